	.target	sm_80

	.elftype	@"ET_EXEC"


//--------------------- .note.nv.tkinfo           --------------------------
	.section	.note.nv.tkinfo,"",@"SHT_NOTE"
	.sectionflags	@"SHF_NOTE_NV_TKINFO"
	.tkinfo
        /*0018*/ 	.word	0x00000002
        /*0030*/ 	.string	""
        /*0030*/ 	.string	"ptxas"
        /*0030*/ 	.string	"Cuda compilation tools, release 13.0, V13.0.88"
        /*0030*/ 	.string	"Build cuda_13.0.r13.0/compiler.36424714_0"
        /*0030*/ 	.string	"-arch sm_80 -m 64 "



//--------------------- .note.nv.cuinfo           --------------------------
	.section	.note.nv.cuinfo,"",@"SHT_NOTE"
	.sectionflags	@"SHF_NOTE_NV_CUINFO"
        /*0018*/ 	.short	0x0002
        /*001a*/ 	.short	0x0050
        /*001c*/ 	.short	0x0082
	.zero		2


//--------------------- .nv.info                  --------------------------
	.section	.nv.info,"",@"SHT_CUDA_INFO"
	.align	4


	//----- nvinfo : EIATTR_REGCOUNT
	.align		4
        /*0000*/ 	.byte	0x04, 0x2f
        /*0002*/ 	.short	(.L_12 - .L_11)
	.align		4
.L_11:
        /*0004*/ 	.word	index@(_ZN7cutlass13device_kernelIN5flash22FlashAttnBwdPreprocessIN4cute5tupleIJNS3_1CILi128EEENS5_ILi64EEEEEENS_10bfloat16_tEfNS_4arch4Sm80ELb1ELb1EEEEEvNT_6ParamsE)
        /*0008*/ 	.word	0x00000040


	//----- nvinfo : EIATTR_FRAME_SIZE
	.align		4
.L_12:
        /*000c*/ 	.byte	0x04, 0x11
        /*000e*/ 	.short	(.L_14 - .L_13)
	.align		4
.L_13:
        /*0010*/ 	.word	index@(_ZN7cutlass13device_kernelIN5flash22FlashAttnBwdPreprocessIN4cute5tupleIJNS3_1CILi128EEENS5_ILi64EEEEEENS_10bfloat16_tEfNS_4arch4Sm80ELb1ELb1EEEEEvNT_6ParamsE)
        /*0014*/ 	.word	0x00000000


	//----- nvinfo : EIATTR_REGCOUNT
	.align		4
.L_14:
        /*0018*/ 	.byte	0x04, 0x2f
        /*001a*/ 	.short	(.L_16 - .L_15)
	.align		4
.L_15:
        /*001c*/ 	.word	index@(_ZN7cutlass13device_kernelIN5flash19enable_sm80_to_sm89INS1_16FlashAttnBwdSm80INS1_25CollectiveMainloopBwdSm80ILi2ELi2EN4cute5tupleIJNS5_1CILi128EEES8_NS7_ILi64EEEEEENS_10bfloat16_tEfNS_4arch4Sm80ELb1ELb0ELb0ELb1ELb1ELb0ELb0ELb0ELi2ELi4ELi4ELi4ELb0EEENS1_24CollectiveEpilogueBwdGQAISA_fSD_Li256ELb1ELb1EEENS1_25SingleTileBwdLPTSchedulerILb1ELi128ELb1EEEEEEEEEvNT_6ParamsE)
        /*0020*/ 	.word	0x000000ff


	//----- nvinfo : EIATTR_FRAME_SIZE
	.align		4
.L_16:
        /*0024*/ 	.byte	0x04, 0x11
        /*0026*/ 	.short	(.L_18 - .L_17)
	.align		4
.L_17:
        /*0028*/ 	.word	index@($__internal_11_$__cuda_sm70_warpsync)
        /*002c*/ 	.word	0x00000000


	//----- nvinfo : EIATTR_FRAME_SIZE
	.align		4
.L_18:
        /*0030*/ 	.byte	0x04, 0x11
        /*0032*/ 	.short	(.L_20 - .L_19)
	.align		4
.L_19:
        /*0034*/ 	.word	index@(_ZN7cutlass13device_kernelIN5flash19enable_sm80_to_sm89INS1_16FlashAttnBwdSm80INS1_25CollectiveMainloopBwdSm80ILi2ELi2EN4cute5tupleIJNS5_1CILi128EEES8_NS7_ILi64EEEEEENS_10bfloat16_tEfNS_4arch4Sm80ELb1ELb0ELb0ELb1ELb1ELb0ELb0ELb0ELi2ELi4ELi4ELi4ELb0EEENS1_24CollectiveEpilogueBwdGQAISA_fSD_Li256ELb1ELb1EEENS1_25SingleTileBwdLPTSchedulerILb1ELi128ELb1EEEEEEEEEvNT_6ParamsE)
        /*0038*/ 	.word	0x00000058


	//----- nvinfo : EIATTR_REGCOUNT
	.align		4
.L_20:
        /*003c*/ 	.byte	0x04, 0x2f
        /*003e*/ 	.short	(.L_22 - .L_21)
	.align		4
.L_21:
        /*0040*/ 	.word	index@(_ZN7cutlass13device_kernelIN5flash32FlashAttnBwdPostprocessConvertdQIN4cute5tupleIJNS3_1CILi128EEENS5_ILi64EEEEEENS_10bfloat16_tEfNS_4arch4Sm80ELi256ENS3_8TiledMMAINS3_8MMA_AtomIJNS3_30SM80_16x8x16_F32BF16BF16F32_TNEEEENS3_6LayoutINS4_IJNS5_ILi4EEENS5_ILi2EEENS5_ILi1EEEEEENS4_IJSJ_SH_NS5_ILi0EEEEEEEENS4_IJS7_NS5_ILi32EEENS5_ILi16EEEEEEEELb0EEEEEvNT_6ParamsE)
        /*0044*/ 	.word	0x00000038


	//----- nvinfo : EIATTR_FRAME_SIZE
	.align		4
.L_22:
        /*0048*/ 	.byte	0x04, 0x11
        /*004a*/ 	.short	(.L_24 - .L_23)
	.align		4
.L_23:
        /*004c*/ 	.word	index@(_ZN7cutlass13device_kernelIN5flash32FlashAttnBwdPostprocessConvertdQIN4cute5tupleIJNS3_1CILi128EEENS5_ILi64EEEEEENS_10bfloat16_tEfNS_4arch4Sm80ELi256ENS3_8TiledMMAINS3_8MMA_AtomIJNS3_30SM80_16x8x16_F32BF16BF16F32_TNEEEENS3_6LayoutINS4_IJNS5_ILi4EEENS5_ILi2EEENS5_ILi1EEEEEENS4_IJSJ_SH_NS5_ILi0EEEEEEEENS4_IJS7_NS5_ILi32EEENS5_ILi16EEEEEEEELb0EEEEEvNT_6ParamsE)
        /*0050*/ 	.word	0x00000000


	//----- nvinfo : EIATTR_REGCOUNT
	.align		4
.L_24:
        /*0054*/ 	.byte	0x04, 0x2f
        /*0056*/ 	.short	(.L_26 - .L_25)
	.align		4
.L_25:
        /*0058*/ 	.word	index@(_ZN7cutlass13device_kernelIN5flash19enable_sm80_to_sm89INS1_16FlashAttnBwdSm80INS1_25CollectiveMainloopBwdSm80ILi2ELi2EN4cute5tupleIJNS5_1CILi128EEES8_NS7_ILi64EEEEEENS_10bfloat16_tEfNS_4arch4Sm80ELb1ELb0ELb0ELb1ELb0ELb0ELb0ELb0ELi2ELi4ELi4ELi4ELb0EEENS1_24CollectiveEpilogueBwdGQAISA_fSD_Li256ELb1ELb0EEENS1_25SingleTileBwdLPTSchedulerILb1ELi128ELb0EEEEEEEEEvNT_6ParamsE)
        /*005c*/ 	.word	0x000000ff


	//----- nvinfo : EIATTR_FRAME_SIZE
	.align		4
.L_26:
        /*0060*/ 	.byte	0x04, 0x11
        /*0062*/ 	.short	(.L_28 - .L_27)
	.align		4
.L_27:
        /*0064*/ 	.word	index@(_ZN7cutlass13device_kernelIN5flash19enable_sm80_to_sm89INS1_16FlashAttnBwdSm80INS1_25CollectiveMainloopBwdSm80ILi2ELi2EN4cute5tupleIJNS5_1CILi128EEES8_NS7_ILi64EEEEEENS_10bfloat16_tEfNS_4arch4Sm80ELb1ELb0ELb0ELb1ELb0ELb0ELb0ELb0ELi2ELi4ELi4ELi4ELb0EEENS1_24CollectiveEpilogueBwdGQAISA_fSD_Li256ELb1ELb0EEENS1_25SingleTileBwdLPTSchedulerILb1ELi128ELb0EEEEEEEEEvNT_6ParamsE)
        /*0068*/ 	.word	0x00000060


	//----- nvinfo : EIATTR_REGCOUNT
	.align		4
.L_28:
        /*006c*/ 	.byte	0x04, 0x2f
        /*006e*/ 	.short	(.L_30 - .L_29)
	.align		4
.L_29:
        /*0070*/ 	.word	index@(_ZN7cutlass13device_kernelIN5flash19enable_sm80_to_sm89INS1_16FlashAttnBwdSm80INS1_25CollectiveMainloopBwdSm80ILi2ELi2EN4cute5tupleIJNS5_1CILi128EEES8_NS7_ILi64EEEEEENS_10bfloat16_tEfNS_4arch4Sm80ELb1ELb0ELb0ELb1ELb1ELb0ELb0ELb0ELi2ELi4ELi4ELi4ELb0EEENS1_21CollectiveEpilogueBwdISA_SB_SD_Li256ELb1ELb0ELi2EEENS1_25SingleTileBwdLPTSchedulerILb1ELi128ELb1EEEEEEEEEvNT_6ParamsE)
        /*0074*/ 	.word	0x000000ff


	//----- nvinfo : EIATTR_FRAME_SIZE
	.align		4
.L_30:
        /*0078*/ 	.byte	0x04, 0x11
        /*007a*/ 	.short	(.L_32 - .L_31)
	.align		4
.L_31:
        /*007c*/ 	.word	index@(_ZN7cutlass13device_kernelIN5flash19enable_sm80_to_sm89INS1_16FlashAttnBwdSm80INS1_25CollectiveMainloopBwdSm80ILi2ELi2EN4cute5tupleIJNS5_1CILi128EEES8_NS7_ILi64EEEEEENS_10bfloat16_tEfNS_4arch4Sm80ELb1ELb0ELb0ELb1ELb1ELb0ELb0ELb0ELi2ELi4ELi4ELi4ELb0EEENS1_21CollectiveEpilogueBwdISA_SB_SD_Li256ELb1ELb0ELi2EEENS1_25SingleTileBwdLPTSchedulerILb1ELi128ELb1EEEEEEEEEvNT_6ParamsE)
        /*0080*/ 	.word	0x00000058


	//----- nvinfo : EIATTR_REGCOUNT
	.align		4
.L_32:
        /*0084*/ 	.byte	0x04, 0x2f
        /*0086*/ 	.short	(.L_34 - .L_33)
	.align		4
.L_33:
        /*0088*/ 	.word	index@(_ZN7cutlass13device_kernelIN5flash19enable_sm80_to_sm89INS1_16FlashAttnBwdSm80INS1_25CollectiveMainloopBwdSm80ILi2ELi2EN4cute5tupleIJNS5_1CILi128EEES8_NS7_ILi64EEEEEENS_10bfloat16_tEfNS_4arch4Sm80ELb1ELb0ELb0ELb1ELb0ELb0ELb0ELb0ELi2ELi4ELi4ELi4ELb0EEENS1_21CollectiveEpilogueBwdISA_SB_SD_Li256ELb1ELb0ELi2EEENS1_25SingleTileBwdLPTSchedulerILb1ELi128ELb0EEEEEEEEEvNT_6ParamsE)
        /*008c*/ 	.word	0x000000ff


	//----- nvinfo : EIATTR_FRAME_SIZE
	.align		4
.L_34:
        /*0090*/ 	.byte	0x04, 0x11
        /*0092*/ 	.short	(.L_36 - .L_35)
	.align		4
.L_35:
        /*0094*/ 	.word	index@(_ZN7cutlass13device_kernelIN5flash19enable_sm80_to_sm89INS1_16FlashAttnBwdSm80INS1_25CollectiveMainloopBwdSm80ILi2ELi2EN4cute5tupleIJNS5_1CILi128EEES8_NS7_ILi64EEEEEENS_10bfloat16_tEfNS_4arch4Sm80ELb1ELb0ELb0ELb1ELb0ELb0ELb0ELb0ELi2ELi4ELi4ELi4ELb0EEENS1_21CollectiveEpilogueBwdISA_SB_SD_Li256ELb1ELb0ELi2EEENS1_25SingleTileBwdLPTSchedulerILb1ELi128ELb0EEEEEEEEEvNT_6ParamsE)
        /*0098*/ 	.word	0x00000058


	//----- nvinfo : EIATTR_REGCOUNT
	.align		4
.L_36:
        /*009c*/ 	.byte	0x04, 0x2f
        /*009e*/ 	.short	(.L_38 - .L_37)
	.align		4
.L_37:
        /*00a0*/ 	.word	index@(_ZN7cutlass13device_kernelIN5flash22FlashAttnBwdPreprocessIN4cute5tupleIJNS3_1CILi128EEENS5_ILi64EEEEEENS_10bfloat16_tEfNS_4arch4Sm80ELb1ELb0EEEEEvNT_6ParamsE)
        /*00a4*/ 	.word	0x0000003e


	//----- nvinfo : EIATTR_FRAME_SIZE
	.align		4
.L_38:
        /*00a8*/ 	.byte	0x04, 0x11
        /*00aa*/ 	.short	(.L_40 - .L_39)
	.align		4
.L_39:
        /*00ac*/ 	.word	index@(_ZN7cutlass13device_kernelIN5flash22FlashAttnBwdPreprocessIN4cute5tupleIJNS3_1CILi128EEENS5_ILi64EEEEEENS_10bfloat16_tEfNS_4arch4Sm80ELb1ELb0EEEEEvNT_6ParamsE)
        /*00b0*/ 	.word	0x00000000


	//----- nvinfo : EIATTR_REGCOUNT
	.align		4
.L_40:
        /*00b4*/ 	.byte	0x04, 0x2f
        /*00b6*/ 	.short	(.L_42 - .L_41)
	.align		4
.L_41:
        /*00b8*/ 	.word	index@(_ZN7cutlass13device_kernelIN5flash19enable_sm80_to_sm89INS1_16FlashAttnBwdSm80INS1_25CollectiveMainloopBwdSm80ILi2ELi2EN4cute5tupleIJNS5_1CILi128EEES8_NS7_ILi64EEEEEENS_10bfloat16_tEfNS_4arch4Sm80ELb1ELb0ELb0ELb0ELb1ELb0ELb0ELb0ELi2ELi4ELi4ELi4ELb0EEENS1_24CollectiveEpilogueBwdGQAISA_fSD_Li256ELb0ELb1EEENS1_25SingleTileBwdLPTSchedulerILb0ELi128ELb1EEEEEEEEEvNT_6ParamsE)
        /*00bc*/ 	.word	0x000000ff


	//----- nvinfo : EIATTR_FRAME_SIZE
	.align		4
.L_42:
        /*00c0*/ 	.byte	0x04, 0x11
        /*00c2*/ 	.short	(.L_44 - .L_43)
	.align		4
.L_43:
        /*00c4*/ 	.word	index@($__internal_10_$__cuda_sm70_warpsync)
        /*00c8*/ 	.word	0x00000000


	//----- nvinfo : EIATTR_FRAME_SIZE
	.align		4
.L_44:
        /*00cc*/ 	.byte	0x04, 0x11
        /*00ce*/ 	.short	(.L_46 - .L_45)
	.align		4
.L_45:
        /*00d0*/ 	.word	index@(_ZN7cutlass13device_kernelIN5flash19enable_sm80_to_sm89INS1_16FlashAttnBwdSm80INS1_25CollectiveMainloopBwdSm80ILi2ELi2EN4cute5tupleIJNS5_1CILi128EEES8_NS7_ILi64EEEEEENS_10bfloat16_tEfNS_4arch4Sm80ELb1ELb0ELb0ELb0ELb1ELb0ELb0ELb0ELi2ELi4ELi4ELi4ELb0EEENS1_24CollectiveEpilogueBwdGQAISA_fSD_Li256ELb0ELb1EEENS1_25SingleTileBwdLPTSchedulerILb0ELi128ELb1EEEEEEEEEvNT_6ParamsE)
        /*00d4*/ 	.word	0x00000058


	//----- nvinfo : EIATTR_REGCOUNT
	.align		4
.L_46:
        /*00d8*/ 	.byte	0x04, 0x2f
        /*00da*/ 	.short	(.L_48 - .L_47)
	.align		4
.L_47:
        /*00dc*/ 	.word	index@(_ZN7cutlass13device_kernelIN5flash19enable_sm80_to_sm89INS1_16FlashAttnBwdSm80INS1_25CollectiveMainloopBwdSm80ILi2ELi2EN4cute5tupleIJNS5_1CILi128EEES8_NS7_ILi64EEEEEENS_10bfloat16_tEfNS_4arch4Sm80ELb1ELb0ELb0ELb0ELb0ELb0ELb0ELb0ELi2ELi4ELi4ELi4ELb0EEENS1_24CollectiveEpilogueBwdGQAISA_fSD_Li256ELb0ELb0EEENS1_25SingleTileBwdLPTSchedulerILb0ELi128ELb0EEEEEEEEEvNT_6ParamsE)
        /*00e0*/ 	.word	0x000000ff


	//----- nvinfo : EIATTR_FRAME_SIZE
	.align		4
.L_48:
        /*00e4*/ 	.byte	0x04, 0x11
        /*00e6*/ 	.short	(.L_50 - .L_49)
	.align		4
.L_49:
        /*00e8*/ 	.word	index@(_ZN7cutlass13device_kernelIN5flash19enable_sm80_to_sm89INS1_16FlashAttnBwdSm80INS1_25CollectiveMainloopBwdSm80ILi2ELi2EN4cute5tupleIJNS5_1CILi128EEES8_NS7_ILi64EEEEEENS_10bfloat16_tEfNS_4arch4Sm80ELb1ELb0ELb0ELb0ELb0ELb0ELb0ELb0ELi2ELi4ELi4ELi4ELb0EEENS1_24CollectiveEpilogueBwdGQAISA_fSD_Li256ELb0ELb0EEENS1_25SingleTileBwdLPTSchedulerILb0ELi128ELb0EEEEEEEEEvNT_6ParamsE)
        /*00ec*/ 	.word	0x00000068


	//----- nvinfo : EIATTR_REGCOUNT
	.align		4
.L_50:
        /*00f0*/ 	.byte	0x04, 0x2f
        /*00f2*/ 	.short	(.L_52 - .L_51)
	.align		4
.L_51:
        /*00f4*/ 	.word	index@(_ZN7cutlass13device_kernelIN5flash19enable_sm80_to_sm89INS1_16FlashAttnBwdSm80INS1_25CollectiveMainloopBwdSm80ILi2ELi2EN4cute5tupleIJNS5_1CILi128EEES8_NS7_ILi64EEEEEENS_10bfloat16_tEfNS_4arch4Sm80ELb1ELb0ELb0ELb0ELb1ELb0ELb0ELb0ELi2ELi4ELi4ELi4ELb0EEENS1_21CollectiveEpilogueBwdISA_SB_SD_Li256ELb0ELb0ELi2EEENS1_25SingleTileBwdLPTSchedulerILb0ELi128ELb1EEEEEEEEEvNT_6ParamsE)
        /*00f8*/ 	.word	0x000000ff


	//----- nvinfo : EIATTR_FRAME_SIZE
	.align		4
.L_52:
        /*00fc*/ 	.byte	0x04, 0x11
        /*00fe*/ 	.short	(.L_54 - .L_53)
	.align		4
.L_53:
        /*0100*/ 	.word	index@(_ZN7cutlass13device_kernelIN5flash19enable_sm80_to_sm89INS1_16FlashAttnBwdSm80INS1_25CollectiveMainloopBwdSm80ILi2ELi2EN4cute5tupleIJNS5_1CILi128EEES8_NS7_ILi64EEEEEENS_10bfloat16_tEfNS_4arch4Sm80ELb1ELb0ELb0ELb0ELb1ELb0ELb0ELb0ELi2ELi4ELi4ELi4ELb0EEENS1_21CollectiveEpilogueBwdISA_SB_SD_Li256ELb0ELb0ELi2EEENS1_25SingleTileBwdLPTSchedulerILb0ELi128ELb1EEEEEEEEEvNT_6ParamsE)
        /*0104*/ 	.word	0x00000058


	//----- nvinfo : EIATTR_REGCOUNT
	.align		4
.L_54:
        /*0108*/ 	.byte	0x04, 0x2f
        /*010a*/ 	.short	(.L_56 - .L_55)
	.align		4
.L_55:
        /*010c*/ 	.word	index@(_ZN7cutlass13device_kernelIN5flash19enable_sm80_to_sm89INS1_16FlashAttnBwdSm80INS1_25CollectiveMainloopBwdSm80ILi2ELi2EN4cute5tupleIJNS5_1CILi128EEES8_NS7_ILi64EEEEEENS_10bfloat16_tEfNS_4arch4Sm80ELb1ELb0ELb0ELb0ELb0ELb0ELb0ELb0ELi2ELi4ELi4ELi4ELb0EEENS1_21CollectiveEpilogueBwdISA_SB_SD_Li256ELb0ELb0ELi2EEENS1_25SingleTileBwdLPTSchedulerILb0ELi128ELb0EEEEEEEEEvNT_6ParamsE)
        /*0110*/ 	.word	0x000000ff


	//----- nvinfo : EIATTR_FRAME_SIZE
	.align		4
.L_56:
        /*0114*/ 	.byte	0x04, 0x11
        /*0116*/ 	.short	(.L_58 - .L_57)
	.align		4
.L_57:
        /*0118*/ 	.word	index@(_ZN7cutlass13device_kernelIN5flash19enable_sm80_to_sm89INS1_16FlashAttnBwdSm80INS1_25CollectiveMainloopBwdSm80ILi2ELi2EN4cute5tupleIJNS5_1CILi128EEES8_NS7_ILi64EEEEEENS_10bfloat16_tEfNS_4arch4Sm80ELb1ELb0ELb0ELb0ELb0ELb0ELb0ELb0ELi2ELi4ELi4ELi4ELb0EEENS1_21CollectiveEpilogueBwdISA_SB_SD_Li256ELb0ELb0ELi2EEENS1_25SingleTileBwdLPTSchedulerILb0ELi128ELb0EEEEEEEEEvNT_6ParamsE)
        /*011c*/ 	.word	0x00000058


	//----- nvinfo : EIATTR_REGCOUNT
	.align		4
.L_58:
        /*0120*/ 	.byte	0x04, 0x2f
        /*0122*/ 	.short	(.L_60 - .L_59)
	.align		4
.L_59:
        /*0124*/ 	.word	index@(_ZN7cutlass13device_kernelIN5flash19enable_sm80_to_sm89INS1_16FlashAttnBwdSm80INS1_25CollectiveMainloopBwdSm80ILi2ELi2EN4cute5tupleIJNS5_1CILi128EEES8_NS7_ILi64EEEEEENS_10bfloat16_tEfNS_4arch4Sm80ELb0ELb1ELb0ELb1ELb1ELb0ELb0ELb0ELi2ELi4ELi4ELi4ELb0EEENS1_24CollectiveEpilogueBwdGQAISA_fSD_Li256ELb1ELb1EEENS1_19SingleTileSchedulerILb1ELb0ELb0ELi128EEEEEEEEEvNT_6ParamsE)
        /*0128*/ 	.word	0x000000ff


	//----- nvinfo : EIATTR_FRAME_SIZE
	.align		4
.L_60:
        /*012c*/ 	.byte	0x04, 0x11
        /*012e*/ 	.short	(.L_62 - .L_61)
	.align		4
.L_61:
        /*0130*/ 	.word	index@($__internal_9_$__cuda_sm70_warpsync)
        /*0134*/ 	.word	0x00000000


	//----- nvinfo : EIATTR_FRAME_SIZE
	.align		4
.L_62:
        /*0138*/ 	.byte	0x04, 0x11
        /*013a*/ 	.short	(.L_64 - .L_63)
	.align		4
.L_63:
        /*013c*/ 	.word	index@(_ZN7cutlass13device_kernelIN5flash19enable_sm80_to_sm89INS1_16FlashAttnBwdSm80INS1_25CollectiveMainloopBwdSm80ILi2ELi2EN4cute5tupleIJNS5_1CILi128EEES8_NS7_ILi64EEEEEENS_10bfloat16_tEfNS_4arch4Sm80ELb0ELb1ELb0ELb1ELb1ELb0ELb0ELb0ELi2ELi4ELi4ELi4ELb0EEENS1_24CollectiveEpilogueBwdGQAISA_fSD_Li256ELb1ELb1EEENS1_19SingleTileSchedulerILb1ELb0ELb0ELi128EEEEEEEEEvNT_6ParamsE)
        /*0140*/ 	.word	0x00000060


	//----- nvinfo : EIATTR_REGCOUNT
	.align		4
.L_64:
        /*0144*/ 	.byte	0x04, 0x2f
        /*0146*/ 	.short	(.L_66 - .L_65)
	.align		4
.L_65:
        /*0148*/ 	.word	index@(_ZN7cutlass13device_kernelIN5flash19enable_sm80_to_sm89INS1_16FlashAttnBwdSm80INS1_25CollectiveMainloopBwdSm80ILi2ELi2EN4cute5tupleIJNS5_1CILi128EEES8_NS7_ILi64EEEEEENS_10bfloat16_tEfNS_4arch4Sm80ELb0ELb1ELb0ELb1ELb0ELb0ELb0ELb0ELi2ELi4ELi4ELi4ELb0EEENS1_24CollectiveEpilogueBwdGQAISA_fSD_Li256ELb1ELb0EEENS1_19SingleTileSchedulerILb1ELb0ELb0ELi128EEEEEEEEEvNT_6ParamsE)
        /*014c*/ 	.word	0x000000ff


	//----- nvinfo : EIATTR_FRAME_SIZE
	.align		4
.L_66:
        /*0150*/ 	.byte	0x04, 0x11
        /*0152*/ 	.short	(.L_68 - .L_67)
	.align		4
.L_67:
        /*0154*/ 	.word	index@(_ZN7cutlass13device_kernelIN5flash19enable_sm80_to_sm89INS1_16FlashAttnBwdSm80INS1_25CollectiveMainloopBwdSm80ILi2ELi2EN4cute5tupleIJNS5_1CILi128EEES8_NS7_ILi64EEEEEENS_10bfloat16_tEfNS_4arch4Sm80ELb0ELb1ELb0ELb1ELb0ELb0ELb0ELb0ELi2ELi4ELi4ELi4ELb0EEENS1_24CollectiveEpilogueBwdGQAISA_fSD_Li256ELb1ELb0EEENS1_19SingleTileSchedulerILb1ELb0ELb0ELi128EEEEEEEEEvNT_6ParamsE)
        /*0158*/ 	.word	0x00000060


	//----- nvinfo : EIATTR_REGCOUNT
	.align		4
.L_68:
        /*015c*/ 	.byte	0x04, 0x2f
        /*015e*/ 	.short	(.L_70 - .L_69)
	.align		4
.L_69:
        /*0160*/ 	.word	index@(_ZN7cutlass13device_kernelIN5flash19enable_sm80_to_sm89INS1_16FlashAttnBwdSm80INS1_25CollectiveMainloopBwdSm80ILi2ELi2EN4cute5tupleIJNS5_1CILi128EEES8_NS7_ILi64EEEEEENS_10bfloat16_tEfNS_4arch4Sm80ELb0ELb1ELb0ELb1ELb1ELb0ELb0ELb0ELi2ELi4ELi4ELi4ELb0EEENS1_21CollectiveEpilogueBwdISA_SB_SD_Li256ELb1ELb0ELi2EEENS1_19SingleTileSchedulerILb1ELb0ELb0ELi128EEEEEEEEEvNT_6ParamsE)
        /*0164*/ 	.word	0x000000ff


	//----- nvinfo : EIATTR_FRAME_SIZE
	.align		4
.L_70:
        /*0168*/ 	.byte	0x04, 0x11
        /*016a*/ 	.short	(.L_72 - .L_71)
	.align		4
.L_71:
        /*016c*/ 	.word	index@(_ZN7cutlass13device_kernelIN5flash19enable_sm80_to_sm89INS1_16FlashAttnBwdSm80INS1_25CollectiveMainloopBwdSm80ILi2ELi2EN4cute5tupleIJNS5_1CILi128EEES8_NS7_ILi64EEEEEENS_10bfloat16_tEfNS_4arch4Sm80ELb0ELb1ELb0ELb1ELb1ELb0ELb0ELb0ELi2ELi4ELi4ELi4ELb0EEENS1_21CollectiveEpilogueBwdISA_SB_SD_Li256ELb1ELb0ELi2EEENS1_19SingleTileSchedulerILb1ELb0ELb0ELi128EEEEEEEEEvNT_6ParamsE)
        /*0170*/ 	.word	0x00000060


	//----- nvinfo : EIATTR_REGCOUNT
	.align		4
.L_72:
        /*0174*/ 	.byte	0x04, 0x2f
        /*0176*/ 	.short	(.L_74 - .L_73)
	.align		4
.L_73:
        /*0178*/ 	.word	index@(_ZN7cutlass13device_kernelIN5flash19enable_sm80_to_sm89INS1_16FlashAttnBwdSm80INS1_25CollectiveMainloopBwdSm80ILi2ELi2EN4cute5tupleIJNS5_1CILi128EEES8_NS7_ILi64EEEEEENS_10bfloat16_tEfNS_4arch4Sm80ELb0ELb1ELb0ELb1ELb0ELb0ELb0ELb0ELi2ELi4ELi4ELi4ELb0EEENS1_21CollectiveEpilogueBwdISA_SB_SD_Li256ELb1ELb0ELi2EEENS1_19SingleTileSchedulerILb1ELb0ELb0ELi128EEEEEEEEEvNT_6ParamsE)
        /*017c*/ 	.word	0x000000ff


	//----- nvinfo : EIATTR_FRAME_SIZE
	.align		4
.L_74:
        /*0180*/ 	.byte	0x04, 0x11
        /*0182*/ 	.short	(.L_76 - .L_75)
	.align		4
.L_75:
        /*0184*/ 	.word	index@(_ZN7cutlass13device_kernelIN5flash19enable_sm80_to_sm89INS1_16FlashAttnBwdSm80INS1_25CollectiveMainloopBwdSm80ILi2ELi2EN4cute5tupleIJNS5_1CILi128EEES8_NS7_ILi64EEEEEENS_10bfloat16_tEfNS_4arch4Sm80ELb0ELb1ELb0ELb1ELb0ELb0ELb0ELb0ELi2ELi4ELi4ELi4ELb0EEENS1_21CollectiveEpilogueBwdISA_SB_SD_Li256ELb1ELb0ELi2EEENS1_19SingleTileSchedulerILb1ELb0ELb0ELi128EEEEEEEEEvNT_6ParamsE)
        /*0188*/ 	.word	0x00000060


	//----- nvinfo : EIATTR_REGCOUNT
	.align		4
.L_76:
        /*018c*/ 	.byte	0x04, 0x2f
        /*018e*/ 	.short	(.L_78 - .L_77)
	.align		4
.L_77:
        /*0190*/ 	.word	index@(_ZN7cutlass13device_kernelIN5flash19enable_sm80_to_sm89INS1_16FlashAttnBwdSm80INS1_25CollectiveMainloopBwdSm80ILi2ELi2EN4cute5tupleIJNS5_1CILi128EEES8_NS7_ILi64EEEEEENS_10bfloat16_tEfNS_4arch4Sm80ELb0ELb1ELb0ELb0ELb1ELb0ELb0ELb0ELi2ELi4ELi4ELi4ELb0EEENS1_24CollectiveEpilogueBwdGQAISA_fSD_Li256ELb0ELb1EEENS1_19SingleTileSchedulerILb0ELb0ELb0ELi128EEEEEEEEEvNT_6ParamsE)
        /*0194*/ 	.word	0x000000ff


	//----- nvinfo : EIATTR_FRAME_SIZE
	.align		4
.L_78:
        /*0198*/ 	.byte	0x04, 0x11
        /*019a*/ 	.short	(.L_80 - .L_79)
	.align		4
.L_79:
        /*019c*/ 	.word	index@($__internal_8_$__cuda_sm70_warpsync)
        /*01a0*/ 	.word	0x00000000


	//----- nvinfo : EIATTR_FRAME_SIZE
	.align		4
.L_80:
        /*01a4*/ 	.byte	0x04, 0x11
        /*01a6*/ 	.short	(.L_82 - .L_81)
	.align		4
.L_81:
        /*01a8*/ 	.word	index@(_ZN7cutlass13device_kernelIN5flash19enable_sm80_to_sm89INS1_16FlashAttnBwdSm80INS1_25CollectiveMainloopBwdSm80ILi2ELi2EN4cute5tupleIJNS5_1CILi128EEES8_NS7_ILi64EEEEEENS_10bfloat16_tEfNS_4arch4Sm80ELb0ELb1ELb0ELb0ELb1ELb0ELb0ELb0ELi2ELi4ELi4ELi4ELb0EEENS1_24CollectiveEpilogueBwdGQAISA_fSD_Li256ELb0ELb1EEENS1_19SingleTileSchedulerILb0ELb0ELb0ELi128EEEEEEEEEvNT_6ParamsE)
        /*01ac*/ 	.word	0x00000050


	//----- nvinfo : EIATTR_REGCOUNT
	.align		4
.L_82:
        /*01b0*/ 	.byte	0x04, 0x2f
        /*01b2*/ 	.short	(.L_84 - .L_83)
	.align		4
.L_83:
        /*01b4*/ 	.word	index@(_ZN7cutlass13device_kernelIN5flash19enable_sm80_to_sm89INS1_16FlashAttnBwdSm80INS1_25CollectiveMainloopBwdSm80ILi2ELi2EN4cute5tupleIJNS5_1CILi128EEES8_NS7_ILi64EEEEEENS_10bfloat16_tEfNS_4arch4Sm80ELb0ELb1ELb0ELb0ELb0ELb0ELb0ELb0ELi2ELi4ELi4ELi4ELb0EEENS1_24CollectiveEpilogueBwdGQAISA_fSD_Li256ELb0ELb0EEENS1_19SingleTileSchedulerILb0ELb0ELb0ELi128EEEEEEEEEvNT_6ParamsE)
        /*01b8*/ 	.word	0x000000ff


	//----- nvinfo : EIATTR_FRAME_SIZE
	.align		4
.L_84:
        /*01bc*/ 	.byte	0x04, 0x11
        /*01be*/ 	.short	(.L_86 - .L_85)
	.align		4
.L_85:
        /*01c0*/ 	.word	index@(_ZN7cutlass13device_kernelIN5flash19enable_sm80_to_sm89INS1_16FlashAttnBwdSm80INS1_25CollectiveMainloopBwdSm80ILi2ELi2EN4cute5tupleIJNS5_1CILi128EEES8_NS7_ILi64EEEEEENS_10bfloat16_tEfNS_4arch4Sm80ELb0ELb1ELb0ELb0ELb0ELb0ELb0ELb0ELi2ELi4ELi4ELi4ELb0EEENS1_24CollectiveEpilogueBwdGQAISA_fSD_Li256ELb0ELb0EEENS1_19SingleTileSchedulerILb0ELb0ELb0ELi128EEEEEEEEEvNT_6ParamsE)
        /*01c4*/ 	.word	0x00000058


	//----- nvinfo : EIATTR_REGCOUNT
	.align		4
.L_86:
        /*01c8*/ 	.byte	0x04, 0x2f
        /*01ca*/ 	.short	(.L_88 - .L_87)
	.align		4
.L_87:
        /*01cc*/ 	.word	index@(_ZN7cutlass13device_kernelIN5flash19enable_sm80_to_sm89INS1_16FlashAttnBwdSm80INS1_25CollectiveMainloopBwdSm80ILi2ELi2EN4cute5tupleIJNS5_1CILi128EEES8_NS7_ILi64EEEEEENS_10bfloat16_tEfNS_4arch4Sm80ELb0ELb1ELb0ELb0ELb1ELb0ELb0ELb0ELi2ELi4ELi4ELi4ELb0EEENS1_21CollectiveEpilogueBwdISA_SB_SD_Li256ELb0ELb0ELi2EEENS1_19SingleTileSchedulerILb0ELb0ELb0ELi128EEEEEEEEEvNT_6ParamsE)
        /*01d0*/ 	.word	0x000000ff


	//----- nvinfo : EIATTR_FRAME_SIZE
	.align		4
.L_88:
        /*01d4*/ 	.byte	0x04, 0x11
        /*01d6*/ 	.short	(.L_90 - .L_89)
	.align		4
.L_89:
        /*01d8*/ 	.word	index@(_ZN7cutlass13device_kernelIN5flash19enable_sm80_to_sm89INS1_16FlashAttnBwdSm80INS1_25CollectiveMainloopBwdSm80ILi2ELi2EN4cute5tupleIJNS5_1CILi128EEES8_NS7_ILi64EEEEEENS_10bfloat16_tEfNS_4arch4Sm80ELb0ELb1ELb0ELb0ELb1ELb0ELb0ELb0ELi2ELi4ELi4ELi4ELb0EEENS1_21CollectiveEpilogueBwdISA_SB_SD_Li256ELb0ELb0ELi2EEENS1_19SingleTileSchedulerILb0ELb0ELb0ELi128EEEEEEEEEvNT_6ParamsE)
        /*01dc*/ 	.word	0x00000058


	//----- nvinfo : EIATTR_REGCOUNT
	.align		4
.L_90:
        /*01e0*/ 	.byte	0x04, 0x2f
        /*01e2*/ 	.short	(.L_92 - .L_91)
	.align		4
.L_91:
        /*01e4*/ 	.word	index@(_ZN7cutlass13device_kernelIN5flash19enable_sm80_to_sm89INS1_16FlashAttnBwdSm80INS1_25CollectiveMainloopBwdSm80ILi2ELi2EN4cute5tupleIJNS5_1CILi128EEES8_NS7_ILi64EEEEEENS_10bfloat16_tEfNS_4arch4Sm80ELb0ELb1ELb0ELb0ELb0ELb0ELb0ELb0ELi2ELi4ELi4ELi4ELb0EEENS1_21CollectiveEpilogueBwdISA_SB_SD_Li256ELb0ELb0ELi2EEENS1_19SingleTileSchedulerILb0ELb0ELb0ELi128EEEEEEEEEvNT_6ParamsE)
        /*01e8*/ 	.word	0x000000ff


	//----- nvinfo : EIATTR_FRAME_SIZE
	.align		4
.L_92:
        /*01ec*/ 	.byte	0x04, 0x11
        /*01ee*/ 	.short	(.L_94 - .L_93)
	.align		4
.L_93:
        /*01f0*/ 	.word	index@(_ZN7cutlass13device_kernelIN5flash19enable_sm80_to_sm89INS1_16FlashAttnBwdSm80INS1_25CollectiveMainloopBwdSm80ILi2ELi2EN4cute5tupleIJNS5_1CILi128EEES8_NS7_ILi64EEEEEENS_10bfloat16_tEfNS_4arch4Sm80ELb0ELb1ELb0ELb0ELb0ELb0ELb0ELb0ELi2ELi4ELi4ELi4ELb0EEENS1_21CollectiveEpilogueBwdISA_SB_SD_Li256ELb0ELb0ELi2EEENS1_19SingleTileSchedulerILb0ELb0ELb0ELi128EEEEEEEEEvNT_6ParamsE)
        /*01f4*/ 	.word	0x00000058


	//----- nvinfo : EIATTR_REGCOUNT
	.align		4
.L_94:
        /*01f8*/ 	.byte	0x04, 0x2f
        /*01fa*/ 	.short	(.L_96 - .L_95)
	.align		4
.L_95:
        /*01fc*/ 	.word	index@(_ZN7cutlass13device_kernelIN5flash19enable_sm80_to_sm89INS1_16FlashAttnBwdSm80INS1_25CollectiveMainloopBwdSm80ILi2ELi2EN4cute5tupleIJNS5_1CILi128EEES8_NS7_ILi64EEEEEENS_10bfloat16_tEfNS_4arch4Sm80ELb0ELb0ELb0ELb1ELb1ELb0ELb0ELb0ELi2ELi4ELi4ELi4ELb0EEENS1_24CollectiveEpilogueBwdGQAISA_fSD_Li256ELb1ELb1EEENS1_19SingleTileSchedulerILb1ELb0ELb0ELi128EEEEEEEEEvNT_6ParamsE)
        /*0200*/ 	.word	0x000000ff


	//----- nvinfo : EIATTR_FRAME_SIZE
	.align		4
.L_96:
        /*0204*/ 	.byte	0x04, 0x11
        /*0206*/ 	.short	(.L_98 - .L_97)
	.align		4
.L_97:
        /*0208*/ 	.word	index@($__internal_7_$__cuda_sm70_warpsync)
        /*020c*/ 	.word	0x00000000


	//----- nvinfo : EIATTR_FRAME_SIZE
	.align		4
.L_98:
        /*0210*/ 	.byte	0x04, 0x11
        /*0212*/ 	.short	(.L_100 - .L_99)
	.align		4
.L_99:
        /*0214*/ 	.word	index@(_ZN7cutlass13device_kernelIN5flash19enable_sm80_to_sm89INS1_16FlashAttnBwdSm80INS1_25CollectiveMainloopBwdSm80ILi2ELi2EN4cute5tupleIJNS5_1CILi128EEES8_NS7_ILi64EEEEEENS_10bfloat16_tEfNS_4arch4Sm80ELb0ELb0ELb0ELb1ELb1ELb0ELb0ELb0ELi2ELi4ELi4ELi4ELb0EEENS1_24CollectiveEpilogueBwdGQAISA_fSD_Li256ELb1ELb1EEENS1_19SingleTileSchedulerILb1ELb0ELb0ELi128EEEEEEEEEvNT_6ParamsE)
        /*0218*/ 	.word	0x00000048


	//----- nvinfo : EIATTR_REGCOUNT
	.align		4
.L_100:
        /*021c*/ 	.byte	0x04, 0x2f
        /*021e*/ 	.short	(.L_102 - .L_101)
	.align		4
.L_101:
        /*0220*/ 	.word	index@(_ZN7cutlass13device_kernelIN5flash19enable_sm80_to_sm89INS1_16FlashAttnBwdSm80INS1_25CollectiveMainloopBwdSm80ILi2ELi2EN4cute5tupleIJNS5_1CILi128EEES8_NS7_ILi64EEEEEENS_10bfloat16_tEfNS_4arch4Sm80ELb0ELb0ELb0ELb1ELb0ELb0ELb0ELb0ELi2ELi4ELi4ELi4ELb0EEENS1_24CollectiveEpilogueBwdGQAISA_fSD_Li256ELb1ELb0EEENS1_19SingleTileSchedulerILb1ELb0ELb0ELi128EEEEEEEEEvNT_6ParamsE)
        /*0224*/ 	.word	0x000000ff


	//----- nvinfo : EIATTR_FRAME_SIZE
	.align		4
.L_102:
        /*0228*/ 	.byte	0x04, 0x11
        /*022a*/ 	.short	(.L_104 - .L_103)
	.align		4
.L_103:
        /*022c*/ 	.word	index@(_ZN7cutlass13device_kernelIN5flash19enable_sm80_to_sm89INS1_16FlashAttnBwdSm80INS1_25CollectiveMainloopBwdSm80ILi2ELi2EN4cute5tupleIJNS5_1CILi128EEES8_NS7_ILi64EEEEEENS_10bfloat16_tEfNS_4arch4Sm80ELb0ELb0ELb0ELb1ELb0ELb0ELb0ELb0ELi2ELi4ELi4ELi4ELb0EEENS1_24CollectiveEpilogueBwdGQAISA_fSD_Li256ELb1ELb0EEENS1_19SingleTileSchedulerILb1ELb0ELb0ELi128EEEEEEEEEvNT_6ParamsE)
        /*0230*/ 	.word	0x00000048


	//----- nvinfo : EIATTR_REGCOUNT
	.align		4
.L_104:
        /*0234*/ 	.byte	0x04, 0x2f
        /*0236*/ 	.short	(.L_106 - .L_105)
	.align		4
.L_105:
        /*0238*/ 	.word	index@(_ZN7cutlass13device_kernelIN5flash19enable_sm80_to_sm89INS1_16FlashAttnBwdSm80INS1_25CollectiveMainloopBwdSm80ILi2ELi2EN4cute5tupleIJNS5_1CILi128EEES8_NS7_ILi64EEEEEENS_10bfloat16_tEfNS_4arch4Sm80ELb0ELb0ELb0ELb1ELb1ELb0ELb0ELb0ELi2ELi4ELi4ELi4ELb0EEENS1_21CollectiveEpilogueBwdISA_SB_SD_Li256ELb1ELb0ELi2EEENS1_19SingleTileSchedulerILb1ELb0ELb0ELi128EEEEEEEEEvNT_6ParamsE)
        /*023c*/ 	.word	0x000000ff


	//----- nvinfo : EIATTR_FRAME_SIZE
	.align		4
.L_106:
        /*0240*/ 	.byte	0x04, 0x11
        /*0242*/ 	.short	(.L_108 - .L_107)
	.align		4
.L_107:
        /*0244*/ 	.word	index@(_ZN7cutlass13device_kernelIN5flash19enable_sm80_to_sm89INS1_16FlashAttnBwdSm80INS1_25CollectiveMainloopBwdSm80ILi2ELi2EN4cute5tupleIJNS5_1CILi128EEES8_NS7_ILi64EEEEEENS_10bfloat16_tEfNS_4arch4Sm80ELb0ELb0ELb0ELb1ELb1ELb0ELb0ELb0ELi2ELi4ELi4ELi4ELb0EEENS1_21CollectiveEpilogueBwdISA_SB_SD_Li256ELb1ELb0ELi2EEENS1_19SingleTileSchedulerILb1ELb0ELb0ELi128EEEEEEEEEvNT_6ParamsE)
        /*0248*/ 	.word	0x00000048


	//----- nvinfo : EIATTR_REGCOUNT
	.align		4
.L_108:
        /*024c*/ 	.byte	0x04, 0x2f
        /*024e*/ 	.short	(.L_110 - .L_109)
	.align		4
.L_109:
        /*0250*/ 	.word	index@(_ZN7cutlass13device_kernelIN5flash19enable_sm80_to_sm89INS1_16FlashAttnBwdSm80INS1_25CollectiveMainloopBwdSm80ILi2ELi2EN4cute5tupleIJNS5_1CILi128EEES8_NS7_ILi64EEEEEENS_10bfloat16_tEfNS_4arch4Sm80ELb0ELb0ELb0ELb1ELb0ELb0ELb0ELb0ELi2ELi4ELi4ELi4ELb0EEENS1_21CollectiveEpilogueBwdISA_SB_SD_Li256ELb1ELb0ELi2EEENS1_19SingleTileSchedulerILb1ELb0ELb0ELi128EEEEEEEEEvNT_6ParamsE)
        /*0254*/ 	.word	0x000000ff


	//----- nvinfo : EIATTR_FRAME_SIZE
	.align		4
.L_110:
        /*0258*/ 	.byte	0x04, 0x11
        /*025a*/ 	.short	(.L_112 - .L_111)
	.align		4
.L_111:
        /*025c*/ 	.word	index@(_ZN7cutlass13device_kernelIN5flash19enable_sm80_to_sm89INS1_16FlashAttnBwdSm80INS1_25CollectiveMainloopBwdSm80ILi2ELi2EN4cute5tupleIJNS5_1CILi128EEES8_NS7_ILi64EEEEEENS_10bfloat16_tEfNS_4arch4Sm80ELb0ELb0ELb0ELb1ELb0ELb0ELb0ELb0ELi2ELi4ELi4ELi4ELb0EEENS1_21CollectiveEpilogueBwdISA_SB_SD_Li256ELb1ELb0ELi2EEENS1_19SingleTileSchedulerILb1ELb0ELb0ELi128EEEEEEEEEvNT_6ParamsE)
        /*0260*/ 	.word	0x00000048


	//----- nvinfo : EIATTR_REGCOUNT
	.align		4
.L_112:
        /*0264*/ 	.byte	0x04, 0x2f
        /*0266*/ 	.short	(.L_114 - .L_113)
	.align		4
.L_113:
        /*0268*/ 	.word	index@(_ZN7cutlass13device_kernelIN5flash19enable_sm80_to_sm89INS1_16FlashAttnBwdSm80INS1_25CollectiveMainloopBwdSm80ILi2ELi2EN4cute5tupleIJNS5_1CILi128EEES8_NS7_ILi64EEEEEENS_10bfloat16_tEfNS_4arch4Sm80ELb0ELb0ELb0ELb0ELb1ELb0ELb0ELb0ELi2ELi4ELi4ELi4ELb0EEENS1_24CollectiveEpilogueBwdGQAISA_fSD_Li256ELb0ELb1EEENS1_19SingleTileSchedulerILb0ELb0ELb0ELi128EEEEEEEEEvNT_6ParamsE)
        /*026c*/ 	.word	0x000000ff


	//----- nvinfo : EIATTR_FRAME_SIZE
	.align		4
.L_114:
        /*0270*/ 	.byte	0x04, 0x11
        /*0272*/ 	.short	(.L_116 - .L_115)
	.align		4
.L_115:
        /*0274*/ 	.word	index@($__internal_6_$__cuda_sm70_warpsync)
        /*0278*/ 	.word	0x00000000


	//----- nvinfo : EIATTR_FRAME_SIZE
	.align		4
.L_116:
        /*027c*/ 	.byte	0x04, 0x11
        /*027e*/ 	.short	(.L_118 - .L_117)
	.align		4
.L_117:
        /*0280*/ 	.word	index@(_ZN7cutlass13device_kernelIN5flash19enable_sm80_to_sm89INS1_16FlashAttnBwdSm80INS1_25CollectiveMainloopBwdSm80ILi2ELi2EN4cute5tupleIJNS5_1CILi128EEES8_NS7_ILi64EEEEEENS_10bfloat16_tEfNS_4arch4Sm80ELb0ELb0ELb0ELb0ELb1ELb0ELb0ELb0ELi2ELi4ELi4ELi4ELb0EEENS1_24CollectiveEpilogueBwdGQAISA_fSD_Li256ELb0ELb1EEENS1_19SingleTileSchedulerILb0ELb0ELb0ELi128EEEEEEEEEvNT_6ParamsE)
        /*0284*/ 	.word	0x00000040


	//----- nvinfo : EIATTR_REGCOUNT
	.align		4
.L_118:
        /*0288*/ 	.byte	0x04, 0x2f
        /*028a*/ 	.short	(.L_120 - .L_119)
	.align		4
.L_119:
        /*028c*/ 	.word	index@(_ZN7cutlass13device_kernelIN5flash19enable_sm80_to_sm89INS1_16FlashAttnBwdSm80INS1_25CollectiveMainloopBwdSm80ILi2ELi2EN4cute5tupleIJNS5_1CILi128EEES8_NS7_ILi64EEEEEENS_10bfloat16_tEfNS_4arch4Sm80ELb0ELb0ELb0ELb0ELb0ELb0ELb0ELb0ELi2ELi4ELi4ELi4ELb0EEENS1_24CollectiveEpilogueBwdGQAISA_fSD_Li256ELb0ELb0EEENS1_19SingleTileSchedulerILb0ELb0ELb0ELi128EEEEEEEEEvNT_6ParamsE)
        /*0290*/ 	.word	0x000000ff


	//----- nvinfo : EIATTR_FRAME_SIZE
	.align		4
.L_120:
        /*0294*/ 	.byte	0x04, 0x11
        /*0296*/ 	.short	(.L_122 - .L_121)
	.align		4
.L_121:
        /*0298*/ 	.word	index@(_ZN7cutlass13device_kernelIN5flash19enable_sm80_to_sm89INS1_16FlashAttnBwdSm80INS1_25CollectiveMainloopBwdSm80ILi2ELi2EN4cute5tupleIJNS5_1CILi128EEES8_NS7_ILi64EEEEEENS_10bfloat16_tEfNS_4arch4Sm80ELb0ELb0ELb0ELb0ELb0ELb0ELb0ELb0ELi2ELi4ELi4ELi4ELb0EEENS1_24CollectiveEpilogueBwdGQAISA_fSD_Li256ELb0ELb0EEENS1_19SingleTileSchedulerILb0ELb0ELb0ELi128EEEEEEEEEvNT_6ParamsE)
        /*029c*/ 	.word	0x00000040


	//----- nvinfo : EIATTR_REGCOUNT
	.align		4
.L_122:
        /*02a0*/ 	.byte	0x04, 0x2f
        /*02a2*/ 	.short	(.L_124 - .L_123)
	.align		4
.L_123:
        /*02a4*/ 	.word	index@(_ZN7cutlass13device_kernelIN5flash19enable_sm80_to_sm89INS1_16FlashAttnBwdSm80INS1_25CollectiveMainloopBwdSm80ILi2ELi2EN4cute5tupleIJNS5_1CILi128EEES8_NS7_ILi64EEEEEENS_10bfloat16_tEfNS_4arch4Sm80ELb0ELb0ELb0ELb0ELb1ELb0ELb0ELb0ELi2ELi4ELi4ELi4ELb0EEENS1_21CollectiveEpilogueBwdISA_SB_SD_Li256ELb0ELb0ELi2EEENS1_19SingleTileSchedulerILb0ELb0ELb0ELi128EEEEEEEEEvNT_6ParamsE)
        /*02a8*/ 	.word	0x000000ff


	//----- nvinfo : EIATTR_FRAME_SIZE
	.align		4
.L_124:
        /*02ac*/ 	.byte	0x04, 0x11
        /*02ae*/ 	.short	(.L_126 - .L_125)
	.align		4
.L_125:
        /*02b0*/ 	.word	index@(_ZN7cutlass13device_kernelIN5flash19enable_sm80_to_sm89INS1_16FlashAttnBwdSm80INS1_25CollectiveMainloopBwdSm80ILi2ELi2EN4cute5tupleIJNS5_1CILi128EEES8_NS7_ILi64EEEEEENS_10bfloat16_tEfNS_4arch4Sm80ELb0ELb0ELb0ELb0ELb1ELb0ELb0ELb0ELi2ELi4ELi4ELi4ELb0EEENS1_21CollectiveEpilogueBwdISA_SB_SD_Li256ELb0ELb0ELi2EEENS1_19SingleTileSchedulerILb0ELb0ELb0ELi128EEEEEEEEEvNT_6ParamsE)
        /*02b4*/ 	.word	0x00000000


	//----- nvinfo : EIATTR_REGCOUNT
	.align		4
.L_126:
        /*02b8*/ 	.byte	0x04, 0x2f
        /*02ba*/ 	.short	(.L_128 - .L_127)
	.align		4
.L_127:
        /*02bc*/ 	.word	index@(_ZN7cutlass13device_kernelIN5flash19enable_sm80_to_sm89INS1_16FlashAttnBwdSm80INS1_25CollectiveMainloopBwdSm80ILi2ELi2EN4cute5tupleIJNS5_1CILi128EEES8_NS7_ILi64EEEEEENS_10bfloat16_tEfNS_4arch4Sm80ELb0ELb0ELb0ELb0ELb0ELb0ELb0ELb0ELi2ELi4ELi4ELi4ELb0EEENS1_21CollectiveEpilogueBwdISA_SB_SD_Li256ELb0ELb0ELi2EEENS1_19SingleTileSchedulerILb0ELb0ELb0ELi128EEEEEEEEEvNT_6ParamsE)
        /*02c0*/ 	.word	0x000000ff


	//----- nvinfo : EIATTR_FRAME_SIZE
	.align		4
.L_128:
        /*02c4*/ 	.byte	0x04, 0x11
        /*02c6*/ 	.short	(.L_130 - .L_129)
	.align		4
.L_129:
        /*02c8*/ 	.word	index@(_ZN7cutlass13device_kernelIN5flash19enable_sm80_to_sm89INS1_16FlashAttnBwdSm80INS1_25CollectiveMainloopBwdSm80ILi2ELi2EN4cute5tupleIJNS5_1CILi128EEES8_NS7_ILi64EEEEEENS_10bfloat16_tEfNS_4arch4Sm80ELb0ELb0ELb0ELb0ELb0ELb0ELb0ELb0ELi2ELi4ELi4ELi4ELb0EEENS1_21CollectiveEpilogueBwdISA_SB_SD_Li256ELb0ELb0ELi2EEENS1_19SingleTileSchedulerILb0ELb0ELb0ELi128EEEEEEEEEvNT_6ParamsE)
        /*02cc*/ 	.word	0x00000000


	//----- nvinfo : EIATTR_REGCOUNT
	.align		4
.L_130:
        /*02d0*/ 	.byte	0x04, 0x2f
        /*02d2*/ 	.short	(.L_132 - .L_131)
	.align		4
.L_131:
        /*02d4*/ 	.word	index@(_ZN7cutlass13device_kernelIN5flash22FlashAttnBwdPreprocessIN4cute5tupleIJNS3_1CILi64EEES6_EEENS_10bfloat16_tEfNS_4arch4Sm80ELb1ELb1EEEEEvNT_6ParamsE)
        /*02d8*/ 	.word	0x0000002d


	//----- nvinfo : EIATTR_FRAME_SIZE
	.align		4
.L_132:
        /*02dc*/ 	.byte	0x04, 0x11
        /*02de*/ 	.short	(.L_134 - .L_133)
	.align		4
.L_133:
        /*02e0*/ 	.word	index@(_ZN7cutlass13device_kernelIN5flash22FlashAttnBwdPreprocessIN4cute5tupleIJNS3_1CILi64EEES6_EEENS_10bfloat16_tEfNS_4arch4Sm80ELb1ELb1EEEEEvNT_6ParamsE)
        /*02e4*/ 	.word	0x00000000


	//----- nvinfo : EIATTR_REGCOUNT
	.align		4
.L_134:
        /*02e8*/ 	.byte	0x04, 0x2f
        /*02ea*/ 	.short	(.L_136 - .L_135)
	.align		4
.L_135:
        /*02ec*/ 	.word	index@(_ZN7cutlass13device_kernelIN5flash19enable_sm80_to_sm89INS1_16FlashAttnBwdSm80INS1_25CollectiveMainloopBwdSm80ILi2ELi2EN4cute5tupleIJNS5_1CILi64EEENS7_ILi128EEES8_EEENS_10bfloat16_tEfNS_4arch4Sm80ELb1ELb0ELb0ELb1ELb1ELb0ELb0ELb0ELi2ELi2ELi4ELi2ELb1EEENS1_24CollectiveEpilogueBwdGQAISA_fSD_Li256ELb1ELb1EEENS1_25SingleTileBwdLPTSchedulerILb1ELi128ELb1EEEEEEEEEvNT_6ParamsE)
        /*02f0*/ 	.word	0x000000ff


	//----- nvinfo : EIATTR_FRAME_SIZE
	.align		4
.L_136:
        /*02f4*/ 	.byte	0x04, 0x11
        /*02f6*/ 	.short	(.L_138 - .L_137)
	.align		4
.L_137:
        /*02f8*/ 	.word	index@($__internal_5_$__cuda_sm70_warpsync)
        /*02fc*/ 	.word	0x00000000


	//----- nvinfo : EIATTR_FRAME_SIZE
	.align		4
.L_138:
        /*0300*/ 	.byte	0x04, 0x11
        /*0302*/ 	.short	(.L_140 - .L_139)
	.align		4
.L_139:
        /*0304*/ 	.word	index@(_ZN7cutlass13device_kernelIN5flash19enable_sm80_to_sm89INS1_16FlashAttnBwdSm80INS1_25CollectiveMainloopBwdSm80ILi2ELi2EN4cute5tupleIJNS5_1CILi64EEENS7_ILi128EEES8_EEENS_10bfloat16_tEfNS_4arch4Sm80ELb1ELb0ELb0ELb1ELb1ELb0ELb0ELb0ELi2ELi2ELi4ELi2ELb1EEENS1_24CollectiveEpilogueBwdGQAISA_fSD_Li256ELb1ELb1EEENS1_25SingleTileBwdLPTSchedulerILb1ELi128ELb1EEEEEEEEEvNT_6ParamsE)
        /*0308*/ 	.word	0x00000000


	//----- nvinfo : EIATTR_REGCOUNT
	.align		4
.L_140:
        /*030c*/ 	.byte	0x04, 0x2f
        /*030e*/ 	.short	(.L_142 - .L_141)
	.align		4
.L_141:
        /*0310*/ 	.word	index@(_ZN7cutlass13device_kernelIN5flash32FlashAttnBwdPostprocessConvertdQIN4cute5tupleIJNS3_1CILi64EEES6_EEENS_10bfloat16_tEfNS_4arch4Sm80ELi256ENS3_8TiledMMAINS3_8MMA_AtomIJNS3_30SM80_16x8x16_F32BF16BF16F32_TNEEEENS3_6LayoutINS4_IJNS5_ILi2EEENS5_ILi4EEENS5_ILi1EEEEEENS4_IJSI_SG_NS5_ILi0EEEEEEEENS4_IJNS5_ILi32EEES6_NS5_ILi16EEEEEEEELb0EEEEEvNT_6ParamsE)
        /*0314*/ 	.word	0x00000028


	//----- nvinfo : EIATTR_FRAME_SIZE
	.align		4
.L_142:
        /*0318*/ 	.byte	0x04, 0x11
        /*031a*/ 	.short	(.L_144 - .L_143)
	.align		4
.L_143:
        /*031c*/ 	.word	index@(_ZN7cutlass13device_kernelIN5flash32FlashAttnBwdPostprocessConvertdQIN4cute5tupleIJNS3_1CILi64EEES6_EEENS_10bfloat16_tEfNS_4arch4Sm80ELi256ENS3_8TiledMMAINS3_8MMA_AtomIJNS3_30SM80_16x8x16_F32BF16BF16F32_TNEEEENS3_6LayoutINS4_IJNS5_ILi2EEENS5_ILi4EEENS5_ILi1EEEEEENS4_IJSI_SG_NS5_ILi0EEEEEEEENS4_IJNS5_ILi32EEES6_NS5_ILi16EEEEEEEELb0EEEEEvNT_6ParamsE)
        /*0320*/ 	.word	0x00000000


	//----- nvinfo : EIATTR_REGCOUNT
	.align		4
.L_144:
        /*0324*/ 	.byte	0x04, 0x2f
        /*0326*/ 	.short	(.L_146 - .L_145)
	.align		4
.L_145:
        /*0328*/ 	.word	index@(_ZN7cutlass13device_kernelIN5flash19enable_sm80_to_sm89INS1_16FlashAttnBwdSm80INS1_25CollectiveMainloopBwdSm80ILi2ELi2EN4cute5tupleIJNS5_1CILi64EEENS7_ILi128EEES8_EEENS_10bfloat16_tEfNS_4arch4Sm80ELb1ELb0ELb0ELb1ELb0ELb0ELb0ELb0ELi2ELi2ELi4ELi2ELb1EEENS1_24CollectiveEpilogueBwdGQAISA_fSD_Li256ELb1ELb0EEENS1_25SingleTileBwdLPTSchedulerILb1ELi128ELb0EEEEEEEEEvNT_6ParamsE)
        /*032c*/ 	.word	0x000000ff


	//----- nvinfo : EIATTR_FRAME_SIZE
	.align		4
.L_146:
        /*0330*/ 	.byte	0x04, 0x11
        /*0332*/ 	.short	(.L_148 - .L_147)
	.align		4
.L_147:
        /*0334*/ 	.word	index@(_ZN7cutlass13device_kernelIN5flash19enable_sm80_to_sm89INS1_16FlashAttnBwdSm80INS1_25CollectiveMainloopBwdSm80ILi2ELi2EN4cute5tupleIJNS5_1CILi64EEENS7_ILi128EEES8_EEENS_10bfloat16_tEfNS_4arch4Sm80ELb1ELb0ELb0ELb1ELb0ELb0ELb0ELb0ELi2ELi2ELi4ELi2ELb1EEENS1_24CollectiveEpilogueBwdGQAISA_fSD_Li256ELb1ELb0EEENS1_25SingleTileBwdLPTSchedulerILb1ELi128ELb0EEEEEEEEEvNT_6ParamsE)
        /*0338*/ 	.word	0x00000000


	//----- nvinfo : EIATTR_REGCOUNT
	.align		4
.L_148:
        /*033c*/ 	.byte	0x04, 0x2f
        /*033e*/ 	.short	(.L_150 - .L_149)
	.align		4
.L_149:
        /*0340*/ 	.word	index@(_ZN7cutlass13device_kernelIN5flash19enable_sm80_to_sm89INS1_16FlashAttnBwdSm80INS1_25CollectiveMainloopBwdSm80ILi2ELi2EN4cute5tupleIJNS5_1CILi64EEENS7_ILi128EEES8_EEENS_10bfloat16_tEfNS_4arch4Sm80ELb1ELb0ELb0ELb1ELb1ELb0ELb0ELb0ELi2ELi2ELi4ELi2ELb1EEENS1_21CollectiveEpilogueBwdISA_SB_SD_Li256ELb1ELb0ELi2EEENS1_25SingleTileBwdLPTSchedulerILb1ELi128ELb1EEEEEEEEEvNT_6ParamsE)
        /*0344*/ 	.word	0x000000ff


	//----- nvinfo : EIATTR_FRAME_SIZE
	.align		4
.L_150:
        /*0348*/ 	.byte	0x04, 0x11
        /*034a*/ 	.short	(.L_152 - .L_151)
	.align		4
.L_151:
        /*034c*/ 	.word	index@(_ZN7cutlass13device_kernelIN5flash19enable_sm80_to_sm89INS1_16FlashAttnBwdSm80INS1_25CollectiveMainloopBwdSm80ILi2ELi2EN4cute5tupleIJNS5_1CILi64EEENS7_ILi128EEES8_EEENS_10bfloat16_tEfNS_4arch4Sm80ELb1ELb0ELb0ELb1ELb1ELb0ELb0ELb0ELi2ELi2ELi4ELi2ELb1EEENS1_21CollectiveEpilogueBwdISA_SB_SD_Li256ELb1ELb0ELi2EEENS1_25SingleTileBwdLPTSchedulerILb1ELi128ELb1EEEEEEEEEvNT_6ParamsE)
        /*0350*/ 	.word	0x00000000


	//----- nvinfo : EIATTR_REGCOUNT
	.align		4
.L_152:
        /*0354*/ 	.byte	0x04, 0x2f
        /*0356*/ 	.short	(.L_154 - .L_153)
	.align		4
.L_153:
        /*0358*/ 	.word	index@(_ZN7cutlass13device_kernelIN5flash19enable_sm80_to_sm89INS1_16FlashAttnBwdSm80INS1_25CollectiveMainloopBwdSm80ILi2ELi2EN4cute5tupleIJNS5_1CILi64EEENS7_ILi128EEES8_EEENS_10bfloat16_tEfNS_4arch4Sm80ELb1ELb0ELb0ELb1ELb0ELb0ELb0ELb0ELi2ELi2ELi4ELi2ELb1EEENS1_21CollectiveEpilogueBwdISA_SB_SD_Li256ELb1ELb0ELi2EEENS1_25SingleTileBwdLPTSchedulerILb1ELi128ELb0EEEEEEEEEvNT_6ParamsE)
        /*035c*/ 	.word	0x000000ff


	//----- nvinfo : EIATTR_FRAME_SIZE
	.align		4
.L_154:
        /*0360*/ 	.byte	0x04, 0x11
        /*0362*/ 	.short	(.L_156 - .L_155)
	.align		4
.L_155:
        /*0364*/ 	.word	index@(_ZN7cutlass13device_kernelIN5flash19enable_sm80_to_sm89INS1_16FlashAttnBwdSm80INS1_25CollectiveMainloopBwdSm80ILi2ELi2EN4cute5tupleIJNS5_1CILi64EEENS7_ILi128EEES8_EEENS_10bfloat16_tEfNS_4arch4Sm80ELb1ELb0ELb0ELb1ELb0ELb0ELb0ELb0ELi2ELi2ELi4ELi2ELb1EEENS1_21CollectiveEpilogueBwdISA_SB_SD_Li256ELb1ELb0ELi2EEENS1_25SingleTileBwdLPTSchedulerILb1ELi128ELb0EEEEEEEEEvNT_6ParamsE)
        /*0368*/ 	.word	0x00000000


	//----- nvinfo : EIATTR_REGCOUNT
	.align		4
.L_156:
        /*036c*/ 	.byte	0x04, 0x2f
        /*036e*/ 	.short	(.L_158 - .L_157)
	.align		4
.L_157:
        /*0370*/ 	.word	index@(_ZN7cutlass13device_kernelIN5flash22FlashAttnBwdPreprocessIN4cute5tupleIJNS3_1CILi64EEES6_EEENS_10bfloat16_tEfNS_4arch4Sm80ELb1ELb0EEEEEvNT_6ParamsE)
        /*0374*/ 	.word	0x00000027


	//----- nvinfo : EIATTR_FRAME_SIZE
	.align		4
.L_158:
        /*0378*/ 	.byte	0x04, 0x11
        /*037a*/ 	.short	(.L_160 - .L_159)
	.align		4
.L_159:
        /*037c*/ 	.word	index@(_ZN7cutlass13device_kernelIN5flash22FlashAttnBwdPreprocessIN4cute5tupleIJNS3_1CILi64EEES6_EEENS_10bfloat16_tEfNS_4arch4Sm80ELb1ELb0EEEEEvNT_6ParamsE)
        /*0380*/ 	.word	0x00000000


	//----- nvinfo : EIATTR_REGCOUNT
	.align		4
.L_160:
        /*0384*/ 	.byte	0x04, 0x2f
        /*0386*/ 	.short	(.L_162 - .L_161)
	.align		4
.L_161:
        /*0388*/ 	.word	index@(_ZN7cutlass13device_kernelIN5flash19enable_sm80_to_sm89INS1_16FlashAttnBwdSm80INS1_25CollectiveMainloopBwdSm80ILi2ELi2EN4cute5tupleIJNS5_1CILi64EEENS7_ILi128EEES8_EEENS_10bfloat16_tEfNS_4arch4Sm80ELb1ELb0ELb0ELb0ELb1ELb0ELb0ELb0ELi2ELi2ELi4ELi2ELb1EEENS1_24CollectiveEpilogueBwdGQAISA_fSD_Li256ELb0ELb1EEENS1_25SingleTileBwdLPTSchedulerILb0ELi128ELb1EEEEEEEEEvNT_6ParamsE)
        /*038c*/ 	.word	0x000000ff


	//----- nvinfo : EIATTR_FRAME_SIZE
	.align		4
.L_162:
        /*0390*/ 	.byte	0x04, 0x11
        /*0392*/ 	.short	(.L_164 - .L_163)
	.align		4
.L_163:
        /*0394*/ 	.word	index@($__internal_4_$__cuda_sm70_warpsync)
        /*0398*/ 	.word	0x00000000


	//----- nvinfo : EIATTR_FRAME_SIZE
	.align		4
.L_164:
        /*039c*/ 	.byte	0x04, 0x11
        /*039e*/ 	.short	(.L_166 - .L_165)
	.align		4
.L_165:
        /*03a0*/ 	.word	index@(_ZN7cutlass13device_kernelIN5flash19enable_sm80_to_sm89INS1_16FlashAttnBwdSm80INS1_25CollectiveMainloopBwdSm80ILi2ELi2EN4cute5tupleIJNS5_1CILi64EEENS7_ILi128EEES8_EEENS_10bfloat16_tEfNS_4arch4Sm80ELb1ELb0ELb0ELb0ELb1ELb0ELb0ELb0ELi2ELi2ELi4ELi2ELb1EEENS1_24CollectiveEpilogueBwdGQAISA_fSD_Li256ELb0ELb1EEENS1_25SingleTileBwdLPTSchedulerILb0ELi128ELb1EEEEEEEEEvNT_6ParamsE)
        /*03a4*/ 	.word	0x00000000


	//----- nvinfo : EIATTR_REGCOUNT
	.align		4
.L_166:
        /*03a8*/ 	.byte	0x04, 0x2f
        /*03aa*/ 	.short	(.L_168 - .L_167)
	.align		4
.L_167:
        /*03ac*/ 	.word	index@(_ZN7cutlass13device_kernelIN5flash19enable_sm80_to_sm89INS1_16FlashAttnBwdSm80INS1_25CollectiveMainloopBwdSm80ILi2ELi2EN4cute5tupleIJNS5_1CILi64EEENS7_ILi128EEES8_EEENS_10bfloat16_tEfNS_4arch4Sm80ELb1ELb0ELb0ELb0ELb0ELb0ELb0ELb0ELi2ELi2ELi4ELi2ELb1EEENS1_24CollectiveEpilogueBwdGQAISA_fSD_Li256ELb0ELb0EEENS1_25SingleTileBwdLPTSchedulerILb0ELi128ELb0EEEEEEEEEvNT_6ParamsE)
        /*03b0*/ 	.word	0x000000ff


	//----- nvinfo : EIATTR_FRAME_SIZE
	.align		4
.L_168:
        /*03b4*/ 	.byte	0x04, 0x11
        /*03b6*/ 	.short	(.L_170 - .L_169)
	.align		4
.L_169:
        /*03b8*/ 	.word	index@(_ZN7cutlass13device_kernelIN5flash19enable_sm80_to_sm89INS1_16FlashAttnBwdSm80INS1_25CollectiveMainloopBwdSm80ILi2ELi2EN4cute5tupleIJNS5_1CILi64EEENS7_ILi128EEES8_EEENS_10bfloat16_tEfNS_4arch4Sm80ELb1ELb0ELb0ELb0ELb0ELb0ELb0ELb0ELi2ELi2ELi4ELi2ELb1EEENS1_24CollectiveEpilogueBwdGQAISA_fSD_Li256ELb0ELb0EEENS1_25SingleTileBwdLPTSchedulerILb0ELi128ELb0EEEEEEEEEvNT_6ParamsE)
        /*03bc*/ 	.word	0x00000000


	//----- nvinfo : EIATTR_REGCOUNT
	.align		4
.L_170:
        /*03c0*/ 	.byte	0x04, 0x2f
        /*03c2*/ 	.short	(.L_172 - .L_171)
	.align		4
.L_171:
        /*03c4*/ 	.word	index@(_ZN7cutlass13device_kernelIN5flash19enable_sm80_to_sm89INS1_16FlashAttnBwdSm80INS1_25CollectiveMainloopBwdSm80ILi2ELi2EN4cute5tupleIJNS5_1CILi64EEENS7_ILi128EEES8_EEENS_10bfloat16_tEfNS_4arch4Sm80ELb1ELb0ELb0ELb0ELb1ELb0ELb0ELb0ELi2ELi2ELi4ELi2ELb1EEENS1_21CollectiveEpilogueBwdISA_SB_SD_Li256ELb0ELb0ELi2EEENS1_25SingleTileBwdLPTSchedulerILb0ELi128ELb1EEEEEEEEEvNT_6ParamsE)
        /*03c8*/ 	.word	0x000000ff


	//----- nvinfo : EIATTR_FRAME_SIZE
	.align		4
.L_172:
        /*03cc*/ 	.byte	0x04, 0x11
        /*03ce*/ 	.short	(.L_174 - .L_173)
	.align		4
.L_173:
        /*03d0*/ 	.word	index@(_ZN7cutlass13device_kernelIN5flash19enable_sm80_to_sm89INS1_16FlashAttnBwdSm80INS1_25CollectiveMainloopBwdSm80ILi2ELi2EN4cute5tupleIJNS5_1CILi64EEENS7_ILi128EEES8_EEENS_10bfloat16_tEfNS_4arch4Sm80ELb1ELb0ELb0ELb0ELb1ELb0ELb0ELb0ELi2ELi2ELi4ELi2ELb1EEENS1_21CollectiveEpilogueBwdISA_SB_SD_Li256ELb0ELb0ELi2EEENS1_25SingleTileBwdLPTSchedulerILb0ELi128ELb1EEEEEEEEEvNT_6ParamsE)
        /*03d4*/ 	.word	0x00000000


	//----- nvinfo : EIATTR_REGCOUNT
	.align		4
.L_174:
        /*03d8*/ 	.byte	0x04, 0x2f
        /*03da*/ 	.short	(.L_176 - .L_175)
	.align		4
.L_175:
        /*03dc*/ 	.word	index@(_ZN7cutlass13device_kernelIN5flash19enable_sm80_to_sm89INS1_16FlashAttnBwdSm80INS1_25CollectiveMainloopBwdSm80ILi2ELi2EN4cute5tupleIJNS5_1CILi64EEENS7_ILi128EEES8_EEENS_10bfloat16_tEfNS_4arch4Sm80ELb1ELb0ELb0ELb0ELb0ELb0ELb0ELb0ELi2ELi2ELi4ELi2ELb1EEENS1_21CollectiveEpilogueBwdISA_SB_SD_Li256ELb0ELb0ELi2EEENS1_25SingleTileBwdLPTSchedulerILb0ELi128ELb0EEEEEEEEEvNT_6ParamsE)
        /*03e0*/ 	.word	0x000000ff


	//----- nvinfo : EIATTR_FRAME_SIZE
	.align		4
.L_176:
        /*03e4*/ 	.byte	0x04, 0x11
        /*03e6*/ 	.short	(.L_178 - .L_177)
	.align		4
.L_177:
        /*03e8*/ 	.word	index@(_ZN7cutlass13device_kernelIN5flash19enable_sm80_to_sm89INS1_16FlashAttnBwdSm80INS1_25CollectiveMainloopBwdSm80ILi2ELi2EN4cute5tupleIJNS5_1CILi64EEENS7_ILi128EEES8_EEENS_10bfloat16_tEfNS_4arch4Sm80ELb1ELb0ELb0ELb0ELb0ELb0ELb0ELb0ELi2ELi2ELi4ELi2ELb1EEENS1_21CollectiveEpilogueBwdISA_SB_SD_Li256ELb0ELb0ELi2EEENS1_25SingleTileBwdLPTSchedulerILb0ELi128ELb0EEEEEEEEEvNT_6ParamsE)
        /*03ec*/ 	.word	0x00000000


	//----- nvinfo : EIATTR_REGCOUNT
	.align		4
.L_178:
        /*03f0*/ 	.byte	0x04, 0x2f
        /*03f2*/ 	.short	(.L_180 - .L_179)
	.align		4
.L_179:
        /*03f4*/ 	.word	index@(_ZN7cutlass13device_kernelIN5flash19enable_sm80_to_sm89INS1_16FlashAttnBwdSm80INS1_25CollectiveMainloopBwdSm80ILi2ELi2EN4cute5tupleIJNS5_1CILi64EEENS7_ILi128EEES8_EEENS_10bfloat16_tEfNS_4arch4Sm80ELb0ELb1ELb0ELb1ELb1ELb0ELb0ELb0ELi2ELi2ELi4ELi2ELb1EEENS1_24CollectiveEpilogueBwdGQAISA_fSD_Li256ELb1ELb1EEENS1_19SingleTileSchedulerILb1ELb0ELb0ELi128EEEEEEEEEvNT_6ParamsE)
        /*03f8*/ 	.word	0x000000ff


	//----- nvinfo : EIATTR_FRAME_SIZE
	.align		4
.L_180:
        /*03fc*/ 	.byte	0x04, 0x11
        /*03fe*/ 	.short	(.L_182 - .L_181)
	.align		4
.L_181:
        /*0400*/ 	.word	index@($__internal_3_$__cuda_sm70_warpsync)
        /*0404*/ 	.word	0x00000000


	//----- nvinfo : EIATTR_FRAME_SIZE
	.align		4
.L_182:
        /*0408*/ 	.byte	0x04, 0x11
        /*040a*/ 	.short	(.L_184 - .L_183)
	.align		4
.L_183:
        /*040c*/ 	.word	index@(_ZN7cutlass13device_kernelIN5flash19enable_sm80_to_sm89INS1_16FlashAttnBwdSm80INS1_25CollectiveMainloopBwdSm80ILi2ELi2EN4cute5tupleIJNS5_1CILi64EEENS7_ILi128EEES8_EEENS_10bfloat16_tEfNS_4arch4Sm80ELb0ELb1ELb0ELb1ELb1ELb0ELb0ELb0ELi2ELi2ELi4ELi2ELb1EEENS1_24CollectiveEpilogueBwdGQAISA_fSD_Li256ELb1ELb1EEENS1_19SingleTileSchedulerILb1ELb0ELb0ELi128EEEEEEEEEvNT_6ParamsE)
        /*0410*/ 	.word	0x00000000


	//----- nvinfo : EIATTR_REGCOUNT
	.align		4
.L_184:
        /*0414*/ 	.byte	0x04, 0x2f
        /*0416*/ 	.short	(.L_186 - .L_185)
	.align		4
.L_185:
        /*0418*/ 	.word	index@(_ZN7cutlass13device_kernelIN5flash19enable_sm80_to_sm89INS1_16FlashAttnBwdSm80INS1_25CollectiveMainloopBwdSm80ILi2ELi2EN4cute5tupleIJNS5_1CILi64EEENS7_ILi128EEES8_EEENS_10bfloat16_tEfNS_4arch4Sm80ELb0ELb1ELb0ELb1ELb0ELb0ELb0ELb0ELi2ELi2ELi4ELi2ELb1EEENS1_24CollectiveEpilogueBwdGQAISA_fSD_Li256ELb1ELb0EEENS1_19SingleTileSchedulerILb1ELb0ELb0ELi128EEEEEEEEEvNT_6ParamsE)
        /*041c*/ 	.word	0x000000ff


	//----- nvinfo : EIATTR_FRAME_SIZE
	.align		4
.L_186:
        /*0420*/ 	.byte	0x04, 0x11
        /*0422*/ 	.short	(.L_188 - .L_187)
	.align		4
.L_187:
        /*0424*/ 	.word	index@(_ZN7cutlass13device_kernelIN5flash19enable_sm80_to_sm89INS1_16FlashAttnBwdSm80INS1_25CollectiveMainloopBwdSm80ILi2ELi2EN4cute5tupleIJNS5_1CILi64EEENS7_ILi128EEES8_EEENS_10bfloat16_tEfNS_4arch4Sm80ELb0ELb1ELb0ELb1ELb0ELb0ELb0ELb0ELi2ELi2ELi4ELi2ELb1EEENS1_24CollectiveEpilogueBwdGQAISA_fSD_Li256ELb1ELb0EEENS1_19SingleTileSchedulerILb1ELb0ELb0ELi128EEEEEEEEEvNT_6ParamsE)
        /*0428*/ 	.word	0x00000000


	//----- nvinfo : EIATTR_REGCOUNT
	.align		4
.L_188:
        /*042c*/ 	.byte	0x04, 0x2f
        /*042e*/ 	.short	(.L_190 - .L_189)
	.align		4
.L_189:
        /*0430*/ 	.word	index@(_ZN7cutlass13device_kernelIN5flash19enable_sm80_to_sm89INS1_16FlashAttnBwdSm80INS1_25CollectiveMainloopBwdSm80ILi2ELi2EN4cute5tupleIJNS5_1CILi64EEENS7_ILi128EEES8_EEENS_10bfloat16_tEfNS_4arch4Sm80ELb0ELb1ELb0ELb1ELb1ELb0ELb0ELb0ELi2ELi2ELi4ELi2ELb1EEENS1_21CollectiveEpilogueBwdISA_SB_SD_Li256ELb1ELb0ELi2EEENS1_19SingleTileSchedulerILb1ELb0ELb0ELi128EEEEEEEEEvNT_6ParamsE)
        /*0434*/ 	.word	0x000000ff


	//----- nvinfo : EIATTR_FRAME_SIZE
	.align		4
.L_190:
        /*0438*/ 	.byte	0x04, 0x11
        /*043a*/ 	.short	(.L_192 - .L_191)
	.align		4
.L_191:
        /*043c*/ 	.word	index@(_ZN7cutlass13device_kernelIN5flash19enable_sm80_to_sm89INS1_16FlashAttnBwdSm80INS1_25CollectiveMainloopBwdSm80ILi2ELi2EN4cute5tupleIJNS5_1CILi64EEENS7_ILi128EEES8_EEENS_10bfloat16_tEfNS_4arch4Sm80ELb0ELb1ELb0ELb1ELb1ELb0ELb0ELb0ELi2ELi2ELi4ELi2ELb1EEENS1_21CollectiveEpilogueBwdISA_SB_SD_Li256ELb1ELb0ELi2EEENS1_19SingleTileSchedulerILb1ELb0ELb0ELi128EEEEEEEEEvNT_6ParamsE)
        /*0440*/ 	.word	0x00000000


	//----- nvinfo : EIATTR_REGCOUNT
	.align		4
.L_192:
        /*0444*/ 	.byte	0x04, 0x2f
        /*0446*/ 	.short	(.L_194 - .L_193)
	.align		4
.L_193:
        /*0448*/ 	.word	index@(_ZN7cutlass13device_kernelIN5flash19enable_sm80_to_sm89INS1_16FlashAttnBwdSm80INS1_25CollectiveMainloopBwdSm80ILi2ELi2EN4cute5tupleIJNS5_1CILi64EEENS7_ILi128EEES8_EEENS_10bfloat16_tEfNS_4arch4Sm80ELb0ELb1ELb0ELb1ELb0ELb0ELb0ELb0ELi2ELi2ELi4ELi2ELb1EEENS1_21CollectiveEpilogueBwdISA_SB_SD_Li256ELb1ELb0ELi2EEENS1_19SingleTileSchedulerILb1ELb0ELb0ELi128EEEEEEEEEvNT_6ParamsE)
        /*044c*/ 	.word	0x000000ff


	//----- nvinfo : EIATTR_FRAME_SIZE
	.align		4
.L_194:
        /*0450*/ 	.byte	0x04, 0x11
        /*0452*/ 	.short	(.L_196 - .L_195)
	.align		4
.L_195:
        /*0454*/ 	.word	index@(_ZN7cutlass13device_kernelIN5flash19enable_sm80_to_sm89INS1_16FlashAttnBwdSm80INS1_25CollectiveMainloopBwdSm80ILi2ELi2EN4cute5tupleIJNS5_1CILi64EEENS7_ILi128EEES8_EEENS_10bfloat16_tEfNS_4arch4Sm80ELb0ELb1ELb0ELb1ELb0ELb0ELb0ELb0ELi2ELi2ELi4ELi2ELb1EEENS1_21CollectiveEpilogueBwdISA_SB_SD_Li256ELb1ELb0ELi2EEENS1_19SingleTileSchedulerILb1ELb0ELb0ELi128EEEEEEEEEvNT_6ParamsE)
        /*0458*/ 	.word	0x00000000


	//----- nvinfo : EIATTR_REGCOUNT
	.align		4
.L_196:
        /*045c*/ 	.byte	0x04, 0x2f
        /*045e*/ 	.short	(.L_198 - .L_197)
	.align		4
.L_197:
        /*0460*/ 	.word	index@(_ZN7cutlass13device_kernelIN5flash19enable_sm80_to_sm89INS1_16FlashAttnBwdSm80INS1_25CollectiveMainloopBwdSm80ILi2ELi2EN4cute5tupleIJNS5_1CILi64EEENS7_ILi128EEES8_EEENS_10bfloat16_tEfNS_4arch4Sm80ELb0ELb1ELb0ELb0ELb1ELb0ELb0ELb0ELi2ELi2ELi4ELi2ELb1EEENS1_24CollectiveEpilogueBwdGQAISA_fSD_Li256ELb0ELb1EEENS1_19SingleTileSchedulerILb0ELb0ELb0ELi128EEEEEEEEEvNT_6ParamsE)
        /*0464*/ 	.word	0x000000f5


	//----- nvinfo : EIATTR_FRAME_SIZE
	.align		4
.L_198:
        /*0468*/ 	.byte	0x04, 0x11
        /*046a*/ 	.short	(.L_200 - .L_199)
	.align		4
.L_199:
        /*046c*/ 	.word	index@($__internal_2_$__cuda_sm70_warpsync)
        /*0470*/ 	.word	0x00000000


	//----- nvinfo : EIATTR_FRAME_SIZE
	.align		4
.L_200:
        /*0474*/ 	.byte	0x04, 0x11
        /*0476*/ 	.short	(.L_202 - .L_201)
	.align		4
.L_201:
        /*0478*/ 	.word	index@(_ZN7cutlass13device_kernelIN5flash19enable_sm80_to_sm89INS1_16FlashAttnBwdSm80INS1_25CollectiveMainloopBwdSm80ILi2ELi2EN4cute5tupleIJNS5_1CILi64EEENS7_ILi128EEES8_EEENS_10bfloat16_tEfNS_4arch4Sm80ELb0ELb1ELb0ELb0ELb1ELb0ELb0ELb0ELi2ELi2ELi4ELi2ELb1EEENS1_24CollectiveEpilogueBwdGQAISA_fSD_Li256ELb0ELb1EEENS1_19SingleTileSchedulerILb0ELb0ELb0ELi128EEEEEEEEEvNT_6ParamsE)
        /*047c*/ 	.word	0x00000000


	//----- nvinfo : EIATTR_REGCOUNT
	.align		4
.L_202:
        /*0480*/ 	.byte	0x04, 0x2f
        /*0482*/ 	.short	(.L_204 - .L_203)
	.align		4
.L_203:
        /*0484*/ 	.word	index@(_ZN7cutlass13device_kernelIN5flash19enable_sm80_to_sm89INS1_16FlashAttnBwdSm80INS1_25CollectiveMainloopBwdSm80ILi2ELi2EN4cute5tupleIJNS5_1CILi64EEENS7_ILi128EEES8_EEENS_10bfloat16_tEfNS_4arch4Sm80ELb0ELb1ELb0ELb0ELb0ELb0ELb0ELb0ELi2ELi2ELi4ELi2ELb1EEENS1_24CollectiveEpilogueBwdGQAISA_fSD_Li256ELb0ELb0EEENS1_19SingleTileSchedulerILb0ELb0ELb0ELi128EEEEEEEEEvNT_6ParamsE)
        /*0488*/ 	.word	0x000000f0


	//----- nvinfo : EIATTR_FRAME_SIZE
	.align		4
.L_204:
        /*048c*/ 	.byte	0x04, 0x11
        /*048e*/ 	.short	(.L_206 - .L_205)
	.align		4
.L_205:
        /*0490*/ 	.word	index@(_ZN7cutlass13device_kernelIN5flash19enable_sm80_to_sm89INS1_16FlashAttnBwdSm80INS1_25CollectiveMainloopBwdSm80ILi2ELi2EN4cute5tupleIJNS5_1CILi64EEENS7_ILi128EEES8_EEENS_10bfloat16_tEfNS_4arch4Sm80ELb0ELb1ELb0ELb0ELb0ELb0ELb0ELb0ELi2ELi2ELi4ELi2ELb1EEENS1_24CollectiveEpilogueBwdGQAISA_fSD_Li256ELb0ELb0EEENS1_19SingleTileSchedulerILb0ELb0ELb0ELi128EEEEEEEEEvNT_6ParamsE)
        /*0494*/ 	.word	0x00000000


	//----- nvinfo : EIATTR_REGCOUNT
	.align		4
.L_206:
        /*0498*/ 	.byte	0x04, 0x2f
        /*049a*/ 	.short	(.L_208 - .L_207)
	.align		4
.L_207:
        /*049c*/ 	.word	index@(_ZN7cutlass13device_kernelIN5flash19enable_sm80_to_sm89INS1_16FlashAttnBwdSm80INS1_25CollectiveMainloopBwdSm80ILi2ELi2EN4cute5tupleIJNS5_1CILi64EEENS7_ILi128EEES8_EEENS_10bfloat16_tEfNS_4arch4Sm80ELb0ELb1ELb0ELb0ELb1ELb0ELb0ELb0ELi2ELi2ELi4ELi2ELb1EEENS1_21CollectiveEpilogueBwdISA_SB_SD_Li256ELb0ELb0ELi2EEENS1_19SingleTileSchedulerILb0ELb0ELb0ELi128EEEEEEEEEvNT_6ParamsE)
        /*04a0*/ 	.word	0x000000f5


	//----- nvinfo : EIATTR_FRAME_SIZE
	.align		4
.L_208:
        /*04a4*/ 	.byte	0x04, 0x11
        /*04a6*/ 	.short	(.L_210 - .L_209)
	.align		4
.L_209:
        /*04a8*/ 	.word	index@(_ZN7cutlass13device_kernelIN5flash19enable_sm80_to_sm89INS1_16FlashAttnBwdSm80INS1_25CollectiveMainloopBwdSm80ILi2ELi2EN4cute5tupleIJNS5_1CILi64EEENS7_ILi128EEES8_EEENS_10bfloat16_tEfNS_4arch4Sm80ELb0ELb1ELb0ELb0ELb1ELb0ELb0ELb0ELi2ELi2ELi4ELi2ELb1EEENS1_21CollectiveEpilogueBwdISA_SB_SD_Li256ELb0ELb0ELi2EEENS1_19SingleTileSchedulerILb0ELb0ELb0ELi128EEEEEEEEEvNT_6ParamsE)
        /*04ac*/ 	.word	0x00000000


	//----- nvinfo : EIATTR_REGCOUNT
	.align		4
.L_210:
        /*04b0*/ 	.byte	0x04, 0x2f
        /*04b2*/ 	.short	(.L_212 - .L_211)
	.align		4
.L_211:
        /*04b4*/ 	.word	index@(_ZN7cutlass13device_kernelIN5flash19enable_sm80_to_sm89INS1_16FlashAttnBwdSm80INS1_25CollectiveMainloopBwdSm80ILi2ELi2EN4cute5tupleIJNS5_1CILi64EEENS7_ILi128EEES8_EEENS_10bfloat16_tEfNS_4arch4Sm80ELb0ELb1ELb0ELb0ELb0ELb0ELb0ELb0ELi2ELi2ELi4ELi2ELb1EEENS1_21CollectiveEpilogueBwdISA_SB_SD_Li256ELb0ELb0ELi2EEENS1_19SingleTileSchedulerILb0ELb0ELb0ELi128EEEEEEEEEvNT_6ParamsE)
        /*04b8*/ 	.word	0x000000f5


	//----- nvinfo : EIATTR_FRAME_SIZE
	.align		4
.L_212:
        /*04bc*/ 	.byte	0x04, 0x11
        /*04be*/ 	.short	(.L_214 - .L_213)
	.align		4
.L_213:
        /*04c0*/ 	.word	index@(_ZN7cutlass13device_kernelIN5flash19enable_sm80_to_sm89INS1_16FlashAttnBwdSm80INS1_25CollectiveMainloopBwdSm80ILi2ELi2EN4cute5tupleIJNS5_1CILi64EEENS7_ILi128EEES8_EEENS_10bfloat16_tEfNS_4arch4Sm80ELb0ELb1ELb0ELb0ELb0ELb0ELb0ELb0ELi2ELi2ELi4ELi2ELb1EEENS1_21CollectiveEpilogueBwdISA_SB_SD_Li256ELb0ELb0ELi2EEENS1_19SingleTileSchedulerILb0ELb0ELb0ELi128EEEEEEEEEvNT_6ParamsE)
        /*04c4*/ 	.word	0x00000000


	//----- nvinfo : EIATTR_REGCOUNT
	.align		4
.L_214:
        /*04c8*/ 	.byte	0x04, 0x2f
        /*04ca*/ 	.short	(.L_216 - .L_215)
	.align		4
.L_215:
        /*04cc*/ 	.word	index@(_ZN7cutlass13device_kernelIN5flash19enable_sm80_to_sm89INS1_16FlashAttnBwdSm80INS1_25CollectiveMainloopBwdSm80ILi2ELi2EN4cute5tupleIJNS5_1CILi64EEENS7_ILi128EEES8_EEENS_10bfloat16_tEfNS_4arch4Sm80ELb0ELb0ELb0ELb1ELb1ELb0ELb0ELb0ELi2ELi2ELi4ELi2ELb1EEENS1_24CollectiveEpilogueBwdGQAISA_fSD_Li256ELb1ELb1EEENS1_19SingleTileSchedulerILb1ELb0ELb0ELi128EEEEEEEEEvNT_6ParamsE)
        /*04d0*/ 	.word	0x000000fe


	//----- nvinfo : EIATTR_FRAME_SIZE
	.align		4
.L_216:
        /*04d4*/ 	.byte	0x04, 0x11
        /*04d6*/ 	.short	(.L_218 - .L_217)
	.align		4
.L_217:
        /*04d8*/ 	.word	index@($__internal_1_$__cuda_sm70_warpsync)
        /*04dc*/ 	.word	0x00000000


	//----- nvinfo : EIATTR_FRAME_SIZE
	.align		4
.L_218:
        /*04e0*/ 	.byte	0x04, 0x11
        /*04e2*/ 	.short	(.L_220 - .L_219)
	.align		4
.L_219:
        /*04e4*/ 	.word	index@(_ZN7cutlass13device_kernelIN5flash19enable_sm80_to_sm89INS1_16FlashAttnBwdSm80INS1_25CollectiveMainloopBwdSm80ILi2ELi2EN4cute5tupleIJNS5_1CILi64EEENS7_ILi128EEES8_EEENS_10bfloat16_tEfNS_4arch4Sm80ELb0ELb0ELb0ELb1ELb1ELb0ELb0ELb0ELi2ELi2ELi4ELi2ELb1EEENS1_24CollectiveEpilogueBwdGQAISA_fSD_Li256ELb1ELb1EEENS1_19SingleTileSchedulerILb1ELb0ELb0ELi128EEEEEEEEEvNT_6ParamsE)
        /*04e8*/ 	.word	0x00000000


	//----- nvinfo : EIATTR_REGCOUNT
	.align		4
.L_220:
        /*04ec*/ 	.byte	0x04, 0x2f
        /*04ee*/ 	.short	(.L_222 - .L_221)
	.align		4
.L_221:
        /*04f0*/ 	.word	index@(_ZN7cutlass13device_kernelIN5flash19enable_sm80_to_sm89INS1_16FlashAttnBwdSm80INS1_25CollectiveMainloopBwdSm80ILi2ELi2EN4cute5tupleIJNS5_1CILi64EEENS7_ILi128EEES8_EEENS_10bfloat16_tEfNS_4arch4Sm80ELb0ELb0ELb0ELb1ELb0ELb0ELb0ELb0ELi2ELi2ELi4ELi2ELb1EEENS1_24CollectiveEpilogueBwdGQAISA_fSD_Li256ELb1ELb0EEENS1_19SingleTileSchedulerILb1ELb0ELb0ELi128EEEEEEEEEvNT_6ParamsE)
        /*04f4*/ 	.word	0x000000fe


	//----- nvinfo : EIATTR_FRAME_SIZE
	.align		4
.L_222:
        /*04f8*/ 	.byte	0x04, 0x11
        /*04fa*/ 	.short	(.L_224 - .L_223)
	.align		4
.L_223:
        /*04fc*/ 	.word	index@(_ZN7cutlass13device_kernelIN5flash19enable_sm80_to_sm89INS1_16FlashAttnBwdSm80INS1_25CollectiveMainloopBwdSm80ILi2ELi2EN4cute5tupleIJNS5_1CILi64EEENS7_ILi128EEES8_EEENS_10bfloat16_tEfNS_4arch4Sm80ELb0ELb0ELb0ELb1ELb0ELb0ELb0ELb0ELi2ELi2ELi4ELi2ELb1EEENS1_24CollectiveEpilogueBwdGQAISA_fSD_Li256ELb1ELb0EEENS1_19SingleTileSchedulerILb1ELb0ELb0ELi128EEEEEEEEEvNT_6ParamsE)
        /*0500*/ 	.word	0x00000000


	//----- nvinfo : EIATTR_REGCOUNT
	.align		4
.L_224:
        /*0504*/ 	.byte	0x04, 0x2f
        /*0506*/ 	.short	(.L_226 - .L_225)
	.align		4
.L_225:
        /*0508*/ 	.word	index@(_ZN7cutlass13device_kernelIN5flash19enable_sm80_to_sm89INS1_16FlashAttnBwdSm80INS1_25CollectiveMainloopBwdSm80ILi2ELi2EN4cute5tupleIJNS5_1CILi64EEENS7_ILi128EEES8_EEENS_10bfloat16_tEfNS_4arch4Sm80ELb0ELb0ELb0ELb1ELb1ELb0ELb0ELb0ELi2ELi2ELi4ELi2ELb1EEENS1_21CollectiveEpilogueBwdISA_SB_SD_Li256ELb1ELb0ELi2EEENS1_19SingleTileSchedulerILb1ELb0ELb0ELi128EEEEEEEEEvNT_6ParamsE)
        /*050c*/ 	.word	0x000000fe


	//----- nvinfo : EIATTR_FRAME_SIZE
	.align		4
.L_226:
        /*0510*/ 	.byte	0x04, 0x11
        /*0512*/ 	.short	(.L_228 - .L_227)
	.align		4
.L_227:
        /*0514*/ 	.word	index@(_ZN7cutlass13device_kernelIN5flash19enable_sm80_to_sm89INS1_16FlashAttnBwdSm80INS1_25CollectiveMainloopBwdSm80ILi2ELi2EN4cute5tupleIJNS5_1CILi64EEENS7_ILi128EEES8_EEENS_10bfloat16_tEfNS_4arch4Sm80ELb0ELb0ELb0ELb1ELb1ELb0ELb0ELb0ELi2ELi2ELi4ELi2ELb1EEENS1_21CollectiveEpilogueBwdISA_SB_SD_Li256ELb1ELb0ELi2EEENS1_19SingleTileSchedulerILb1ELb0ELb0ELi128EEEEEEEEEvNT_6ParamsE)
        /*0518*/ 	.word	0x00000000


	//----- nvinfo : EIATTR_REGCOUNT
	.align		4
.L_228:
        /*051c*/ 	.byte	0x04, 0x2f
        /*051e*/ 	.short	(.L_230 - .L_229)
	.align		4
.L_229:
        /*0520*/ 	.word	index@(_ZN7cutlass13device_kernelIN5flash19enable_sm80_to_sm89INS1_16FlashAttnBwdSm80INS1_25CollectiveMainloopBwdSm80ILi2ELi2EN4cute5tupleIJNS5_1CILi64EEENS7_ILi128EEES8_EEENS_10bfloat16_tEfNS_4arch4Sm80ELb0ELb0ELb0ELb1ELb0ELb0ELb0ELb0ELi2ELi2ELi4ELi2ELb1EEENS1_21CollectiveEpilogueBwdISA_SB_SD_Li256ELb1ELb0ELi2EEENS1_19SingleTileSchedulerILb1ELb0ELb0ELi128EEEEEEEEEvNT_6ParamsE)
        /*0524*/ 	.word	0x000000fe


	//----- nvinfo : EIATTR_FRAME_SIZE
	.align		4
.L_230:
        /*0528*/ 	.byte	0x04, 0x11
        /*052a*/ 	.short	(.L_232 - .L_231)
	.align		4
.L_231:
        /*052c*/ 	.word	index@(_ZN7cutlass13device_kernelIN5flash19enable_sm80_to_sm89INS1_16FlashAttnBwdSm80INS1_25CollectiveMainloopBwdSm80ILi2ELi2EN4cute5tupleIJNS5_1CILi64EEENS7_ILi128EEES8_EEENS_10bfloat16_tEfNS_4arch4Sm80ELb0ELb0ELb0ELb1ELb0ELb0ELb0ELb0ELi2ELi2ELi4ELi2ELb1EEENS1_21CollectiveEpilogueBwdISA_SB_SD_Li256ELb1ELb0ELi2EEENS1_19SingleTileSchedulerILb1ELb0ELb0ELi128EEEEEEEEEvNT_6ParamsE)
        /*0530*/ 	.word	0x00000000


	//----- nvinfo : EIATTR_REGCOUNT
	.align		4
.L_232:
        /*0534*/ 	.byte	0x04, 0x2f
        /*0536*/ 	.short	(.L_234 - .L_233)
	.align		4
.L_233:
        /*0538*/ 	.word	index@(_ZN7cutlass13device_kernelIN5flash19enable_sm80_to_sm89INS1_16FlashAttnBwdSm80INS1_25CollectiveMainloopBwdSm80ILi2ELi2EN4cute5tupleIJNS5_1CILi64EEENS7_ILi128EEES8_EEENS_10bfloat16_tEfNS_4arch4Sm80ELb0ELb0ELb0ELb0ELb1ELb0ELb0ELb0ELi2ELi2ELi4ELi2ELb1EEENS1_24CollectiveEpilogueBwdGQAISA_fSD_Li256ELb0ELb1EEENS1_19SingleTileSchedulerILb0ELb0ELb0ELi128EEEEEEEEEvNT_6ParamsE)
        /*053c*/ 	.word	0x000000f4


	//----- nvinfo : EIATTR_FRAME_SIZE
	.align		4
.L_234:
        /*0540*/ 	.byte	0x04, 0x11
        /*0542*/ 	.short	(.L_236 - .L_235)
	.align		4
.L_235:
        /*0544*/ 	.word	index@($__internal_0_$__cuda_sm70_warpsync)
        /*0548*/ 	.word	0x00000000


	//----- nvinfo : EIATTR_FRAME_SIZE
	.align		4
.L_236:
        /*054c*/ 	.byte	0x04, 0x11
        /*054e*/ 	.short	(.L_238 - .L_237)
	.align		4
.L_237:
        /*0550*/ 	.word	index@(_ZN7cutlass13device_kernelIN5flash19enable_sm80_to_sm89INS1_16FlashAttnBwdSm80INS1_25CollectiveMainloopBwdSm80ILi2ELi2EN4cute5tupleIJNS5_1CILi64EEENS7_ILi128EEES8_EEENS_10bfloat16_tEfNS_4arch4Sm80ELb0ELb0ELb0ELb0ELb1ELb0ELb0ELb0ELi2ELi2ELi4ELi2ELb1EEENS1_24CollectiveEpilogueBwdGQAISA_fSD_Li256ELb0ELb1EEENS1_19SingleTileSchedulerILb0ELb0ELb0ELi128EEEEEEEEEvNT_6ParamsE)
        /*0554*/ 	.word	0x00000000


	//----- nvinfo : EIATTR_REGCOUNT
	.align		4
.L_238:
        /*0558*/ 	.byte	0x04, 0x2f
        /*055a*/ 	.short	(.L_240 - .L_239)
	.align		4
.L_239:
        /*055c*/ 	.word	index@(_ZN7cutlass13device_kernelIN5flash19enable_sm80_to_sm89INS1_16FlashAttnBwdSm80INS1_25CollectiveMainloopBwdSm80ILi2ELi2EN4cute5tupleIJNS5_1CILi64EEENS7_ILi128EEES8_EEENS_10bfloat16_tEfNS_4arch4Sm80ELb0ELb0ELb0ELb0ELb0ELb0ELb0ELb0ELi2ELi2ELi4ELi2ELb1EEENS1_24CollectiveEpilogueBwdGQAISA_fSD_Li256ELb0ELb0EEENS1_19SingleTileSchedulerILb0ELb0ELb0ELi128EEEEEEEEEvNT_6ParamsE)
        /*0560*/ 	.word	0x000000f4


	//----- nvinfo : EIATTR_FRAME_SIZE
	.align		4
.L_240:
        /*0564*/ 	.byte	0x04, 0x11
        /*0566*/ 	.short	(.L_242 - .L_241)
	.align		4
.L_241:
        /*0568*/ 	.word	index@(_ZN7cutlass13device_kernelIN5flash19enable_sm80_to_sm89INS1_16FlashAttnBwdSm80INS1_25CollectiveMainloopBwdSm80ILi2ELi2EN4cute5tupleIJNS5_1CILi64EEENS7_ILi128EEES8_EEENS_10bfloat16_tEfNS_4arch4Sm80ELb0ELb0ELb0ELb0ELb0ELb0ELb0ELb0ELi2ELi2ELi4ELi2ELb1EEENS1_24CollectiveEpilogueBwdGQAISA_fSD_Li256ELb0ELb0EEENS1_19SingleTileSchedulerILb0ELb0ELb0ELi128EEEEEEEEEvNT_6ParamsE)
        /*056c*/ 	.word	0x00000000


	//----- nvinfo : EIATTR_REGCOUNT
	.align		4
.L_242:
        /*0570*/ 	.byte	0x04, 0x2f
        /*0572*/ 	.short	(.L_244 - .L_243)
	.align		4
.L_243:
        /*0574*/ 	.word	index@(_ZN7cutlass13device_kernelIN5flash19enable_sm80_to_sm89INS1_16FlashAttnBwdSm80INS1_25CollectiveMainloopBwdSm80ILi2ELi2EN4cute5tupleIJNS5_1CILi64EEENS7_ILi128EEES8_EEENS_10bfloat16_tEfNS_4arch4Sm80ELb0ELb0ELb0ELb0ELb1ELb0ELb0ELb0ELi2ELi2ELi4ELi2ELb1EEENS1_21CollectiveEpilogueBwdISA_SB_SD_Li256ELb0ELb0ELi2EEENS1_19SingleTileSchedulerILb0ELb0ELb0ELi128EEEEEEEEEvNT_6ParamsE)
        /*0578*/ 	.word	0x000000ff


	//----- nvinfo : EIATTR_FRAME_SIZE
	.align		4
.L_244:
        /*057c*/ 	.byte	0x04, 0x11
        /*057e*/ 	.short	(.L_246 - .L_245)
	.align		4
.L_245:
        /*0580*/ 	.word	index@(_ZN7cutlass13device_kernelIN5flash19enable_sm80_to_sm89INS1_16FlashAttnBwdSm80INS1_25CollectiveMainloopBwdSm80ILi2ELi2EN4cute5tupleIJNS5_1CILi64EEENS7_ILi128EEES8_EEENS_10bfloat16_tEfNS_4arch4Sm80ELb0ELb0ELb0ELb0ELb1ELb0ELb0ELb0ELi2ELi2ELi4ELi2ELb1EEENS1_21CollectiveEpilogueBwdISA_SB_SD_Li256ELb0ELb0ELi2EEENS1_19SingleTileSchedulerILb0ELb0ELb0ELi128EEEEEEEEEvNT_6ParamsE)
        /*0584*/ 	.word	0x00000000


	//----- nvinfo : EIATTR_REGCOUNT
	.align		4
.L_246:
        /*0588*/ 	.byte	0x04, 0x2f
        /*058a*/ 	.short	(.L_248 - .L_247)
	.align		4
.L_247:
        /*058c*/ 	.word	index@(_ZN7cutlass13device_kernelIN5flash19enable_sm80_to_sm89INS1_16FlashAttnBwdSm80INS1_25CollectiveMainloopBwdSm80ILi2ELi2EN4cute5tupleIJNS5_1CILi64EEENS7_ILi128EEES8_EEENS_10bfloat16_tEfNS_4arch4Sm80ELb0ELb0ELb0ELb0ELb0ELb0ELb0ELb0ELi2ELi2ELi4ELi2ELb1EEENS1_21CollectiveEpilogueBwdISA_SB_SD_Li256ELb0ELb0ELi2EEENS1_19SingleTileSchedulerILb0ELb0ELb0ELi128EEEEEEEEEvNT_6ParamsE)
        /*0590*/ 	.word	0x000000ff


	//----- nvinfo : EIATTR_FRAME_SIZE
	.align		4
.L_248:
        /*0594*/ 	.byte	0x04, 0x11
        /*0596*/ 	.short	(.L_250 - .L_249)
	.align		4
.L_249:
        /*0598*/ 	.word	index@(_ZN7cutlass13device_kernelIN5flash19enable_sm80_to_sm89INS1_16FlashAttnBwdSm80INS1_25CollectiveMainloopBwdSm80ILi2ELi2EN4cute5tupleIJNS5_1CILi64EEENS7_ILi128EEES8_EEENS_10bfloat16_tEfNS_4arch4Sm80ELb0ELb0ELb0ELb0ELb0ELb0ELb0ELb0ELi2ELi2ELi4ELi2ELb1EEENS1_21CollectiveEpilogueBwdISA_SB_SD_Li256ELb0ELb0ELi2EEENS1_19SingleTileSchedulerILb0ELb0ELb0ELi128EEEEEEEEEvNT_6ParamsE)
        /*059c*/ 	.word	0x00000000


	//----- nvinfo : EIATTR_MIN_STACK_SIZE
	.align		4
.L_250:
        /*05a0*/ 	.byte	0x04, 0x12
        /*05a2*/ 	.short	(.L_252 - .L_251)
	.align		4
.L_251:
        /*05a4*/ 	.word	index@(_ZN7cutlass13device_kernelIN5flash19enable_sm80_to_sm89INS1_16FlashAttnBwdSm80INS1_25CollectiveMainloopBwdSm80ILi2ELi2EN4cute5tupleIJNS5_1CILi64EEENS7_ILi128EEES8_EEENS_10bfloat16_tEfNS_4arch4Sm80ELb0ELb0ELb0ELb0ELb0ELb0ELb0ELb0ELi2ELi2ELi4ELi2ELb1EEENS1_21CollectiveEpilogueBwdISA_SB_SD_Li256ELb0ELb0ELi2EEENS1_19SingleTileSchedulerILb0ELb0ELb0ELi128EEEEEEEEEvNT_6ParamsE)
        /*05a8*/ 	.word	0x00000000


	//----- nvinfo : EIATTR_MIN_STACK_SIZE
	.align		4
.L_252:
        /*05ac*/ 	.byte	0x04, 0x12
        /*05ae*/ 	.short	(.L_254 - .L_253)
	.align		4
.L_253:
        /*05b0*/ 	.word	index@(_ZN7cutlass13device_kernelIN5flash19enable_sm80_to_sm89INS1_16FlashAttnBwdSm80INS1_25CollectiveMainloopBwdSm80ILi2ELi2EN4cute5tupleIJNS5_1CILi64EEENS7_ILi128EEES8_EEENS_10bfloat16_tEfNS_4arch4Sm80ELb0ELb0ELb0ELb0ELb1ELb0ELb0ELb0ELi2ELi2ELi4ELi2ELb1EEENS1_21CollectiveEpilogueBwdISA_SB_SD_Li256ELb0ELb0ELi2EEENS1_19SingleTileSchedulerILb0ELb0ELb0ELi128EEEEEEEEEvNT_6ParamsE)
        /*05b4*/ 	.word	0x00000000


	//----- nvinfo : EIATTR_MIN_STACK_SIZE
	.align		4
.L_254:
        /*05b8*/ 	.byte	0x04, 0x12
        /*05ba*/ 	.short	(.L_256 - .L_255)
	.align		4
.L_255:
        /*05bc*/ 	.word	index@(_ZN7cutlass13device_kernelIN5flash19enable_sm80_to_sm89INS1_16FlashAttnBwdSm80INS1_25CollectiveMainloopBwdSm80ILi2ELi2EN4cute5tupleIJNS5_1CILi64EEENS7_ILi128EEES8_EEENS_10bfloat16_tEfNS_4arch4Sm80ELb0ELb0ELb0ELb0ELb0ELb0ELb0ELb0ELi2ELi2ELi4ELi2ELb1EEENS1_24CollectiveEpilogueBwdGQAISA_fSD_Li256ELb0ELb0EEENS1_19SingleTileSchedulerILb0ELb0ELb0ELi128EEEEEEEEEvNT_6ParamsE)
        /*05c0*/ 	.word	0x00000000


	//----- nvinfo : EIATTR_MIN_STACK_SIZE
	.align		4
.L_256:
        /*05c4*/ 	.byte	0x04, 0x12
        /*05c6*/ 	.short	(.L_258 - .L_257)
	.align		4
.L_257:
        /*05c8*/ 	.word	index@(_ZN7cutlass13device_kernelIN5flash19enable_sm80_to_sm89INS1_16FlashAttnBwdSm80INS1_25CollectiveMainloopBwdSm80ILi2ELi2EN4cute5tupleIJNS5_1CILi64EEENS7_ILi128EEES8_EEENS_10bfloat16_tEfNS_4arch4Sm80ELb0ELb0ELb0ELb0ELb1ELb0ELb0ELb0ELi2ELi2ELi4ELi2ELb1EEENS1_24CollectiveEpilogueBwdGQAISA_fSD_Li256ELb0ELb1EEENS1_19SingleTileSchedulerILb0ELb0ELb0ELi128EEEEEEEEEvNT_6ParamsE)
        /*05cc*/ 	.word	0x00000000


	//----- nvinfo : EIATTR_MIN_STACK_SIZE
	.align		4
.L_258:
        /*05d0*/ 	.byte	0x04, 0x12
        /*05d2*/ 	.short	(.L_260 - .L_259)
	.align		4
.L_259:
        /*05d4*/ 	.word	index@(_ZN7cutlass13device_kernelIN5flash19enable_sm80_to_sm89INS1_16FlashAttnBwdSm80INS1_25CollectiveMainloopBwdSm80ILi2ELi2EN4cute5tupleIJNS5_1CILi64EEENS7_ILi128EEES8_EEENS_10bfloat16_tEfNS_4arch4Sm80ELb0ELb0ELb0ELb1ELb0ELb0ELb0ELb0ELi2ELi2ELi4ELi2ELb1EEENS1_21CollectiveEpilogueBwdISA_SB_SD_Li256ELb1ELb0ELi2EEENS1_19SingleTileSchedulerILb1ELb0ELb0ELi128EEEEEEEEEvNT_6ParamsE)
        /*05d8*/ 	.word	0x00000000


	//----- nvinfo : EIATTR_MIN_STACK_SIZE
	.align		4
.L_260:
        /*05dc*/ 	.byte	0x04, 0x12
        /*05de*/ 	.short	(.L_262 - .L_261)
	.align		4
.L_261:
        /*05e0*/ 	.word	index@(_ZN7cutlass13device_kernelIN5flash19enable_sm80_to_sm89INS1_16FlashAttnBwdSm80INS1_25CollectiveMainloopBwdSm80ILi2ELi2EN4cute5tupleIJNS5_1CILi64EEENS7_ILi128EEES8_EEENS_10bfloat16_tEfNS_4arch4Sm80ELb0ELb0ELb0ELb1ELb1ELb0ELb0ELb0ELi2ELi2ELi4ELi2ELb1EEENS1_21CollectiveEpilogueBwdISA_SB_SD_Li256ELb1ELb0ELi2EEENS1_19SingleTileSchedulerILb1ELb0ELb0ELi128EEEEEEEEEvNT_6ParamsE)
        /*05e4*/ 	.word	0x00000000


	//----- nvinfo : EIATTR_MIN_STACK_SIZE
	.align		4
.L_262:
        /*05e8*/ 	.byte	0x04, 0x12
        /*05ea*/ 	.short	(.L_264 - .L_263)
	.align		4
.L_263:
        /*05ec*/ 	.word	index@(_ZN7cutlass13device_kernelIN5flash19enable_sm80_to_sm89INS1_16FlashAttnBwdSm80INS1_25CollectiveMainloopBwdSm80ILi2ELi2EN4cute5tupleIJNS5_1CILi64EEENS7_ILi128EEES8_EEENS_10bfloat16_tEfNS_4arch4Sm80ELb0ELb0ELb0ELb1ELb0ELb0ELb0ELb0ELi2ELi2ELi4ELi2ELb1EEENS1_24CollectiveEpilogueBwdGQAISA_fSD_Li256ELb1ELb0EEENS1_19SingleTileSchedulerILb1ELb0ELb0ELi128EEEEEEEEEvNT_6ParamsE)
        /*05f0*/ 	.word	0x00000000


	//----- nvinfo : EIATTR_MIN_STACK_SIZE
	.align		4
.L_264:
        /*05f4*/ 	.byte	0x04, 0x12
        /*05f6*/ 	.short	(.L_266 - .L_265)
	.align		4
.L_265:
        /*05f8*/ 	.word	index@(_ZN7cutlass13device_kernelIN5flash19enable_sm80_to_sm89INS1_16FlashAttnBwdSm80INS1_25CollectiveMainloopBwdSm80ILi2ELi2EN4cute5tupleIJNS5_1CILi64EEENS7_ILi128EEES8_EEENS_10bfloat16_tEfNS_4arch4Sm80ELb0ELb0ELb0ELb1ELb1ELb0ELb0ELb0ELi2ELi2ELi4ELi2ELb1EEENS1_24CollectiveEpilogueBwdGQAISA_fSD_Li256ELb1ELb1EEENS1_19SingleTileSchedulerILb1ELb0ELb0ELi128EEEEEEEEEvNT_6ParamsE)
        /*05fc*/ 	.word	0x00000000


	//----- nvinfo : EIATTR_MIN_STACK_SIZE
	.align		4
.L_266:
        /*0600*/ 	.byte	0x04, 0x12
        /*0602*/ 	.short	(.L_268 - .L_267)
	.align		4
.L_267:
        /*0604*/ 	.word	index@(_ZN7cutlass13device_kernelIN5flash19enable_sm80_to_sm89INS1_16FlashAttnBwdSm80INS1_25CollectiveMainloopBwdSm80ILi2ELi2EN4cute5tupleIJNS5_1CILi64EEENS7_ILi128EEES8_EEENS_10bfloat16_tEfNS_4arch4Sm80ELb0ELb1ELb0ELb0ELb0ELb0ELb0ELb0ELi2ELi2ELi4ELi2ELb1EEENS1_21CollectiveEpilogueBwdISA_SB_SD_Li256ELb0ELb0ELi2EEENS1_19SingleTileSchedulerILb0ELb0ELb0ELi128EEEEEEEEEvNT_6ParamsE)
        /*0608*/ 	.word	0x00000000


	//----- nvinfo : EIATTR_MIN_STACK_SIZE
	.align		4
.L_268:
        /*060c*/ 	.byte	0x04, 0x12
        /*060e*/ 	.short	(.L_270 - .L_269)
	.align		4
.L_269:
        /*0610*/ 	.word	index@(_ZN7cutlass13device_kernelIN5flash19enable_sm80_to_sm89INS1_16FlashAttnBwdSm80INS1_25CollectiveMainloopBwdSm80ILi2ELi2EN4cute5tupleIJNS5_1CILi64EEENS7_ILi128EEES8_EEENS_10bfloat16_tEfNS_4arch4Sm80ELb0ELb1ELb0ELb0ELb1ELb0ELb0ELb0ELi2ELi2ELi4ELi2ELb1EEENS1_21CollectiveEpilogueBwdISA_SB_SD_Li256ELb0ELb0ELi2EEENS1_19SingleTileSchedulerILb0ELb0ELb0ELi128EEEEEEEEEvNT_6ParamsE)
        /*0614*/ 	.word	0x00000000


	//----- nvinfo : EIATTR_MIN_STACK_SIZE
	.align		4
.L_270:
        /*0618*/ 	.byte	0x04, 0x12
        /*061a*/ 	.short	(.L_272 - .L_271)
	.align		4
.L_271:
        /*061c*/ 	.word	index@(_ZN7cutlass13device_kernelIN5flash19enable_sm80_to_sm89INS1_16FlashAttnBwdSm80INS1_25CollectiveMainloopBwdSm80ILi2ELi2EN4cute5tupleIJNS5_1CILi64EEENS7_ILi128EEES8_EEENS_10bfloat16_tEfNS_4arch4Sm80ELb0ELb1ELb0ELb0ELb0ELb0ELb0ELb0ELi2ELi2ELi4ELi2ELb1EEENS1_24CollectiveEpilogueBwdGQAISA_fSD_Li256ELb0ELb0EEENS1_19SingleTileSchedulerILb0ELb0ELb0ELi128EEEEEEEEEvNT_6ParamsE)
        /*0620*/ 	.word	0x00000000


	//----- nvinfo : EIATTR_MIN_STACK_SIZE
	.align		4
.L_272:
        /*0624*/ 	.byte	0x04, 0x12
        /*0626*/ 	.short	(.L_274 - .L_273)
	.align		4
.L_273:
        /*0628*/ 	.word	index@(_ZN7cutlass13device_kernelIN5flash19enable_sm80_to_sm89INS1_16FlashAttnBwdSm80INS1_25CollectiveMainloopBwdSm80ILi2ELi2EN4cute5tupleIJNS5_1CILi64EEENS7_ILi128EEES8_EEENS_10bfloat16_tEfNS_4arch4Sm80ELb0ELb1ELb0ELb0ELb1ELb0ELb0ELb0ELi2ELi2ELi4ELi2ELb1EEENS1_24CollectiveEpilogueBwdGQAISA_fSD_Li256ELb0ELb1EEENS1_19SingleTileSchedulerILb0ELb0ELb0ELi128EEEEEEEEEvNT_6ParamsE)
        /*062c*/ 	.word	0x00000000


	//----- nvinfo : EIATTR_MIN_STACK_SIZE
	.align		4
.L_274:
        /*0630*/ 	.byte	0x04, 0x12
        /*0632*/ 	.short	(.L_276 - .L_275)
	.align		4
.L_275:
        /*0634*/ 	.word	index@(_ZN7cutlass13device_kernelIN5flash19enable_sm80_to_sm89INS1_16FlashAttnBwdSm80INS1_25CollectiveMainloopBwdSm80ILi2ELi2EN4cute5tupleIJNS5_1CILi64EEENS7_ILi128EEES8_EEENS_10bfloat16_tEfNS_4arch4Sm80ELb0ELb1ELb0ELb1ELb0ELb0ELb0ELb0ELi2ELi2ELi4ELi2ELb1EEENS1_21CollectiveEpilogueBwdISA_SB_SD_Li256ELb1ELb0ELi2EEENS1_19SingleTileSchedulerILb1ELb0ELb0ELi128EEEEEEEEEvNT_6ParamsE)
        /*0638*/ 	.word	0x00000000


	//----- nvinfo : EIATTR_MIN_STACK_SIZE
	.align		4
.L_276:
        /*063c*/ 	.byte	0x04, 0x12
        /*063e*/ 	.short	(.L_278 - .L_277)
	.align		4
.L_277:
        /*0640*/ 	.word	index@(_ZN7cutlass13device_kernelIN5flash19enable_sm80_to_sm89INS1_16FlashAttnBwdSm80INS1_25CollectiveMainloopBwdSm80ILi2ELi2EN4cute5tupleIJNS5_1CILi64EEENS7_ILi128EEES8_EEENS_10bfloat16_tEfNS_4arch4Sm80ELb0ELb1ELb0ELb1ELb1ELb0ELb0ELb0ELi2ELi2ELi4ELi2ELb1EEENS1_21CollectiveEpilogueBwdISA_SB_SD_Li256ELb1ELb0ELi2EEENS1_19SingleTileSchedulerILb1ELb0ELb0ELi128EEEEEEEEEvNT_6ParamsE)
        /*0644*/ 	.word	0x00000000


	//----- nvinfo : EIATTR_MIN_STACK_SIZE
	.align		4
.L_278:
        /*0648*/ 	.byte	0x04, 0x12
        /*064a*/ 	.short	(.L_280 - .L_279)
	.align		4
.L_279:
        /*064c*/ 	.word	index@(_ZN7cutlass13device_kernelIN5flash19enable_sm80_to_sm89INS1_16FlashAttnBwdSm80INS1_25CollectiveMainloopBwdSm80ILi2ELi2EN4cute5tupleIJNS5_1CILi64EEENS7_ILi128EEES8_EEENS_10bfloat16_tEfNS_4arch4Sm80ELb0ELb1ELb0ELb1ELb0ELb0ELb0ELb0ELi2ELi2ELi4ELi2ELb1EEENS1_24CollectiveEpilogueBwdGQAISA_fSD_Li256ELb1ELb0EEENS1_19SingleTileSchedulerILb1ELb0ELb0ELi128EEEEEEEEEvNT_6ParamsE)
        /*0650*/ 	.word	0x00000000


	//----- nvinfo : EIATTR_MIN_STACK_SIZE
	.align		4
.L_280:
        /*0654*/ 	.byte	0x04, 0x12
        /*0656*/ 	.short	(.L_282 - .L_281)
	.align		4
.L_281:
        /*0658*/ 	.word	index@(_ZN7cutlass13device_kernelIN5flash19enable_sm80_to_sm89INS1_16FlashAttnBwdSm80INS1_25CollectiveMainloopBwdSm80ILi2ELi2EN4cute5tupleIJNS5_1CILi64EEENS7_ILi128EEES8_EEENS_10bfloat16_tEfNS_4arch4Sm80ELb0ELb1ELb0ELb1ELb1ELb0ELb0ELb0ELi2ELi2ELi4ELi2ELb1EEENS1_24CollectiveEpilogueBwdGQAISA_fSD_Li256ELb1ELb1EEENS1_19SingleTileSchedulerILb1ELb0ELb0ELi128EEEEEEEEEvNT_6ParamsE)
        /*065c*/ 	.word	0x00000000


	//----- nvinfo : EIATTR_MIN_STACK_SIZE
	.align		4
.L_282:
        /*0660*/ 	.byte	0x04, 0x12
        /*0662*/ 	.short	(.L_284 - .L_283)
	.align		4
.L_283:
        /*0664*/ 	.word	index@(_ZN7cutlass13device_kernelIN5flash19enable_sm80_to_sm89INS1_16FlashAttnBwdSm80INS1_25CollectiveMainloopBwdSm80ILi2ELi2EN4cute5tupleIJNS5_1CILi64EEENS7_ILi128EEES8_EEENS_10bfloat16_tEfNS_4arch4Sm80ELb1ELb0ELb0ELb0ELb0ELb0ELb0ELb0ELi2ELi2ELi4ELi2ELb1EEENS1_21CollectiveEpilogueBwdISA_SB_SD_Li256ELb0ELb0ELi2EEENS1_25SingleTileBwdLPTSchedulerILb0ELi128ELb0EEEEEEEEEvNT_6ParamsE)
        /*0668*/ 	.word	0x00000000


	//----- nvinfo : EIATTR_MIN_STACK_SIZE
	.align		4
.L_284:
        /*066c*/ 	.byte	0x04, 0x12
        /*066e*/ 	.short	(.L_286 - .L_285)
	.align		4
.L_285:
        /*0670*/ 	.word	index@(_ZN7cutlass13device_kernelIN5flash19enable_sm80_to_sm89INS1_16FlashAttnBwdSm80INS1_25CollectiveMainloopBwdSm80ILi2ELi2EN4cute5tupleIJNS5_1CILi64EEENS7_ILi128EEES8_EEENS_10bfloat16_tEfNS_4arch4Sm80ELb1ELb0ELb0ELb0ELb1ELb0ELb0ELb0ELi2ELi2ELi4ELi2ELb1EEENS1_21CollectiveEpilogueBwdISA_SB_SD_Li256ELb0ELb0ELi2EEENS1_25SingleTileBwdLPTSchedulerILb0ELi128ELb1EEEEEEEEEvNT_6ParamsE)
        /*0674*/ 	.word	0x00000000


	//----- nvinfo : EIATTR_MIN_STACK_SIZE
	.align		4
.L_286:
        /*0678*/ 	.byte	0x04, 0x12
        /*067a*/ 	.short	(.L_288 - .L_287)
	.align		4
.L_287:
        /*067c*/ 	.word	index@(_ZN7cutlass13device_kernelIN5flash19enable_sm80_to_sm89INS1_16FlashAttnBwdSm80INS1_25CollectiveMainloopBwdSm80ILi2ELi2EN4cute5tupleIJNS5_1CILi64EEENS7_ILi128EEES8_EEENS_10bfloat16_tEfNS_4arch4Sm80ELb1ELb0ELb0ELb0ELb0ELb0ELb0ELb0ELi2ELi2ELi4ELi2ELb1EEENS1_24CollectiveEpilogueBwdGQAISA_fSD_Li256ELb0ELb0EEENS1_25SingleTileBwdLPTSchedulerILb0ELi128ELb0EEEEEEEEEvNT_6ParamsE)
        /*0680*/ 	.word	0x00000000


	//----- nvinfo : EIATTR_MIN_STACK_SIZE
	.align		4
.L_288:
        /*0684*/ 	.byte	0x04, 0x12
        /*0686*/ 	.short	(.L_290 - .L_289)
	.align		4
.L_289:
        /*0688*/ 	.word	index@(_ZN7cutlass13device_kernelIN5flash19enable_sm80_to_sm89INS1_16FlashAttnBwdSm80INS1_25CollectiveMainloopBwdSm80ILi2ELi2EN4cute5tupleIJNS5_1CILi64EEENS7_ILi128EEES8_EEENS_10bfloat16_tEfNS_4arch4Sm80ELb1ELb0ELb0ELb0ELb1ELb0ELb0ELb0ELi2ELi2ELi4ELi2ELb1EEENS1_24CollectiveEpilogueBwdGQAISA_fSD_Li256ELb0ELb1EEENS1_25SingleTileBwdLPTSchedulerILb0ELi128ELb1EEEEEEEEEvNT_6ParamsE)
        /*068c*/ 	.word	0x00000000


	//----- nvinfo : EIATTR_MIN_STACK_SIZE
	.align		4
.L_290:
        /*0690*/ 	.byte	0x04, 0x12
        /*0692*/ 	.short	(.L_292 - .L_291)
	.align		4
.L_291:
        /*0694*/ 	.word	index@(_ZN7cutlass13device_kernelIN5flash22FlashAttnBwdPreprocessIN4cute5tupleIJNS3_1CILi64EEES6_EEENS_10bfloat16_tEfNS_4arch4Sm80ELb1ELb0EEEEEvNT_6ParamsE)
        /*0698*/ 	.word	0x00000000


	//----- nvinfo : EIATTR_MIN_STACK_SIZE
	.align		4
.L_292:
        /*069c*/ 	.byte	0x04, 0x12
        /*069e*/ 	.short	(.L_294 - .L_293)
	.align		4
.L_293:
        /*06a0*/ 	.word	index@(_ZN7cutlass13device_kernelIN5flash19enable_sm80_to_sm89INS1_16FlashAttnBwdSm80INS1_25CollectiveMainloopBwdSm80ILi2ELi2EN4cute5tupleIJNS5_1CILi64EEENS7_ILi128EEES8_EEENS_10bfloat16_tEfNS_4arch4Sm80ELb1ELb0ELb0ELb1ELb0ELb0ELb0ELb0ELi2ELi2ELi4ELi2ELb1EEENS1_21CollectiveEpilogueBwdISA_SB_SD_Li256ELb1ELb0ELi2EEENS1_25SingleTileBwdLPTSchedulerILb1ELi128ELb0EEEEEEEEEvNT_6ParamsE)
        /*06a4*/ 	.word	0x00000000


	//----- nvinfo : EIATTR_MIN_STACK_SIZE
	.align		4
.L_294:
        /*06a8*/ 	.byte	0x04, 0x12
        /*06aa*/ 	.short	(.L_296 - .L_295)
	.align		4
.L_295:
        /*06ac*/ 	.word	index@(_ZN7cutlass13device_kernelIN5flash19enable_sm80_to_sm89INS1_16FlashAttnBwdSm80INS1_25CollectiveMainloopBwdSm80ILi2ELi2EN4cute5tupleIJNS5_1CILi64EEENS7_ILi128EEES8_EEENS_10bfloat16_tEfNS_4arch4Sm80ELb1ELb0ELb0ELb1ELb1ELb0ELb0ELb0ELi2ELi2ELi4ELi2ELb1EEENS1_21CollectiveEpilogueBwdISA_SB_SD_Li256ELb1ELb0ELi2EEENS1_25SingleTileBwdLPTSchedulerILb1ELi128ELb1EEEEEEEEEvNT_6ParamsE)
        /*06b0*/ 	.word	0x00000000


	//----- nvinfo : EIATTR_MIN_STACK_SIZE
	.align		4
.L_296:
        /*06b4*/ 	.byte	0x04, 0x12
        /*06b6*/ 	.short	(.L_298 - .L_297)
	.align		4
.L_297:
        /*06b8*/ 	.word	index@(_ZN7cutlass13device_kernelIN5flash19enable_sm80_to_sm89INS1_16FlashAttnBwdSm80INS1_25CollectiveMainloopBwdSm80ILi2ELi2EN4cute5tupleIJNS5_1CILi64EEENS7_ILi128EEES8_EEENS_10bfloat16_tEfNS_4arch4Sm80ELb1ELb0ELb0ELb1ELb0ELb0ELb0ELb0ELi2ELi2ELi4ELi2ELb1EEENS1_24CollectiveEpilogueBwdGQAISA_fSD_Li256ELb1ELb0EEENS1_25SingleTileBwdLPTSchedulerILb1ELi128ELb0EEEEEEEEEvNT_6ParamsE)
        /*06bc*/ 	.word	0x00000000


	//----- nvinfo : EIATTR_MIN_STACK_SIZE
	.align		4
.L_298:
        /*06c0*/ 	.byte	0x04, 0x12
        /*06c2*/ 	.short	(.L_300 - .L_299)
	.align		4
.L_299:
        /*06c4*/ 	.word	index@(_ZN7cutlass13device_kernelIN5flash32FlashAttnBwdPostprocessConvertdQIN4cute5tupleIJNS3_1CILi64EEES6_EEENS_10bfloat16_tEfNS_4arch4Sm80ELi256ENS3_8TiledMMAINS3_8MMA_AtomIJNS3_30SM80_16x8x16_F32BF16BF16F32_TNEEEENS3_6LayoutINS4_IJNS5_ILi2EEENS5_ILi4EEENS5_ILi1EEEEEENS4_IJSI_SG_NS5_ILi0EEEEEEEENS4_IJNS5_ILi32EEES6_NS5_ILi16EEEEEEEELb0EEEEEvNT_6ParamsE)
        /*06c8*/ 	.word	0x00000000


	//----- nvinfo : EIATTR_MIN_STACK_SIZE
	.align		4
.L_300:
        /*06cc*/ 	.byte	0x04, 0x12
        /*06ce*/ 	.short	(.L_302 - .L_301)
	.align		4
.L_301:
        /*06d0*/ 	.word	index@(_ZN7cutlass13device_kernelIN5flash19enable_sm80_to_sm89INS1_16FlashAttnBwdSm80INS1_25CollectiveMainloopBwdSm80ILi2ELi2EN4cute5tupleIJNS5_1CILi64EEENS7_ILi128EEES8_EEENS_10bfloat16_tEfNS_4arch4Sm80ELb1ELb0ELb0ELb1ELb1ELb0ELb0ELb0ELi2ELi2ELi4ELi2ELb1EEENS1_24CollectiveEpilogueBwdGQAISA_fSD_Li256ELb1ELb1EEENS1_25SingleTileBwdLPTSchedulerILb1ELi128ELb1EEEEEEEEEvNT_6ParamsE)
        /*06d4*/ 	.word	0x00000000


	//----- nvinfo : EIATTR_MIN_STACK_SIZE
	.align		4
.L_302:
        /*06d8*/ 	.byte	0x04, 0x12
        /*06da*/ 	.short	(.L_304 - .L_303)
	.align		4
.L_303:
        /*06dc*/ 	.word	index@(_ZN7cutlass13device_kernelIN5flash22FlashAttnBwdPreprocessIN4cute5tupleIJNS3_1CILi64EEES6_EEENS_10bfloat16_tEfNS_4arch4Sm80ELb1ELb1EEEEEvNT_6ParamsE)
        /*06e0*/ 	.word	0x00000000


	//----- nvinfo : EIATTR_MIN_STACK_SIZE
	.align		4
.L_304:
        /*06e4*/ 	.byte	0x04, 0x12
        /*06e6*/ 	.short	(.L_306 - .L_305)
	.align		4
.L_305:
        /*06e8*/ 	.word	index@(_ZN7cutlass13device_kernelIN5flash19enable_sm80_to_sm89INS1_16FlashAttnBwdSm80INS1_25CollectiveMainloopBwdSm80ILi2ELi2EN4cute5tupleIJNS5_1CILi128EEES8_NS7_ILi64EEEEEENS_10bfloat16_tEfNS_4arch4Sm80ELb0ELb0ELb0ELb0ELb0ELb0ELb0ELb0ELi2ELi4ELi4ELi4ELb0EEENS1_21CollectiveEpilogueBwdISA_SB_SD_Li256ELb0ELb0ELi2EEENS1_19SingleTileSchedulerILb0ELb0ELb0ELi128EEEEEEEEEvNT_6ParamsE)
        /*06ec*/ 	.word	0x00000000


	//----- nvinfo : EIATTR_MIN_STACK_SIZE
	.align		4
.L_306:
        /*06f0*/ 	.byte	0x04, 0x12
        /*06f2*/ 	.short	(.L_308 - .L_307)
	.align		4
.L_307:
        /*06f4*/ 	.word	index@(_ZN7cutlass13device_kernelIN5flash19enable_sm80_to_sm89INS1_16FlashAttnBwdSm80INS1_25CollectiveMainloopBwdSm80ILi2ELi2EN4cute5tupleIJNS5_1CILi128EEES8_NS7_ILi64EEEEEENS_10bfloat16_tEfNS_4arch4Sm80ELb0ELb0ELb0ELb0ELb1ELb0ELb0ELb0ELi2ELi4ELi4ELi4ELb0EEENS1_21CollectiveEpilogueBwdISA_SB_SD_Li256ELb0ELb0ELi2EEENS1_19SingleTileSchedulerILb0ELb0ELb0ELi128EEEEEEEEEvNT_6ParamsE)
        /*06f8*/ 	.word	0x00000000


	//----- nvinfo : EIATTR_MIN_STACK_SIZE
	.align		4
.L_308:
        /*06fc*/ 	.byte	0x04, 0x12
        /*06fe*/ 	.short	(.L_310 - .L_309)
	.align		4
.L_309:
        /*0700*/ 	.word	index@(_ZN7cutlass13device_kernelIN5flash19enable_sm80_to_sm89INS1_16FlashAttnBwdSm80INS1_25CollectiveMainloopBwdSm80ILi2ELi2EN4cute5tupleIJNS5_1CILi128EEES8_NS7_ILi64EEEEEENS_10bfloat16_tEfNS_4arch4Sm80ELb0ELb0ELb0ELb0ELb0ELb0ELb0ELb0ELi2ELi4ELi4ELi4ELb0EEENS1_24CollectiveEpilogueBwdGQAISA_fSD_Li256ELb0ELb0EEENS1_19SingleTileSchedulerILb0ELb0ELb0ELi128EEEEEEEEEvNT_6ParamsE)
        /*0704*/ 	.word	0x00000040


	//----- nvinfo : EIATTR_MIN_STACK_SIZE
	.align		4
.L_310:
        /*0708*/ 	.byte	0x04, 0x12
        /*070a*/ 	.short	(.L_312 - .L_311)
	.align		4
.L_311:
        /*070c*/ 	.word	index@(_ZN7cutlass13device_kernelIN5flash19enable_sm80_to_sm89INS1_16FlashAttnBwdSm80INS1_25CollectiveMainloopBwdSm80ILi2ELi2EN4cute5tupleIJNS5_1CILi128EEES8_NS7_ILi64EEEEEENS_10bfloat16_tEfNS_4arch4Sm80ELb0ELb0ELb0ELb0ELb1ELb0ELb0ELb0ELi2ELi4ELi4ELi4ELb0EEENS1_24CollectiveEpilogueBwdGQAISA_fSD_Li256ELb0ELb1EEENS1_19SingleTileSchedulerILb0ELb0ELb0ELi128EEEEEEEEEvNT_6ParamsE)
        /*0710*/ 	.word	0x00000040


	//----- nvinfo : EIATTR_MIN_STACK_SIZE
	.align		4
.L_312:
        /*0714*/ 	.byte	0x04, 0x12
        /*0716*/ 	.short	(.L_314 - .L_313)
	.align		4
.L_313:
        /*0718*/ 	.word	index@(_ZN7cutlass13device_kernelIN5flash19enable_sm80_to_sm89INS1_16FlashAttnBwdSm80INS1_25CollectiveMainloopBwdSm80ILi2ELi2EN4cute5tupleIJNS5_1CILi128EEES8_NS7_ILi64EEEEEENS_10bfloat16_tEfNS_4arch4Sm80ELb0ELb0ELb0ELb1ELb0ELb0ELb0ELb0ELi2ELi4ELi4ELi4ELb0EEENS1_21CollectiveEpilogueBwdISA_SB_SD_Li256ELb1ELb0ELi2EEENS1_19SingleTileSchedulerILb1ELb0ELb0ELi128EEEEEEEEEvNT_6ParamsE)
        /*071c*/ 	.word	0x00000048


	//----- nvinfo : EIATTR_MIN_STACK_SIZE
	.align		4
.L_314:
        /*0720*/ 	.byte	0x04, 0x12
        /*0722*/ 	.short	(.L_316 - .L_315)
	.align		4
.L_315:
        /*0724*/ 	.word	index@(_ZN7cutlass13device_kernelIN5flash19enable_sm80_to_sm89INS1_16FlashAttnBwdSm80INS1_25CollectiveMainloopBwdSm80ILi2ELi2EN4cute5tupleIJNS5_1CILi128EEES8_NS7_ILi64EEEEEENS_10bfloat16_tEfNS_4arch4Sm80ELb0ELb0ELb0ELb1ELb1ELb0ELb0ELb0ELi2ELi4ELi4ELi4ELb0EEENS1_21CollectiveEpilogueBwdISA_SB_SD_Li256ELb1ELb0ELi2EEENS1_19SingleTileSchedulerILb1ELb0ELb0ELi128EEEEEEEEEvNT_6ParamsE)
        /*0728*/ 	.word	0x00000048


	//----- nvinfo : EIATTR_MIN_STACK_SIZE
	.align		4
.L_316:
        /*072c*/ 	.byte	0x04, 0x12
        /*072e*/ 	.short	(.L_318 - .L_317)
	.align		4
.L_317:
        /*0730*/ 	.word	index@(_ZN7cutlass13device_kernelIN5flash19enable_sm80_to_sm89INS1_16FlashAttnBwdSm80INS1_25CollectiveMainloopBwdSm80ILi2ELi2EN4cute5tupleIJNS5_1CILi128EEES8_NS7_ILi64EEEEEENS_10bfloat16_tEfNS_4arch4Sm80ELb0ELb0ELb0ELb1ELb0ELb0ELb0ELb0ELi2ELi4ELi4ELi4ELb0EEENS1_24CollectiveEpilogueBwdGQAISA_fSD_Li256ELb1ELb0EEENS1_19SingleTileSchedulerILb1ELb0ELb0ELi128EEEEEEEEEvNT_6ParamsE)
        /*0734*/ 	.word	0x00000048


	//----- nvinfo : EIATTR_MIN_STACK_SIZE
	.align		4
.L_318:
        /*0738*/ 	.byte	0x04, 0x12
        /*073a*/ 	.short	(.L_320 - .L_319)
	.align		4
.L_319:
        /*073c*/ 	.word	index@(_ZN7cutlass13device_kernelIN5flash19enable_sm80_to_sm89INS1_16FlashAttnBwdSm80INS1_25CollectiveMainloopBwdSm80ILi2ELi2EN4cute5tupleIJNS5_1CILi128EEES8_NS7_ILi64EEEEEENS_10bfloat16_tEfNS_4arch4Sm80ELb0ELb0ELb0ELb1ELb1ELb0ELb0ELb0ELi2ELi4ELi4ELi4ELb0EEENS1_24CollectiveEpilogueBwdGQAISA_fSD_Li256ELb1ELb1EEENS1_19SingleTileSchedulerILb1ELb0ELb0ELi128EEEEEEEEEvNT_6ParamsE)
        /*0740*/ 	.word	0x00000048


	//----- nvinfo : EIATTR_MIN_STACK_SIZE
	.align		4
.L_320:
        /*0744*/ 	.byte	0x04, 0x12
        /*0746*/ 	.short	(.L_322 - .L_321)
	.align		4
.L_321:
        /*0748*/ 	.word	index@(_ZN7cutlass13device_kernelIN5flash19enable_sm80_to_sm89INS1_16FlashAttnBwdSm80INS1_25CollectiveMainloopBwdSm80ILi2ELi2EN4cute5tupleIJNS5_1CILi128EEES8_NS7_ILi64EEEEEENS_10bfloat16_tEfNS_4arch4Sm80ELb0ELb1ELb0ELb0ELb0ELb0ELb0ELb0ELi2ELi4ELi4ELi4ELb0EEENS1_21CollectiveEpilogueBwdISA_SB_SD_Li256ELb0ELb0ELi2EEENS1_19SingleTileSchedulerILb0ELb0ELb0ELi128EEEEEEEEEvNT_6ParamsE)
        /*074c*/ 	.word	0x00000058


	//----- nvinfo : EIATTR_MIN_STACK_SIZE
	.align		4
.L_322:
        /*0750*/ 	.byte	0x04, 0x12
        /*0752*/ 	.short	(.L_324 - .L_323)
	.align		4
.L_323:
        /*0754*/ 	.word	index@(_ZN7cutlass13device_kernelIN5flash19enable_sm80_to_sm89INS1_16FlashAttnBwdSm80INS1_25CollectiveMainloopBwdSm80ILi2ELi2EN4cute5tupleIJNS5_1CILi128EEES8_NS7_ILi64EEEEEENS_10bfloat16_tEfNS_4arch4Sm80ELb0ELb1ELb0ELb0ELb1ELb0ELb0ELb0ELi2ELi4ELi4ELi4ELb0EEENS1_21CollectiveEpilogueBwdISA_SB_SD_Li256ELb0ELb0ELi2EEENS1_19SingleTileSchedulerILb0ELb0ELb0ELi128EEEEEEEEEvNT_6ParamsE)
        /*0758*/ 	.word	0x00000058


	//----- nvinfo : EIATTR_MIN_STACK_SIZE
	.align		4
.L_324:
        /*075c*/ 	.byte	0x04, 0x12
        /*075e*/ 	.short	(.L_326 - .L_325)
	.align		4
.L_325:
        /*0760*/ 	.word	index@(_ZN7cutlass13device_kernelIN5flash19enable_sm80_to_sm89INS1_16FlashAttnBwdSm80INS1_25CollectiveMainloopBwdSm80ILi2ELi2EN4cute5tupleIJNS5_1CILi128EEES8_NS7_ILi64EEEEEENS_10bfloat16_tEfNS_4arch4Sm80ELb0ELb1ELb0ELb0ELb0ELb0ELb0ELb0ELi2ELi4ELi4ELi4ELb0EEENS1_24CollectiveEpilogueBwdGQAISA_fSD_Li256ELb0ELb0EEENS1_19SingleTileSchedulerILb0ELb0ELb0ELi128EEEEEEEEEvNT_6ParamsE)
        /*0764*/ 	.word	0x00000058


	//----- nvinfo : EIATTR_MIN_STACK_SIZE
	.align		4
.L_326:
        /*0768*/ 	.byte	0x04, 0x12
        /*076a*/ 	.short	(.L_328 - .L_327)
	.align		4
.L_327:
        /*076c*/ 	.word	index@(_ZN7cutlass13device_kernelIN5flash19enable_sm80_to_sm89INS1_16FlashAttnBwdSm80INS1_25CollectiveMainloopBwdSm80ILi2ELi2EN4cute5tupleIJNS5_1CILi128EEES8_NS7_ILi64EEEEEENS_10bfloat16_tEfNS_4arch4Sm80ELb0ELb1ELb0ELb0ELb1ELb0ELb0ELb0ELi2ELi4ELi4ELi4ELb0EEENS1_24CollectiveEpilogueBwdGQAISA_fSD_Li256ELb0ELb1EEENS1_19SingleTileSchedulerILb0ELb0ELb0ELi128EEEEEEEEEvNT_6ParamsE)
        /*0770*/ 	.word	0x00000050


	//----- nvinfo : EIATTR_MIN_STACK_SIZE
	.align		4
.L_328:
        /*0774*/ 	.byte	0x04, 0x12
        /*0776*/ 	.short	(.L_330 - .L_329)
	.align		4
.L_329:
        /*0778*/ 	.word	index@(_ZN7cutlass13device_kernelIN5flash19enable_sm80_to_sm89INS1_16FlashAttnBwdSm80INS1_25CollectiveMainloopBwdSm80ILi2ELi2EN4cute5tupleIJNS5_1CILi128EEES8_NS7_ILi64EEEEEENS_10bfloat16_tEfNS_4arch4Sm80ELb0ELb1ELb0ELb1ELb0ELb0ELb0ELb0ELi2ELi4ELi4ELi4ELb0EEENS1_21CollectiveEpilogueBwdISA_SB_SD_Li256ELb1ELb0ELi2EEENS1_19SingleTileSchedulerILb1ELb0ELb0ELi128EEEEEEEEEvNT_6ParamsE)
        /*077c*/ 	.word	0x00000060


	//----- nvinfo : EIATTR_MIN_STACK_SIZE
	.align		4
.L_330:
        /*0780*/ 	.byte	0x04, 0x12
        /*0782*/ 	.short	(.L_332 - .L_331)
	.align		4
.L_331:
        /*0784*/ 	.word	index@(_ZN7cutlass13device_kernelIN5flash19enable_sm80_to_sm89INS1_16FlashAttnBwdSm80INS1_25CollectiveMainloopBwdSm80ILi2ELi2EN4cute5tupleIJNS5_1CILi128EEES8_NS7_ILi64EEEEEENS_10bfloat16_tEfNS_4arch4Sm80ELb0ELb1ELb0ELb1ELb1ELb0ELb0ELb0ELi2ELi4ELi4ELi4ELb0EEENS1_21CollectiveEpilogueBwdISA_SB_SD_Li256ELb1ELb0ELi2EEENS1_19SingleTileSchedulerILb1ELb0ELb0ELi128EEEEEEEEEvNT_6ParamsE)
        /*0788*/ 	.word	0x00000060


	//----- nvinfo : EIATTR_MIN_STACK_SIZE
	.align		4
.L_332:
        /*078c*/ 	.byte	0x04, 0x12
        /*078e*/ 	.short	(.L_334 - .L_333)
	.align		4
.L_333:
        /*0790*/ 	.word	index@(_ZN7cutlass13device_kernelIN5flash19enable_sm80_to_sm89INS1_16FlashAttnBwdSm80INS1_25CollectiveMainloopBwdSm80ILi2ELi2EN4cute5tupleIJNS5_1CILi128EEES8_NS7_ILi64EEEEEENS_10bfloat16_tEfNS_4arch4Sm80ELb0ELb1ELb0ELb1ELb0ELb0ELb0ELb0ELi2ELi4ELi4ELi4ELb0EEENS1_24CollectiveEpilogueBwdGQAISA_fSD_Li256ELb1ELb0EEENS1_19SingleTileSchedulerILb1ELb0ELb0ELi128EEEEEEEEEvNT_6ParamsE)
        /*0794*/ 	.word	0x00000060


	//----- nvinfo : EIATTR_MIN_STACK_SIZE
	.align		4
.L_334:
        /*0798*/ 	.byte	0x04, 0x12
        /*079a*/ 	.short	(.L_336 - .L_335)
	.align		4
.L_335:
        /*079c*/ 	.word	index@(_ZN7cutlass13device_kernelIN5flash19enable_sm80_to_sm89INS1_16FlashAttnBwdSm80INS1_25CollectiveMainloopBwdSm80ILi2ELi2EN4cute5tupleIJNS5_1CILi128EEES8_NS7_ILi64EEEEEENS_10bfloat16_tEfNS_4arch4Sm80ELb0ELb1ELb0ELb1ELb1ELb0ELb0ELb0ELi2ELi4ELi4ELi4ELb0EEENS1_24CollectiveEpilogueBwdGQAISA_fSD_Li256ELb1ELb1EEENS1_19SingleTileSchedulerILb1ELb0ELb0ELi128EEEEEEEEEvNT_6ParamsE)
        /*07a0*/ 	.word	0x00000060


	//----- nvinfo : EIATTR_MIN_STACK_SIZE
	.align		4
.L_336:
        /*07a4*/ 	.byte	0x04, 0x12
        /*07a6*/ 	.short	(.L_338 - .L_337)
	.align		4
.L_337:
        /*07a8*/ 	.word	index@(_ZN7cutlass13device_kernelIN5flash19enable_sm80_to_sm89INS1_16FlashAttnBwdSm80INS1_25CollectiveMainloopBwdSm80ILi2ELi2EN4cute5tupleIJNS5_1CILi128EEES8_NS7_ILi64EEEEEENS_10bfloat16_tEfNS_4arch4Sm80ELb1ELb0ELb0ELb0ELb0ELb0ELb0ELb0ELi2ELi4ELi4ELi4ELb0EEENS1_21CollectiveEpilogueBwdISA_SB_SD_Li256ELb0ELb0ELi2EEENS1_25SingleTileBwdLPTSchedulerILb0ELi128ELb0EEEEEEEEEvNT_6ParamsE)
        /*07ac*/ 	.word	0x00000058


	//----- nvinfo : EIATTR_MIN_STACK_SIZE
	.align		4
.L_338:
        /*07b0*/ 	.byte	0x04, 0x12
        /*07b2*/ 	.short	(.L_340 - .L_339)
	.align		4
.L_339:
        /*07b4*/ 	.word	index@(_ZN7cutlass13device_kernelIN5flash19enable_sm80_to_sm89INS1_16FlashAttnBwdSm80INS1_25CollectiveMainloopBwdSm80ILi2ELi2EN4cute5tupleIJNS5_1CILi128EEES8_NS7_ILi64EEEEEENS_10bfloat16_tEfNS_4arch4Sm80ELb1ELb0ELb0ELb0ELb1ELb0ELb0ELb0ELi2ELi4ELi4ELi4ELb0EEENS1_21CollectiveEpilogueBwdISA_SB_SD_Li256ELb0ELb0ELi2EEENS1_25SingleTileBwdLPTSchedulerILb0ELi128ELb1EEEEEEEEEvNT_6ParamsE)
        /*07b8*/ 	.word	0x00000058


	//----- nvinfo : EIATTR_MIN_STACK_SIZE
	.align		4
.L_340:
        /*07bc*/ 	.byte	0x04, 0x12
        /*07be*/ 	.short	(.L_342 - .L_341)
	.align		4
.L_341:
        /*07c0*/ 	.word	index@(_ZN7cutlass13device_kernelIN5flash19enable_sm80_to_sm89INS1_16FlashAttnBwdSm80INS1_25CollectiveMainloopBwdSm80ILi2ELi2EN4cute5tupleIJNS5_1CILi128EEES8_NS7_ILi64EEEEEENS_10bfloat16_tEfNS_4arch4Sm80ELb1ELb0ELb0ELb0ELb0ELb0ELb0ELb0ELi2ELi4ELi4ELi4ELb0EEENS1_24CollectiveEpilogueBwdGQAISA_fSD_Li256ELb0ELb0EEENS1_25SingleTileBwdLPTSchedulerILb0ELi128ELb0EEEEEEEEEvNT_6ParamsE)
        /*07c4*/ 	.word	0x00000068


	//----- nvinfo : EIATTR_MIN_STACK_SIZE
	.align		4
.L_342:
        /*07c8*/ 	.byte	0x04, 0x12
        /*07ca*/ 	.short	(.L_344 - .L_343)
	.align		4
.L_343:
        /*07cc*/ 	.word	index@(_ZN7cutlass13device_kernelIN5flash19enable_sm80_to_sm89INS1_16FlashAttnBwdSm80INS1_25CollectiveMainloopBwdSm80ILi2ELi2EN4cute5tupleIJNS5_1CILi128EEES8_NS7_ILi64EEEEEENS_10bfloat16_tEfNS_4arch4Sm80ELb1ELb0ELb0ELb0ELb1ELb0ELb0ELb0ELi2ELi4ELi4ELi4ELb0EEENS1_24CollectiveEpilogueBwdGQAISA_fSD_Li256ELb0ELb1EEENS1_25SingleTileBwdLPTSchedulerILb0ELi128ELb1EEEEEEEEEvNT_6ParamsE)
        /*07d0*/ 	.word	0x00000058


	//----- nvinfo : EIATTR_MIN_STACK_SIZE
	.align		4
.L_344:
        /*07d4*/ 	.byte	0x04, 0x12
        /*07d6*/ 	.short	(.L_346 - .L_345)
	.align		4
.L_345:
        /*07d8*/ 	.word	index@(_ZN7cutlass13device_kernelIN5flash22FlashAttnBwdPreprocessIN4cute5tupleIJNS3_1CILi128EEENS5_ILi64EEEEEENS_10bfloat16_tEfNS_4arch4Sm80ELb1ELb0EEEEEvNT_6ParamsE)
        /*07dc*/ 	.word	0x00000000


	//----- nvinfo : EIATTR_MIN_STACK_SIZE
	.align		4
.L_346:
        /*07e0*/ 	.byte	0x04, 0x12
        /*07e2*/ 	.short	(.L_348 - .L_347)
	.align		4
.L_347:
        /*07e4*/ 	.word	index@(_ZN7cutlass13device_kernelIN5flash19enable_sm80_to_sm89INS1_16FlashAttnBwdSm80INS1_25CollectiveMainloopBwdSm80ILi2ELi2EN4cute5tupleIJNS5_1CILi128EEES8_NS7_ILi64EEEEEENS_10bfloat16_tEfNS_4arch4Sm80ELb1ELb0ELb0ELb1ELb0ELb0ELb0ELb0ELi2ELi4ELi4ELi4ELb0EEENS1_21CollectiveEpilogueBwdISA_SB_SD_Li256ELb1ELb0ELi2EEENS1_25SingleTileBwdLPTSchedulerILb1ELi128ELb0EEEEEEEEEvNT_6ParamsE)
        /*07e8*/ 	.word	0x00000058


	//----- nvinfo : EIATTR_MIN_STACK_SIZE
	.align		4
.L_348:
        /*07ec*/ 	.byte	0x04, 0x12
        /*07ee*/ 	.short	(.L_350 - .L_349)
	.align		4
.L_349:
        /*07f0*/ 	.word	index@(_ZN7cutlass13device_kernelIN5flash19enable_sm80_to_sm89INS1_16FlashAttnBwdSm80INS1_25CollectiveMainloopBwdSm80ILi2ELi2EN4cute5tupleIJNS5_1CILi128EEES8_NS7_ILi64EEEEEENS_10bfloat16_tEfNS_4arch4Sm80ELb1ELb0ELb0ELb1ELb1ELb0ELb0ELb0ELi2ELi4ELi4ELi4ELb0EEENS1_21CollectiveEpilogueBwdISA_SB_SD_Li256ELb1ELb0ELi2EEENS1_25SingleTileBwdLPTSchedulerILb1ELi128ELb1EEEEEEEEEvNT_6ParamsE)
        /*07f4*/ 	.word	0x00000058


	//----- nvinfo : EIATTR_MIN_STACK_SIZE
	.align		4
.L_350:
        /*07f8*/ 	.byte	0x04, 0x12
        /*07fa*/ 	.short	(.L_352 - .L_351)
	.align		4
.L_351:
        /*07fc*/ 	.word	index@(_ZN7cutlass13device_kernelIN5flash19enable_sm80_to_sm89INS1_16FlashAttnBwdSm80INS1_25CollectiveMainloopBwdSm80ILi2ELi2EN4cute5tupleIJNS5_1CILi128EEES8_NS7_ILi64EEEEEENS_10bfloat16_tEfNS_4arch4Sm80ELb1ELb0ELb0ELb1ELb0ELb0ELb0ELb0ELi2ELi4ELi4ELi4ELb0EEENS1_24CollectiveEpilogueBwdGQAISA_fSD_Li256ELb1ELb0EEENS1_25SingleTileBwdLPTSchedulerILb1ELi128ELb0EEEEEEEEEvNT_6ParamsE)
        /*0800*/ 	.word	0x00000060


	//----- nvinfo : EIATTR_MIN_STACK_SIZE
	.align		4
.L_352:
        /*0804*/ 	.byte	0x04, 0x12
        /*0806*/ 	.short	(.L_354 - .L_353)
	.align		4
.L_353:
        /*0808*/ 	.word	index@(_ZN7cutlass13device_kernelIN5flash32FlashAttnBwdPostprocessConvertdQIN4cute5tupleIJNS3_1CILi128EEENS5_ILi64EEEEEENS_10bfloat16_tEfNS_4arch4Sm80ELi256ENS3_8TiledMMAINS3_8MMA_AtomIJNS3_30SM80_16x8x16_F32BF16BF16F32_TNEEEENS3_6LayoutINS4_IJNS5_ILi4EEENS5_ILi2EEENS5_ILi1EEEEEENS4_IJSJ_SH_NS5_ILi0EEEEEEEENS4_IJS7_NS5_ILi32EEENS5_ILi16EEEEEEEELb0EEEEEvNT_6ParamsE)
        /*080c*/ 	.word	0x00000000


	//----- nvinfo : EIATTR_MIN_STACK_SIZE
	.align		4
.L_354:
        /*0810*/ 	.byte	0x04, 0x12
        /*0812*/ 	.short	(.L_356 - .L_355)
	.align		4
.L_355:
        /*0814*/ 	.word	index@(_ZN7cutlass13device_kernelIN5flash19enable_sm80_to_sm89INS1_16FlashAttnBwdSm80INS1_25CollectiveMainloopBwdSm80ILi2ELi2EN4cute5tupleIJNS5_1CILi128EEES8_NS7_ILi64EEEEEENS_10bfloat16_tEfNS_4arch4Sm80ELb1ELb0ELb0ELb1ELb1ELb0ELb0ELb0ELi2ELi4ELi4ELi4ELb0EEENS1_24CollectiveEpilogueBwdGQAISA_fSD_Li256ELb1ELb1EEENS1_25SingleTileBwdLPTSchedulerILb1ELi128ELb1EEEEEEEEEvNT_6ParamsE)
        /*0818*/ 	.word	0x00000058


	//----- nvinfo : EIATTR_MIN_STACK_SIZE
	.align		4
.L_356:
        /*081c*/ 	.byte	0x04, 0x12
        /*081e*/ 	.short	(.L_358 - .L_357)
	.align		4
.L_357:
        /*0820*/ 	.word	index@(_ZN7cutlass13device_kernelIN5flash22FlashAttnBwdPreprocessIN4cute5tupleIJNS3_1CILi128EEENS5_ILi64EEEEEENS_10bfloat16_tEfNS_4arch4Sm80ELb1ELb1EEEEEvNT_6ParamsE)
        /*0824*/ 	.word	0x00000000
.L_358:


//--------------------- .nv.info._ZN7cutlass13device_kernelIN5flash19enable_sm80_to_sm89INS1_16FlashAttnBwdSm80INS1_25CollectiveMainloopBwdSm80ILi2ELi2EN4cute5tupleIJNS5_1CILi64EEENS7_ILi128EEES8_EEENS_10bfloat16_tEfNS_4arch4Sm80ELb0ELb0ELb0ELb0ELb0ELb0ELb0ELb0ELi2ELi2ELi4ELi2ELb1EEENS1_21CollectiveEpilogueBwdISA_SB_SD_Li256ELb0ELb0ELi2EEENS1_19SingleTileSchedulerILb0ELb0ELb0ELi128EEEEEEEEEvNT_6ParamsE --------------------------
	.section	.nv.info._ZN7cutlass13device_kernelIN5flash19enable_sm80_to_sm89INS1_16FlashAttnBwdSm80INS1_25CollectiveMainloopBwdSm80ILi2ELi2EN4cute5tupleIJNS5_1CILi64EEENS7_ILi128EEES8_EEENS_10bfloat16_tEfNS_4arch4Sm80ELb0ELb0ELb0ELb0ELb0ELb0ELb0ELb0ELi2ELi2ELi4ELi2ELb1EEENS1_21CollectiveEpilogueBwdISA_SB_SD_Li256ELb0ELb0ELi2EEENS1_19SingleTileSchedulerILb0ELb0ELb0ELi128EEEEEEEEEvNT_6ParamsE,"",@"SHT_CUDA_INFO"
	.sectionflags	@""
	.align	4


	//----- nvinfo : EIATTR_CUDA_API_VERSION
	.align		4
        /*0000*/ 	.byte	0x04, 0x37
        /*0002*/ 	.short	(.L_360 - .L_359)
.L_359:
        /*0004*/ 	.word	0x00000082


	//----- nvinfo : EIATTR_SW2861232_WAR
	.align		4
.L_360:
        /*0008*/ 	.byte	0x01, 0x35
	.zero		2


	//----- nvinfo : EIATTR_PARAM_CBANK
	.align		4
        /*000c*/ 	.byte	0x04, 0x0a
        /*000e*/ 	.short	(.L_362 - .L_361)
	.align		4
.L_361:
        /*0010*/ 	.word	index@(.nv.constant0._ZN7cutlass13device_kernelIN5flash19enable_sm80_to_sm89INS1_16FlashAttnBwdSm80INS1_25CollectiveMainloopBwdSm80ILi2ELi2EN4cute5tupleIJNS5_1CILi64EEENS7_ILi128EEES8_EEENS_10bfloat16_tEfNS_4arch4Sm80ELb0ELb0ELb0ELb0ELb0ELb0ELb0ELb0ELi2ELi2ELi4ELi2ELb1EEENS1_21CollectiveEpilogueBwdISA_SB_SD_Li256ELb0ELb0ELi2EEENS1_19SingleTileSchedulerILb0ELb0ELb0ELi128EEEEEEEEEvNT_6ParamsE)
        /*0014*/ 	.short	0x0160
        /*0016*/ 	.short	0x0270


	//----- nvinfo : EIATTR_CBANK_PARAM_SIZE
	.align		4
.L_362:
        /*0018*/ 	.byte	0x03, 0x19
        /*001a*/ 	.short	0x0270


	//----- nvinfo : EIATTR_KPARAM_INFO
	.align		4
        /*001c*/ 	.byte	0x04, 0x17
        /*001e*/ 	.short	(.L_364 - .L_363)
.L_363:
        /*0020*/ 	.word	0x00000000
        /*0024*/ 	.short	0x0000
        /*0026*/ 	.short	0x0000
        /*0028*/ 	.byte	0x00, 0xf0, 0xc1, 0x09


	//----- nvinfo : EIATTR_MAXREG_COUNT
	.align		4
.L_364:
        /*002c*/ 	.byte	0x03, 0x1b
        /*002e*/ 	.short	0x00ff


	//----- nvinfo : EIATTR_NUM_BARRIERS
	.align		4
        /*0030*/ 	.byte	0x02, 0x4c
        /*0032*/ 	.byte	0x02
	.zero		1


	//----- nvinfo : EIATTR_MERCURY_ISA_VERSION
	.align		4
        /*0034*/ 	.byte	0x03, 0x5f
        /*0036*/ 	.short	0x0000


	//----- nvinfo : EIATTR_EXIT_INSTR_OFFSETS
	.align		4
        /*0038*/ 	.byte	0x04, 0x1c
        /*003a*/ 	.short	(.L_366 - .L_365)


	//   ....[0]....
.L_365:
        /*003c*/ 	.word	0x00000030


	//   ....[1]....
        /*0040*/ 	.word	0x000053f0


	//   ....[2]....
        /*0044*/ 	.word	0x000054b0


	//----- nvinfo : EIATTR_CTAIDZ_USED
	.align		4
.L_366:
        /*0048*/ 	.byte	0x01, 0x04
	.zero		2


	//----- nvinfo : EIATTR_MAX_THREADS
	.align		4
        /*004c*/ 	.byte	0x04, 0x05
        /*004e*/ 	.short	(.L_368 - .L_367)
.L_367:
        /*0050*/ 	.word	0x00000100
        /*0054*/ 	.word	0x00000001
        /*0058*/ 	.word	0x00000001


	//----- nvinfo : EIATTR_CRS_STACK_SIZE
	.align		4
.L_368:
        /*005c*/ 	.byte	0x04, 0x1e
        /*005e*/ 	.short	(.L_370 - .L_369)
.L_369:
        /*0060*/ 	.word	0x00000000
.L_370:


//--------------------- .nv.info._ZN7cutlass13device_kernelIN5flash19enable_sm80_to_sm89INS1_16FlashAttnBwdSm80INS1_25CollectiveMainloopBwdSm80ILi2ELi2EN4cute5tupleIJNS5_1CILi64EEENS7_ILi128EEES8_EEENS_10bfloat16_tEfNS_4arch4Sm80ELb0ELb0ELb0ELb0ELb1ELb0ELb0ELb0ELi2ELi2ELi4ELi2ELb1EEENS1_21CollectiveEpilogueBwdISA_SB_SD_Li256ELb0ELb0ELi2EEENS1_19SingleTileSchedulerILb0ELb0ELb0ELi128EEEEEEEEEvNT_6ParamsE --------------------------
	.section	.nv.info._ZN7cutlass13device_kernelIN5flash19enable_sm80_to_sm89INS1_16FlashAttnBwdSm80INS1_25CollectiveMainloopBwdSm80ILi2ELi2EN4cute5tupleIJNS5_1CILi64EEENS7_ILi128EEES8_EEENS_10bfloat16_tEfNS_4arch4Sm80ELb0ELb0ELb0ELb0ELb1ELb0ELb0ELb0ELi2ELi2ELi4ELi2ELb1EEENS1_21CollectiveEpilogueBwdISA_SB_SD_Li256ELb0ELb0ELi2EEENS1_19SingleTileSchedulerILb0ELb0ELb0ELi128EEEEEEEEEvNT_6ParamsE,"",@"SHT_CUDA_INFO"
	.sectionflags	@""
	.align	4


	//----- nvinfo : EIATTR_CUDA_API_VERSION
	.align		4
        /*0000*/ 	.byte	0x04, 0x37
        /*0002*/ 	.short	(.L_372 - .L_371)
.L_371:
        /*0004*/ 	.word	0x00000082


	//----- nvinfo : EIATTR_SW2861232_WAR
	.align		4
.L_372:
        /*0008*/ 	.byte	0x01, 0x35
	.zero		2


	//----- nvinfo : EIATTR_PARAM_CBANK
	.align		4
        /*000c*/ 	.byte	0x04, 0x0a
        /*000e*/ 	.short	(.L_374 - .L_373)
	.align		4
.L_373:
        /*0010*/ 	.word	index@(.nv.constant0._ZN7cutlass13device_kernelIN5flash19enable_sm80_to_sm89INS1_16FlashAttnBwdSm80INS1_25CollectiveMainloopBwdSm80ILi2ELi2EN4cute5tupleIJNS5_1CILi64EEENS7_ILi128EEES8_EEENS_10bfloat16_tEfNS_4arch4Sm80ELb0ELb0ELb0ELb0ELb1ELb0ELb0ELb0ELi2ELi2ELi4ELi2ELb1EEENS1_21CollectiveEpilogueBwdISA_SB_SD_Li256ELb0ELb0ELi2EEENS1_19SingleTileSchedulerILb0ELb0ELb0ELi128EEEEEEEEEvNT_6ParamsE)
        /*0014*/ 	.short	0x0160
        /*0016*/ 	.short	0x0270


	//----- nvinfo : EIATTR_CBANK_PARAM_SIZE
	.align		4
.L_374:
        /*0018*/ 	.byte	0x03, 0x19
        /*001a*/ 	.short	0x0270


	//----- nvinfo : EIATTR_KPARAM_INFO
	.align		4
        /*001c*/ 	.byte	0x04, 0x17
        /*001e*/ 	.short	(.L_376 - .L_375)
.L_375:
        /*0020*/ 	.word	0x00000000
        /*0024*/ 	.short	0x0000
        /*0026*/ 	.short	0x0000
        /*0028*/ 	.byte	0x00, 0xf0, 0xc1, 0x09


	//----- nvinfo : EIATTR_MAXREG_COUNT
	.align		4
.L_376:
        /*002c*/ 	.byte	0x03, 0x1b
        /*002e*/ 	.short	0x00ff


	//----- nvinfo : EIATTR_NUM_BARRIERS
	.align		4
        /*0030*/ 	.byte	0x02, 0x4c
        /*0032*/ 	.byte	0x02
	.zero		1


	//----- nvinfo : EIATTR_MERCURY_ISA_VERSION
	.align		4
        /*0034*/ 	.byte	0x03, 0x5f
        /*0036*/ 	.short	0x0000


	//----- nvinfo : EIATTR_EXIT_INSTR_OFFSETS
	.align		4
        /*0038*/ 	.byte	0x04, 0x1c
        /*003a*/ 	.short	(.L_378 - .L_377)


	//   ....[0]....
.L_377:
        /*003c*/ 	.word	0x00000030


	//   ....[1]....
        /*0040*/ 	.word	0x000053d0


	//   ....[2]....
        /*0044*/ 	.word	0x00005490


	//----- nvinfo : EIATTR_CTAIDZ_USED
	.align		4
.L_378:
        /*0048*/ 	.byte	0x01, 0x04
	.zero		2


	//----- nvinfo : EIATTR_MAX_THREADS
	.align		4
        /*004c*/ 	.byte	0x04, 0x05
        /*004e*/ 	.short	(.L_380 - .L_379)
.L_379:
        /*0050*/ 	.word	0x00000100
        /*0054*/ 	.word	0x00000001
        /*0058*/ 	.word	0x00000001


	//----- nvinfo : EIATTR_CRS_STACK_SIZE
	.align		4
.L_380:
        /*005c*/ 	.byte	0x04, 0x1e
        /*005e*/ 	.short	(.L_382 - .L_381)
.L_381:
        /*0060*/ 	.word	0x00000000
.L_382:


//--------------------- .nv.info._ZN7cutlass13device_kernelIN5flash19enable_sm80_to_sm89INS1_16FlashAttnBwdSm80INS1_25CollectiveMainloopBwdSm80ILi2ELi2EN4cute5tupleIJNS5_1CILi64EEENS7_ILi128EEES8_EEENS_10bfloat16_tEfNS_4arch4Sm80ELb0ELb0ELb0ELb0ELb0ELb0ELb0ELb0ELi2ELi2ELi4ELi2ELb1EEENS1_24CollectiveEpilogueBwdGQAISA_fSD_Li256ELb0ELb0EEENS1_19SingleTileSchedulerILb0ELb0ELb0ELi128EEEEEEEEEvNT_6ParamsE --------------------------
	.section	.nv.info._ZN7cutlass13device_kernelIN5flash19enable_sm80_to_sm89INS1_16FlashAttnBwdSm80INS1_25CollectiveMainloopBwdSm80ILi2ELi2EN4cute5tupleIJNS5_1CILi64EEENS7_ILi128EEES8_EEENS_10bfloat16_tEfNS_4arch4Sm80ELb0ELb0ELb0ELb0ELb0ELb0ELb0ELb0ELi2ELi2ELi4ELi2ELb1EEENS1_24CollectiveEpilogueBwdGQAISA_fSD_Li256ELb0ELb0EEENS1_19SingleTileSchedulerILb0ELb0ELb0ELi128EEEEEEEEEvNT_6ParamsE,"",@"SHT_CUDA_INFO"
	.sectionflags	@""
	.align	4


	//----- nvinfo : EIATTR_CUDA_API_VERSION
	.align		4
        /*0000*/ 	.byte	0x04, 0x37
        /*0002*/ 	.short	(.L_384 - .L_383)
.L_383:
        /*0004*/ 	.word	0x00000082


	//----- nvinfo : EIATTR_SW2861232_WAR
	.align		4
.L_384:
        /*0008*/ 	.byte	0x01, 0x35
	.zero		2


	//----- nvinfo : EIATTR_PARAM_CBANK
	.align		4
        /*000c*/ 	.byte	0x04, 0x0a
        /*000e*/ 	.short	(.L_386 - .L_385)
	.align		4
.L_385:
        /*0010*/ 	.word	index@(.nv.constant0._ZN7cutlass13device_kernelIN5flash19enable_sm80_to_sm89INS1_16FlashAttnBwdSm80INS1_25CollectiveMainloopBwdSm80ILi2ELi2EN4cute5tupleIJNS5_1CILi64EEENS7_ILi128EEES8_EEENS_10bfloat16_tEfNS_4arch4Sm80ELb0ELb0ELb0ELb0ELb0ELb0ELb0ELb0ELi2ELi2ELi4ELi2ELb1EEENS1_24CollectiveEpilogueBwdGQAISA_fSD_Li256ELb0ELb0EEENS1_19SingleTileSchedulerILb0ELb0ELb0ELi128EEEEEEEEEvNT_6ParamsE)
        /*0014*/ 	.short	0x0160
        /*0016*/ 	.short	0x0278


	//----- nvinfo : EIATTR_CBANK_PARAM_SIZE
	.align		4
.L_386:
        /*0018*/ 	.byte	0x03, 0x19
        /*001a*/ 	.short	0x0278


	//----- nvinfo : EIATTR_KPARAM_INFO
	.align		4
        /*001c*/ 	.byte	0x04, 0x17
        /*001e*/ 	.short	(.L_388 - .L_387)
.L_387:
        /*0020*/ 	.word	0x00000000
        /*0024*/ 	.short	0x0000
        /*0026*/ 	.short	0x0000
        /*0028*/ 	.byte	0x00, 0xf0, 0xe1, 0x09


	//----- nvinfo : EIATTR_MAXREG_COUNT
	.align		4
.L_388:
        /*002c*/ 	.byte	0x03, 0x1b
        /*002e*/ 	.short	0x00ff


	//----- nvinfo : EIATTR_NUM_BARRIERS
	.align		4
        /*0030*/ 	.byte	0x02, 0x4c
        /*0032*/ 	.byte	0x02
	.zero		1


	//----- nvinfo : EIATTR_MERCURY_ISA_VERSION
	.align		4
        /*0034*/ 	.byte	0x03, 0x5f
        /*0036*/ 	.short	0x0000


	//----- nvinfo : EIATTR_EXIT_INSTR_OFFSETS
	.align		4
        /*0038*/ 	.byte	0x04, 0x1c
        /*003a*/ 	.short	(.L_390 - .L_389)


	//   ....[0]....
.L_389:
        /*003c*/ 	.word	0x00000030


	//   ....[1]....
        /*0040*/ 	.word	0x00004b40


	//----- nvinfo : EIATTR_CTAIDZ_USED
	.align		4
.L_390:
        /*0044*/ 	.byte	0x01, 0x04
	.zero		2


	//----- nvinfo : EIATTR_MAX_THREADS
	.align		4
        /*0048*/ 	.byte	0x04, 0x05
        /*004a*/ 	.short	(.L_392 - .L_391)
.L_391:
        /*004c*/ 	.word	0x00000100
        /*0050*/ 	.word	0x00000001
        /*0054*/ 	.word	0x00000001


	//----- nvinfo : EIATTR_CRS_STACK_SIZE
	.align		4
.L_392:
        /*0058*/ 	.byte	0x04, 0x1e
        /*005a*/ 	.short	(.L_394 - .L_393)
.L_393:
        /*005c*/ 	.word	0x00000000
.L_394:


//--------------------- .nv.info._ZN7cutlass13device_kernelIN5flash19enable_sm80_to_sm89INS1_16FlashAttnBwdSm80INS1_25CollectiveMainloopBwdSm80ILi2ELi2EN4cute5tupleIJNS5_1CILi64EEENS7_ILi128EEES8_EEENS_10bfloat16_tEfNS_4arch4Sm80ELb0ELb0ELb0ELb0ELb1ELb0ELb0ELb0ELi2ELi2ELi4ELi2ELb1EEENS1_24CollectiveEpilogueBwdGQAISA_fSD_Li256ELb0ELb1EEENS1_19SingleTileSchedulerILb0ELb0ELb0ELi128EEEEEEEEEvNT_6ParamsE --------------------------
	.section	.nv.info._ZN7cutlass13device_kernelIN5flash19enable_sm80_to_sm89INS1_16FlashAttnBwdSm80INS1_25CollectiveMainloopBwdSm80ILi2ELi2EN4cute5tupleIJNS5_1CILi64EEENS7_ILi128EEES8_EEENS_10bfloat16_tEfNS_4arch4Sm80ELb0ELb0ELb0ELb0ELb1ELb0ELb0ELb0ELi2ELi2ELi4ELi2ELb1EEENS1_24CollectiveEpilogueBwdGQAISA_fSD_Li256ELb0ELb1EEENS1_19SingleTileSchedulerILb0ELb0ELb0ELi128EEEEEEEEEvNT_6ParamsE,"",@"SHT_CUDA_INFO"
	.sectionflags	@""
	.align	4


	//----- nvinfo : EIATTR_CUDA_API_VERSION
	.align		4
        /*0000*/ 	.byte	0x04, 0x37
        /*0002*/ 	.short	(.L_396 - .L_395)
.L_395:
        /*0004*/ 	.word	0x00000082


	//----- nvinfo : EIATTR_SW2861232_WAR
	.align		4
.L_396:
        /*0008*/ 	.byte	0x01, 0x35
	.zero		2


	//----- nvinfo : EIATTR_PARAM_CBANK
	.align		4
        /*000c*/ 	.byte	0x04, 0x0a
        /*000e*/ 	.short	(.L_398 - .L_397)
	.align		4
.L_397:
        /*0010*/ 	.word	index@(.nv.constant0._ZN7cutlass13device_kernelIN5flash19enable_sm80_to_sm89INS1_16FlashAttnBwdSm80INS1_25CollectiveMainloopBwdSm80ILi2ELi2EN4cute5tupleIJNS5_1CILi64EEENS7_ILi128EEES8_EEENS_10bfloat16_tEfNS_4arch4Sm80ELb0ELb0ELb0ELb0ELb1ELb0ELb0ELb0ELi2ELi2ELi4ELi2ELb1EEENS1_24CollectiveEpilogueBwdGQAISA_fSD_Li256ELb0ELb1EEENS1_19SingleTileSchedulerILb0ELb0ELb0ELi128EEEEEEEEEvNT_6ParamsE)
        /*0014*/ 	.short	0x0160
        /*0016*/ 	.short	0x0278


	//----- nvinfo : EIATTR_CBANK_PARAM_SIZE
	.align		4
.L_398:
        /*0018*/ 	.byte	0x03, 0x19
        /*001a*/ 	.short	0x0278


	//----- nvinfo : EIATTR_KPARAM_INFO
	.align		4
        /*001c*/ 	.byte	0x04, 0x17
        /*001e*/ 	.short	(.L_400 - .L_399)
.L_399:
        /*0020*/ 	.word	0x00000000
        /*0024*/ 	.short	0x0000
        /*0026*/ 	.short	0x0000
        /*0028*/ 	.byte	0x00, 0xf0, 0xe1, 0x09


	//----- nvinfo : EIATTR_MAXREG_COUNT
	.align		4
.L_400:
        /*002c*/ 	.byte	0x03, 0x1b
        /*002e*/ 	.short	0x00ff


	//----- nvinfo : EIATTR_NUM_BARRIERS
	.align		4
        /*0030*/ 	.byte	0x02, 0x4c
        /*0032*/ 	.byte	0x02
	.zero		1


	//----- nvinfo : EIATTR_MERCURY_ISA_VERSION
	.align		4
        /*0034*/ 	.byte	0x03, 0x5f
        /*0036*/ 	.short	0x0000


	//----- nvinfo : EIATTR_COOP_GROUP_MASK_REGIDS
	.align		4
        /*0038*/ 	.byte	0x04, 0x29
        /*003a*/ 	.short	(.L_402 - .L_401)


	//   ....[0]....
.L_401:
        /*003c*/ 	.word	0xffffffff


	//   ....[1]....
        /*0040*/ 	.word	0xffffffff


	//   ....[2]....
        /*0044*/ 	.word	0xffffffff


	//   ....[3]....
        /*0048*/ 	.word	0xffffffff


	//   ....[4]....
        /*004c*/ 	.word	0xffffffff


	//   ....[5]....
        /*0050*/ 	.word	0xffffffff


	//   ....[6]....
        /*0054*/ 	.word	0xffffffff


	//   ....[7]....
        /*0058*/ 	.word	0xffffffff


	//----- nvinfo : EIATTR_COOP_GROUP_INSTR_OFFSETS
	.align		4
.L_402:
        /*005c*/ 	.byte	0x04, 0x28
        /*005e*/ 	.short	(.L_404 - .L_403)


	//   ....[0]....
.L_403:
        /*0060*/ 	.word	0x00004770


	//   ....[1]....
        /*0064*/ 	.word	0x000047b0


	//   ....[2]....
        /*0068*/ 	.word	0x00004ae0


	//   ....[3]....
        /*006c*/ 	.word	0x00004af0


	//   ....[4]....
        /*0070*/ 	.word	0x00004cb0


	//   ....[5]....
        /*0074*/ 	.word	0x00004da0


	//   ....[6]....
        /*0078*/ 	.word	0x00004fd0


	//   ....[7]....
        /*007c*/ 	.word	0x00004fe0


	//----- nvinfo : EIATTR_EXIT_INSTR_OFFSETS
	.align		4
.L_404:
        /*0080*/ 	.byte	0x04, 0x1c
        /*0082*/ 	.short	(.L_406 - .L_405)


	//   ....[0]....
.L_405:
        /*0084*/ 	.word	0x00000030


	//   ....[1]....
        /*0088*/ 	.word	0x00004ff0


	//   ....[2]....
        /*008c*/ 	.word	0x00005090


	//----- nvinfo : EIATTR_CTAIDZ_USED
	.align		4
.L_406:
        /*0090*/ 	.byte	0x01, 0x04
	.zero		2


	//----- nvinfo : EIATTR_MAX_THREADS
	.align		4
        /*0094*/ 	.byte	0x04, 0x05
        /*0096*/ 	.short	(.L_408 - .L_407)
.L_407:
        /*0098*/ 	.word	0x00000100
        /*009c*/ 	.word	0x00000001
        /*00a0*/ 	.word	0x00000001


	//----- nvinfo : EIATTR_CRS_STACK_SIZE
	.align		4
.L_408:
        /*00a4*/ 	.byte	0x04, 0x1e
        /*00a6*/ 	.short	(.L_410 - .L_409)
.L_409:
        /*00a8*/ 	.word	0x00000000
.L_410:


//--------------------- .nv.info._ZN7cutlass13device_kernelIN5flash19enable_sm80_to_sm89INS1_16FlashAttnBwdSm80INS1_25CollectiveMainloopBwdSm80ILi2ELi2EN4cute5tupleIJNS5_1CILi64EEENS7_ILi128EEES8_EEENS_10bfloat16_tEfNS_4arch4Sm80ELb0ELb0ELb0ELb1ELb0ELb0ELb0ELb0ELi2ELi2ELi4ELi2ELb1EEENS1_21CollectiveEpilogueBwdISA_SB_SD_Li256ELb1ELb0ELi2EEENS1_19SingleTileSchedulerILb1ELb0ELb0ELi128EEEEEEEEEvNT_6ParamsE --------------------------
	.section	.nv.info._ZN7cutlass13device_kernelIN5flash19enable_sm80_to_sm89INS1_16FlashAttnBwdSm80INS1_25CollectiveMainloopBwdSm80ILi2ELi2EN4cute5tupleIJNS5_1CILi64EEENS7_ILi128EEES8_EEENS_10bfloat16_tEfNS_4arch4Sm80ELb0ELb0ELb0ELb1ELb0ELb0ELb0ELb0ELi2ELi2ELi4ELi2ELb1EEENS1_21CollectiveEpilogueBwdISA_SB_SD_Li256ELb1ELb0ELi2EEENS1_19SingleTileSchedulerILb1ELb0ELb0ELi128EEEEEEEEEvNT_6ParamsE,"",@"SHT_CUDA_INFO"
	.sectionflags	@""
	.align	4


	//----- nvinfo : EIATTR_CUDA_API_VERSION
	.align		4
        /*0000*/ 	.byte	0x04, 0x37
        /*0002*/ 	.short	(.L_412 - .L_411)
.L_411:
        /*0004*/ 	.word	0x00000082


	//----- nvinfo : EIATTR_SW2861232_WAR
	.align		4
.L_412:
        /*0008*/ 	.byte	0x01, 0x35
	.zero		2


	//----- nvinfo : EIATTR_PARAM_CBANK
	.align		4
        /*000c*/ 	.byte	0x04, 0x0a
        /*000e*/ 	.short	(.L_414 - .L_413)
	.align		4
.L_413:
        /*0010*/ 	.word	index@(.nv.constant0._ZN7cutlass13device_kernelIN5flash19enable_sm80_to_sm89INS1_16FlashAttnBwdSm80INS1_25CollectiveMainloopBwdSm80ILi2ELi2EN4cute5tupleIJNS5_1CILi64EEENS7_ILi128EEES8_EEENS_10bfloat16_tEfNS_4arch4Sm80ELb0ELb0ELb0ELb1ELb0ELb0ELb0ELb0ELi2ELi2ELi4ELi2ELb1EEENS1_21CollectiveEpilogueBwdISA_SB_SD_Li256ELb1ELb0ELi2EEENS1_19SingleTileSchedulerILb1ELb0ELb0ELi128EEEEEEEEEvNT_6ParamsE)
        /*0014*/ 	.short	0x0160
        /*0016*/ 	.short	0x0270


	//----- nvinfo : EIATTR_CBANK_PARAM_SIZE
	.align		4
.L_414:
        /*0018*/ 	.byte	0x03, 0x19
        /*001a*/ 	.short	0x0270


	//----- nvinfo : EIATTR_KPARAM_INFO
	.align		4
        /*001c*/ 	.byte	0x04, 0x17
        /*001e*/ 	.short	(.L_416 - .L_415)
.L_415:
        /*0020*/ 	.word	0x00000000
        /*0024*/ 	.short	0x0000
        /*0026*/ 	.short	0x0000
        /*0028*/ 	.byte	0x00, 0xf0, 0xc1, 0x09


	//----- nvinfo : EIATTR_MAXREG_COUNT
	.align		4
.L_416:
        /*002c*/ 	.byte	0x03, 0x1b
        /*002e*/ 	.short	0x00ff


	//----- nvinfo : EIATTR_NUM_BARRIERS
	.align		4
        /*0030*/ 	.byte	0x02, 0x4c
        /*0032*/ 	.byte	0x02
	.zero		1


	//----- nvinfo : EIATTR_MERCURY_ISA_VERSION
	.align		4
        /*0034*/ 	.byte	0x03, 0x5f
        /*0036*/ 	.short	0x0000


	//----- nvinfo : EIATTR_COOP_GROUP_MASK_REGIDS
	.align		4
        /*0038*/ 	.byte	0x04, 0x29
        /*003a*/ 	.short	(.L_418 - .L_417)


	//   ....[0]....
.L_417:
        /*003c*/ 	.word	0xffffffff


	//----- nvinfo : EIATTR_COOP_GROUP_INSTR_OFFSETS
	.align		4
.L_418:
        /*0040*/ 	.byte	0x04, 0x28
        /*0042*/ 	.short	(.L_420 - .L_419)


	//   ....[0]....
.L_419:
        /*0044*/ 	.word	0x00000090


	//----- nvinfo : EIATTR_EXIT_INSTR_OFFSETS
	.align		4
.L_420:
        /*0048*/ 	.byte	0x04, 0x1c
        /*004a*/ 	.short	(.L_422 - .L_421)


	//   ....[0]....
.L_421:
        /*004c*/ 	.word	0x00000300


	//   ....[1]....
        /*0050*/ 	.word	0x000058c0


	//   ....[2]....
        /*0054*/ 	.word	0x00005980


	//   ....[3]....
        /*0058*/ 	.word	0x000063a0


	//   ....[4]....
        /*005c*/ 	.word	0x00006450


	//----- nvinfo : EIATTR_CTAIDZ_USED
	.align		4
.L_422:
        /*0060*/ 	.byte	0x01, 0x04
	.zero		2


	//----- nvinfo : EIATTR_MAX_THREADS
	.align		4
        /*0064*/ 	.byte	0x04, 0x05
        /*0066*/ 	.short	(.L_424 - .L_423)
.L_423:
        /*0068*/ 	.word	0x00000100
        /*006c*/ 	.word	0x00000001
        /*0070*/ 	.word	0x00000001


	//----- nvinfo : EIATTR_CRS_STACK_SIZE
	.align		4
.L_424:
        /*0074*/ 	.byte	0x04, 0x1e
        /*0076*/ 	.short	(.L_426 - .L_425)
.L_425:
        /*0078*/ 	.word	0x00000000
.L_426:


//--------------------- .nv.info._ZN7cutlass13device_kernelIN5flash19enable_sm80_to_sm89INS1_16FlashAttnBwdSm80INS1_25CollectiveMainloopBwdSm80ILi2ELi2EN4cute5tupleIJNS5_1CILi64EEENS7_ILi128EEES8_EEENS_10bfloat16_tEfNS_4arch4Sm80ELb0ELb0ELb0ELb1ELb1ELb0ELb0ELb0ELi2ELi2ELi4ELi2ELb1EEENS1_21CollectiveEpilogueBwdISA_SB_SD_Li256ELb1ELb0ELi2EEENS1_19SingleTileSchedulerILb1ELb0ELb0ELi128EEEEEEEEEvNT_6ParamsE --------------------------
	.section	.nv.info._ZN7cutlass13device_kernelIN5flash19enable_sm80_to_sm89INS1_16FlashAttnBwdSm80INS1_25CollectiveMainloopBwdSm80ILi2ELi2EN4cute5tupleIJNS5_1CILi64EEENS7_ILi128EEES8_EEENS_10bfloat16_tEfNS_4arch4Sm80ELb0ELb0ELb0ELb1ELb1ELb0ELb0ELb0ELi2ELi2ELi4ELi2ELb1EEENS1_21CollectiveEpilogueBwdISA_SB_SD_Li256ELb1ELb0ELi2EEENS1_19SingleTileSchedulerILb1ELb0ELb0ELi128EEEEEEEEEvNT_6ParamsE,"",@"SHT_CUDA_INFO"
	.sectionflags	@""
	.align	4


	//----- nvinfo : EIATTR_CUDA_API_VERSION
	.align		4
        /*0000*/ 	.byte	0x04, 0x37
        /*0002*/ 	.short	(.L_428 - .L_427)
.L_427:
        /*0004*/ 	.word	0x00000082


	//----- nvinfo : EIATTR_SW2861232_WAR
	.align		4
.L_428:
        /*0008*/ 	.byte	0x01, 0x35
	.zero		2


	//----- nvinfo : EIATTR_PARAM_CBANK
	.align		4
        /*000c*/ 	.byte	0x04, 0x0a
        /*000e*/ 	.short	(.L_430 - .L_429)
	.align		4
.L_429:
        /*0010*/ 	.word	index@(.nv.constant0._ZN7cutlass13device_kernelIN5flash19enable_sm80_to_sm89INS1_16FlashAttnBwdSm80INS1_25CollectiveMainloopBwdSm80ILi2ELi2EN4cute5tupleIJNS5_1CILi64EEENS7_ILi128EEES8_EEENS_10bfloat16_tEfNS_4arch4Sm80ELb0ELb0ELb0ELb1ELb1ELb0ELb0ELb0ELi2ELi2ELi4ELi2ELb1EEENS1_21CollectiveEpilogueBwdISA_SB_SD_Li256ELb1ELb0ELi2EEENS1_19SingleTileSchedulerILb1ELb0ELb0ELi128EEEEEEEEEvNT_6ParamsE)
        /*0014*/ 	.short	0x0160
        /*0016*/ 	.short	0x0270


	//----- nvinfo : EIATTR_CBANK_PARAM_SIZE
	.align		4
.L_430:
        /*0018*/ 	.byte	0x03, 0x19
        /*001a*/ 	.short	0x0270


	//----- nvinfo : EIATTR_KPARAM_INFO
	.align		4
        /*001c*/ 	.byte	0x04, 0x17
        /*001e*/ 	.short	(.L_432 - .L_431)
.L_431:
        /*0020*/ 	.word	0x00000000
        /*0024*/ 	.short	0x0000
        /*0026*/ 	.short	0x0000
        /*0028*/ 	.byte	0x00, 0xf0, 0xc1, 0x09


	//----- nvinfo : EIATTR_MAXREG_COUNT
	.align		4
.L_432:
        /*002c*/ 	.byte	0x03, 0x1b
        /*002e*/ 	.short	0x00ff


	//----- nvinfo : EIATTR_NUM_BARRIERS
	.align		4
        /*0030*/ 	.byte	0x02, 0x4c
        /*0032*/ 	.byte	0x02
	.zero		1


	//----- nvinfo : EIATTR_MERCURY_ISA_VERSION
	.align		4
        /*0034*/ 	.byte	0x03, 0x5f
        /*0036*/ 	.short	0x0000


	//----- nvinfo : EIATTR_COOP_GROUP_MASK_REGIDS
	.align		4
        /*0038*/ 	.byte	0x04, 0x29
        /*003a*/ 	.short	(.L_434 - .L_433)


	//   ....[0]....
.L_433:
        /*003c*/ 	.word	0xffffffff


	//----- nvinfo : EIATTR_COOP_GROUP_INSTR_OFFSETS
	.align		4
.L_434:
        /*0040*/ 	.byte	0x04, 0x28
        /*0042*/ 	.short	(.L_436 - .L_435)


	//   ....[0]....
.L_435:
        /*0044*/ 	.word	0x00000090


	//----- nvinfo : EIATTR_EXIT_INSTR_OFFSETS
	.align		4
.L_436:
        /*0048*/ 	.byte	0x04, 0x1c
        /*004a*/ 	.short	(.L_438 - .L_437)


	//   ....[0]....
.L_437:
        /*004c*/ 	.word	0x00000300


	//   ....[1]....
        /*0050*/ 	.word	0x000058c0


	//   ....[2]....
        /*0054*/ 	.word	0x00005980


	//   ....[3]....
        /*0058*/ 	.word	0x000063a0


	//   ....[4]....
        /*005c*/ 	.word	0x00006450


	//----- nvinfo : EIATTR_CTAIDZ_USED
	.align		4
.L_438:
        /*0060*/ 	.byte	0x01, 0x04
	.zero		2


	//----- nvinfo : EIATTR_MAX_THREADS
	.align		4
        /*0064*/ 	.byte	0x04, 0x05
        /*0066*/ 	.short	(.L_440 - .L_439)
.L_439:
        /*0068*/ 	.word	0x00000100
        /*006c*/ 	.word	0x00000001
        /*0070*/ 	.word	0x00000001


	//----- nvinfo : EIATTR_CRS_STACK_SIZE
	.align		4
.L_440:
        /*0074*/ 	.byte	0x04, 0x1e
        /*0076*/ 	.short	(.L_442 - .L_441)
.L_441:
        /*0078*/ 	.word	0x00000000
.L_442:


//--------------------- .nv.info._ZN7cutlass13device_kernelIN5flash19enable_sm80_to_sm89INS1_16FlashAttnBwdSm80INS1_25CollectiveMainloopBwdSm80ILi2ELi2EN4cute5tupleIJNS5_1CILi64EEENS7_ILi128EEES8_EEENS_10bfloat16_tEfNS_4arch4Sm80ELb0ELb0ELb0ELb1ELb0ELb0ELb0ELb0ELi2ELi2ELi4ELi2ELb1EEENS1_24CollectiveEpilogueBwdGQAISA_fSD_Li256ELb1ELb0EEENS1_19SingleTileSchedulerILb1ELb0ELb0ELi128EEEEEEEEEvNT_6ParamsE --------------------------
	.section	.nv.info._ZN7cutlass13device_kernelIN5flash19enable_sm80_to_sm89INS1_16FlashAttnBwdSm80INS1_25CollectiveMainloopBwdSm80ILi2ELi2EN4cute5tupleIJNS5_1CILi64EEENS7_ILi128EEES8_EEENS_10bfloat16_tEfNS_4arch4Sm80ELb0ELb0ELb0ELb1ELb0ELb0ELb0ELb0ELi2ELi2ELi4ELi2ELb1EEENS1_24CollectiveEpilogueBwdGQAISA_fSD_Li256ELb1ELb0EEENS1_19SingleTileSchedulerILb1ELb0ELb0ELi128EEEEEEEEEvNT_6ParamsE,"",@"SHT_CUDA_INFO"
	.sectionflags	@""
	.align	4


	//----- nvinfo : EIATTR_CUDA_API_VERSION
	.align		4
        /*0000*/ 	.byte	0x04, 0x37
        /*0002*/ 	.short	(.L_444 - .L_443)
.L_443:
        /*0004*/ 	.word	0x00000082


	//----- nvinfo : EIATTR_SW2861232_WAR
	.align		4
.L_444:
        /*0008*/ 	.byte	0x01, 0x35
	.zero		2


	//----- nvinfo : EIATTR_PARAM_CBANK
	.align		4
        /*000c*/ 	.byte	0x04, 0x0a
        /*000e*/ 	.short	(.L_446 - .L_445)
	.align		4
.L_445:
        /*0010*/ 	.word	index@(.nv.constant0._ZN7cutlass13device_kernelIN5flash19enable_sm80_to_sm89INS1_16FlashAttnBwdSm80INS1_25CollectiveMainloopBwdSm80ILi2ELi2EN4cute5tupleIJNS5_1CILi64EEENS7_ILi128EEES8_EEENS_10bfloat16_tEfNS_4arch4Sm80ELb0ELb0ELb0ELb1ELb0ELb0ELb0ELb0ELi2ELi2ELi4ELi2ELb1EEENS1_24CollectiveEpilogueBwdGQAISA_fSD_Li256ELb1ELb0EEENS1_19SingleTileSchedulerILb1ELb0ELb0ELi128EEEEEEEEEvNT_6ParamsE)
        /*0014*/ 	.short	0x0160
        /*0016*/ 	.short	0x0278


	//----- nvinfo : EIATTR_CBANK_PARAM_SIZE
	.align		4
.L_446:
        /*0018*/ 	.byte	0x03, 0x19
        /*001a*/ 	.short	0x0278


	//----- nvinfo : EIATTR_KPARAM_INFO
	.align		4
        /*001c*/ 	.byte	0x04, 0x17
        /*001e*/ 	.short	(.L_448 - .L_447)
.L_447:
        /*0020*/ 	.word	0x00000000
        /*0024*/ 	.short	0x0000
        /*0026*/ 	.short	0x0000
        /*0028*/ 	.byte	0x00, 0xf0, 0xe1, 0x09


	//----- nvinfo : EIATTR_MAXREG_COUNT
	.align		4
.L_448:
        /*002c*/ 	.byte	0x03, 0x1b
        /*002e*/ 	.short	0x00ff


	//----- nvinfo : EIATTR_NUM_BARRIERS
	.align		4
        /*0030*/ 	.byte	0x02, 0x4c
        /*0032*/ 	.byte	0x02
	.zero		1


	//----- nvinfo : EIATTR_MERCURY_ISA_VERSION
	.align		4
        /*0034*/ 	.byte	0x03, 0x5f
        /*0036*/ 	.short	0x0000


	//----- nvinfo : EIATTR_COOP_GROUP_MASK_REGIDS
	.align		4
        /*0038*/ 	.byte	0x04, 0x29
        /*003a*/ 	.short	(.L_450 - .L_449)


	//   ....[0]....
.L_449:
        /*003c*/ 	.word	0xffffffff


	//----- nvinfo : EIATTR_COOP_GROUP_INSTR_OFFSETS
	.align		4
.L_450:
        /*0040*/ 	.byte	0x04, 0x28
        /*0042*/ 	.short	(.L_452 - .L_451)


	//   ....[0]....
.L_451:
        /*0044*/ 	.word	0x00000090


	//----- nvinfo : EIATTR_EXIT_INSTR_OFFSETS
	.align		4
.L_452:
        /*0048*/ 	.byte	0x04, 0x1c
        /*004a*/ 	.short	(.L_454 - .L_453)


	//   ....[0]....
.L_453:
        /*004c*/ 	.word	0x00000300


	//   ....[1]....
        /*0050*/ 	.word	0x000047e0


	//   ....[2]....
        /*0054*/ 	.word	0x00004f00


	//----- nvinfo : EIATTR_CTAIDZ_USED
	.align		4
.L_454:
        /*0058*/ 	.byte	0x01, 0x04
	.zero		2


	//----- nvinfo : EIATTR_MAX_THREADS
	.align		4
        /*005c*/ 	.byte	0x04, 0x05
        /*005e*/ 	.short	(.L_456 - .L_455)
.L_455:
        /*0060*/ 	.word	0x00000100
        /*0064*/ 	.word	0x00000001
        /*0068*/ 	.word	0x00000001


	//----- nvinfo : EIATTR_CRS_STACK_SIZE
	.align		4
.L_456:
        /*006c*/ 	.byte	0x04, 0x1e
        /*006e*/ 	.short	(.L_458 - .L_457)
.L_457:
        /*0070*/ 	.word	0x00000000
.L_458:


//--------------------- .nv.info._ZN7cutlass13device_kernelIN5flash19enable_sm80_to_sm89INS1_16FlashAttnBwdSm80INS1_25CollectiveMainloopBwdSm80ILi2ELi2EN4cute5tupleIJNS5_1CILi64EEENS7_ILi128EEES8_EEENS_10bfloat16_tEfNS_4arch4Sm80ELb0ELb0ELb0ELb1ELb1ELb0ELb0ELb0ELi2ELi2ELi4ELi2ELb1EEENS1_24CollectiveEpilogueBwdGQAISA_fSD_Li256ELb1ELb1EEENS1_19SingleTileSchedulerILb1ELb0ELb0ELi128EEEEEEEEEvNT_6ParamsE --------------------------
	.section	.nv.info._ZN7cutlass13device_kernelIN5flash19enable_sm80_to_sm89INS1_16FlashAttnBwdSm80INS1_25CollectiveMainloopBwdSm80ILi2ELi2EN4cute5tupleIJNS5_1CILi64EEENS7_ILi128EEES8_EEENS_10bfloat16_tEfNS_4arch4Sm80ELb0ELb0ELb0ELb1ELb1ELb0ELb0ELb0ELi2ELi2ELi4ELi2ELb1EEENS1_24CollectiveEpilogueBwdGQAISA_fSD_Li256ELb1ELb1EEENS1_19SingleTileSchedulerILb1ELb0ELb0ELi128EEEEEEEEEvNT_6ParamsE,"",@"SHT_CUDA_INFO"
	.sectionflags	@""
	.align	4


	//----- nvinfo : EIATTR_CUDA_API_VERSION
	.align		4
        /*0000*/ 	.byte	0x04, 0x37
        /*0002*/ 	.short	(.L_460 - .L_459)
.L_459:
        /*0004*/ 	.word	0x00000082


	//----- nvinfo : EIATTR_SW2861232_WAR
	.align		4
.L_460:
        /*0008*/ 	.byte	0x01, 0x35
	.zero		2


	//----- nvinfo : EIATTR_PARAM_CBANK
	.align		4
        /*000c*/ 	.byte	0x04, 0x0a
        /*000e*/ 	.short	(.L_462 - .L_461)
	.align		4
.L_461:
        /*0010*/ 	.word	index@(.nv.constant0._ZN7cutlass13device_kernelIN5flash19enable_sm80_to_sm89INS1_16FlashAttnBwdSm80INS1_25CollectiveMainloopBwdSm80ILi2ELi2EN4cute5tupleIJNS5_1CILi64EEENS7_ILi128EEES8_EEENS_10bfloat16_tEfNS_4arch4Sm80ELb0ELb0ELb0ELb1ELb1ELb0ELb0ELb0ELi2ELi2ELi4ELi2ELb1EEENS1_24CollectiveEpilogueBwdGQAISA_fSD_Li256ELb1ELb1EEENS1_19SingleTileSchedulerILb1ELb0ELb0ELi128EEEEEEEEEvNT_6ParamsE)
        /*0014*/ 	.short	0x0160
        /*0016*/ 	.short	0x0278


	//----- nvinfo : EIATTR_CBANK_PARAM_SIZE
	.align		4
.L_462:
        /*0018*/ 	.byte	0x03, 0x19
        /*001a*/ 	.short	0x0278


	//----- nvinfo : EIATTR_KPARAM_INFO
	.align		4
        /*001c*/ 	.byte	0x04, 0x17
        /*001e*/ 	.short	(.L_464 - .L_463)
.L_463:
        /*0020*/ 	.word	0x00000000
        /*0024*/ 	.short	0x0000
        /*0026*/ 	.short	0x0000
        /*0028*/ 	.byte	0x00, 0xf0, 0xe1, 0x09


	//----- nvinfo : EIATTR_MAXREG_COUNT
	.align		4
.L_464:
        /*002c*/ 	.byte	0x03, 0x1b
        /*002e*/ 	.short	0x00ff


	//----- nvinfo : EIATTR_NUM_BARRIERS
	.align		4
        /*0030*/ 	.byte	0x02, 0x4c
        /*0032*/ 	.byte	0x02
	.zero		1


	//----- nvinfo : EIATTR_MERCURY_ISA_VERSION
	.align		4
        /*0034*/ 	.byte	0x03, 0x5f
        /*0036*/ 	.short	0x0000


	//----- nvinfo : EIATTR_COOP_GROUP_MASK_REGIDS
	.align		4
        /*0038*/ 	.byte	0x04, 0x29
        /*003a*/ 	.short	(.L_466 - .L_465)


	//   ....[0]....
.L_465:
        /*003c*/ 	.word	0xffffffff


	//   ....[1]....
        /*0040*/ 	.word	0xffffffff


	//   ....[2]....
        /*0044*/ 	.word	0xffffffff


	//   ....[3]....
        /*0048*/ 	.word	0xffffffff


	//   ....[4]....
        /*004c*/ 	.word	0xffffffff


	//   ....[5]....
        /*0050*/ 	.word	0xffffffff


	//   ....[6]....
        /*0054*/ 	.word	0xffffffff


	//   ....[7]....
        /*0058*/ 	.word	0xffffffff


	//   ....[8]....
        /*005c*/ 	.word	0xffffffff


	//----- nvinfo : EIATTR_COOP_GROUP_INSTR_OFFSETS
	.align		4
.L_466:
        /*0060*/ 	.byte	0x04, 0x28
        /*0062*/ 	.short	(.L_468 - .L_467)


	//   ....[0]....
.L_467:
        /*0064*/ 	.word	0x00000090


	//   ....[1]....
        /*0068*/ 	.word	0x00004b30


	//   ....[2]....
        /*006c*/ 	.word	0x00004b60


	//   ....[3]....
        /*0070*/ 	.word	0x00004e60


	//   ....[4]....
        /*0074*/ 	.word	0x00004e70


	//   ....[5]....
        /*0078*/ 	.word	0x00005000


	//   ....[6]....
        /*007c*/ 	.word	0x00005050


	//   ....[7]....
        /*0080*/ 	.word	0x00005300


	//   ....[8]....
        /*0084*/ 	.word	0x00005310


	//----- nvinfo : EIATTR_EXIT_INSTR_OFFSETS
	.align		4
.L_468:
        /*0088*/ 	.byte	0x04, 0x1c
        /*008a*/ 	.short	(.L_470 - .L_469)


	//   ....[0]....
.L_469:
        /*008c*/ 	.word	0x00000300


	//   ....[1]....
        /*0090*/ 	.word	0x000047e0


	//   ....[2]....
        /*0094*/ 	.word	0x00005320


	//   ....[3]....
        /*0098*/ 	.word	0x000053c0


	//----- nvinfo : EIATTR_CTAIDZ_USED
	.align		4
.L_470:
        /*009c*/ 	.byte	0x01, 0x04
	.zero		2


	//----- nvinfo : EIATTR_MAX_THREADS
	.align		4
        /*00a0*/ 	.byte	0x04, 0x05
        /*00a2*/ 	.short	(.L_472 - .L_471)
.L_471:
        /*00a4*/ 	.word	0x00000100
        /*00a8*/ 	.word	0x00000001
        /*00ac*/ 	.word	0x00000001


	//----- nvinfo : EIATTR_CRS_STACK_SIZE
	.align		4
.L_472:
        /*00b0*/ 	.byte	0x04, 0x1e
        /*00b2*/ 	.short	(.L_474 - .L_473)
.L_473:
        /*00b4*/ 	.word	0x00000000
.L_474:


//--------------------- .nv.info._ZN7cutlass13device_kernelIN5flash19enable_sm80_to_sm89INS1_16FlashAttnBwdSm80INS1_25CollectiveMainloopBwdSm80ILi2ELi2EN4cute5tupleIJNS5_1CILi64EEENS7_ILi128EEES8_EEENS_10bfloat16_tEfNS_4arch4Sm80ELb0ELb1ELb0ELb0ELb0ELb0ELb0ELb0ELi2ELi2ELi4ELi2ELb1EEENS1_21CollectiveEpilogueBwdISA_SB_SD_Li256ELb0ELb0ELi2EEENS1_19SingleTileSchedulerILb0ELb0ELb0ELi128EEEEEEEEEvNT_6ParamsE --------------------------
	.section	.nv.info._ZN7cutlass13device_kernelIN5flash19enable_sm80_to_sm89INS1_16FlashAttnBwdSm80INS1_25CollectiveMainloopBwdSm80ILi2ELi2EN4cute5tupleIJNS5_1CILi64EEENS7_ILi128EEES8_EEENS_10bfloat16_tEfNS_4arch4Sm80ELb0ELb1ELb0ELb0ELb0ELb0ELb0ELb0ELi2ELi2ELi4ELi2ELb1EEENS1_21CollectiveEpilogueBwdISA_SB_SD_Li256ELb0ELb0ELi2EEENS1_19SingleTileSchedulerILb0ELb0ELb0ELi128EEEEEEEEEvNT_6ParamsE,"",@"SHT_CUDA_INFO"
	.sectionflags	@""
	.align	4


	//----- nvinfo : EIATTR_CUDA_API_VERSION
	.align		4
        /*0000*/ 	.byte	0x04, 0x37
        /*0002*/ 	.short	(.L_476 - .L_475)
.L_475:
        /*0004*/ 	.word	0x00000082


	//----- nvinfo : EIATTR_SW2861232_WAR
	.align		4
.L_476:
        /*0008*/ 	.byte	0x01, 0x35
	.zero		2


	//----- nvinfo : EIATTR_PARAM_CBANK
	.align		4
        /*000c*/ 	.byte	0x04, 0x0a
        /*000e*/ 	.short	(.L_478 - .L_477)
	.align		4
.L_477:
        /*0010*/ 	.word	index@(.nv.constant0._ZN7cutlass13device_kernelIN5flash19enable_sm80_to_sm89INS1_16FlashAttnBwdSm80INS1_25CollectiveMainloopBwdSm80ILi2ELi2EN4cute5tupleIJNS5_1CILi64EEENS7_ILi128EEES8_EEENS_10bfloat16_tEfNS_4arch4Sm80ELb0ELb1ELb0ELb0ELb0ELb0ELb0ELb0ELi2ELi2ELi4ELi2ELb1EEENS1_21CollectiveEpilogueBwdISA_SB_SD_Li256ELb0ELb0ELi2EEENS1_19SingleTileSchedulerILb0ELb0ELb0ELi128EEEEEEEEEvNT_6ParamsE)
        /*0014*/ 	.short	0x0160
        /*0016*/ 	.short	0x0270


	//----- nvinfo : EIATTR_CBANK_PARAM_SIZE
	.align		4
.L_478:
        /*0018*/ 	.byte	0x03, 0x19
        /*001a*/ 	.short	0x0270


	//----- nvinfo : EIATTR_KPARAM_INFO
	.align		4
        /*001c*/ 	.byte	0x04, 0x17
        /*001e*/ 	.short	(.L_480 - .L_479)
.L_479:
        /*0020*/ 	.word	0x00000000
        /*0024*/ 	.short	0x0000
        /*0026*/ 	.short	0x0000
        /*0028*/ 	.byte	0x00, 0xf0, 0xc1, 0x09


	//----- nvinfo : EIATTR_MAXREG_COUNT
	.align		4
.L_480:
        /*002c*/ 	.byte	0x03, 0x1b
        /*002e*/ 	.short	0x00ff


	//----- nvinfo : EIATTR_NUM_BARRIERS
	.align		4
        /*0030*/ 	.byte	0x02, 0x4c
        /*0032*/ 	.byte	0x02
	.zero		1


	//----- nvinfo : EIATTR_MERCURY_ISA_VERSION
	.align		4
        /*0034*/ 	.byte	0x03, 0x5f
        /*0036*/ 	.short	0x0000


	//----- nvinfo : EIATTR_EXIT_INSTR_OFFSETS
	.align		4
        /*0038*/ 	.byte	0x04, 0x1c
        /*003a*/ 	.short	(.L_482 - .L_481)


	//   ....[0]....
.L_481:
        /*003c*/ 	.word	0x00000030


	//   ....[1]....
        /*0040*/ 	.word	0x000064a0


	//   ....[2]....
        /*0044*/ 	.word	0x00006550


	//   ....[3]....
        /*0048*/ 	.word	0x00006e10


	//   ....[4]....
        /*004c*/ 	.word	0x00006ec0


	//----- nvinfo : EIATTR_CTAIDZ_USED
	.align		4
.L_482:
        /*0050*/ 	.byte	0x01, 0x04
	.zero		2


	//----- nvinfo : EIATTR_MAX_THREADS
	.align		4
        /*0054*/ 	.byte	0x04, 0x05
        /*0056*/ 	.short	(.L_484 - .L_483)
.L_483:
        /*0058*/ 	.word	0x00000100
        /*005c*/ 	.word	0x00000001
        /*0060*/ 	.word	0x00000001


	//----- nvinfo : EIATTR_CRS_STACK_SIZE
	.align		4
.L_484:
        /*0064*/ 	.byte	0x04, 0x1e
        /*0066*/ 	.short	(.L_486 - .L_485)
.L_485:
        /*0068*/ 	.word	0x00000000
.L_486:


//--------------------- .nv.info._ZN7cutlass13device_kernelIN5flash19enable_sm80_to_sm89INS1_16FlashAttnBwdSm80INS1_25CollectiveMainloopBwdSm80ILi2ELi2EN4cute5tupleIJNS5_1CILi64EEENS7_ILi128EEES8_EEENS_10bfloat16_tEfNS_4arch4Sm80ELb0ELb1ELb0ELb0ELb1ELb0ELb0ELb0ELi2ELi2ELi4ELi2ELb1EEENS1_21CollectiveEpilogueBwdISA_SB_SD_Li256ELb0ELb0ELi2EEENS1_19SingleTileSchedulerILb0ELb0ELb0ELi128EEEEEEEEEvNT_6ParamsE --------------------------
	.section	.nv.info._ZN7cutlass13device_kernelIN5flash19enable_sm80_to_sm89INS1_16FlashAttnBwdSm80INS1_25CollectiveMainloopBwdSm80ILi2ELi2EN4cute5tupleIJNS5_1CILi64EEENS7_ILi128EEES8_EEENS_10bfloat16_tEfNS_4arch4Sm80ELb0ELb1ELb0ELb0ELb1ELb0ELb0ELb0ELi2ELi2ELi4ELi2ELb1EEENS1_21CollectiveEpilogueBwdISA_SB_SD_Li256ELb0ELb0ELi2EEENS1_19SingleTileSchedulerILb0ELb0ELb0ELi128EEEEEEEEEvNT_6ParamsE,"",@"SHT_CUDA_INFO"
	.sectionflags	@""
	.align	4


	//----- nvinfo : EIATTR_CUDA_API_VERSION
	.align		4
        /*0000*/ 	.byte	0x04, 0x37
        /*0002*/ 	.short	(.L_488 - .L_487)
.L_487:
        /*0004*/ 	.word	0x00000082


	//----- nvinfo : EIATTR_SW2861232_WAR
	.align		4
.L_488:
        /*0008*/ 	.byte	0x01, 0x35
	.zero		2


	//----- nvinfo : EIATTR_PARAM_CBANK
	.align		4
        /*000c*/ 	.byte	0x04, 0x0a
        /*000e*/ 	.short	(.L_490 - .L_489)
	.align		4
.L_489:
        /*0010*/ 	.word	index@(.nv.constant0._ZN7cutlass13device_kernelIN5flash19enable_sm80_to_sm89INS1_16FlashAttnBwdSm80INS1_25CollectiveMainloopBwdSm80ILi2ELi2EN4cute5tupleIJNS5_1CILi64EEENS7_ILi128EEES8_EEENS_10bfloat16_tEfNS_4arch4Sm80ELb0ELb1ELb0ELb0ELb1ELb0ELb0ELb0ELi2ELi2ELi4ELi2ELb1EEENS1_21CollectiveEpilogueBwdISA_SB_SD_Li256ELb0ELb0ELi2EEENS1_19SingleTileSchedulerILb0ELb0ELb0ELi128EEEEEEEEEvNT_6ParamsE)
        /*0014*/ 	.short	0x0160
        /*0016*/ 	.short	0x0270


	//----- nvinfo : EIATTR_CBANK_PARAM_SIZE
	.align		4
.L_490:
        /*0018*/ 	.byte	0x03, 0x19
        /*001a*/ 	.short	0x0270


	//----- nvinfo : EIATTR_KPARAM_INFO
	.align		4
        /*001c*/ 	.byte	0x04, 0x17
        /*001e*/ 	.short	(.L_492 - .L_491)
.L_491:
        /*0020*/ 	.word	0x00000000
        /*0024*/ 	.short	0x0000
        /*0026*/ 	.short	0x0000
        /*0028*/ 	.byte	0x00, 0xf0, 0xc1, 0x09


	//----- nvinfo : EIATTR_MAXREG_COUNT
	.align		4
.L_492:
        /*002c*/ 	.byte	0x03, 0x1b
        /*002e*/ 	.short	0x00ff


	//----- nvinfo : EIATTR_NUM_BARRIERS
	.align		4
        /*0030*/ 	.byte	0x02, 0x4c
        /*0032*/ 	.byte	0x02
	.zero		1


	//----- nvinfo : EIATTR_MERCURY_ISA_VERSION
	.align		4
        /*0034*/ 	.byte	0x03, 0x5f
        /*0036*/ 	.short	0x0000


	//----- nvinfo : EIATTR_EXIT_INSTR_OFFSETS
	.align		4
        /*0038*/ 	.byte	0x04, 0x1c
        /*003a*/ 	.short	(.L_494 - .L_493)


	//   ....[0]....
.L_493:
        /*003c*/ 	.word	0x00000030


	//   ....[1]....
        /*0040*/ 	.word	0x000064a0


	//   ....[2]....
        /*0044*/ 	.word	0x00006550


	//   ....[3]....
        /*0048*/ 	.word	0x00006e10


	//   ....[4]....
        /*004c*/ 	.word	0x00006ec0


	//----- nvinfo : EIATTR_CTAIDZ_USED
	.align		4
.L_494:
        /*0050*/ 	.byte	0x01, 0x04
	.zero		2


	//----- nvinfo : EIATTR_MAX_THREADS
	.align		4
        /*0054*/ 	.byte	0x04, 0x05
        /*0056*/ 	.short	(.L_496 - .L_495)
.L_495:
        /*0058*/ 	.word	0x00000100
        /*005c*/ 	.word	0x00000001
        /*0060*/ 	.word	0x00000001


	//----- nvinfo : EIATTR_CRS_STACK_SIZE
	.align		4
.L_496:
        /*0064*/ 	.byte	0x04, 0x1e
        /*0066*/ 	.short	(.L_498 - .L_497)
.L_497:
        /*0068*/ 	.word	0x00000000
.L_498:


//--------------------- .nv.info._ZN7cutlass13device_kernelIN5flash19enable_sm80_to_sm89INS1_16FlashAttnBwdSm80INS1_25CollectiveMainloopBwdSm80ILi2ELi2EN4cute5tupleIJNS5_1CILi64EEENS7_ILi128EEES8_EEENS_10bfloat16_tEfNS_4arch4Sm80ELb0ELb1ELb0ELb0ELb0ELb0ELb0ELb0ELi2ELi2ELi4ELi2ELb1EEENS1_24CollectiveEpilogueBwdGQAISA_fSD_Li256ELb0ELb0EEENS1_19SingleTileSchedulerILb0ELb0ELb0ELi128EEEEEEEEEvNT_6ParamsE --------------------------
	.section	.nv.info._ZN7cutlass13device_kernelIN5flash19enable_sm80_to_sm89INS1_16FlashAttnBwdSm80INS1_25CollectiveMainloopBwdSm80ILi2ELi2EN4cute5tupleIJNS5_1CILi64EEENS7_ILi128EEES8_EEENS_10bfloat16_tEfNS_4arch4Sm80ELb0ELb1ELb0ELb0ELb0ELb0ELb0ELb0ELi2ELi2ELi4ELi2ELb1EEENS1_24CollectiveEpilogueBwdGQAISA_fSD_Li256ELb0ELb0EEENS1_19SingleTileSchedulerILb0ELb0ELb0ELi128EEEEEEEEEvNT_6ParamsE,"",@"SHT_CUDA_INFO"
	.sectionflags	@""
	.align	4


	//----- nvinfo : EIATTR_CUDA_API_VERSION
	.align		4
        /*0000*/ 	.byte	0x04, 0x37
        /*0002*/ 	.short	(.L_500 - .L_499)
.L_499:
        /*0004*/ 	.word	0x00000082


	//----- nvinfo : EIATTR_SW2861232_WAR
	.align		4
.L_500:
        /*0008*/ 	.byte	0x01, 0x35
	.zero		2


	//----- nvinfo : EIATTR_PARAM_CBANK
	.align		4
        /*000c*/ 	.byte	0x04, 0x0a
        /*000e*/ 	.short	(.L_502 - .L_501)
	.align		4
.L_501:
        /*0010*/ 	.word	index@(.nv.constant0._ZN7cutlass13device_kernelIN5flash19enable_sm80_to_sm89INS1_16FlashAttnBwdSm80INS1_25CollectiveMainloopBwdSm80ILi2ELi2EN4cute5tupleIJNS5_1CILi64EEENS7_ILi128EEES8_EEENS_10bfloat16_tEfNS_4arch4Sm80ELb0ELb1ELb0ELb0ELb0ELb0ELb0ELb0ELi2ELi2ELi4ELi2ELb1EEENS1_24CollectiveEpilogueBwdGQAISA_fSD_Li256ELb0ELb0EEENS1_19SingleTileSchedulerILb0ELb0ELb0ELi128EEEEEEEEEvNT_6ParamsE)
        /*0014*/ 	.short	0x0160
        /*0016*/ 	.short	0x0278


	//----- nvinfo : EIATTR_CBANK_PARAM_SIZE
	.align		4
.L_502:
        /*0018*/ 	.byte	0x03, 0x19
        /*001a*/ 	.short	0x0278


	//----- nvinfo : EIATTR_KPARAM_INFO
	.align		4
        /*001c*/ 	.byte	0x04, 0x17
        /*001e*/ 	.short	(.L_504 - .L_503)
.L_503:
        /*0020*/ 	.word	0x00000000
        /*0024*/ 	.short	0x0000
        /*0026*/ 	.short	0x0000
        /*0028*/ 	.byte	0x00, 0xf0, 0xe1, 0x09


	//----- nvinfo : EIATTR_MAXREG_COUNT
	.align		4
.L_504:
        /*002c*/ 	.byte	0x03, 0x1b
        /*002e*/ 	.short	0x00ff


	//----- nvinfo : EIATTR_NUM_BARRIERS
	.align		4
        /*0030*/ 	.byte	0x02, 0x4c
        /*0032*/ 	.byte	0x02
	.zero		1


	//----- nvinfo : EIATTR_MERCURY_ISA_VERSION
	.align		4
        /*0034*/ 	.byte	0x03, 0x5f
        /*0036*/ 	.short	0x0000


	//----- nvinfo : EIATTR_EXIT_INSTR_OFFSETS
	.align		4
        /*0038*/ 	.byte	0x04, 0x1c
        /*003a*/ 	.short	(.L_506 - .L_505)


	//   ....[0]....
.L_505:
        /*003c*/ 	.word	0x00000030


	//   ....[1]....
        /*0040*/ 	.word	0x000054a0


	//   ....[2]....
        /*0044*/ 	.word	0x00005ac0


	//----- nvinfo : EIATTR_CTAIDZ_USED
	.align		4
.L_506:
        /*0048*/ 	.byte	0x01, 0x04
	.zero		2


	//----- nvinfo : EIATTR_MAX_THREADS
	.align		4
        /*004c*/ 	.byte	0x04, 0x05
        /*004e*/ 	.short	(.L_508 - .L_507)
.L_507:
        /*0050*/ 	.word	0x00000100
        /*0054*/ 	.word	0x00000001
        /*0058*/ 	.word	0x00000001


	//----- nvinfo : EIATTR_CRS_STACK_SIZE
	.align		4
.L_508:
        /*005c*/ 	.byte	0x04, 0x1e
        /*005e*/ 	.short	(.L_510 - .L_509)
.L_509:
        /*0060*/ 	.word	0x00000000
.L_510:


//--------------------- .nv.info._ZN7cutlass13device_kernelIN5flash19enable_sm80_to_sm89INS1_16FlashAttnBwdSm80INS1_25CollectiveMainloopBwdSm80ILi2ELi2EN4cute5tupleIJNS5_1CILi64EEENS7_ILi128EEES8_EEENS_10bfloat16_tEfNS_4arch4Sm80ELb0ELb1ELb0ELb0ELb1ELb0ELb0ELb0ELi2ELi2ELi4ELi2ELb1EEENS1_24CollectiveEpilogueBwdGQAISA_fSD_Li256ELb0ELb1EEENS1_19SingleTileSchedulerILb0ELb0ELb0ELi128EEEEEEEEEvNT_6ParamsE --------------------------
	.section	.nv.info._ZN7cutlass13device_kernelIN5flash19enable_sm80_to_sm89INS1_16FlashAttnBwdSm80INS1_25CollectiveMainloopBwdSm80ILi2ELi2EN4cute5tupleIJNS5_1CILi64EEENS7_ILi128EEES8_EEENS_10bfloat16_tEfNS_4arch4Sm80ELb0ELb1ELb0ELb0ELb1ELb0ELb0ELb0ELi2ELi2ELi4ELi2ELb1EEENS1_24CollectiveEpilogueBwdGQAISA_fSD_Li256ELb0ELb1EEENS1_19SingleTileSchedulerILb0ELb0ELb0ELi128EEEEEEEEEvNT_6ParamsE,"",@"SHT_CUDA_INFO"
	.sectionflags	@""
	.align	4


	//----- nvinfo : EIATTR_CUDA_API_VERSION
	.align		4
        /*0000*/ 	.byte	0x04, 0x37
        /*0002*/ 	.short	(.L_512 - .L_511)
.L_511:
        /*0004*/ 	.word	0x00000082


	//----- nvinfo : EIATTR_SW2861232_WAR
	.align		4
.L_512:
        /*0008*/ 	.byte	0x01, 0x35
	.zero		2


	//----- nvinfo : EIATTR_PARAM_CBANK
	.align		4
        /*000c*/ 	.byte	0x04, 0x0a
        /*000e*/ 	.short	(.L_514 - .L_513)
	.align		4
.L_513:
        /*0010*/ 	.word	index@(.nv.constant0._ZN7cutlass13device_kernelIN5flash19enable_sm80_to_sm89INS1_16FlashAttnBwdSm80INS1_25CollectiveMainloopBwdSm80ILi2ELi2EN4cute5tupleIJNS5_1CILi64EEENS7_ILi128EEES8_EEENS_10bfloat16_tEfNS_4arch4Sm80ELb0ELb1ELb0ELb0ELb1ELb0ELb0ELb0ELi2ELi2ELi4ELi2ELb1EEENS1_24CollectiveEpilogueBwdGQAISA_fSD_Li256ELb0ELb1EEENS1_19SingleTileSchedulerILb0ELb0ELb0ELi128EEEEEEEEEvNT_6ParamsE)
        /*0014*/ 	.short	0x0160
        /*0016*/ 	.short	0x0278


	//----- nvinfo : EIATTR_CBANK_PARAM_SIZE
	.align		4
.L_514:
        /*0018*/ 	.byte	0x03, 0x19
        /*001a*/ 	.short	0x0278


	//----- nvinfo : EIATTR_KPARAM_INFO
	.align		4
        /*001c*/ 	.byte	0x04, 0x17
        /*001e*/ 	.short	(.L_516 - .L_515)
.L_515:
        /*0020*/ 	.word	0x00000000
        /*0024*/ 	.short	0x0000
        /*0026*/ 	.short	0x0000
        /*0028*/ 	.byte	0x00, 0xf0, 0xe1, 0x09


	//----- nvinfo : EIATTR_MAXREG_COUNT
	.align		4
.L_516:
        /*002c*/ 	.byte	0x03, 0x1b
        /*002e*/ 	.short	0x00ff


	//----- nvinfo : EIATTR_NUM_BARRIERS
	.align		4
        /*0030*/ 	.byte	0x02, 0x4c
        /*0032*/ 	.byte	0x02
	.zero		1


	//----- nvinfo : EIATTR_MERCURY_ISA_VERSION
	.align		4
        /*0034*/ 	.byte	0x03, 0x5f
        /*0036*/ 	.short	0x0000


	//----- nvinfo : EIATTR_COOP_GROUP_MASK_REGIDS
	.align		4
        /*0038*/ 	.byte	0x04, 0x29
        /*003a*/ 	.short	(.L_518 - .L_517)


	//   ....[0]....
.L_517:
        /*003c*/ 	.word	0xffffffff


	//   ....[1]....
        /*0040*/ 	.word	0xffffffff


	//   ....[2]....
        /*0044*/ 	.word	0xffffffff


	//   ....[3]....
        /*0048*/ 	.word	0xffffffff


	//   ....[4]....
        /*004c*/ 	.word	0xffffffff


	//   ....[5]....
        /*0050*/ 	.word	0xffffffff


	//   ....[6]....
        /*0054*/ 	.word	0xffffffff


	//   ....[7]....
        /*0058*/ 	.word	0xffffffff


	//----- nvinfo : EIATTR_COOP_GROUP_INSTR_OFFSETS
	.align		4
.L_518:
        /*005c*/ 	.byte	0x04, 0x28
        /*005e*/ 	.short	(.L_520 - .L_519)


	//   ....[0]....
.L_519:
        /*0060*/ 	.word	0x00005700


	//   ....[1]....
        /*0064*/ 	.word	0x00005730


	//   ....[2]....
        /*0068*/ 	.word	0x00005a20


	//   ....[3]....
        /*006c*/ 	.word	0x00005a30


	//   ....[4]....
        /*0070*/ 	.word	0x00005bc0


	//   ....[5]....
        /*0074*/ 	.word	0x00005c10


	//   ....[6]....
        /*0078*/ 	.word	0x00005ec0


	//   ....[7]....
        /*007c*/ 	.word	0x00005ed0


	//----- nvinfo : EIATTR_EXIT_INSTR_OFFSETS
	.align		4
.L_520:
        /*0080*/ 	.byte	0x04, 0x1c
        /*0082*/ 	.short	(.L_522 - .L_521)


	//   ....[0]....
.L_521:
        /*0084*/ 	.word	0x00000030


	//   ....[1]....
        /*0088*/ 	.word	0x000054a0


	//   ....[2]....
        /*008c*/ 	.word	0x00005ee0


	//   ....[3]....
        /*0090*/ 	.word	0x00005f80


	//----- nvinfo : EIATTR_CTAIDZ_USED
	.align		4
.L_522:
        /*0094*/ 	.byte	0x01, 0x04
	.zero		2


	//----- nvinfo : EIATTR_MAX_THREADS
	.align		4
        /*0098*/ 	.byte	0x04, 0x05
        /*009a*/ 	.short	(.L_524 - .L_523)
.L_523:
        /*009c*/ 	.word	0x00000100
        /*00a0*/ 	.word	0x00000001
        /*00a4*/ 	.word	0x00000001


	//----- nvinfo : EIATTR_CRS_STACK_SIZE
	.align		4
.L_524:
        /*00a8*/ 	.byte	0x04, 0x1e
        /*00aa*/ 	.short	(.L_526 - .L_525)
.L_525:
        /*00ac*/ 	.word	0x00000000
.L_526:


//--------------------- .nv.info._ZN7cutlass13device_kernelIN5flash19enable_sm80_to_sm89INS1_16FlashAttnBwdSm80INS1_25CollectiveMainloopBwdSm80ILi2ELi2EN4cute5tupleIJNS5_1CILi64EEENS7_ILi128EEES8_EEENS_10bfloat16_tEfNS_4arch4Sm80ELb0ELb1ELb0ELb1ELb0ELb0ELb0ELb0ELi2ELi2ELi4ELi2ELb1EEENS1_21CollectiveEpilogueBwdISA_SB_SD_Li256ELb1ELb0ELi2EEENS1_19SingleTileSchedulerILb1ELb0ELb0ELi128EEEEEEEEEvNT_6ParamsE --------------------------
	.section	.nv.info._ZN7cutlass13device_kernelIN5flash19enable_sm80_to_sm89INS1_16FlashAttnBwdSm80INS1_25CollectiveMainloopBwdSm80ILi2ELi2EN4cute5tupleIJNS5_1CILi64EEENS7_ILi128EEES8_EEENS_10bfloat16_tEfNS_4arch4Sm80ELb0ELb1ELb0ELb1ELb0ELb0ELb0ELb0ELi2ELi2ELi4ELi2ELb1EEENS1_21CollectiveEpilogueBwdISA_SB_SD_Li256ELb1ELb0ELi2EEENS1_19SingleTileSchedulerILb1ELb0ELb0ELi128EEEEEEEEEvNT_6ParamsE,"",@"SHT_CUDA_INFO"
	.sectionflags	@""
	.align	4


	//----- nvinfo : EIATTR_CUDA_API_VERSION
	.align		4
        /*0000*/ 	.byte	0x04, 0x37
        /*0002*/ 	.short	(.L_528 - .L_527)
.L_527:
        /*0004*/ 	.word	0x00000082


	//----- nvinfo : EIATTR_SW2861232_WAR
	.align		4
.L_528:
        /*0008*/ 	.byte	0x01, 0x35
	.zero		2


	//----- nvinfo : EIATTR_PARAM_CBANK
	.align		4
        /*000c*/ 	.byte	0x04, 0x0a
        /*000e*/ 	.short	(.L_530 - .L_529)
	.align		4
.L_529:
        /*0010*/ 	.word	index@(.nv.constant0._ZN7cutlass13device_kernelIN5flash19enable_sm80_to_sm89INS1_16FlashAttnBwdSm80INS1_25CollectiveMainloopBwdSm80ILi2ELi2EN4cute5tupleIJNS5_1CILi64EEENS7_ILi128EEES8_EEENS_10bfloat16_tEfNS_4arch4Sm80ELb0ELb1ELb0ELb1ELb0ELb0ELb0ELb0ELi2ELi2ELi4ELi2ELb1EEENS1_21CollectiveEpilogueBwdISA_SB_SD_Li256ELb1ELb0ELi2EEENS1_19SingleTileSchedulerILb1ELb0ELb0ELi128EEEEEEEEEvNT_6ParamsE)
        /*0014*/ 	.short	0x0160
        /*0016*/ 	.short	0x0270


	//----- nvinfo : EIATTR_CBANK_PARAM_SIZE
	.align		4
.L_530:
        /*0018*/ 	.byte	0x03, 0x19
        /*001a*/ 	.short	0x0270


	//----- nvinfo : EIATTR_KPARAM_INFO
	.align		4
        /*001c*/ 	.byte	0x04, 0x17
        /*001e*/ 	.short	(.L_532 - .L_531)
.L_531:
        /*0020*/ 	.word	0x00000000
        /*0024*/ 	.short	0x0000
        /*0026*/ 	.short	0x0000
        /*0028*/ 	.byte	0x00, 0xf0, 0xc1, 0x09


	//----- nvinfo : EIATTR_MAXREG_COUNT
	.align		4
.L_532:
        /*002c*/ 	.byte	0x03, 0x1b
        /*002e*/ 	.short	0x00ff


	//----- nvinfo : EIATTR_NUM_BARRIERS
	.align		4
        /*0030*/ 	.byte	0x02, 0x4c
        /*0032*/ 	.byte	0x02
	.zero		1


	//----- nvinfo : EIATTR_MERCURY_ISA_VERSION
	.align		4
        /*0034*/ 	.byte	0x03, 0x5f
        /*0036*/ 	.short	0x0000


	//----- nvinfo : EIATTR_COOP_GROUP_MASK_REGIDS
	.align		4
        /*0038*/ 	.byte	0x04, 0x29
        /*003a*/ 	.short	(.L_534 - .L_533)


	//   ....[0]....
.L_533:
        /*003c*/ 	.word	0xffffffff


	//----- nvinfo : EIATTR_COOP_GROUP_INSTR_OFFSETS
	.align		4
.L_534:
        /*0040*/ 	.byte	0x04, 0x28
        /*0042*/ 	.short	(.L_536 - .L_535)


	//   ....[0]....
.L_535:
        /*0044*/ 	.word	0x00000090


	//----- nvinfo : EIATTR_EXIT_INSTR_OFFSETS
	.align		4
.L_536:
        /*0048*/ 	.byte	0x04, 0x1c
        /*004a*/ 	.short	(.L_538 - .L_537)


	//   ....[0]....
.L_537:
        /*004c*/ 	.word	0x00000300


	//   ....[1]....
        /*0050*/ 	.word	0x00006780


	//   ....[2]....
        /*0054*/ 	.word	0x00006840


	//   ....[3]....
        /*0058*/ 	.word	0x00007230


	//   ....[4]....
        /*005c*/ 	.word	0x000072e0


	//----- nvinfo : EIATTR_CTAIDZ_USED
	.align		4
.L_538:
        /*0060*/ 	.byte	0x01, 0x04
	.zero		2


	//----- nvinfo : EIATTR_MAX_THREADS
	.align		4
        /*0064*/ 	.byte	0x04, 0x05
        /*0066*/ 	.short	(.L_540 - .L_539)
.L_539:
        /*0068*/ 	.word	0x00000100
        /*006c*/ 	.word	0x00000001
        /*0070*/ 	.word	0x00000001


	//----- nvinfo : EIATTR_CRS_STACK_SIZE
	.align		4
.L_540:
        /*0074*/ 	.byte	0x04, 0x1e
        /*0076*/ 	.short	(.L_542 - .L_541)
.L_541:
        /*0078*/ 	.word	0x00000000
.L_542:


//--------------------- .nv.info._ZN7cutlass13device_kernelIN5flash19enable_sm80_to_sm89INS1_16FlashAttnBwdSm80INS1_25CollectiveMainloopBwdSm80ILi2ELi2EN4cute5tupleIJNS5_1CILi64EEENS7_ILi128EEES8_EEENS_10bfloat16_tEfNS_4arch4Sm80ELb0ELb1ELb0ELb1ELb1ELb0ELb0ELb0ELi2ELi2ELi4ELi2ELb1EEENS1_21CollectiveEpilogueBwdISA_SB_SD_Li256ELb1ELb0ELi2EEENS1_19SingleTileSchedulerILb1ELb0ELb0ELi128EEEEEEEEEvNT_6ParamsE --------------------------
	.section	.nv.info._ZN7cutlass13device_kernelIN5flash19enable_sm80_to_sm89INS1_16FlashAttnBwdSm80INS1_25CollectiveMainloopBwdSm80ILi2ELi2EN4cute5tupleIJNS5_1CILi64EEENS7_ILi128EEES8_EEENS_10bfloat16_tEfNS_4arch4Sm80ELb0ELb1ELb0ELb1ELb1ELb0ELb0ELb0ELi2ELi2ELi4ELi2ELb1EEENS1_21CollectiveEpilogueBwdISA_SB_SD_Li256ELb1ELb0ELi2EEENS1_19SingleTileSchedulerILb1ELb0ELb0ELi128EEEEEEEEEvNT_6ParamsE,"",@"SHT_CUDA_INFO"
	.sectionflags	@""
	.align	4


	//----- nvinfo : EIATTR_CUDA_API_VERSION
	.align		4
        /*0000*/ 	.byte	0x04, 0x37
        /*0002*/ 	.short	(.L_544 - .L_543)
.L_543:
        /*0004*/ 	.word	0x00000082


	//----- nvinfo : EIATTR_SW2861232_WAR
	.align		4
.L_544:
        /*0008*/ 	.byte	0x01, 0x35
	.zero		2


	//----- nvinfo : EIATTR_PARAM_CBANK
	.align		4
        /*000c*/ 	.byte	0x04, 0x0a
        /*000e*/ 	.short	(.L_546 - .L_545)
	.align		4
.L_545:
        /*0010*/ 	.word	index@(.nv.constant0._ZN7cutlass13device_kernelIN5flash19enable_sm80_to_sm89INS1_16FlashAttnBwdSm80INS1_25CollectiveMainloopBwdSm80ILi2ELi2EN4cute5tupleIJNS5_1CILi64EEENS7_ILi128EEES8_EEENS_10bfloat16_tEfNS_4arch4Sm80ELb0ELb1ELb0ELb1ELb1ELb0ELb0ELb0ELi2ELi2ELi4ELi2ELb1EEENS1_21CollectiveEpilogueBwdISA_SB_SD_Li256ELb1ELb0ELi2EEENS1_19SingleTileSchedulerILb1ELb0ELb0ELi128EEEEEEEEEvNT_6ParamsE)
        /*0014*/ 	.short	0x0160
        /*0016*/ 	.short	0x0270


	//----- nvinfo : EIATTR_CBANK_PARAM_SIZE
	.align		4
.L_546:
        /*0018*/ 	.byte	0x03, 0x19
        /*001a*/ 	.short	0x0270


	//----- nvinfo : EIATTR_KPARAM_INFO
	.align		4
        /*001c*/ 	.byte	0x04, 0x17
        /*001e*/ 	.short	(.L_548 - .L_547)
.L_547:
        /*0020*/ 	.word	0x00000000
        /*0024*/ 	.short	0x0000
        /*0026*/ 	.short	0x0000
        /*0028*/ 	.byte	0x00, 0xf0, 0xc1, 0x09


	//----- nvinfo : EIATTR_MAXREG_COUNT
	.align		4
.L_548:
        /*002c*/ 	.byte	0x03, 0x1b
        /*002e*/ 	.short	0x00ff


	//----- nvinfo : EIATTR_NUM_BARRIERS
	.align		4
        /*0030*/ 	.byte	0x02, 0x4c
        /*0032*/ 	.byte	0x02
	.zero		1


	//----- nvinfo : EIATTR_MERCURY_ISA_VERSION
	.align		4
        /*0034*/ 	.byte	0x03, 0x5f
        /*0036*/ 	.short	0x0000


	//----- nvinfo : EIATTR_COOP_GROUP_MASK_REGIDS
	.align		4
        /*0038*/ 	.byte	0x04, 0x29
        /*003a*/ 	.short	(.L_550 - .L_549)


	//   ....[0]....
.L_549:
        /*003c*/ 	.word	0xffffffff


	//----- nvinfo : EIATTR_COOP_GROUP_INSTR_OFFSETS
	.align		4
.L_550:
        /*0040*/ 	.byte	0x04, 0x28
        /*0042*/ 	.short	(.L_552 - .L_551)


	//   ....[0]....
.L_551:
        /*0044*/ 	.word	0x00000090


	//----- nvinfo : EIATTR_EXIT_INSTR_OFFSETS
	.align		4
.L_552:
        /*0048*/ 	.byte	0x04, 0x1c
        /*004a*/ 	.short	(.L_554 - .L_553)


	//   ....[0]....
.L_553:
        /*004c*/ 	.word	0x00000300


	//   ....[1]....
        /*0050*/ 	.word	0x00006780


	//   ....[2]....
        /*0054*/ 	.word	0x00006840


	//   ....[3]....
        /*0058*/ 	.word	0x00007230


	//   ....[4]....
        /*005c*/ 	.word	0x000072e0


	//----- nvinfo : EIATTR_CTAIDZ_USED
	.align		4
.L_554:
        /*0060*/ 	.byte	0x01, 0x04
	.zero		2


	//----- nvinfo : EIATTR_MAX_THREADS
	.align		4
        /*0064*/ 	.byte	0x04, 0x05
        /*0066*/ 	.short	(.L_556 - .L_555)
.L_555:
        /*0068*/ 	.word	0x00000100
        /*006c*/ 	.word	0x00000001
        /*0070*/ 	.word	0x00000001


	//----- nvinfo : EIATTR_CRS_STACK_SIZE
	.align		4
.L_556:
        /*0074*/ 	.byte	0x04, 0x1e
        /*0076*/ 	.short	(.L_558 - .L_557)
.L_557:
        /*0078*/ 	.word	0x00000000
.L_558:


//--------------------- .nv.info._ZN7cutlass13device_kernelIN5flash19enable_sm80_to_sm89INS1_16FlashAttnBwdSm80INS1_25CollectiveMainloopBwdSm80ILi2ELi2EN4cute5tupleIJNS5_1CILi64EEENS7_ILi128EEES8_EEENS_10bfloat16_tEfNS_4arch4Sm80ELb0ELb1ELb0ELb1ELb0ELb0ELb0ELb0ELi2ELi2ELi4ELi2ELb1EEENS1_24CollectiveEpilogueBwdGQAISA_fSD_Li256ELb1ELb0EEENS1_19SingleTileSchedulerILb1ELb0ELb0ELi128EEEEEEEEEvNT_6ParamsE --------------------------
	.section	.nv.info._ZN7cutlass13device_kernelIN5flash19enable_sm80_to_sm89INS1_16FlashAttnBwdSm80INS1_25CollectiveMainloopBwdSm80ILi2ELi2EN4cute5tupleIJNS5_1CILi64EEENS7_ILi128EEES8_EEENS_10bfloat16_tEfNS_4arch4Sm80ELb0ELb1ELb0ELb1ELb0ELb0ELb0ELb0ELi2ELi2ELi4ELi2ELb1EEENS1_24CollectiveEpilogueBwdGQAISA_fSD_Li256ELb1ELb0EEENS1_19SingleTileSchedulerILb1ELb0ELb0ELi128EEEEEEEEEvNT_6ParamsE,"",@"SHT_CUDA_INFO"
	.sectionflags	@""
	.align	4


	//----- nvinfo : EIATTR_CUDA_API_VERSION
	.align		4
        /*0000*/ 	.byte	0x04, 0x37
        /*0002*/ 	.short	(.L_560 - .L_559)
.L_559:
        /*0004*/ 	.word	0x00000082


	//----- nvinfo : EIATTR_SW2861232_WAR
	.align		4
.L_560:
        /*0008*/ 	.byte	0x01, 0x35
	.zero		2


	//----- nvinfo : EIATTR_PARAM_CBANK
	.align		4
        /*000c*/ 	.byte	0x04, 0x0a
        /*000e*/ 	.short	(.L_562 - .L_561)
	.align		4
.L_561:
        /*0010*/ 	.word	index@(.nv.constant0._ZN7cutlass13device_kernelIN5flash19enable_sm80_to_sm89INS1_16FlashAttnBwdSm80INS1_25CollectiveMainloopBwdSm80ILi2ELi2EN4cute5tupleIJNS5_1CILi64EEENS7_ILi128EEES8_EEENS_10bfloat16_tEfNS_4arch4Sm80ELb0ELb1ELb0ELb1ELb0ELb0ELb0ELb0ELi2ELi2ELi4ELi2ELb1EEENS1_24CollectiveEpilogueBwdGQAISA_fSD_Li256ELb1ELb0EEENS1_19SingleTileSchedulerILb1ELb0ELb0ELi128EEEEEEEEEvNT_6ParamsE)
        /*0014*/ 	.short	0x0160
        /*0016*/ 	.short	0x0278


	//----- nvinfo : EIATTR_CBANK_PARAM_SIZE
	.align		4
.L_562:
        /*0018*/ 	.byte	0x03, 0x19
        /*001a*/ 	.short	0x0278


	//----- nvinfo : EIATTR_KPARAM_INFO
	.align		4
        /*001c*/ 	.byte	0x04, 0x17
        /*001e*/ 	.short	(.L_564 - .L_563)
.L_563:
        /*0020*/ 	.word	0x00000000
        /*0024*/ 	.short	0x0000
        /*0026*/ 	.short	0x0000
        /*0028*/ 	.byte	0x00, 0xf0, 0xe1, 0x09


	//----- nvinfo : EIATTR_MAXREG_COUNT
	.align		4
.L_564:
        /*002c*/ 	.byte	0x03, 0x1b
        /*002e*/ 	.short	0x00ff


	//----- nvinfo : EIATTR_NUM_BARRIERS
	.align		4
        /*0030*/ 	.byte	0x02, 0x4c
        /*0032*/ 	.byte	0x02
	.zero		1


	//----- nvinfo : EIATTR_MERCURY_ISA_VERSION
	.align		4
        /*0034*/ 	.byte	0x03, 0x5f
        /*0036*/ 	.short	0x0000


	//----- nvinfo : EIATTR_COOP_GROUP_MASK_REGIDS
	.align		4
        /*0038*/ 	.byte	0x04, 0x29
        /*003a*/ 	.short	(.L_566 - .L_565)


	//   ....[0]....
.L_565:
        /*003c*/ 	.word	0xffffffff


	//----- nvinfo : EIATTR_COOP_GROUP_INSTR_OFFSETS
	.align		4
.L_566:
        /*0040*/ 	.byte	0x04, 0x28
        /*0042*/ 	.short	(.L_568 - .L_567)


	//   ....[0]....
.L_567:
        /*0044*/ 	.word	0x00000090


	//----- nvinfo : EIATTR_EXIT_INSTR_OFFSETS
	.align		4
.L_568:
        /*0048*/ 	.byte	0x04, 0x1c
        /*004a*/ 	.short	(.L_570 - .L_569)


	//   ....[0]....
.L_569:
        /*004c*/ 	.word	0x00000300


	//   ....[1]....
        /*0050*/ 	.word	0x000056c0


	//   ....[2]....
        /*0054*/ 	.word	0x00005de0


	//----- nvinfo : EIATTR_CTAIDZ_USED
	.align		4
.L_570:
        /*0058*/ 	.byte	0x01, 0x04
	.zero		2


	//----- nvinfo : EIATTR_MAX_THREADS
	.align		4
        /*005c*/ 	.byte	0x04, 0x05
        /*005e*/ 	.short	(.L_572 - .L_571)
.L_571:
        /*0060*/ 	.word	0x00000100
        /*0064*/ 	.word	0x00000001
        /*0068*/ 	.word	0x00000001


	//----- nvinfo : EIATTR_CRS_STACK_SIZE
	.align		4
.L_572:
        /*006c*/ 	.byte	0x04, 0x1e
        /*006e*/ 	.short	(.L_574 - .L_573)
.L_573:
        /*0070*/ 	.word	0x00000000
.L_574:


//--------------------- .nv.info._ZN7cutlass13device_kernelIN5flash19enable_sm80_to_sm89INS1_16FlashAttnBwdSm80INS1_25CollectiveMainloopBwdSm80ILi2ELi2EN4cute5tupleIJNS5_1CILi64EEENS7_ILi128EEES8_EEENS_10bfloat16_tEfNS_4arch4Sm80ELb0ELb1ELb0ELb1ELb1ELb0ELb0ELb0ELi2ELi2ELi4ELi2ELb1EEENS1_24CollectiveEpilogueBwdGQAISA_fSD_Li256ELb1ELb1EEENS1_19SingleTileSchedulerILb1ELb0ELb0ELi128EEEEEEEEEvNT_6ParamsE --------------------------
	.section	.nv.info._ZN7cutlass13device_kernelIN5flash19enable_sm80_to_sm89INS1_16FlashAttnBwdSm80INS1_25CollectiveMainloopBwdSm80ILi2ELi2EN4cute5tupleIJNS5_1CILi64EEENS7_ILi128EEES8_EEENS_10bfloat16_tEfNS_4arch4Sm80ELb0ELb1ELb0ELb1ELb1ELb0ELb0ELb0ELi2ELi2ELi4ELi2ELb1EEENS1_24CollectiveEpilogueBwdGQAISA_fSD_Li256ELb1ELb1EEENS1_19SingleTileSchedulerILb1ELb0ELb0ELi128EEEEEEEEEvNT_6ParamsE,"",@"SHT_CUDA_INFO"
	.sectionflags	@""
	.align	4


	//----- nvinfo : EIATTR_CUDA_API_VERSION
	.align		4
        /*0000*/ 	.byte	0x04, 0x37
        /*0002*/ 	.short	(.L_576 - .L_575)
.L_575:
        /*0004*/ 	.word	0x00000082


	//----- nvinfo : EIATTR_SW2861232_WAR
	.align		4
.L_576:
        /*0008*/ 	.byte	0x01, 0x35
	.zero		2


	//----- nvinfo : EIATTR_PARAM_CBANK
	.align		4
        /*000c*/ 	.byte	0x04, 0x0a
        /*000e*/ 	.short	(.L_578 - .L_577)
	.align		4
.L_577:
        /*0010*/ 	.word	index@(.nv.constant0._ZN7cutlass13device_kernelIN5flash19enable_sm80_to_sm89INS1_16FlashAttnBwdSm80INS1_25CollectiveMainloopBwdSm80ILi2ELi2EN4cute5tupleIJNS5_1CILi64EEENS7_ILi128EEES8_EEENS_10bfloat16_tEfNS_4arch4Sm80ELb0ELb1ELb0ELb1ELb1ELb0ELb0ELb0ELi2ELi2ELi4ELi2ELb1EEENS1_24CollectiveEpilogueBwdGQAISA_fSD_Li256ELb1ELb1EEENS1_19SingleTileSchedulerILb1ELb0ELb0ELi128EEEEEEEEEvNT_6ParamsE)
        /*0014*/ 	.short	0x0160
        /*0016*/ 	.short	0x0278


	//----- nvinfo : EIATTR_CBANK_PARAM_SIZE
	.align		4
.L_578:
        /*0018*/ 	.byte	0x03, 0x19
        /*001a*/ 	.short	0x0278


	//----- nvinfo : EIATTR_KPARAM_INFO
	.align		4
        /*001c*/ 	.byte	0x04, 0x17
        /*001e*/ 	.short	(.L_580 - .L_579)
.L_579:
        /*0020*/ 	.word	0x00000000
        /*0024*/ 	.short	0x0000
        /*0026*/ 	.short	0x0000
        /*0028*/ 	.byte	0x00, 0xf0, 0xe1, 0x09


	//----- nvinfo : EIATTR_MAXREG_COUNT
	.align		4
.L_580:
        /*002c*/ 	.byte	0x03, 0x1b
        /*002e*/ 	.short	0x00ff


	//----- nvinfo : EIATTR_NUM_BARRIERS
	.align		4
        /*0030*/ 	.byte	0x02, 0x4c
        /*0032*/ 	.byte	0x02
	.zero		1


	//----- nvinfo : EIATTR_MERCURY_ISA_VERSION
	.align		4
        /*0034*/ 	.byte	0x03, 0x5f
        /*0036*/ 	.short	0x0000


	//----- nvinfo : EIATTR_COOP_GROUP_MASK_REGIDS
	.align		4
        /*0038*/ 	.byte	0x04, 0x29
        /*003a*/ 	.short	(.L_582 - .L_581)


	//   ....[0]....
.L_581:
        /*003c*/ 	.word	0xffffffff


	//   ....[1]....
        /*0040*/ 	.word	0xffffffff


	//   ....[2]....
        /*0044*/ 	.word	0xffffffff


	//   ....[3]....
        /*0048*/ 	.word	0xffffffff


	//   ....[4]....
        /*004c*/ 	.word	0xffffffff


	//   ....[5]....
        /*0050*/ 	.word	0xffffffff


	//   ....[6]....
        /*0054*/ 	.word	0xffffffff


	//   ....[7]....
        /*0058*/ 	.word	0xffffffff


	//   ....[8]....
        /*005c*/ 	.word	0xffffffff


	//----- nvinfo : EIATTR_COOP_GROUP_INSTR_OFFSETS
	.align		4
.L_582:
        /*0060*/ 	.byte	0x04, 0x28
        /*0062*/ 	.short	(.L_584 - .L_583)


	//   ....[0]....
.L_583:
        /*0064*/ 	.word	0x00000090


	//   ....[1]....
        /*0068*/ 	.word	0x000059e0


	//   ....[2]....
        /*006c*/ 	.word	0x00005a00


	//   ....[3]....
        /*0070*/ 	.word	0x00005d10


	//   ....[4]....
        /*0074*/ 	.word	0x00005d20


	//   ....[5]....
        /*0078*/ 	.word	0x00005eb0


	//   ....[6]....
        /*007c*/ 	.word	0x00005ef0


	//   ....[7]....
        /*0080*/ 	.word	0x000061b0


	//   ....[8]....
        /*0084*/ 	.word	0x000061c0


	//----- nvinfo : EIATTR_EXIT_INSTR_OFFSETS
	.align		4
.L_584:
        /*0088*/ 	.byte	0x04, 0x1c
        /*008a*/ 	.short	(.L_586 - .L_585)


	//   ....[0]....
.L_585:
        /*008c*/ 	.word	0x00000300


	//   ....[1]....
        /*0090*/ 	.word	0x000056c0


	//   ....[2]....
        /*0094*/ 	.word	0x000061d0


	//   ....[3]....
        /*0098*/ 	.word	0x00006270


	//----- nvinfo : EIATTR_CTAIDZ_USED
	.align		4
.L_586:
        /*009c*/ 	.byte	0x01, 0x04
	.zero		2


	//----- nvinfo : EIATTR_MAX_THREADS
	.align		4
        /*00a0*/ 	.byte	0x04, 0x05
        /*00a2*/ 	.short	(.L_588 - .L_587)
.L_587:
        /*00a4*/ 	.word	0x00000100
        /*00a8*/ 	.word	0x00000001
        /*00ac*/ 	.word	0x00000001


	//----- nvinfo : EIATTR_CRS_STACK_SIZE
	.align		4
.L_588:
        /*00b0*/ 	.byte	0x04, 0x1e
        /*00b2*/ 	.short	(.L_590 - .L_589)
.L_589:
        /*00b4*/ 	.word	0x00000000
.L_590:


//--------------------- .nv.info._ZN7cutlass13device_kernelIN5flash19enable_sm80_to_sm89INS1_16FlashAttnBwdSm80INS1_25CollectiveMainloopBwdSm80ILi2ELi2EN4cute5tupleIJNS5_1CILi64EEENS7_ILi128EEES8_EEENS_10bfloat16_tEfNS_4arch4Sm80ELb1ELb0ELb0ELb0ELb0ELb0ELb0ELb0ELi2ELi2ELi4ELi2ELb1EEENS1_21CollectiveEpilogueBwdISA_SB_SD_Li256ELb0ELb0ELi2EEENS1_25SingleTileBwdLPTSchedulerILb0ELi128ELb0EEEEEEEEEvNT_6ParamsE --------------------------
	.section	.nv.info._ZN7cutlass13device_kernelIN5flash19enable_sm80_to_sm89INS1_16FlashAttnBwdSm80INS1_25CollectiveMainloopBwdSm80ILi2ELi2EN4cute5tupleIJNS5_1CILi64EEENS7_ILi128EEES8_EEENS_10bfloat16_tEfNS_4arch4Sm80ELb1ELb0ELb0ELb0ELb0ELb0ELb0ELb0ELi2ELi2ELi4ELi2ELb1EEENS1_21CollectiveEpilogueBwdISA_SB_SD_Li256ELb0ELb0ELi2EEENS1_25SingleTileBwdLPTSchedulerILb0ELi128ELb0EEEEEEEEEvNT_6ParamsE,"",@"SHT_CUDA_INFO"
	.sectionflags	@""
	.align	4


	//----- nvinfo : EIATTR_CUDA_API_VERSION
	.align		4
        /*0000*/ 	.byte	0x04, 0x37
        /*0002*/ 	.short	(.L_592 - .L_591)
.L_591:
        /*0004*/ 	.word	0x00000082


	//----- nvinfo : EIATTR_SW2861232_WAR
	.align		4
.L_592:
        /*0008*/ 	.byte	0x01, 0x35
	.zero		2


	//----- nvinfo : EIATTR_PARAM_CBANK
	.align		4
        /*000c*/ 	.byte	0x04, 0x0a
        /*000e*/ 	.short	(.L_594 - .L_593)
	.align		4
.L_593:
        /*0010*/ 	.word	index@(.nv.constant0._ZN7cutlass13device_kernelIN5flash19enable_sm80_to_sm89INS1_16FlashAttnBwdSm80INS1_25CollectiveMainloopBwdSm80ILi2ELi2EN4cute5tupleIJNS5_1CILi64EEENS7_ILi128EEES8_EEENS_10bfloat16_tEfNS_4arch4Sm80ELb1ELb0ELb0ELb0ELb0ELb0ELb0ELb0ELi2ELi2ELi4ELi2ELb1EEENS1_21CollectiveEpilogueBwdISA_SB_SD_Li256ELb0ELb0ELi2EEENS1_25SingleTileBwdLPTSchedulerILb0ELi128ELb0EEEEEEEEEvNT_6ParamsE)
        /*0014*/ 	.short	0x0160
        /*0016*/ 	.short	0x0288


	//----- nvinfo : EIATTR_CBANK_PARAM_SIZE
	.align		4
.L_594:
        /*0018*/ 	.byte	0x03, 0x19
        /*001a*/ 	.short	0x0288


	//----- nvinfo : EIATTR_KPARAM_INFO
	.align		4
        /*001c*/ 	.byte	0x04, 0x17
        /*001e*/ 	.short	(.L_596 - .L_595)
.L_595:
        /*0020*/ 	.word	0x00000000
        /*0024*/ 	.short	0x0000
        /*0026*/ 	.short	0x0000
        /*0028*/ 	.byte	0x00, 0xf0, 0x21, 0x0a


	//----- nvinfo : EIATTR_MAXREG_COUNT
	.align		4
.L_596:
        /*002c*/ 	.byte	0x03, 0x1b
        /*002e*/ 	.short	0x00ff


	//----- nvinfo : EIATTR_NUM_BARRIERS
	.align		4
        /*0030*/ 	.byte	0x02, 0x4c
        /*0032*/ 	.byte	0x02
	.zero		1


	//----- nvinfo : EIATTR_MERCURY_ISA_VERSION
	.align		4
        /*0034*/ 	.byte	0x03, 0x5f
        /*0036*/ 	.short	0x0000


	//----- nvinfo : EIATTR_COOP_GROUP_MASK_REGIDS
	.align		4
        /*0038*/ 	.byte	0x04, 0x29
        /*003a*/ 	.short	(.L_598 - .L_597)


	//   ....[0]....
.L_597:
        /*003c*/ 	.word	0xffffffff


	//----- nvinfo : EIATTR_COOP_GROUP_INSTR_OFFSETS
	.align		4
.L_598:
        /*0040*/ 	.byte	0x04, 0x28
        /*0042*/ 	.short	(.L_600 - .L_599)


	//   ....[0]....
.L_599:
        /*0044*/ 	.word	0x00000040


	//----- nvinfo : EIATTR_EXIT_INSTR_OFFSETS
	.align		4
.L_600:
        /*0048*/ 	.byte	0x04, 0x1c
        /*004a*/ 	.short	(.L_602 - .L_601)


	//   ....[0]....
.L_601:
        /*004c*/ 	.word	0x00000470


	//   ....[1]....
        /*0050*/ 	.word	0x00005aa0


	//   ....[2]....
        /*0054*/ 	.word	0x00005b60


	//   ....[3]....
        /*0058*/ 	.word	0x000063f0


	//   ....[4]....
        /*005c*/ 	.word	0x000064b0


	//----- nvinfo : EIATTR_MAX_THREADS
	.align		4
.L_602:
        /*0060*/ 	.byte	0x04, 0x05
        /*0062*/ 	.short	(.L_604 - .L_603)
.L_603:
        /*0064*/ 	.word	0x00000100
        /*0068*/ 	.word	0x00000001
        /*006c*/ 	.word	0x00000001


	//----- nvinfo : EIATTR_CRS_STACK_SIZE
	.align		4
.L_604:
        /*0070*/ 	.byte	0x04, 0x1e
        /*0072*/ 	.short	(.L_606 - .L_605)
.L_605:
        /*0074*/ 	.word	0x00000000
.L_606:


//--------------------- .nv.info._ZN7cutlass13device_kernelIN5flash19enable_sm80_to_sm89INS1_16FlashAttnBwdSm80INS1_25CollectiveMainloopBwdSm80ILi2ELi2EN4cute5tupleIJNS5_1CILi64EEENS7_ILi128EEES8_EEENS_10bfloat16_tEfNS_4arch4Sm80ELb1ELb0ELb0ELb0ELb1ELb0ELb0ELb0ELi2ELi2ELi4ELi2ELb1EEENS1_21CollectiveEpilogueBwdISA_SB_SD_Li256ELb0ELb0ELi2EEENS1_25SingleTileBwdLPTSchedulerILb0ELi128ELb1EEEEEEEEEvNT_6ParamsE --------------------------
	.section	.nv.info._ZN7cutlass13device_kernelIN5flash19enable_sm80_to_sm89INS1_16FlashAttnBwdSm80INS1_25CollectiveMainloopBwdSm80ILi2ELi2EN4cute5tupleIJNS5_1CILi64EEENS7_ILi128EEES8_EEENS_10bfloat16_tEfNS_4arch4Sm80ELb1ELb0ELb0ELb0ELb1ELb0ELb0ELb0ELi2ELi2ELi4ELi2ELb1EEENS1_21CollectiveEpilogueBwdISA_SB_SD_Li256ELb0ELb0ELi2EEENS1_25SingleTileBwdLPTSchedulerILb0ELi128ELb1EEEEEEEEEvNT_6ParamsE,"",@"SHT_CUDA_INFO"
	.sectionflags	@""
	.align	4


	//----- nvinfo : EIATTR_CUDA_API_VERSION
	.align		4
        /*0000*/ 	.byte	0x04, 0x37
        /*0002*/ 	.short	(.L_608 - .L_607)
.L_607:
        /*0004*/ 	.word	0x00000082


	//----- nvinfo : EIATTR_SW2861232_WAR
	.align		4
.L_608:
        /*0008*/ 	.byte	0x01, 0x35
	.zero		2


	//----- nvinfo : EIATTR_PARAM_CBANK
	.align		4
        /*000c*/ 	.byte	0x04, 0x0a
        /*000e*/ 	.short	(.L_610 - .L_609)
	.align		4
.L_609:
        /*0010*/ 	.word	index@(.nv.constant0._ZN7cutlass13device_kernelIN5flash19enable_sm80_to_sm89INS1_16FlashAttnBwdSm80INS1_25CollectiveMainloopBwdSm80ILi2ELi2EN4cute5tupleIJNS5_1CILi64EEENS7_ILi128EEES8_EEENS_10bfloat16_tEfNS_4arch4Sm80ELb1ELb0ELb0ELb0ELb1ELb0ELb0ELb0ELi2ELi2ELi4ELi2ELb1EEENS1_21CollectiveEpilogueBwdISA_SB_SD_Li256ELb0ELb0ELi2EEENS1_25SingleTileBwdLPTSchedulerILb0ELi128ELb1EEEEEEEEEvNT_6ParamsE)
        /*0014*/ 	.short	0x0160
        /*0016*/ 	.short	0x0288


	//----- nvinfo : EIATTR_CBANK_PARAM_SIZE
	.align		4
.L_610:
        /*0018*/ 	.byte	0x03, 0x19
        /*001a*/ 	.short	0x0288


	//----- nvinfo : EIATTR_KPARAM_INFO
	.align		4
        /*001c*/ 	.byte	0x04, 0x17
        /*001e*/ 	.short	(.L_612 - .L_611)
.L_611:
        /*0020*/ 	.word	0x00000000
        /*0024*/ 	.short	0x0000
        /*0026*/ 	.short	0x0000
        /*0028*/ 	.byte	0x00, 0xf0, 0x21, 0x0a


	//----- nvinfo : EIATTR_MAXREG_COUNT
	.align		4
.L_612:
        /*002c*/ 	.byte	0x03, 0x1b
        /*002e*/ 	.short	0x00ff


	//----- nvinfo : EIATTR_NUM_BARRIERS
	.align		4
        /*0030*/ 	.byte	0x02, 0x4c
        /*0032*/ 	.byte	0x02
	.zero		1


	//----- nvinfo : EIATTR_MERCURY_ISA_VERSION
	.align		4
        /*0034*/ 	.byte	0x03, 0x5f
        /*0036*/ 	.short	0x0000


	//----- nvinfo : EIATTR_COOP_GROUP_MASK_REGIDS
	.align		4
        /*0038*/ 	.byte	0x04, 0x29
        /*003a*/ 	.short	(.L_614 - .L_613)


	//   ....[0]....
.L_613:
        /*003c*/ 	.word	0xffffffff


	//----- nvinfo : EIATTR_COOP_GROUP_INSTR_OFFSETS
	.align		4
.L_614:
        /*0040*/ 	.byte	0x04, 0x28
        /*0042*/ 	.short	(.L_616 - .L_615)


	//   ....[0]....
.L_615:
        /*0044*/ 	.word	0x00000040


	//----- nvinfo : EIATTR_EXIT_INSTR_OFFSETS
	.align		4
.L_616:
        /*0048*/ 	.byte	0x04, 0x1c
        /*004a*/ 	.short	(.L_618 - .L_617)


	//   ....[0]....
.L_617:
        /*004c*/ 	.word	0x000004b0


	//   ....[1]....
        /*0050*/ 	.word	0x00005ad0


	//   ....[2]....
        /*0054*/ 	.word	0x00005b90


	//   ....[3]....
        /*0058*/ 	.word	0x00006410


	//   ....[4]....
        /*005c*/ 	.word	0x000064d0


	//----- nvinfo : EIATTR_MAX_THREADS
	.align		4
.L_618:
        /*0060*/ 	.byte	0x04, 0x05
        /*0062*/ 	.short	(.L_620 - .L_619)
.L_619:
        /*0064*/ 	.word	0x00000100
        /*0068*/ 	.word	0x00000001
        /*006c*/ 	.word	0x00000001


	//----- nvinfo : EIATTR_CRS_STACK_SIZE
	.align		4
.L_620:
        /*0070*/ 	.byte	0x04, 0x1e
        /*0072*/ 	.short	(.L_622 - .L_621)
.L_621:
        /*0074*/ 	.word	0x00000000
.L_622:


//--------------------- .nv.info._ZN7cutlass13device_kernelIN5flash19enable_sm80_to_sm89INS1_16FlashAttnBwdSm80INS1_25CollectiveMainloopBwdSm80ILi2ELi2EN4cute5tupleIJNS5_1CILi64EEENS7_ILi128EEES8_EEENS_10bfloat16_tEfNS_4arch4Sm80ELb1ELb0ELb0ELb0ELb0ELb0ELb0ELb0ELi2ELi2ELi4ELi2ELb1EEENS1_24CollectiveEpilogueBwdGQAISA_fSD_Li256ELb0ELb0EEENS1_25SingleTileBwdLPTSchedulerILb0ELi128ELb0EEEEEEEEEvNT_6ParamsE --------------------------
	.section	.nv.info._ZN7cutlass13device_kernelIN5flash19enable_sm80_to_sm89INS1_16FlashAttnBwdSm80INS1_25CollectiveMainloopBwdSm80ILi2ELi2EN4cute5tupleIJNS5_1CILi64EEENS7_ILi128EEES8_EEENS_10bfloat16_tEfNS_4arch4Sm80ELb1ELb0ELb0ELb0ELb0ELb0ELb0ELb0ELi2ELi2ELi4ELi2ELb1EEENS1_24CollectiveEpilogueBwdGQAISA_fSD_Li256ELb0ELb0EEENS1_25SingleTileBwdLPTSchedulerILb0ELi128ELb0EEEEEEEEEvNT_6ParamsE,"",@"SHT_CUDA_INFO"
	.sectionflags	@""
	.align	4


	//----- nvinfo : EIATTR_CUDA_API_VERSION
	.align		4
        /*0000*/ 	.byte	0x04, 0x37
        /*0002*/ 	.short	(.L_624 - .L_623)
.L_623:
        /*0004*/ 	.word	0x00000082


	//----- nvinfo : EIATTR_SW2861232_WAR
	.align		4
.L_624:
        /*0008*/ 	.byte	0x01, 0x35
	.zero		2


	//----- nvinfo : EIATTR_PARAM_CBANK
	.align		4
        /*000c*/ 	.byte	0x04, 0x0a
        /*000e*/ 	.short	(.L_626 - .L_625)
	.align		4
.L_625:
        /*0010*/ 	.word	index@(.nv.constant0._ZN7cutlass13device_kernelIN5flash19enable_sm80_to_sm89INS1_16FlashAttnBwdSm80INS1_25CollectiveMainloopBwdSm80ILi2ELi2EN4cute5tupleIJNS5_1CILi64EEENS7_ILi128EEES8_EEENS_10bfloat16_tEfNS_4arch4Sm80ELb1ELb0ELb0ELb0ELb0ELb0ELb0ELb0ELi2ELi2ELi4ELi2ELb1EEENS1_24CollectiveEpilogueBwdGQAISA_fSD_Li256ELb0ELb0EEENS1_25SingleTileBwdLPTSchedulerILb0ELi128ELb0EEEEEEEEEvNT_6ParamsE)
        /*0014*/ 	.short	0x0160
        /*0016*/ 	.short	0x0290


	//----- nvinfo : EIATTR_CBANK_PARAM_SIZE
	.align		4
.L_626:
        /*0018*/ 	.byte	0x03, 0x19
        /*001a*/ 	.short	0x0290


	//----- nvinfo : EIATTR_KPARAM_INFO
	.align		4
        /*001c*/ 	.byte	0x04, 0x17
        /*001e*/ 	.short	(.L_628 - .L_627)
.L_627:
        /*0020*/ 	.word	0x00000000
        /*0024*/ 	.short	0x0000
        /*0026*/ 	.short	0x0000
        /*0028*/ 	.byte	0x00, 0xf0, 0x41, 0x0a


	//----- nvinfo : EIATTR_MAXREG_COUNT
	.align		4
.L_628:
        /*002c*/ 	.byte	0x03, 0x1b
        /*002e*/ 	.short	0x00ff


	//----- nvinfo : EIATTR_NUM_BARRIERS
	.align		4
        /*0030*/ 	.byte	0x02, 0x4c
        /*0032*/ 	.byte	0x02
	.zero		1


	//----- nvinfo : EIATTR_MERCURY_ISA_VERSION
	.align		4
        /*0034*/ 	.byte	0x03, 0x5f
        /*0036*/ 	.short	0x0000


	//----- nvinfo : EIATTR_COOP_GROUP_MASK_REGIDS
	.align		4
        /*0038*/ 	.byte	0x04, 0x29
        /*003a*/ 	.short	(.L_630 - .L_629)


	//   ....[0]....
.L_629:
        /*003c*/ 	.word	0xffffffff


	//----- nvinfo : EIATTR_COOP_GROUP_INSTR_OFFSETS
	.align		4
.L_630:
        /*0040*/ 	.byte	0x04, 0x28
        /*0042*/ 	.short	(.L_632 - .L_631)


	//   ....[0]....
.L_631:
        /*0044*/ 	.word	0x00000040


	//----- nvinfo : EIATTR_EXIT_INSTR_OFFSETS
	.align		4
.L_632:
        /*0048*/ 	.byte	0x04, 0x1c
        /*004a*/ 	.short	(.L_634 - .L_633)


	//   ....[0]....
.L_633:
        /*004c*/ 	.word	0x00000470


	//   ....[1]....
        /*0050*/ 	.word	0x00004ae0


	//   ....[2]....
        /*0054*/ 	.word	0x000050f0


	//----- nvinfo : EIATTR_MAX_THREADS
	.align		4
.L_634:
        /*0058*/ 	.byte	0x04, 0x05
        /*005a*/ 	.short	(.L_636 - .L_635)
.L_635:
        /*005c*/ 	.word	0x00000100
        /*0060*/ 	.word	0x00000001
        /*0064*/ 	.word	0x00000001


	//----- nvinfo : EIATTR_CRS_STACK_SIZE
	.align		4
.L_636:
        /*0068*/ 	.byte	0x04, 0x1e
        /*006a*/ 	.short	(.L_638 - .L_637)
.L_637:
        /*006c*/ 	.word	0x00000000
.L_638:


//--------------------- .nv.info._ZN7cutlass13device_kernelIN5flash19enable_sm80_to_sm89INS1_16FlashAttnBwdSm80INS1_25CollectiveMainloopBwdSm80ILi2ELi2EN4cute5tupleIJNS5_1CILi64EEENS7_ILi128EEES8_EEENS_10bfloat16_tEfNS_4arch4Sm80ELb1ELb0ELb0ELb0ELb1ELb0ELb0ELb0ELi2ELi2ELi4ELi2ELb1EEENS1_24CollectiveEpilogueBwdGQAISA_fSD_Li256ELb0ELb1EEENS1_25SingleTileBwdLPTSchedulerILb0ELi128ELb1EEEEEEEEEvNT_6ParamsE --------------------------
	.section	.nv.info._ZN7cutlass13device_kernelIN5flash19enable_sm80_to_sm89INS1_16FlashAttnBwdSm80INS1_25CollectiveMainloopBwdSm80ILi2ELi2EN4cute5tupleIJNS5_1CILi64EEENS7_ILi128EEES8_EEENS_10bfloat16_tEfNS_4arch4Sm80ELb1ELb0ELb0ELb0ELb1ELb0ELb0ELb0ELi2ELi2ELi4ELi2ELb1EEENS1_24CollectiveEpilogueBwdGQAISA_fSD_Li256ELb0ELb1EEENS1_25SingleTileBwdLPTSchedulerILb0ELi128ELb1EEEEEEEEEvNT_6ParamsE,"",@"SHT_CUDA_INFO"
	.sectionflags	@""
	.align	4


	//----- nvinfo : EIATTR_CUDA_API_VERSION
	.align		4
        /*0000*/ 	.byte	0x04, 0x37
        /*0002*/ 	.short	(.L_640 - .L_639)
.L_639:
        /*0004*/ 	.word	0x00000082


	//----- nvinfo : EIATTR_SW2861232_WAR
	.align		4
.L_640:
        /*0008*/ 	.byte	0x01, 0x35
	.zero		2


	//----- nvinfo : EIATTR_PARAM_CBANK
	.align		4
        /*000c*/ 	.byte	0x04, 0x0a
        /*000e*/ 	.short	(.L_642 - .L_641)
	.align		4
.L_641:
        /*0010*/ 	.word	index@(.nv.constant0._ZN7cutlass13device_kernelIN5flash19enable_sm80_to_sm89INS1_16FlashAttnBwdSm80INS1_25CollectiveMainloopBwdSm80ILi2ELi2EN4cute5tupleIJNS5_1CILi64EEENS7_ILi128EEES8_EEENS_10bfloat16_tEfNS_4arch4Sm80ELb1ELb0ELb0ELb0ELb1ELb0ELb0ELb0ELi2ELi2ELi4ELi2ELb1EEENS1_24CollectiveEpilogueBwdGQAISA_fSD_Li256ELb0ELb1EEENS1_25SingleTileBwdLPTSchedulerILb0ELi128ELb1EEEEEEEEEvNT_6ParamsE)
        /*0014*/ 	.short	0x0160
        /*0016*/ 	.short	0x0290


	//----- nvinfo : EIATTR_CBANK_PARAM_SIZE
	.align		4
.L_642:
        /*0018*/ 	.byte	0x03, 0x19
        /*001a*/ 	.short	0x0290


	//----- nvinfo : EIATTR_KPARAM_INFO
	.align		4
        /*001c*/ 	.byte	0x04, 0x17
        /*001e*/ 	.short	(.L_644 - .L_643)
.L_643:
        /*0020*/ 	.word	0x00000000
        /*0024*/ 	.short	0x0000
        /*0026*/ 	.short	0x0000
        /*0028*/ 	.byte	0x00, 0xf0, 0x41, 0x0a


	//----- nvinfo : EIATTR_MAXREG_COUNT
	.align		4
.L_644:
        /*002c*/ 	.byte	0x03, 0x1b
        /*002e*/ 	.short	0x00ff


	//----- nvinfo : EIATTR_NUM_BARRIERS
	.align		4
        /*0030*/ 	.byte	0x02, 0x4c
        /*0032*/ 	.byte	0x02
	.zero		1


	//----- nvinfo : EIATTR_MERCURY_ISA_VERSION
	.align		4
        /*0034*/ 	.byte	0x03, 0x5f
        /*0036*/ 	.short	0x0000


	//----- nvinfo : EIATTR_COOP_GROUP_MASK_REGIDS
	.align		4
        /*0038*/ 	.byte	0x04, 0x29
        /*003a*/ 	.short	(.L_646 - .L_645)


	//   ....[0]....
.L_645:
        /*003c*/ 	.word	0xffffffff


	//   ....[1]....
        /*0040*/ 	.word	0xffffffff


	//   ....[2]....
        /*0044*/ 	.word	0xffffffff


	//   ....[3]....
        /*0048*/ 	.word	0xffffffff


	//   ....[4]....
        /*004c*/ 	.word	0xffffffff


	//   ....[5]....
        /*0050*/ 	.word	0xffffffff


	//   ....[6]....
        /*0054*/ 	.word	0xffffffff


	//   ....[7]....
        /*0058*/ 	.word	0xffffffff


	//   ....[8]....
        /*005c*/ 	.word	0xffffffff


	//----- nvinfo : EIATTR_COOP_GROUP_INSTR_OFFSETS
	.align		4
.L_646:
        /*0060*/ 	.byte	0x04, 0x28
        /*0062*/ 	.short	(.L_648 - .L_647)


	//   ....[0]....
.L_647:
        /*0064*/ 	.word	0x00000040


	//   ....[1]....
        /*0068*/ 	.word	0x00004d40


	//   ....[2]....
        /*006c*/ 	.word	0x00004d70


	//   ....[3]....
        /*0070*/ 	.word	0x00005060


	//   ....[4]....
        /*0074*/ 	.word	0x00005070


	//   ....[5]....
        /*0078*/ 	.word	0x00005200


	//   ....[6]....
        /*007c*/ 	.word	0x00005250


	//   ....[7]....
        /*0080*/ 	.word	0x00005500


	//   ....[8]....
        /*0084*/ 	.word	0x00005510


	//----- nvinfo : EIATTR_EXIT_INSTR_OFFSETS
	.align		4
.L_648:
        /*0088*/ 	.byte	0x04, 0x1c
        /*008a*/ 	.short	(.L_650 - .L_649)


	//   ....[0]....
.L_649:
        /*008c*/ 	.word	0x000004b0


	//   ....[1]....
        /*0090*/ 	.word	0x00004b20


	//   ....[2]....
        /*0094*/ 	.word	0x00005520


	//   ....[3]....
        /*0098*/ 	.word	0x000055c0


	//----- nvinfo : EIATTR_MAX_THREADS
	.align		4
.L_650:
        /*009c*/ 	.byte	0x04, 0x05
        /*009e*/ 	.short	(.L_652 - .L_651)
.L_651:
        /*00a0*/ 	.word	0x00000100
        /*00a4*/ 	.word	0x00000001
        /*00a8*/ 	.word	0x00000001


	//----- nvinfo : EIATTR_CRS_STACK_SIZE
	.align		4
.L_652:
        /*00ac*/ 	.byte	0x04, 0x1e
        /*00ae*/ 	.short	(.L_654 - .L_653)
.L_653:
        /*00b0*/ 	.word	0x00000000
.L_654:


//--------------------- .nv.info._ZN7cutlass13device_kernelIN5flash22FlashAttnBwdPreprocessIN4cute5tupleIJNS3_1CILi64EEES6_EEENS_10bfloat16_tEfNS_4arch4Sm80ELb1ELb0EEEEEvNT_6ParamsE --------------------------
	.section	.nv.info._ZN7cutlass13device_kernelIN5flash22FlashAttnBwdPreprocessIN4cute5tupleIJNS3_1CILi64EEES6_EEENS_10bfloat16_tEfNS_4arch4Sm80ELb1ELb0EEEEEvNT_6ParamsE,"",@"SHT_CUDA_INFO"
	.sectionflags	@""
	.align	4


	//----- nvinfo : EIATTR_CUDA_API_VERSION
	.align		4
        /*0000*/ 	.byte	0x04, 0x37
        /*0002*/ 	.short	(.L_656 - .L_655)
.L_655:
        /*0004*/ 	.word	0x00000082


	//----- nvinfo : EIATTR_SW2861232_WAR
	.align		4
.L_656:
        /*0008*/ 	.byte	0x01, 0x35
	.zero		2


	//----- nvinfo : EIATTR_PARAM_CBANK
	.align		4
        /*000c*/ 	.byte	0x04, 0x0a
        /*000e*/ 	.short	(.L_658 - .L_657)
	.align		4
.L_657:
        /*0010*/ 	.word	index@(.nv.constant0._ZN7cutlass13device_kernelIN5flash22FlashAttnBwdPreprocessIN4cute5tupleIJNS3_1CILi64EEES6_EEENS_10bfloat16_tEfNS_4arch4Sm80ELb1ELb0EEEEEvNT_6ParamsE)
        /*0014*/ 	.short	0x0160
        /*0016*/ 	.short	0x00f0


	//----- nvinfo : EIATTR_CBANK_PARAM_SIZE
	.align		4
.L_658:
        /*0018*/ 	.byte	0x03, 0x19
        /*001a*/ 	.short	0x00f0


	//----- nvinfo : EIATTR_KPARAM_INFO
	.align		4
        /*001c*/ 	.byte	0x04, 0x17
        /*001e*/ 	.short	(.L_660 - .L_659)
.L_659:
        /*0020*/ 	.word	0x00000000
        /*0024*/ 	.short	0x0000
        /*0026*/ 	.short	0x0000
        /*0028*/ 	.byte	0x00, 0xf0, 0xc1, 0x03


	//----- nvinfo : EIATTR_MAXREG_COUNT
	.align		4
.L_660:
        /*002c*/ 	.byte	0x03, 0x1b
        /*002e*/ 	.short	0x0080


	//----- nvinfo : EIATTR_MERCURY_ISA_VERSION
	.align		4
        /*0030*/ 	.byte	0x03, 0x5f
        /*0032*/ 	.short	0x0000


	//----- nvinfo : EIATTR_COOP_GROUP_MASK_REGIDS
	.align		4
        /*0034*/ 	.byte	0x04, 0x29
        /*0036*/ 	.short	(.L_662 - .L_661)


	//   ....[0]....
.L_661:
        /*0038*/ 	.word	0xffffffff


	//   ....[1]....
        /*003c*/ 	.word	0xffffffff


	//   ....[2]....
        /*0040*/ 	.word	0xffffffff


	//   ....[3]....
        /*0044*/ 	.word	0xffffffff


	//   ....[4]....
        /*0048*/ 	.word	0xffffffff


	//   ....[5]....
        /*004c*/ 	.word	0xffffffff


	//----- nvinfo : EIATTR_COOP_GROUP_INSTR_OFFSETS
	.align		4
.L_662:
        /*0050*/ 	.byte	0x04, 0x28
        /*0052*/ 	.short	(.L_664 - .L_663)


	//   ....[0]....
.L_663:
        /*0054*/ 	.word	0x000009f0


	//   ....[1]....
        /*0058*/ 	.word	0x00000a20


	//   ....[2]....
        /*005c*/ 	.word	0x00000a80


	//   ....[3]....
        /*0060*/ 	.word	0x00000ac0


	//   ....[4]....
        /*0064*/ 	.word	0x00000b40


	//   ....[5]....
        /*0068*/ 	.word	0x00000b60


	//----- nvinfo : EIATTR_EXIT_INSTR_OFFSETS
	.align		4
.L_664:
        /*006c*/ 	.byte	0x04, 0x1c
        /*006e*/ 	.short	(.L_666 - .L_665)


	//   ....[0]....
.L_665:
        /*0070*/ 	.word	0x00000e40


	//   ....[1]....
        /*0074*/ 	.word	0x00000ea0


	//----- nvinfo : EIATTR_CTAIDZ_USED
	.align		4
.L_666:
        /*0078*/ 	.byte	0x01, 0x04
	.zero		2


	//----- nvinfo : EIATTR_MAX_THREADS
	.align		4
        /*007c*/ 	.byte	0x04, 0x05
        /*007e*/ 	.short	(.L_668 - .L_667)
.L_667:
        /*0080*/ 	.word	0x00000100
        /*0084*/ 	.word	0x00000001
        /*0088*/ 	.word	0x00000001


	//----- nvinfo : EIATTR_CRS_STACK_SIZE
	.align		4
.L_668:
        /*008c*/ 	.byte	0x04, 0x1e
        /*008e*/ 	.short	(.L_670 - .L_669)
.L_669:
        /*0090*/ 	.word	0x00000000
.L_670:


//--------------------- .nv.info._ZN7cutlass13device_kernelIN5flash19enable_sm80_to_sm89INS1_16FlashAttnBwdSm80INS1_25CollectiveMainloopBwdSm80ILi2ELi2EN4cute5tupleIJNS5_1CILi64EEENS7_ILi128EEES8_EEENS_10bfloat16_tEfNS_4arch4Sm80ELb1ELb0ELb0ELb1ELb0ELb0ELb0ELb0ELi2ELi2ELi4ELi2ELb1EEENS1_21CollectiveEpilogueBwdISA_SB_SD_Li256ELb1ELb0ELi2EEENS1_25SingleTileBwdLPTSchedulerILb1ELi128ELb0EEEEEEEEEvNT_6ParamsE --------------------------
	.section	.nv.info._ZN7cutlass13device_kernelIN5flash19enable_sm80_to_sm89INS1_16FlashAttnBwdSm80INS1_25CollectiveMainloopBwdSm80ILi2ELi2EN4cute5tupleIJNS5_1CILi64EEENS7_ILi128EEES8_EEENS_10bfloat16_tEfNS_4arch4Sm80ELb1ELb0ELb0ELb1ELb0ELb0ELb0ELb0ELi2ELi2ELi4ELi2ELb1EEENS1_21CollectiveEpilogueBwdISA_SB_SD_Li256ELb1ELb0ELi2EEENS1_25SingleTileBwdLPTSchedulerILb1ELi128ELb0EEEEEEEEEvNT_6ParamsE,"",@"SHT_CUDA_INFO"
	.sectionflags	@""
	.align	4


	//----- nvinfo : EIATTR_CUDA_API_VERSION
	.align		4
        /*0000*/ 	.byte	0x04, 0x37
        /*0002*/ 	.short	(.L_672 - .L_671)
.L_671:
        /*0004*/ 	.word	0x00000082


	//----- nvinfo : EIATTR_SW2861232_WAR
	.align		4
.L_672:
        /*0008*/ 	.byte	0x01, 0x35
	.zero		2


	//----- nvinfo : EIATTR_PARAM_CBANK
	.align		4
        /*000c*/ 	.byte	0x04, 0x0a
        /*000e*/ 	.short	(.L_674 - .L_673)
	.align		4
.L_673:
        /*0010*/ 	.word	index@(.nv.constant0._ZN7cutlass13device_kernelIN5flash19enable_sm80_to_sm89INS1_16FlashAttnBwdSm80INS1_25CollectiveMainloopBwdSm80ILi2ELi2EN4cute5tupleIJNS5_1CILi64EEENS7_ILi128EEES8_EEENS_10bfloat16_tEfNS_4arch4Sm80ELb1ELb0ELb0ELb1ELb0ELb0ELb0ELb0ELi2ELi2ELi4ELi2ELb1EEENS1_21CollectiveEpilogueBwdISA_SB_SD_Li256ELb1ELb0ELi2EEENS1_25SingleTileBwdLPTSchedulerILb1ELi128ELb0EEEEEEEEEvNT_6ParamsE)
        /*0014*/ 	.short	0x0160
        /*0016*/ 	.short	0x0288


	//----- nvinfo : EIATTR_CBANK_PARAM_SIZE
	.align		4
.L_674:
        /*0018*/ 	.byte	0x03, 0x19
        /*001a*/ 	.short	0x0288


	//----- nvinfo : EIATTR_KPARAM_INFO
	.align		4
        /*001c*/ 	.byte	0x04, 0x17
        /*001e*/ 	.short	(.L_676 - .L_675)
.L_675:
        /*0020*/ 	.word	0x00000000
        /*0024*/ 	.short	0x0000
        /*0026*/ 	.short	0x0000
        /*0028*/ 	.byte	0x00, 0xf0, 0x21, 0x0a


	//----- nvinfo : EIATTR_MAXREG_COUNT
	.align		4
.L_676:
        /*002c*/ 	.byte	0x03, 0x1b
        /*002e*/ 	.short	0x00ff


	//----- nvinfo : EIATTR_NUM_BARRIERS
	.align		4
        /*0030*/ 	.byte	0x02, 0x4c
        /*0032*/ 	.byte	0x02
	.zero		1


	//----- nvinfo : EIATTR_MERCURY_ISA_VERSION
	.align		4
        /*0034*/ 	.byte	0x03, 0x5f
        /*0036*/ 	.short	0x0000


	//----- nvinfo : EIATTR_COOP_GROUP_MASK_REGIDS
	.align		4
        /*0038*/ 	.byte	0x04, 0x29
        /*003a*/ 	.short	(.L_678 - .L_677)


	//   ....[0]....
.L_677:
        /*003c*/ 	.word	0xffffffff


	//----- nvinfo : EIATTR_COOP_GROUP_INSTR_OFFSETS
	.align		4
.L_678:
        /*0040*/ 	.byte	0x04, 0x28
        /*0042*/ 	.short	(.L_680 - .L_679)


	//   ....[0]....
.L_679:
        /*0044*/ 	.word	0x00000050


	//----- nvinfo : EIATTR_EXIT_INSTR_OFFSETS
	.align		4
.L_680:
        /*0048*/ 	.byte	0x04, 0x1c
        /*004a*/ 	.short	(.L_682 - .L_681)


	//   ....[0]....
.L_681:
        /*004c*/ 	.word	0x00000760


	//   ....[1]....
        /*0050*/ 	.word	0x000061e0


	//   ....[2]....
        /*0054*/ 	.word	0x000062a0


	//   ....[3]....
        /*0058*/ 	.word	0x00006c80


	//   ....[4]....
        /*005c*/ 	.word	0x00006d40


	//----- nvinfo : EIATTR_MAX_THREADS
	.align		4
.L_682:
        /*0060*/ 	.byte	0x04, 0x05
        /*0062*/ 	.short	(.L_684 - .L_683)
.L_683:
        /*0064*/ 	.word	0x00000100
        /*0068*/ 	.word	0x00000001
        /*006c*/ 	.word	0x00000001


	//----- nvinfo : EIATTR_CRS_STACK_SIZE
	.align		4
.L_684:
        /*0070*/ 	.byte	0x04, 0x1e
        /*0072*/ 	.short	(.L_686 - .L_685)
.L_685:
        /*0074*/ 	.word	0x00000000
.L_686:


//--------------------- .nv.info._ZN7cutlass13device_kernelIN5flash19enable_sm80_to_sm89INS1_16FlashAttnBwdSm80INS1_25CollectiveMainloopBwdSm80ILi2ELi2EN4cute5tupleIJNS5_1CILi64EEENS7_ILi128EEES8_EEENS_10bfloat16_tEfNS_4arch4Sm80ELb1ELb0ELb0ELb1ELb1ELb0ELb0ELb0ELi2ELi2ELi4ELi2ELb1EEENS1_21CollectiveEpilogueBwdISA_SB_SD_Li256ELb1ELb0ELi2EEENS1_25SingleTileBwdLPTSchedulerILb1ELi128ELb1EEEEEEEEEvNT_6ParamsE --------------------------
	.section	.nv.info._ZN7cutlass13device_kernelIN5flash19enable_sm80_to_sm89INS1_16FlashAttnBwdSm80INS1_25CollectiveMainloopBwdSm80ILi2ELi2EN4cute5tupleIJNS5_1CILi64EEENS7_ILi128EEES8_EEENS_10bfloat16_tEfNS_4arch4Sm80ELb1ELb0ELb0ELb1ELb1ELb0ELb0ELb0ELi2ELi2ELi4ELi2ELb1EEENS1_21CollectiveEpilogueBwdISA_SB_SD_Li256ELb1ELb0ELi2EEENS1_25SingleTileBwdLPTSchedulerILb1ELi128ELb1EEEEEEEEEvNT_6ParamsE,"",@"SHT_CUDA_INFO"
	.sectionflags	@""
	.align	4


	//----- nvinfo : EIATTR_CUDA_API_VERSION
	.align		4
        /*0000*/ 	.byte	0x04, 0x37
        /*0002*/ 	.short	(.L_688 - .L_687)
.L_687:
        /*0004*/ 	.word	0x00000082


	//----- nvinfo : EIATTR_SW2861232_WAR
	.align		4
.L_688:
        /*0008*/ 	.byte	0x01, 0x35
	.zero		2


	//----- nvinfo : EIATTR_PARAM_CBANK
	.align		4
        /*000c*/ 	.byte	0x04, 0x0a
        /*000e*/ 	.short	(.L_690 - .L_689)
	.align		4
.L_689:
        /*0010*/ 	.word	index@(.nv.constant0._ZN7cutlass13device_kernelIN5flash19enable_sm80_to_sm89INS1_16FlashAttnBwdSm80INS1_25CollectiveMainloopBwdSm80ILi2ELi2EN4cute5tupleIJNS5_1CILi64EEENS7_ILi128EEES8_EEENS_10bfloat16_tEfNS_4arch4Sm80ELb1ELb0ELb0ELb1ELb1ELb0ELb0ELb0ELi2ELi2ELi4ELi2ELb1EEENS1_21CollectiveEpilogueBwdISA_SB_SD_Li256ELb1ELb0ELi2EEENS1_25SingleTileBwdLPTSchedulerILb1ELi128ELb1EEEEEEEEEvNT_6ParamsE)
        /*0014*/ 	.short	0x0160
        /*0016*/ 	.short	0x0288


	//----- nvinfo : EIATTR_CBANK_PARAM_SIZE
	.align		4
.L_690:
        /*0018*/ 	.byte	0x03, 0x19
        /*001a*/ 	.short	0x0288


	//----- nvinfo : EIATTR_KPARAM_INFO
	.align		4
        /*001c*/ 	.byte	0x04, 0x17
        /*001e*/ 	.short	(.L_692 - .L_691)
.L_691:
        /*0020*/ 	.word	0x00000000
        /*0024*/ 	.short	0x0000
        /*0026*/ 	.short	0x0000
        /*0028*/ 	.byte	0x00, 0xf0, 0x21, 0x0a


	//----- nvinfo : EIATTR_MAXREG_COUNT
	.align		4
.L_692:
        /*002c*/ 	.byte	0x03, 0x1b
        /*002e*/ 	.short	0x00ff


	//----- nvinfo : EIATTR_NUM_BARRIERS
	.align		4
        /*0030*/ 	.byte	0x02, 0x4c
        /*0032*/ 	.byte	0x02
	.zero		1


	//----- nvinfo : EIATTR_MERCURY_ISA_VERSION
	.align		4
        /*0034*/ 	.byte	0x03, 0x5f
        /*0036*/ 	.short	0x0000


	//----- nvinfo : EIATTR_COOP_GROUP_MASK_REGIDS
	.align		4
        /*0038*/ 	.byte	0x04, 0x29
        /*003a*/ 	.short	(.L_694 - .L_693)


	//   ....[0]....
.L_693:
        /*003c*/ 	.word	0xffffffff


	//----- nvinfo : EIATTR_COOP_GROUP_INSTR_OFFSETS
	.align		4
.L_694:
        /*0040*/ 	.byte	0x04, 0x28
        /*0042*/ 	.short	(.L_696 - .L_695)


	//   ....[0]....
.L_695:
        /*0044*/ 	.word	0x00000050


	//----- nvinfo : EIATTR_EXIT_INSTR_OFFSETS
	.align		4
.L_696:
        /*0048*/ 	.byte	0x04, 0x1c
        /*004a*/ 	.short	(.L_698 - .L_697)


	//   ....[0]....
.L_697:
        /*004c*/ 	.word	0x000007a0


	//   ....[1]....
        /*0050*/ 	.word	0x00006210


	//   ....[2]....
        /*0054*/ 	.word	0x000062d0


	//   ....[3]....
        /*0058*/ 	.word	0x00006cc0


	//   ....[4]....
        /*005c*/ 	.word	0x00006d80


	//----- nvinfo : EIATTR_MAX_THREADS
	.align		4
.L_698:
        /*0060*/ 	.byte	0x04, 0x05
        /*0062*/ 	.short	(.L_700 - .L_699)
.L_699:
        /*0064*/ 	.word	0x00000100
        /*0068*/ 	.word	0x00000001
        /*006c*/ 	.word	0x00000001


	//----- nvinfo : EIATTR_CRS_STACK_SIZE
	.align		4
.L_700:
        /*0070*/ 	.byte	0x04, 0x1e
        /*0072*/ 	.short	(.L_702 - .L_701)
.L_701:
        /*0074*/ 	.word	0x00000000
.L_702:


//--------------------- .nv.info._ZN7cutlass13device_kernelIN5flash19enable_sm80_to_sm89INS1_16FlashAttnBwdSm80INS1_25CollectiveMainloopBwdSm80ILi2ELi2EN4cute5tupleIJNS5_1CILi64EEENS7_ILi128EEES8_EEENS_10bfloat16_tEfNS_4arch4Sm80ELb1ELb0ELb0ELb1ELb0ELb0ELb0ELb0ELi2ELi2ELi4ELi2ELb1EEENS1_24CollectiveEpilogueBwdGQAISA_fSD_Li256ELb1ELb0EEENS1_25SingleTileBwdLPTSchedulerILb1ELi128ELb0EEEEEEEEEvNT_6ParamsE --------------------------
	.section	.nv.info._ZN7cutlass13device_kernelIN5flash19enable_sm80_to_sm89INS1_16FlashAttnBwdSm80INS1_25CollectiveMainloopBwdSm80ILi2ELi2EN4cute5tupleIJNS5_1CILi64EEENS7_ILi128EEES8_EEENS_10bfloat16_tEfNS_4arch4Sm80ELb1ELb0ELb0ELb1ELb0ELb0ELb0ELb0ELi2ELi2ELi4ELi2ELb1EEENS1_24CollectiveEpilogueBwdGQAISA_fSD_Li256ELb1ELb0EEENS1_25SingleTileBwdLPTSchedulerILb1ELi128ELb0EEEEEEEEEvNT_6ParamsE,"",@"SHT_CUDA_INFO"
	.sectionflags	@""
	.align	4


	//----- nvinfo : EIATTR_CUDA_API_VERSION
	.align		4
        /*0000*/ 	.byte	0x04, 0x37
        /*0002*/ 	.short	(.L_704 - .L_703)
.L_703:
        /*0004*/ 	.word	0x00000082


	//----- nvinfo : EIATTR_SW2861232_WAR
	.align		4
.L_704:
        /*0008*/ 	.byte	0x01, 0x35
	.zero		2


	//----- nvinfo : EIATTR_PARAM_CBANK
	.align		4
        /*000c*/ 	.byte	0x04, 0x0a
        /*000e*/ 	.short	(.L_706 - .L_705)
	.align		4
.L_705:
        /*0010*/ 	.word	index@(.nv.constant0._ZN7cutlass13device_kernelIN5flash19enable_sm80_to_sm89INS1_16FlashAttnBwdSm80INS1_25CollectiveMainloopBwdSm80ILi2ELi2EN4cute5tupleIJNS5_1CILi64EEENS7_ILi128EEES8_EEENS_10bfloat16_tEfNS_4arch4Sm80ELb1ELb0ELb0ELb1ELb0ELb0ELb0ELb0ELi2ELi2ELi4ELi2ELb1EEENS1_24CollectiveEpilogueBwdGQAISA_fSD_Li256ELb1ELb0EEENS1_25SingleTileBwdLPTSchedulerILb1ELi128ELb0EEEEEEEEEvNT_6ParamsE)
        /*0014*/ 	.short	0x0160
        /*0016*/ 	.short	0x0290


	//----- nvinfo : EIATTR_CBANK_PARAM_SIZE
	.align		4
.L_706:
        /*0018*/ 	.byte	0x03, 0x19
        /*001a*/ 	.short	0x0290


	//----- nvinfo : EIATTR_KPARAM_INFO
	.align		4
        /*001c*/ 	.byte	0x04, 0x17
        /*001e*/ 	.short	(.L_708 - .L_707)
.L_707:
        /*0020*/ 	.word	0x00000000
        /*0024*/ 	.short	0x0000
        /*0026*/ 	.short	0x0000
        /*0028*/ 	.byte	0x00, 0xf0, 0x41, 0x0a


	//----- nvinfo : EIATTR_MAXREG_COUNT
	.align		4
.L_708:
        /*002c*/ 	.byte	0x03, 0x1b
        /*002e*/ 	.short	0x00ff


	//----- nvinfo : EIATTR_NUM_BARRIERS
	.align		4
        /*0030*/ 	.byte	0x02, 0x4c
        /*0032*/ 	.byte	0x02
	.zero		1


	//----- nvinfo : EIATTR_MERCURY_ISA_VERSION
	.align		4
        /*0034*/ 	.byte	0x03, 0x5f
        /*0036*/ 	.short	0x0000


	//----- nvinfo : EIATTR_COOP_GROUP_MASK_REGIDS
	.align		4
        /*0038*/ 	.byte	0x04, 0x29
        /*003a*/ 	.short	(.L_710 - .L_709)


	//   ....[0]....
.L_709:
        /*003c*/ 	.word	0xffffffff


	//----- nvinfo : EIATTR_COOP_GROUP_INSTR_OFFSETS
	.align		4
.L_710:
        /*0040*/ 	.byte	0x04, 0x28
        /*0042*/ 	.short	(.L_712 - .L_711)


	//   ....[0]....
.L_711:
        /*0044*/ 	.word	0x00000050


	//----- nvinfo : EIATTR_EXIT_INSTR_OFFSETS
	.align		4
.L_712:
        /*0048*/ 	.byte	0x04, 0x1c
        /*004a*/ 	.short	(.L_714 - .L_713)


	//   ....[0]....
.L_713:
        /*004c*/ 	.word	0x00000760


	//   ....[1]....
        /*0050*/ 	.word	0x00005110


	//   ....[2]....
        /*0054*/ 	.word	0x00005810


	//----- nvinfo : EIATTR_MAX_THREADS
	.align		4
.L_714:
        /*0058*/ 	.byte	0x04, 0x05
        /*005a*/ 	.short	(.L_716 - .L_715)
.L_715:
        /*005c*/ 	.word	0x00000100
        /*0060*/ 	.word	0x00000001
        /*0064*/ 	.word	0x00000001


	//----- nvinfo : EIATTR_CRS_STACK_SIZE
	.align		4
.L_716:
        /*0068*/ 	.byte	0x04, 0x1e
        /*006a*/ 	.short	(.L_718 - .L_717)
.L_717:
        /*006c*/ 	.word	0x00000000
.L_718:


//--------------------- .nv.info._ZN7cutlass13device_kernelIN5flash32FlashAttnBwdPostprocessConvertdQIN4cute5tupleIJNS3_1CILi64EEES6_EEENS_10bfloat16_tEfNS_4arch4Sm80ELi256ENS3_8TiledMMAINS3_8MMA_AtomIJNS3_30SM80_16x8x16_F32BF16BF16F32_TNEEEENS3_6LayoutINS4_IJNS5_ILi2EEENS5_ILi4EEENS5_ILi1EEEEEENS4_IJSI_SG_NS5_ILi0EEEEEEEENS4_IJNS5_ILi32EEES6_NS5_ILi16EEEEEEEELb0EEEEEvNT_6ParamsE --------------------------
	.section	.nv.info._ZN7cutlass13device_kernelIN5flash32FlashAttnBwdPostprocessConvertdQIN4cute5tupleIJNS3_1CILi64EEES6_EEENS_10bfloat16_tEfNS_4arch4Sm80ELi256ENS3_8TiledMMAINS3_8MMA_AtomIJNS3_30SM80_16x8x16_F32BF16BF16F32_TNEEEENS3_6LayoutINS4_IJNS5_ILi2EEENS5_ILi4EEENS5_ILi1EEEEEENS4_IJSI_SG_NS5_ILi0EEEEEEEENS4_IJNS5_ILi32EEES6_NS5_ILi16EEEEEEEELb0EEEEEvNT_6ParamsE,"",@"SHT_CUDA_INFO"
	.sectionflags	@""
	.align	4


	//----- nvinfo : EIATTR_CUDA_API_VERSION
	.align		4
        /*0000*/ 	.byte	0x04, 0x37
        /*0002*/ 	.short	(.L_720 - .L_719)
.L_719:
        /*0004*/ 	.word	0x00000082


	//----- nvinfo : EIATTR_SW2861232_WAR
	.align		4
.L_720:
        /*0008*/ 	.byte	0x01, 0x35
	.zero		2


	//----- nvinfo : EIATTR_PARAM_CBANK
	.align		4
        /*000c*/ 	.byte	0x04, 0x0a
        /*000e*/ 	.short	(.L_722 - .L_721)
	.align		4
.L_721:
        /*0010*/ 	.word	index@(.nv.constant0._ZN7cutlass13device_kernelIN5flash32FlashAttnBwdPostprocessConvertdQIN4cute5tupleIJNS3_1CILi64EEES6_EEENS_10bfloat16_tEfNS_4arch4Sm80ELi256ENS3_8TiledMMAINS3_8MMA_AtomIJNS3_30SM80_16x8x16_F32BF16BF16F32_TNEEEENS3_6LayoutINS4_IJNS5_ILi2EEENS5_ILi4EEENS5_ILi1EEEEEENS4_IJSI_SG_NS5_ILi0EEEEEEEENS4_IJNS5_ILi32EEES6_NS5_ILi16EEEEEEEELb0EEEEEvNT_6ParamsE)
        /*0014*/ 	.short	0x0160
        /*0016*/ 	.short	0x0070


	//----- nvinfo : EIATTR_CBANK_PARAM_SIZE
	.align		4
.L_722:
        /*0018*/ 	.byte	0x03, 0x19
        /*001a*/ 	.short	0x0070


	//----- nvinfo : EIATTR_KPARAM_INFO
	.align		4
        /*001c*/ 	.byte	0x04, 0x17
        /*001e*/ 	.short	(.L_724 - .L_723)
.L_723:
        /*0020*/ 	.word	0x00000000
        /*0024*/ 	.short	0x0000
        /*0026*/ 	.short	0x0000
        /*0028*/ 	.byte	0x00, 0xf0, 0xc1, 0x01


	//----- nvinfo : EIATTR_MAXREG_COUNT
	.align		4
.L_724:
        /*002c*/ 	.byte	0x03, 0x1b
        /*002e*/ 	.short	0x0080


	//----- nvinfo : EIATTR_NUM_BARRIERS
	.align		4
        /*0030*/ 	.byte	0x02, 0x4c
        /*0032*/ 	.byte	0x01
	.zero		1


	//----- nvinfo : EIATTR_MERCURY_ISA_VERSION
	.align		4
        /*0034*/ 	.byte	0x03, 0x5f
        /*0036*/ 	.short	0x0000


	//----- nvinfo : EIATTR_EXIT_INSTR_OFFSETS
	.align		4
        /*0038*/ 	.byte	0x04, 0x1c
        /*003a*/ 	.short	(.L_726 - .L_725)


	//   ....[0]....
.L_725:
        /*003c*/ 	.word	0x00000180


	//   ....[1]....
        /*0040*/ 	.word	0x00000ca0


	//   ....[2]....
        /*0044*/ 	.word	0x00000d60


	//----- nvinfo : EIATTR_CTAIDZ_USED
	.align		4
.L_726:
        /*0048*/ 	.byte	0x01, 0x04
	.zero		2


	//----- nvinfo : EIATTR_MAX_THREADS
	.align		4
        /*004c*/ 	.byte	0x04, 0x05
        /*004e*/ 	.short	(.L_728 - .L_727)
.L_727:
        /*0050*/ 	.word	0x00000100
        /*0054*/ 	.word	0x00000001
        /*0058*/ 	.word	0x00000001


	//----- nvinfo : EIATTR_CRS_STACK_SIZE
	.align		4
.L_728:
        /*005c*/ 	.byte	0x04, 0x1e
        /*005e*/ 	.short	(.L_730 - .L_729)
.L_729:
        /*0060*/ 	.word	0x00000000
.L_730:


//--------------------- .nv.info._ZN7cutlass13device_kernelIN5flash19enable_sm80_to_sm89INS1_16FlashAttnBwdSm80INS1_25CollectiveMainloopBwdSm80ILi2ELi2EN4cute5tupleIJNS5_1CILi64EEENS7_ILi128EEES8_EEENS_10bfloat16_tEfNS_4arch4Sm80ELb1ELb0ELb0ELb1ELb1ELb0ELb0ELb0ELi2ELi2ELi4ELi2ELb1EEENS1_24CollectiveEpilogueBwdGQAISA_fSD_Li256ELb1ELb1EEENS1_25SingleTileBwdLPTSchedulerILb1ELi128ELb1EEEEEEEEEvNT_6ParamsE --------------------------
	.section	.nv.info._ZN7cutlass13device_kernelIN5flash19enable_sm80_to_sm89INS1_16FlashAttnBwdSm80INS1_25CollectiveMainloopBwdSm80ILi2ELi2EN4cute5tupleIJNS5_1CILi64EEENS7_ILi128EEES8_EEENS_10bfloat16_tEfNS_4arch4Sm80ELb1ELb0ELb0ELb1ELb1ELb0ELb0ELb0ELi2ELi2ELi4ELi2ELb1EEENS1_24CollectiveEpilogueBwdGQAISA_fSD_Li256ELb1ELb1EEENS1_25SingleTileBwdLPTSchedulerILb1ELi128ELb1EEEEEEEEEvNT_6ParamsE,"",@"SHT_CUDA_INFO"
	.sectionflags	@""
	.align	4


	//----- nvinfo : EIATTR_CUDA_API_VERSION
	.align		4
        /*0000*/ 	.byte	0x04, 0x37
        /*0002*/ 	.short	(.L_732 - .L_731)
.L_731:
        /*0004*/ 	.word	0x00000082


	//----- nvinfo : EIATTR_SW2861232_WAR
	.align		4
.L_732:
        /*0008*/ 	.byte	0x01, 0x35
	.zero		2


	//----- nvinfo : EIATTR_PARAM_CBANK
	.align		4
        /*000c*/ 	.byte	0x04, 0x0a
        /*000e*/ 	.short	(.L_734 - .L_733)
	.align		4
.L_733:
        /*0010*/ 	.word	index@(.nv.constant0._ZN7cutlass13device_kernelIN5flash19enable_sm80_to_sm89INS1_16FlashAttnBwdSm80INS1_25CollectiveMainloopBwdSm80ILi2ELi2EN4cute5tupleIJNS5_1CILi64EEENS7_ILi128EEES8_EEENS_10bfloat16_tEfNS_4arch4Sm80ELb1ELb0ELb0ELb1ELb1ELb0ELb0ELb0ELi2ELi2ELi4ELi2ELb1EEENS1_24CollectiveEpilogueBwdGQAISA_fSD_Li256ELb1ELb1EEENS1_25SingleTileBwdLPTSchedulerILb1ELi128ELb1EEEEEEEEEvNT_6ParamsE)
        /*0014*/ 	.short	0x0160
        /*0016*/ 	.short	0x0290


	//----- nvinfo : EIATTR_CBANK_PARAM_SIZE
	.align		4
.L_734:
        /*0018*/ 	.byte	0x03, 0x19
        /*001a*/ 	.short	0x0290


	//----- nvinfo : EIATTR_KPARAM_INFO
	.align		4
        /*001c*/ 	.byte	0x04, 0x17
        /*001e*/ 	.short	(.L_736 - .L_735)
.L_735:
        /*0020*/ 	.word	0x00000000
        /*0024*/ 	.short	0x0000
        /*0026*/ 	.short	0x0000
        /*0028*/ 	.byte	0x00, 0xf0, 0x41, 0x0a


	//----- nvinfo : EIATTR_MAXREG_COUNT
	.align		4
.L_736:
        /*002c*/ 	.byte	0x03, 0x1b
        /*002e*/ 	.short	0x00ff


	//----- nvinfo : EIATTR_NUM_BARRIERS
	.align		4
        /*0030*/ 	.byte	0x02, 0x4c
        /*0032*/ 	.byte	0x02
	.zero		1


	//----- nvinfo : EIATTR_MERCURY_ISA_VERSION
	.align		4
        /*0034*/ 	.byte	0x03, 0x5f
        /*0036*/ 	.short	0x0000


	//----- nvinfo : EIATTR_COOP_GROUP_MASK_REGIDS
	.align		4
        /*0038*/ 	.byte	0x04, 0x29
        /*003a*/ 	.short	(.L_738 - .L_737)


	//   ....[0]....
.L_737:
        /*003c*/ 	.word	0xffffffff


	//   ....[1]....
        /*0040*/ 	.word	0xffffffff


	//   ....[2]....
        /*0044*/ 	.word	0xffffffff


	//   ....[3]....
        /*0048*/ 	.word	0xffffffff


	//   ....[4]....
        /*004c*/ 	.word	0xffffffff


	//   ....[5]....
        /*0050*/ 	.word	0xffffffff


	//   ....[6]....
        /*0054*/ 	.word	0xffffffff


	//   ....[7]....
        /*0058*/ 	.word	0xffffffff


	//   ....[8]....
        /*005c*/ 	.word	0xffffffff


	//----- nvinfo : EIATTR_COOP_GROUP_INSTR_OFFSETS
	.align		4
.L_738:
        /*0060*/ 	.byte	0x04, 0x28
        /*0062*/ 	.short	(.L_740 - .L_739)


	//   ....[0]....
.L_739:
        /*0064*/ 	.word	0x00000050


	//   ....[1]....
        /*0068*/ 	.word	0x00005450


	//   ....[2]....
        /*006c*/ 	.word	0x00005470


	//   ....[3]....
        /*0070*/ 	.word	0x00005780


	//   ....[4]....
        /*0074*/ 	.word	0x00005790


	//   ....[5]....
        /*0078*/ 	.word	0x00005920


	//   ....[6]....
        /*007c*/ 	.word	0x00005970


	//   ....[7]....
        /*0080*/ 	.word	0x00005c20


	//   ....[8]....
        /*0084*/ 	.word	0x00005c30


	//----- nvinfo : EIATTR_EXIT_INSTR_OFFSETS
	.align		4
.L_740:
        /*0088*/ 	.byte	0x04, 0x1c
        /*008a*/ 	.short	(.L_742 - .L_741)


	//   ....[0]....
.L_741:
        /*008c*/ 	.word	0x000007a0


	//   ....[1]....
        /*0090*/ 	.word	0x00005140


	//   ....[2]....
        /*0094*/ 	.word	0x00005c40


	//   ....[3]....
        /*0098*/ 	.word	0x00005ce0


	//----- nvinfo : EIATTR_MAX_THREADS
	.align		4
.L_742:
        /*009c*/ 	.byte	0x04, 0x05
        /*009e*/ 	.short	(.L_744 - .L_743)
.L_743:
        /*00a0*/ 	.word	0x00000100
        /*00a4*/ 	.word	0x00000001
        /*00a8*/ 	.word	0x00000001


	//----- nvinfo : EIATTR_CRS_STACK_SIZE
	.align		4
.L_744:
        /*00ac*/ 	.byte	0x04, 0x1e
        /*00ae*/ 	.short	(.L_746 - .L_745)
.L_745:
        /*00b0*/ 	.word	0x00000000
.L_746:


//--------------------- .nv.info._ZN7cutlass13device_kernelIN5flash22FlashAttnBwdPreprocessIN4cute5tupleIJNS3_1CILi64EEES6_EEENS_10bfloat16_tEfNS_4arch4Sm80ELb1ELb1EEEEEvNT_6ParamsE --------------------------
	.section	.nv.info._ZN7cutlass13device_kernelIN5flash22FlashAttnBwdPreprocessIN4cute5tupleIJNS3_1CILi64EEES6_EEENS_10bfloat16_tEfNS_4arch4Sm80ELb1ELb1EEEEEvNT_6ParamsE,"",@"SHT_CUDA_INFO"
	.sectionflags	@""
	.align	4


	//----- nvinfo : EIATTR_CUDA_API_VERSION
	.align		4
        /*0000*/ 	.byte	0x04, 0x37
        /*0002*/ 	.short	(.L_748 - .L_747)
.L_747:
        /*0004*/ 	.word	0x00000082


	//----- nvinfo : EIATTR_SW2861232_WAR
	.align		4
.L_748:
        /*0008*/ 	.byte	0x01, 0x35
	.zero		2


	//----- nvinfo : EIATTR_PARAM_CBANK
	.align		4
        /*000c*/ 	.byte	0x04, 0x0a
        /*000e*/ 	.short	(.L_750 - .L_749)
	.align		4
.L_749:
        /*0010*/ 	.word	index@(.nv.constant0._ZN7cutlass13device_kernelIN5flash22FlashAttnBwdPreprocessIN4cute5tupleIJNS3_1CILi64EEES6_EEENS_10bfloat16_tEfNS_4arch4Sm80ELb1ELb1EEEEEvNT_6ParamsE)
        /*0014*/ 	.short	0x0160
        /*0016*/ 	.short	0x00f0


	//----- nvinfo : EIATTR_CBANK_PARAM_SIZE
	.align		4
.L_750:
        /*0018*/ 	.byte	0x03, 0x19
        /*001a*/ 	.short	0x00f0


	//----- nvinfo : EIATTR_KPARAM_INFO
	.align		4
        /*001c*/ 	.byte	0x04, 0x17
        /*001e*/ 	.short	(.L_752 - .L_751)
.L_751:
        /*0020*/ 	.word	0x00000000
        /*0024*/ 	.short	0x0000
        /*0026*/ 	.short	0x0000
        /*0028*/ 	.byte	0x00, 0xf0, 0xc1, 0x03


	//----- nvinfo : EIATTR_MAXREG_COUNT
	.align		4
.L_752:
        /*002c*/ 	.byte	0x03, 0x1b
        /*002e*/ 	.short	0x0080


	//----- nvinfo : EIATTR_MERCURY_ISA_VERSION
	.align		4
        /*0030*/ 	.byte	0x03, 0x5f
        /*0032*/ 	.short	0x0000


	//----- nvinfo : EIATTR_COOP_GROUP_MASK_REGIDS
	.align		4
        /*0034*/ 	.byte	0x04, 0x29
        /*0036*/ 	.short	(.L_754 - .L_753)


	//   ....[0]....
.L_753:
        /*0038*/ 	.word	0xffffffff


	//   ....[1]....
        /*003c*/ 	.word	0xffffffff


	//   ....[2]....
        /*0040*/ 	.word	0xffffffff


	//   ....[3]....
        /*0044*/ 	.word	0xffffffff


	//   ....[4]....
        /*0048*/ 	.word	0xffffffff


	//   ....[5]....
        /*004c*/ 	.word	0xffffffff


	//----- nvinfo : EIATTR_COOP_GROUP_INSTR_OFFSETS
	.align		4
.L_754:
        /*0050*/ 	.byte	0x04, 0x28
        /*0052*/ 	.short	(.L_756 - .L_755)


	//   ....[0]....
.L_755:
        /*0054*/ 	.word	0x00000af0


	//   ....[1]....
        /*0058*/ 	.word	0x00000b00


	//   ....[2]....
        /*005c*/ 	.word	0x00000b30


	//   ....[3]....
        /*0060*/ 	.word	0x00000b50


	//   ....[4]....
        /*0064*/ 	.word	0x00000bc0


	//   ....[5]....
        /*0068*/ 	.word	0x00000be0


	//----- nvinfo : EIATTR_EXIT_INSTR_OFFSETS
	.align		4
.L_756:
        /*006c*/ 	.byte	0x04, 0x1c
        /*006e*/ 	.short	(.L_758 - .L_757)


	//   ....[0]....
.L_757:
        /*0070*/ 	.word	0x00000180


	//   ....[1]....
        /*0074*/ 	.word	0x00001090


	//   ....[2]....
        /*0078*/ 	.word	0x000010e0


	//----- nvinfo : EIATTR_CTAIDZ_USED
	.align		4
.L_758:
        /*007c*/ 	.byte	0x01, 0x04
	.zero		2


	//----- nvinfo : EIATTR_MAX_THREADS
	.align		4
        /*0080*/ 	.byte	0x04, 0x05
        /*0082*/ 	.short	(.L_760 - .L_759)
.L_759:
        /*0084*/ 	.word	0x00000100
        /*0088*/ 	.word	0x00000001
        /*008c*/ 	.word	0x00000001


	//----- nvinfo : EIATTR_CRS_STACK_SIZE
	.align		4
.L_760:
        /*0090*/ 	.byte	0x04, 0x1e
        /*0092*/ 	.short	(.L_762 - .L_761)
.L_761:
        /*0094*/ 	.word	0x00000000
.L_762:


//--------------------- .nv.info._ZN7cutlass13device_kernelIN5flash19enable_sm80_to_sm89INS1_16FlashAttnBwdSm80INS1_25CollectiveMainloopBwdSm80ILi2ELi2EN4cute5tupleIJNS5_1CILi128EEES8_NS7_ILi64EEEEEENS_10bfloat16_tEfNS_4arch4Sm80ELb0ELb0ELb0ELb0ELb0ELb0ELb0ELb0ELi2ELi4ELi4ELi4ELb0EEENS1_21CollectiveEpilogueBwdISA_SB_SD_Li256ELb0ELb0ELi2EEENS1_19SingleTileSchedulerILb0ELb0ELb0ELi128EEEEEEEEEvNT_6ParamsE --------------------------
	.section	.nv.info._ZN7cutlass13device_kernelIN5flash19enable_sm80_to_sm89INS1_16FlashAttnBwdSm80INS1_25CollectiveMainloopBwdSm80ILi2ELi2EN4cute5tupleIJNS5_1CILi128EEES8_NS7_ILi64EEEEEENS_10bfloat16_tEfNS_4arch4Sm80ELb0ELb0ELb0ELb0ELb0ELb0ELb0ELb0ELi2ELi4ELi4ELi4ELb0EEENS1_21CollectiveEpilogueBwdISA_SB_SD_Li256ELb0ELb0ELi2EEENS1_19SingleTileSchedulerILb0ELb0ELb0ELi128EEEEEEEEEvNT_6ParamsE,"",@"SHT_CUDA_INFO"
	.sectionflags	@""
	.align	4


	//----- nvinfo : EIATTR_CUDA_API_VERSION
	.align		4
        /*0000*/ 	.byte	0x04, 0x37
        /*0002*/ 	.short	(.L_764 - .L_763)
.L_763:
        /*0004*/ 	.word	0x00000082


	//----- nvinfo : EIATTR_SW2861232_WAR
	.align		4
.L_764:
        /*0008*/ 	.byte	0x01, 0x35
	.zero		2


	//----- nvinfo : EIATTR_PARAM_CBANK
	.align		4
        /*000c*/ 	.byte	0x04, 0x0a
        /*000e*/ 	.short	(.L_766 - .L_765)
	.align		4
.L_765:
        /*0010*/ 	.word	index@(.nv.constant0._ZN7cutlass13device_kernelIN5flash19enable_sm80_to_sm89INS1_16FlashAttnBwdSm80INS1_25CollectiveMainloopBwdSm80ILi2ELi2EN4cute5tupleIJNS5_1CILi128EEES8_NS7_ILi64EEEEEENS_10bfloat16_tEfNS_4arch4Sm80ELb0ELb0ELb0ELb0ELb0ELb0ELb0ELb0ELi2ELi4ELi4ELi4ELb0EEENS1_21CollectiveEpilogueBwdISA_SB_SD_Li256ELb0ELb0ELi2EEENS1_19SingleTileSchedulerILb0ELb0ELb0ELi128EEEEEEEEEvNT_6ParamsE)
        /*0014*/ 	.short	0x0160
        /*0016*/ 	.short	0x0270


	//----- nvinfo : EIATTR_CBANK_PARAM_SIZE
	.align		4
.L_766:
        /*0018*/ 	.byte	0x03, 0x19
        /*001a*/ 	.short	0x0270


	//----- nvinfo : EIATTR_KPARAM_INFO
	.align		4
        /*001c*/ 	.byte	0x04, 0x17
        /*001e*/ 	.short	(.L_768 - .L_767)
.L_767:
        /*0020*/ 	.word	0x00000000
        /*0024*/ 	.short	0x0000
        /*0026*/ 	.short	0x0000
        /*0028*/ 	.byte	0x00, 0xf0, 0xc1, 0x09


	//----- nvinfo : EIATTR_MAXREG_COUNT
	.align		4
.L_768:
        /*002c*/ 	.byte	0x03, 0x1b
        /*002e*/ 	.short	0x00ff


	//----- nvinfo : EIATTR_NUM_BARRIERS
	.align		4
        /*0030*/ 	.byte	0x02, 0x4c
        /*0032*/ 	.byte	0x02
	.zero		1


	//----- nvinfo : EIATTR_MERCURY_ISA_VERSION
	.align		4
        /*0034*/ 	.byte	0x03, 0x5f
        /*0036*/ 	.short	0x0000


	//----- nvinfo : EIATTR_EXIT_INSTR_OFFSETS
	.align		4
        /*0038*/ 	.byte	0x04, 0x1c
        /*003a*/ 	.short	(.L_770 - .L_769)


	//   ....[0]....
.L_769:
        /*003c*/ 	.word	0x00000030


	//   ....[1]....
        /*0040*/ 	.word	0x000076d0


	//   ....[2]....
        /*0044*/ 	.word	0x00007790


	//----- nvinfo : EIATTR_CTAIDZ_USED
	.align		4
.L_770:
        /*0048*/ 	.byte	0x01, 0x04
	.zero		2


	//----- nvinfo : EIATTR_MAX_THREADS
	.align		4
        /*004c*/ 	.byte	0x04, 0x05
        /*004e*/ 	.short	(.L_772 - .L_771)
.L_771:
        /*0050*/ 	.word	0x00000100
        /*0054*/ 	.word	0x00000001
        /*0058*/ 	.word	0x00000001


	//----- nvinfo : EIATTR_CRS_STACK_SIZE
	.align		4
.L_772:
        /*005c*/ 	.byte	0x04, 0x1e
        /*005e*/ 	.short	(.L_774 - .L_773)
.L_773:
        /*0060*/ 	.word	0x00000000
.L_774:


//--------------------- .nv.info._ZN7cutlass13device_kernelIN5flash19enable_sm80_to_sm89INS1_16FlashAttnBwdSm80INS1_25CollectiveMainloopBwdSm80ILi2ELi2EN4cute5tupleIJNS5_1CILi128EEES8_NS7_ILi64EEEEEENS_10bfloat16_tEfNS_4arch4Sm80ELb0ELb0ELb0ELb0ELb1ELb0ELb0ELb0ELi2ELi4ELi4ELi4ELb0EEENS1_21CollectiveEpilogueBwdISA_SB_SD_Li256ELb0ELb0ELi2EEENS1_19SingleTileSchedulerILb0ELb0ELb0ELi128EEEEEEEEEvNT_6ParamsE --------------------------
	.section	.nv.info._ZN7cutlass13device_kernelIN5flash19enable_sm80_to_sm89INS1_16FlashAttnBwdSm80INS1_25CollectiveMainloopBwdSm80ILi2ELi2EN4cute5tupleIJNS5_1CILi128EEES8_NS7_ILi64EEEEEENS_10bfloat16_tEfNS_4arch4Sm80ELb0ELb0ELb0ELb0ELb1ELb0ELb0ELb0ELi2ELi4ELi4ELi4ELb0EEENS1_21CollectiveEpilogueBwdISA_SB_SD_Li256ELb0ELb0ELi2EEENS1_19SingleTileSchedulerILb0ELb0ELb0ELi128EEEEEEEEEvNT_6ParamsE,"",@"SHT_CUDA_INFO"
	.sectionflags	@""
	.align	4


	//----- nvinfo : EIATTR_CUDA_API_VERSION
	.align		4
        /*0000*/ 	.byte	0x04, 0x37
        /*0002*/ 	.short	(.L_776 - .L_775)
.L_775:
        /*0004*/ 	.word	0x00000082


	//----- nvinfo : EIATTR_SW2861232_WAR
	.align		4
.L_776:
        /*0008*/ 	.byte	0x01, 0x35
	.zero		2


	//----- nvinfo : EIATTR_PARAM_CBANK
	.align		4
        /*000c*/ 	.byte	0x04, 0x0a
        /*000e*/ 	.short	(.L_778 - .L_777)
	.align		4
.L_777:
        /*0010*/ 	.word	index@(.nv.constant0._ZN7cutlass13device_kernelIN5flash19enable_sm80_to_sm89INS1_16FlashAttnBwdSm80INS1_25CollectiveMainloopBwdSm80ILi2ELi2EN4cute5tupleIJNS5_1CILi128EEES8_NS7_ILi64EEEEEENS_10bfloat16_tEfNS_4arch4Sm80ELb0ELb0ELb0ELb0ELb1ELb0ELb0ELb0ELi2ELi4ELi4ELi4ELb0EEENS1_21CollectiveEpilogueBwdISA_SB_SD_Li256ELb0ELb0ELi2EEENS1_19SingleTileSchedulerILb0ELb0ELb0ELi128EEEEEEEEEvNT_6ParamsE)
        /*0014*/ 	.short	0x0160
        /*0016*/ 	.short	0x0270


	//----- nvinfo : EIATTR_CBANK_PARAM_SIZE
	.align		4
.L_778:
        /*0018*/ 	.byte	0x03, 0x19
        /*001a*/ 	.short	0x0270


	//----- nvinfo : EIATTR_KPARAM_INFO
	.align		4
        /*001c*/ 	.byte	0x04, 0x17
        /*001e*/ 	.short	(.L_780 - .L_779)
.L_779:
        /*0020*/ 	.word	0x00000000
        /*0024*/ 	.short	0x0000
        /*0026*/ 	.short	0x0000
        /*0028*/ 	.byte	0x00, 0xf0, 0xc1, 0x09


	//----- nvinfo : EIATTR_MAXREG_COUNT
	.align		4
.L_780:
        /*002c*/ 	.byte	0x03, 0x1b
        /*002e*/ 	.short	0x00ff


	//----- nvinfo : EIATTR_NUM_BARRIERS
	.align		4
        /*0030*/ 	.byte	0x02, 0x4c
        /*0032*/ 	.byte	0x02
	.zero		1


	//----- nvinfo : EIATTR_MERCURY_ISA_VERSION
	.align		4
        /*0034*/ 	.byte	0x03, 0x5f
        /*0036*/ 	.short	0x0000


	//----- nvinfo : EIATTR_EXIT_INSTR_OFFSETS
	.align		4
        /*0038*/ 	.byte	0x04, 0x1c
        /*003a*/ 	.short	(.L_782 - .L_781)


	//   ....[0]....
.L_781:
        /*003c*/ 	.word	0x00000030


	//   ....[1]....
        /*0040*/ 	.word	0x000076d0


	//   ....[2]....
        /*0044*/ 	.word	0x00007790


	//----- nvinfo : EIATTR_CTAIDZ_USED
	.align		4
.L_782:
        /*0048*/ 	.byte	0x01, 0x04
	.zero		2


	//----- nvinfo : EIATTR_MAX_THREADS
	.align		4
        /*004c*/ 	.byte	0x04, 0x05
        /*004e*/ 	.short	(.L_784 - .L_783)
.L_783:
        /*0050*/ 	.word	0x00000100
        /*0054*/ 	.word	0x00000001
        /*0058*/ 	.word	0x00000001


	//----- nvinfo : EIATTR_CRS_STACK_SIZE
	.align		4
.L_784:
        /*005c*/ 	.byte	0x04, 0x1e
        /*005e*/ 	.short	(.L_786 - .L_785)
.L_785:
        /*0060*/ 	.word	0x00000000
.L_786:


//--------------------- .nv.info._ZN7cutlass13device_kernelIN5flash19enable_sm80_to_sm89INS1_16FlashAttnBwdSm80INS1_25CollectiveMainloopBwdSm80ILi2ELi2EN4cute5tupleIJNS5_1CILi128EEES8_NS7_ILi64EEEEEENS_10bfloat16_tEfNS_4arch4Sm80ELb0ELb0ELb0ELb0ELb0ELb0ELb0ELb0ELi2ELi4ELi4ELi4ELb0EEENS1_24CollectiveEpilogueBwdGQAISA_fSD_Li256ELb0ELb0EEENS1_19SingleTileSchedulerILb0ELb0ELb0ELi128EEEEEEEEEvNT_6ParamsE --------------------------
	.section	.nv.info._ZN7cutlass13device_kernelIN5flash19enable_sm80_to_sm89INS1_16FlashAttnBwdSm80INS1_25CollectiveMainloopBwdSm80ILi2ELi2EN4cute5tupleIJNS5_1CILi128EEES8_NS7_ILi64EEEEEENS_10bfloat16_tEfNS_4arch4Sm80ELb0ELb0ELb0ELb0ELb0ELb0ELb0ELb0ELi2ELi4ELi4ELi4ELb0EEENS1_24CollectiveEpilogueBwdGQAISA_fSD_Li256ELb0ELb0EEENS1_19SingleTileSchedulerILb0ELb0ELb0ELi128EEEEEEEEEvNT_6ParamsE,"",@"SHT_CUDA_INFO"
	.sectionflags	@""
	.align	4


	//----- nvinfo : EIATTR_CUDA_API_VERSION
	.align		4
        /*0000*/ 	.byte	0x04, 0x37
        /*0002*/ 	.short	(.L_788 - .L_787)
.L_787:
        /*0004*/ 	.word	0x00000082


	//----- nvinfo : EIATTR_SW2861232_WAR
	.align		4
.L_788:
        /*0008*/ 	.byte	0x01, 0x35
	.zero		2


	//----- nvinfo : EIATTR_PARAM_CBANK
	.align		4
        /*000c*/ 	.byte	0x04, 0x0a
        /*000e*/ 	.short	(.L_790 - .L_789)
	.align		4
.L_789:
        /*0010*/ 	.word	index@(.nv.constant0._ZN7cutlass13device_kernelIN5flash19enable_sm80_to_sm89INS1_16FlashAttnBwdSm80INS1_25CollectiveMainloopBwdSm80ILi2ELi2EN4cute5tupleIJNS5_1CILi128EEES8_NS7_ILi64EEEEEENS_10bfloat16_tEfNS_4arch4Sm80ELb0ELb0ELb0ELb0ELb0ELb0ELb0ELb0ELi2ELi4ELi4ELi4ELb0EEENS1_24CollectiveEpilogueBwdGQAISA_fSD_Li256ELb0ELb0EEENS1_19SingleTileSchedulerILb0ELb0ELb0ELi128EEEEEEEEEvNT_6ParamsE)
        /*0014*/ 	.short	0x0160
        /*0016*/ 	.short	0x0278


	//----- nvinfo : EIATTR_CBANK_PARAM_SIZE
	.align		4
.L_790:
        /*0018*/ 	.byte	0x03, 0x19
        /*001a*/ 	.short	0x0278


	//----- nvinfo : EIATTR_KPARAM_INFO
	.align		4
        /*001c*/ 	.byte	0x04, 0x17
        /*001e*/ 	.short	(.L_792 - .L_791)
.L_791:
        /*0020*/ 	.word	0x00000000
        /*0024*/ 	.short	0x0000
        /*0026*/ 	.short	0x0000
        /*0028*/ 	.byte	0x00, 0xf0, 0xe1, 0x09


	//----- nvinfo : EIATTR_MAXREG_COUNT
	.align		4
.L_792:
        /*002c*/ 	.byte	0x03, 0x1b
        /*002e*/ 	.short	0x00ff


	//----- nvinfo : EIATTR_NUM_BARRIERS
	.align		4
        /*0030*/ 	.byte	0x02, 0x4c
        /*0032*/ 	.byte	0x02
	.zero		1


	//----- nvinfo : EIATTR_ANNOTATIONS
	.align		4
        /*0034*/ 	.byte	0x04, 0x55
        /*0036*/ 	.short	(.L_794 - .L_793)


	//   ....[0]....
.L_793:
        /*0038*/ 	.word	0x00000001
        /*003c*/ 	.byte	0x00, 0x03, 0x00, 0x00, 0x01, 0x00, 0x00, 0x00, 0x30, 0x03, 0x00, 0x00, 0x01, 0x00, 0x00, 0x00
        /* <DEDUP_REMOVED lines=10> */
        /*00ec*/ 	.byte	0x80, 0x58, 0x00, 0x00


	//----- nvinfo : EIATTR_MERCURY_ISA_VERSION
	.align		4
.L_794:
        /*00f0*/ 	.byte	0x03, 0x5f
        /*00f2*/ 	.short	0x0000


	//----- nvinfo : EIATTR_EXIT_INSTR_OFFSETS
	.align		4
        /*00f4*/ 	.byte	0x04, 0x1c
        /*00f6*/ 	.short	(.L_796 - .L_795)


	//   ....[0]....
.L_795:
        /*00f8*/ 	.word	0x00000040


	//   ....[1]....
        /*00fc*/ 	.word	0x00006f90


	//----- nvinfo : EIATTR_CTAIDZ_USED
	.align		4
.L_796:
        /*0100*/ 	.byte	0x01, 0x04
	.zero		2


	//----- nvinfo : EIATTR_MAX_THREADS
	.align		4
        /*0104*/ 	.byte	0x04, 0x05
        /*0106*/ 	.short	(.L_798 - .L_797)
.L_797:
        /*0108*/ 	.word	0x00000100
        /*010c*/ 	.word	0x00000001
        /*0110*/ 	.word	0x00000001


	//----- nvinfo : EIATTR_CRS_STACK_SIZE
	.align		4
.L_798:
        /*0114*/ 	.byte	0x04, 0x1e
        /*0116*/ 	.short	(.L_800 - .L_799)
.L_799:
        /*0118*/ 	.word	0x00000000
.L_800:


//--------------------- .nv.info._ZN7cutlass13device_kernelIN5flash19enable_sm80_to_sm89INS1_16FlashAttnBwdSm80INS1_25CollectiveMainloopBwdSm80ILi2ELi2EN4cute5tupleIJNS5_1CILi128EEES8_NS7_ILi64EEEEEENS_10bfloat16_tEfNS_4arch4Sm80ELb0ELb0ELb0ELb0ELb1ELb0ELb0ELb0ELi2ELi4ELi4ELi4ELb0EEENS1_24CollectiveEpilogueBwdGQAISA_fSD_Li256ELb0ELb1EEENS1_19SingleTileSchedulerILb0ELb0ELb0ELi128EEEEEEEEEvNT_6ParamsE --------------------------
	.section	.nv.info._ZN7cutlass13device_kernelIN5flash19enable_sm80_to_sm89INS1_16FlashAttnBwdSm80INS1_25CollectiveMainloopBwdSm80ILi2ELi2EN4cute5tupleIJNS5_1CILi128EEES8_NS7_ILi64EEEEEENS_10bfloat16_tEfNS_4arch4Sm80ELb0ELb0ELb0ELb0ELb1ELb0ELb0ELb0ELi2ELi4ELi4ELi4ELb0EEENS1_24CollectiveEpilogueBwdGQAISA_fSD_Li256ELb0ELb1EEENS1_19SingleTileSchedulerILb0ELb0ELb0ELi128EEEEEEEEEvNT_6ParamsE,"",@"SHT_CUDA_INFO"
	.sectionflags	@""
	.align	4


	//----- nvinfo : EIATTR_CUDA_API_VERSION
	.align		4
        /*0000*/ 	.byte	0x04, 0x37
        /*0002*/ 	.short	(.L_802 - .L_801)
.L_801:
        /*0004*/ 	.word	0x00000082


	//----- nvinfo : EIATTR_SW2861232_WAR
	.align		4
.L_802:
        /*0008*/ 	.byte	0x01, 0x35
	.zero		2


	//----- nvinfo : EIATTR_PARAM_CBANK
	.align		4
        /*000c*/ 	.byte	0x04, 0x0a
        /*000e*/ 	.short	(.L_804 - .L_803)
	.align		4
.L_803:
        /*0010*/ 	.word	index@(.nv.constant0._ZN7cutlass13device_kernelIN5flash19enable_sm80_to_sm89INS1_16FlashAttnBwdSm80INS1_25CollectiveMainloopBwdSm80ILi2ELi2EN4cute5tupleIJNS5_1CILi128EEES8_NS7_ILi64EEEEEENS_10bfloat16_tEfNS_4arch4Sm80ELb0ELb0ELb0ELb0ELb1ELb0ELb0ELb0ELi2ELi4ELi4ELi4ELb0EEENS1_24CollectiveEpilogueBwdGQAISA_fSD_Li256ELb0ELb1EEENS1_19SingleTileSchedulerILb0ELb0ELb0ELi128EEEEEEEEEvNT_6ParamsE)
        /*0014*/ 	.short	0x0160
        /*0016*/ 	.short	0x0278


	//----- nvinfo : EIATTR_CBANK_PARAM_SIZE
	.align		4
.L_804:
        /*0018*/ 	.byte	0x03, 0x19
        /*001a*/ 	.short	0x0278


	//----- nvinfo : EIATTR_KPARAM_INFO
	.align		4
        /*001c*/ 	.byte	0x04, 0x17
        /*001e*/ 	.short	(.L_806 - .L_805)
.L_805:
        /*0020*/ 	.word	0x00000000
        /*0024*/ 	.short	0x0000
        /*0026*/ 	.short	0x0000
        /*0028*/ 	.byte	0x00, 0xf0, 0xe1, 0x09


	//----- nvinfo : EIATTR_MAXREG_COUNT
	.align		4
.L_806:
        /*002c*/ 	.byte	0x03, 0x1b
        /*002e*/ 	.short	0x00ff


	//----- nvinfo : EIATTR_NUM_BARRIERS
	.align		4
        /*0030*/ 	.byte	0x02, 0x4c
        /*0032*/ 	.byte	0x02
	.zero		1


	//----- nvinfo : EIATTR_ANNOTATIONS
	.align		4
        /*0034*/ 	.byte	0x04, 0x55
        /*0036*/ 	.short	(.L_808 - .L_807)


	//   ....[0]....
.L_807:
        /* <DEDUP_REMOVED lines=13> */
        /*00fc*/ 	.byte	0x20, 0x67, 0x00, 0x00, 0x01, 0x00, 0x00, 0x00, 0x30, 0x6c, 0x00, 0x00


	//----- nvinfo : EIATTR_MERCURY_ISA_VERSION
	.align		4
.L_808:
        /*0108*/ 	.byte	0x03, 0x5f
        /*010a*/ 	.short	0x0000


	//----- nvinfo : EIATTR_COOP_GROUP_MASK_REGIDS
	.align		4
        /*010c*/ 	.byte	0x04, 0x29
        /*010e*/ 	.short	(.L_810 - .L_809)


	//   ....[0]....
.L_809:
        /*0110*/ 	.word	0xffffffff


	//   ....[1]....
        /*0114*/ 	.word	0xffffffff


	//   ....[2]....
        /*0118*/ 	.word	0xffffffff


	//   ....[3]....
        /*011c*/ 	.word	0xffffffff


	//   ....[4]....
        /*0120*/ 	.word	0xffffffff


	//   ....[5]....
        /*0124*/ 	.word	0xffffffff


	//   ....[6]....
        /*0128*/ 	.word	0xffffffff


	//   ....[7]....
        /*012c*/ 	.word	0xffffffff


	//----- nvinfo : EIATTR_COOP_GROUP_INSTR_OFFSETS
	.align		4
.L_810:
        /*0130*/ 	.byte	0x04, 0x28
        /*0132*/ 	.short	(.L_812 - .L_811)


	//   ....[0]....
.L_811:
        /*0134*/ 	.word	0x00006c20


	//   ....[1]....
        /*0138*/ 	.word	0x00006c70


	//   ....[2]....
        /*013c*/ 	.word	0x00006fa0


	//   ....[3]....
        /*0140*/ 	.word	0x00006fb0


	//   ....[4]....
        /*0144*/ 	.word	0x00007170


	//   ....[5]....
        /*0148*/ 	.word	0x00007260


	//   ....[6]....
        /*014c*/ 	.word	0x00007490


	//   ....[7]....
        /*0150*/ 	.word	0x000074a0


	//----- nvinfo : EIATTR_EXIT_INSTR_OFFSETS
	.align		4
.L_812:
        /*0154*/ 	.byte	0x04, 0x1c
        /*0156*/ 	.short	(.L_814 - .L_813)


	//   ....[0]....
.L_813:
        /*0158*/ 	.word	0x00000040


	//   ....[1]....
        /*015c*/ 	.word	0x000074b0


	//   ....[2]....
        /*0160*/ 	.word	0x00007550


	//----- nvinfo : EIATTR_CTAIDZ_USED
	.align		4
.L_814:
        /*0164*/ 	.byte	0x01, 0x04
	.zero		2


	//----- nvinfo : EIATTR_MAX_THREADS
	.align		4
        /*0168*/ 	.byte	0x04, 0x05
        /*016a*/ 	.short	(.L_816 - .L_815)
.L_815:
        /*016c*/ 	.word	0x00000100
        /*0170*/ 	.word	0x00000001
        /*0174*/ 	.word	0x00000001


	//----- nvinfo : EIATTR_CRS_STACK_SIZE
	.align		4
.L_816:
        /*0178*/ 	.byte	0x04, 0x1e
        /*017a*/ 	.short	(.L_818 - .L_817)
.L_817:
        /*017c*/ 	.word	0x00000000
.L_818:


//--------------------- .nv.info._ZN7cutlass13device_kernelIN5flash19enable_sm80_to_sm89INS1_16FlashAttnBwdSm80INS1_25CollectiveMainloopBwdSm80ILi2ELi2EN4cute5tupleIJNS5_1CILi128EEES8_NS7_ILi64EEEEEENS_10bfloat16_tEfNS_4arch4Sm80ELb0ELb0ELb0ELb1ELb0ELb0ELb0ELb0ELi2ELi4ELi4ELi4ELb0EEENS1_21CollectiveEpilogueBwdISA_SB_SD_Li256ELb1ELb0ELi2EEENS1_19SingleTileSchedulerILb1ELb0ELb0ELi128EEEEEEEEEvNT_6ParamsE --------------------------
	.section	.nv.info._ZN7cutlass13device_kernelIN5flash19enable_sm80_to_sm89INS1_16FlashAttnBwdSm80INS1_25CollectiveMainloopBwdSm80ILi2ELi2EN4cute5tupleIJNS5_1CILi128EEES8_NS7_ILi64EEEEEENS_10bfloat16_tEfNS_4arch4Sm80ELb0ELb0ELb0ELb1ELb0ELb0ELb0ELb0ELi2ELi4ELi4ELi4ELb0EEENS1_21CollectiveEpilogueBwdISA_SB_SD_Li256ELb1ELb0ELi2EEENS1_19SingleTileSchedulerILb1ELb0ELb0ELi128EEEEEEEEEvNT_6ParamsE,"",@"SHT_CUDA_INFO"
	.sectionflags	@""
	.align	4


	//----- nvinfo : EIATTR_CUDA_API_VERSION
	.align		4
        /*0000*/ 	.byte	0x04, 0x37
        /*0002*/ 	.short	(.L_820 - .L_819)
.L_819:
        /*0004*/ 	.word	0x00000082


	//----- nvinfo : EIATTR_SW2861232_WAR
	.align		4
.L_820:
        /*0008*/ 	.byte	0x01, 0x35
	.zero		2


	//----- nvinfo : EIATTR_PARAM_CBANK
	.align		4
        /*000c*/ 	.byte	0x04, 0x0a
        /*000e*/ 	.short	(.L_822 - .L_821)
	.align		4
.L_821:
        /*0010*/ 	.word	index@(.nv.constant0._ZN7cutlass13device_kernelIN5flash19enable_sm80_to_sm89INS1_16FlashAttnBwdSm80INS1_25CollectiveMainloopBwdSm80ILi2ELi2EN4cute5tupleIJNS5_1CILi128EEES8_NS7_ILi64EEEEEENS_10bfloat16_tEfNS_4arch4Sm80ELb0ELb0ELb0ELb1ELb0ELb0ELb0ELb0ELi2ELi4ELi4ELi4ELb0EEENS1_21CollectiveEpilogueBwdISA_SB_SD_Li256ELb1ELb0ELi2EEENS1_19SingleTileSchedulerILb1ELb0ELb0ELi128EEEEEEEEEvNT_6ParamsE)
        /*0014*/ 	.short	0x0160
        /*0016*/ 	.short	0x0270


	//----- nvinfo : EIATTR_CBANK_PARAM_SIZE
	.align		4
.L_822:
        /*0018*/ 	.byte	0x03, 0x19
        /*001a*/ 	.short	0x0270


	//----- nvinfo : EIATTR_KPARAM_INFO
	.align		4
        /*001c*/ 	.byte	0x04, 0x17
        /*001e*/ 	.short	(.L_824 - .L_823)
.L_823:
        /*0020*/ 	.word	0x00000000
        /*0024*/ 	.short	0x0000
        /*0026*/ 	.short	0x0000
        /*0028*/ 	.byte	0x00, 0xf0, 0xc1, 0x09


	//----- nvinfo : EIATTR_MAXREG_COUNT
	.align		4
.L_824:
        /*002c*/ 	.byte	0x03, 0x1b
        /*002e*/ 	.short	0x00ff


	//----- nvinfo : EIATTR_NUM_BARRIERS
	.align		4
        /*0030*/ 	.byte	0x02, 0x4c
        /*0032*/ 	.byte	0x02
	.zero		1


	//----- nvinfo : EIATTR_ANNOTATIONS
	.align		4
        /*0034*/ 	.byte	0x04, 0x55
        /*0036*/ 	.short	(.L_826 - .L_825)


	//   ....[0]....
.L_825:
        /* <DEDUP_REMOVED lines=16> */


	//----- nvinfo : EIATTR_MERCURY_ISA_VERSION
	.align		4
.L_826:
        /*0120*/ 	.byte	0x03, 0x5f
        /*0122*/ 	.short	0x0000


	//----- nvinfo : EIATTR_COOP_GROUP_MASK_REGIDS
	.align		4
        /*0124*/ 	.byte	0x04, 0x29
        /*0126*/ 	.short	(.L_828 - .L_827)


	//   ....[0]....
.L_827:
        /*0128*/ 	.word	0xffffffff


	//----- nvinfo : EIATTR_COOP_GROUP_INSTR_OFFSETS
	.align		4
.L_828:
        /*012c*/ 	.byte	0x04, 0x28
        /*012e*/ 	.short	(.L_830 - .L_829)


	//   ....[0]....
.L_829:
        /*0130*/ 	.word	0x000000a0


	//----- nvinfo : EIATTR_EXIT_INSTR_OFFSETS
	.align		4
.L_830:
        /*0134*/ 	.byte	0x04, 0x1c
        /*0136*/ 	.short	(.L_832 - .L_831)


	//   ....[0]....
.L_831:
        /*0138*/ 	.word	0x00000340


	//   ....[1]....
        /*013c*/ 	.word	0x00007d50


	//   ....[2]....
        /*0140*/ 	.word	0x00007e10


	//   ....[3]....
        /*0144*/ 	.word	0x00008810


	//   ....[4]....
        /*0148*/ 	.word	0x000088c0


	//----- nvinfo : EIATTR_CTAIDZ_USED
	.align		4
.L_832:
        /*014c*/ 	.byte	0x01, 0x04
	.zero		2


	//----- nvinfo : EIATTR_MAX_THREADS
	.align		4
        /*0150*/ 	.byte	0x04, 0x05
        /*0152*/ 	.short	(.L_834 - .L_833)
.L_833:
        /*0154*/ 	.word	0x00000100
        /*0158*/ 	.word	0x00000001
        /*015c*/ 	.word	0x00000001


	//----- nvinfo : EIATTR_CRS_STACK_SIZE
	.align		4
.L_834:
        /*0160*/ 	.byte	0x04, 0x1e
        /*0162*/ 	.short	(.L_836 - .L_835)
.L_835:
        /*0164*/ 	.word	0x00000000
.L_836:


//--------------------- .nv.info._ZN7cutlass13device_kernelIN5flash19enable_sm80_to_sm89INS1_16FlashAttnBwdSm80INS1_25CollectiveMainloopBwdSm80ILi2ELi2EN4cute5tupleIJNS5_1CILi128EEES8_NS7_ILi64EEEEEENS_10bfloat16_tEfNS_4arch4Sm80ELb0ELb0ELb0ELb1ELb1ELb0ELb0ELb0ELi2ELi4ELi4ELi4ELb0EEENS1_21CollectiveEpilogueBwdISA_SB_SD_Li256ELb1ELb0ELi2EEENS1_19SingleTileSchedulerILb1ELb0ELb0ELi128EEEEEEEEEvNT_6ParamsE --------------------------
	.section	.nv.info._ZN7cutlass13device_kernelIN5flash19enable_sm80_to_sm89INS1_16FlashAttnBwdSm80INS1_25CollectiveMainloopBwdSm80ILi2ELi2EN4cute5tupleIJNS5_1CILi128EEES8_NS7_ILi64EEEEEENS_10bfloat16_tEfNS_4arch4Sm80ELb0ELb0ELb0ELb1ELb1ELb0ELb0ELb0ELi2ELi4ELi4ELi4ELb0EEENS1_21CollectiveEpilogueBwdISA_SB_SD_Li256ELb1ELb0ELi2EEENS1_19SingleTileSchedulerILb1ELb0ELb0ELi128EEEEEEEEEvNT_6ParamsE,"",@"SHT_CUDA_INFO"
	.sectionflags	@""
	.align	4


	//----- nvinfo : EIATTR_CUDA_API_VERSION
	.align		4
        /*0000*/ 	.byte	0x04, 0x37
        /*0002*/ 	.short	(.L_838 - .L_837)
.L_837:
        /*0004*/ 	.word	0x00000082


	//----- nvinfo : EIATTR_SW2861232_WAR
	.align		4
.L_838:
        /*0008*/ 	.byte	0x01, 0x35
	.zero		2


	//----- nvinfo : EIATTR_PARAM_CBANK
	.align		4
        /*000c*/ 	.byte	0x04, 0x0a
        /*000e*/ 	.short	(.L_840 - .L_839)
	.align		4
.L_839:
        /*0010*/ 	.word	index@(.nv.constant0._ZN7cutlass13device_kernelIN5flash19enable_sm80_to_sm89INS1_16FlashAttnBwdSm80INS1_25CollectiveMainloopBwdSm80ILi2ELi2EN4cute5tupleIJNS5_1CILi128EEES8_NS7_ILi64EEEEEENS_10bfloat16_tEfNS_4arch4Sm80ELb0ELb0ELb0ELb1ELb1ELb0ELb0ELb0ELi2ELi4ELi4ELi4ELb0EEENS1_21CollectiveEpilogueBwdISA_SB_SD_Li256ELb1ELb0ELi2EEENS1_19SingleTileSchedulerILb1ELb0ELb0ELi128EEEEEEEEEvNT_6ParamsE)
        /*0014*/ 	.short	0x0160
        /*0016*/ 	.short	0x0270


	//----- nvinfo : EIATTR_CBANK_PARAM_SIZE
	.align		4
.L_840:
        /*0018*/ 	.byte	0x03, 0x19
        /*001a*/ 	.short	0x0270


	//----- nvinfo : EIATTR_KPARAM_INFO
	.align		4
        /*001c*/ 	.byte	0x04, 0x17
        /*001e*/ 	.short	(.L_842 - .L_841)
.L_841:
        /*0020*/ 	.word	0x00000000
        /*0024*/ 	.short	0x0000
        /*0026*/ 	.short	0x0000
        /*0028*/ 	.byte	0x00, 0xf0, 0xc1, 0x09


	//----- nvinfo : EIATTR_MAXREG_COUNT
	.align		4
.L_842:
        /*002c*/ 	.byte	0x03, 0x1b
        /*002e*/ 	.short	0x00ff


	//----- nvinfo : EIATTR_NUM_BARRIERS
	.align		4
        /*0030*/ 	.byte	0x02, 0x4c
        /*0032*/ 	.byte	0x02
	.zero		1


	//----- nvinfo : EIATTR_ANNOTATIONS
	.align		4
        /*0034*/ 	.byte	0x04, 0x55
        /*0036*/ 	.short	(.L_844 - .L_843)


	//   ....[0]....
.L_843:
        /* <DEDUP_REMOVED lines=16> */


	//----- nvinfo : EIATTR_MERCURY_ISA_VERSION
	.align		4
.L_844:
        /*0120*/ 	.byte	0x03, 0x5f
        /*0122*/ 	.short	0x0000


	//----- nvinfo : EIATTR_COOP_GROUP_MASK_REGIDS
	.align		4
        /*0124*/ 	.byte	0x04, 0x29
        /*0126*/ 	.short	(.L_846 - .L_845)


	//   ....[0]....
.L_845:
        /*0128*/ 	.word	0xffffffff


	//----- nvinfo : EIATTR_COOP_GROUP_INSTR_OFFSETS
	.align		4
.L_846:
        /*012c*/ 	.byte	0x04, 0x28
        /*012e*/ 	.short	(.L_848 - .L_847)


	//   ....[0]....
.L_847:
        /*0130*/ 	.word	0x000000a0


	//----- nvinfo : EIATTR_EXIT_INSTR_OFFSETS
	.align		4
.L_848:
        /*0134*/ 	.byte	0x04, 0x1c
        /*0136*/ 	.short	(.L_850 - .L_849)


	//   ....[0]....
.L_849:
        /*0138*/ 	.word	0x00000340


	//   ....[1]....
        /*013c*/ 	.word	0x00007d50


	//   ....[2]....
        /*0140*/ 	.word	0x00007e10


	//   ....[3]....
        /*0144*/ 	.word	0x00008810


	//   ....[4]....
        /*0148*/ 	.word	0x000088c0


	//----- nvinfo : EIATTR_CTAIDZ_USED
	.align		4
.L_850:
        /*014c*/ 	.byte	0x01, 0x04
	.zero		2


	//----- nvinfo : EIATTR_MAX_THREADS
	.align		4
        /*0150*/ 	.byte	0x04, 0x05
        /*0152*/ 	.short	(.L_852 - .L_851)
.L_851:
        /*0154*/ 	.word	0x00000100
        /*0158*/ 	.word	0x00000001
        /*015c*/ 	.word	0x00000001


	//----- nvinfo : EIATTR_CRS_STACK_SIZE
	.align		4
.L_852:
        /*0160*/ 	.byte	0x04, 0x1e
        /*0162*/ 	.short	(.L_854 - .L_853)
.L_853:
        /*0164*/ 	.word	0x00000000
.L_854:


//--------------------- .nv.info._ZN7cutlass13device_kernelIN5flash19enable_sm80_to_sm89INS1_16FlashAttnBwdSm80INS1_25CollectiveMainloopBwdSm80ILi2ELi2EN4cute5tupleIJNS5_1CILi128EEES8_NS7_ILi64EEEEEENS_10bfloat16_tEfNS_4arch4Sm80ELb0ELb0ELb0ELb1ELb0ELb0ELb0ELb0ELi2ELi4ELi4ELi4ELb0EEENS1_24CollectiveEpilogueBwdGQAISA_fSD_Li256ELb1ELb0EEENS1_19SingleTileSchedulerILb1ELb0ELb0ELi128EEEEEEEEEvNT_6ParamsE --------------------------
	.section	.nv.info._ZN7cutlass13device_kernelIN5flash19enable_sm80_to_sm89INS1_16FlashAttnBwdSm80INS1_25CollectiveMainloopBwdSm80ILi2ELi2EN4cute5tupleIJNS5_1CILi128EEES8_NS7_ILi64EEEEEENS_10bfloat16_tEfNS_4arch4Sm80ELb0ELb0ELb0ELb1ELb0ELb0ELb0ELb0ELi2ELi4ELi4ELi4ELb0EEENS1_24CollectiveEpilogueBwdGQAISA_fSD_Li256ELb1ELb0EEENS1_19SingleTileSchedulerILb1ELb0ELb0ELi128EEEEEEEEEvNT_6ParamsE,"",@"SHT_CUDA_INFO"
	.sectionflags	@""
	.align	4


	//----- nvinfo : EIATTR_CUDA_API_VERSION
	.align		4
        /*0000*/ 	.byte	0x04, 0x37
        /*0002*/ 	.short	(.L_856 - .L_855)
.L_855:
        /*0004*/ 	.word	0x00000082


	//----- nvinfo : EIATTR_SW2861232_WAR
	.align		4
.L_856:
        /*0008*/ 	.byte	0x01, 0x35
	.zero		2


	//----- nvinfo : EIATTR_PARAM_CBANK
	.align		4
        /*000c*/ 	.byte	0x04, 0x0a
        /*000e*/ 	.short	(.L_858 - .L_857)
	.align		4
.L_857:
        /*0010*/ 	.word	index@(.nv.constant0._ZN7cutlass13device_kernelIN5flash19enable_sm80_to_sm89INS1_16FlashAttnBwdSm80INS1_25CollectiveMainloopBwdSm80ILi2ELi2EN4cute5tupleIJNS5_1CILi128EEES8_NS7_ILi64EEEEEENS_10bfloat16_tEfNS_4arch4Sm80ELb0ELb0ELb0ELb1ELb0ELb0ELb0ELb0ELi2ELi4ELi4ELi4ELb0EEENS1_24CollectiveEpilogueBwdGQAISA_fSD_Li256ELb1ELb0EEENS1_19SingleTileSchedulerILb1ELb0ELb0ELi128EEEEEEEEEvNT_6ParamsE)
        /*0014*/ 	.short	0x0160
        /*0016*/ 	.short	0x0278


	//----- nvinfo : EIATTR_CBANK_PARAM_SIZE
	.align		4
.L_858:
        /*0018*/ 	.byte	0x03, 0x19
        /*001a*/ 	.short	0x0278


	//----- nvinfo : EIATTR_KPARAM_INFO
	.align		4
        /*001c*/ 	.byte	0x04, 0x17
        /*001e*/ 	.short	(.L_860 - .L_859)
.L_859:
        /*0020*/ 	.word	0x00000000
        /*0024*/ 	.short	0x0000
        /*0026*/ 	.short	0x0000
        /*0028*/ 	.byte	0x00, 0xf0, 0xe1, 0x09


	//----- nvinfo : EIATTR_MAXREG_COUNT
	.align		4
.L_860:
        /*002c*/ 	.byte	0x03, 0x1b
        /*002e*/ 	.short	0x00ff


	//----- nvinfo : EIATTR_NUM_BARRIERS
	.align		4
        /*0030*/ 	.byte	0x02, 0x4c
        /*0032*/ 	.byte	0x02
	.zero		1


	//----- nvinfo : EIATTR_ANNOTATIONS
	.align		4
        /*0034*/ 	.byte	0x04, 0x55
        /*0036*/ 	.short	(.L_862 - .L_861)


	//   ....[0]....
.L_861:
        /* <DEDUP_REMOVED lines=15> */


	//----- nvinfo : EIATTR_MERCURY_ISA_VERSION
	.align		4
.L_862:
        /*0118*/ 	.byte	0x03, 0x5f
        /*011a*/ 	.short	0x0000


	//----- nvinfo : EIATTR_COOP_GROUP_MASK_REGIDS
	.align		4
        /*011c*/ 	.byte	0x04, 0x29
        /*011e*/ 	.short	(.L_864 - .L_863)


	//   ....[0]....
.L_863:
        /*0120*/ 	.word	0xffffffff


	//----- nvinfo : EIATTR_COOP_GROUP_INSTR_OFFSETS
	.align		4
.L_864:
        /*0124*/ 	.byte	0x04, 0x28
        /*0126*/ 	.short	(.L_866 - .L_865)


	//   ....[0]....
.L_865:
        /*0128*/ 	.word	0x000000a0


	//----- nvinfo : EIATTR_EXIT_INSTR_OFFSETS
	.align		4
.L_866:
        /*012c*/ 	.byte	0x04, 0x1c
        /*012e*/ 	.short	(.L_868 - .L_867)


	//   ....[0]....
.L_867:
        /*0130*/ 	.word	0x00000340


	//   ....[1]....
        /*0134*/ 	.word	0x00006c00


	//   ....[2]....
        /*0138*/ 	.word	0x00007340


	//----- nvinfo : EIATTR_CTAIDZ_USED
	.align		4
.L_868:
        /*013c*/ 	.byte	0x01, 0x04
	.zero		2


	//----- nvinfo : EIATTR_MAX_THREADS
	.align		4
        /*0140*/ 	.byte	0x04, 0x05
        /*0142*/ 	.short	(.L_870 - .L_869)
.L_869:
        /*0144*/ 	.word	0x00000100
        /*0148*/ 	.word	0x00000001
        /*014c*/ 	.word	0x00000001


	//----- nvinfo : EIATTR_CRS_STACK_SIZE
	.align		4
.L_870:
        /*0150*/ 	.byte	0x04, 0x1e
        /*0152*/ 	.short	(.L_872 - .L_871)
.L_871:
        /*0154*/ 	.word	0x00000000
.L_872:


//--------------------- .nv.info._ZN7cutlass13device_kernelIN5flash19enable_sm80_to_sm89INS1_16FlashAttnBwdSm80INS1_25CollectiveMainloopBwdSm80ILi2ELi2EN4cute5tupleIJNS5_1CILi128EEES8_NS7_ILi64EEEEEENS_10bfloat16_tEfNS_4arch4Sm80ELb0ELb0ELb0ELb1ELb1ELb0ELb0ELb0ELi2ELi4ELi4ELi4ELb0EEENS1_24CollectiveEpilogueBwdGQAISA_fSD_Li256ELb1ELb1EEENS1_19SingleTileSchedulerILb1ELb0ELb0ELi128EEEEEEEEEvNT_6ParamsE --------------------------
	.section	.nv.info._ZN7cutlass13device_kernelIN5flash19enable_sm80_to_sm89INS1_16FlashAttnBwdSm80INS1_25CollectiveMainloopBwdSm80ILi2ELi2EN4cute5tupleIJNS5_1CILi128EEES8_NS7_ILi64EEEEEENS_10bfloat16_tEfNS_4arch4Sm80ELb0ELb0ELb0ELb1ELb1ELb0ELb0ELb0ELi2ELi4ELi4ELi4ELb0EEENS1_24CollectiveEpilogueBwdGQAISA_fSD_Li256ELb1ELb1EEENS1_19SingleTileSchedulerILb1ELb0ELb0ELi128EEEEEEEEEvNT_6ParamsE,"",@"SHT_CUDA_INFO"
	.sectionflags	@""
	.align	4


	//----- nvinfo : EIATTR_CUDA_API_VERSION
	.align		4
        /*0000*/ 	.byte	0x04, 0x37
        /*0002*/ 	.short	(.L_874 - .L_873)
.L_873:
        /*0004*/ 	.word	0x00000082


	//----- nvinfo : EIATTR_SW2861232_WAR
	.align		4
.L_874:
        /*0008*/ 	.byte	0x01, 0x35
	.zero		2


	//----- nvinfo : EIATTR_PARAM_CBANK
	.align		4
        /*000c*/ 	.byte	0x04, 0x0a
        /*000e*/ 	.short	(.L_876 - .L_875)
	.align		4
.L_875:
        /*0010*/ 	.word	index@(.nv.constant0._ZN7cutlass13device_kernelIN5flash19enable_sm80_to_sm89INS1_16FlashAttnBwdSm80INS1_25CollectiveMainloopBwdSm80ILi2ELi2EN4cute5tupleIJNS5_1CILi128EEES8_NS7_ILi64EEEEEENS_10bfloat16_tEfNS_4arch4Sm80ELb0ELb0ELb0ELb1ELb1ELb0ELb0ELb0ELi2ELi4ELi4ELi4ELb0EEENS1_24CollectiveEpilogueBwdGQAISA_fSD_Li256ELb1ELb1EEENS1_19SingleTileSchedulerILb1ELb0ELb0ELi128EEEEEEEEEvNT_6ParamsE)
        /*0014*/ 	.short	0x0160
        /*0016*/ 	.short	0x0278


	//----- nvinfo : EIATTR_CBANK_PARAM_SIZE
	.align		4
.L_876:
        /*0018*/ 	.byte	0x03, 0x19
        /*001a*/ 	.short	0x0278


	//----- nvinfo : EIATTR_KPARAM_INFO
	.align		4
        /*001c*/ 	.byte	0x04, 0x17
        /*001e*/ 	.short	(.L_878 - .L_877)
.L_877:
        /*0020*/ 	.word	0x00000000
        /*0024*/ 	.short	0x0000
        /*0026*/ 	.short	0x0000
        /*0028*/ 	.byte	0x00, 0xf0, 0xe1, 0x09


	//----- nvinfo : EIATTR_MAXREG_COUNT
	.align		4
.L_878:
        /*002c*/ 	.byte	0x03, 0x1b
        /*002e*/ 	.short	0x00ff


	//----- nvinfo : EIATTR_NUM_BARRIERS
	.align		4
        /*0030*/ 	.byte	0x02, 0x4c
        /*0032*/ 	.byte	0x02
	.zero		1


	//----- nvinfo : EIATTR_ANNOTATIONS
	.align		4
        /*0034*/ 	.byte	0x04, 0x55
        /*0036*/ 	.short	(.L_880 - .L_879)


	//   ....[0]....
.L_879:
        /* <DEDUP_REMOVED lines=15> */


	//----- nvinfo : EIATTR_MERCURY_ISA_VERSION
	.align		4
.L_880:
        /*0118*/ 	.byte	0x03, 0x5f
        /*011a*/ 	.short	0x0000


	//----- nvinfo : EIATTR_COOP_GROUP_MASK_REGIDS
	.align		4
        /*011c*/ 	.byte	0x04, 0x29
        /*011e*/ 	.short	(.L_882 - .L_881)


	//   ....[0]....
.L_881:
        /*0120*/ 	.word	0xffffffff


	//   ....[1]....
        /*0124*/ 	.word	0xffffffff


	//   ....[2]....
        /*0128*/ 	.word	0xffffffff


	//   ....[3]....
        /*012c*/ 	.word	0xffffffff


	//   ....[4]....
        /*0130*/ 	.word	0xffffffff


	//   ....[5]....
        /*0134*/ 	.word	0xffffffff


	//   ....[6]....
        /*0138*/ 	.word	0xffffffff


	//   ....[7]....
        /*013c*/ 	.word	0xffffffff


	//   ....[8]....
        /*0140*/ 	.word	0xffffffff


	//----- nvinfo : EIATTR_COOP_GROUP_INSTR_OFFSETS
	.align		4
.L_882:
        /*0144*/ 	.byte	0x04, 0x28
        /*0146*/ 	.short	(.L_884 - .L_883)


	//   ....[0]....
.L_883:
        /*0148*/ 	.word	0x000000a0


	//   ....[1]....
        /*014c*/ 	.word	0x00006f90


	//   ....[2]....
        /*0150*/ 	.word	0x00006fd0


	//   ....[3]....
        /*0154*/ 	.word	0x000072c0


	//   ....[4]....
        /*0158*/ 	.word	0x000072d0


	//   ....[5]....
        /*015c*/ 	.word	0x00007460


	//   ....[6]....
        /*0160*/ 	.word	0x000074c0


	//   ....[7]....
        /*0164*/ 	.word	0x00007760


	//   ....[8]....
        /*0168*/ 	.word	0x00007770


	//----- nvinfo : EIATTR_EXIT_INSTR_OFFSETS
	.align		4
.L_884:
        /*016c*/ 	.byte	0x04, 0x1c
        /*016e*/ 	.short	(.L_886 - .L_885)


	//   ....[0]....
.L_885:
        /*0170*/ 	.word	0x00000340


	//   ....[1]....
        /*0174*/ 	.word	0x00006c20


	//   ....[2]....
        /*0178*/ 	.word	0x00007780


	//   ....[3]....
        /*017c*/ 	.word	0x00007820


	//----- nvinfo : EIATTR_CTAIDZ_USED
	.align		4
.L_886:
        /*0180*/ 	.byte	0x01, 0x04
	.zero		2


	//----- nvinfo : EIATTR_MAX_THREADS
	.align		4
        /*0184*/ 	.byte	0x04, 0x05
        /*0186*/ 	.short	(.L_888 - .L_887)
.L_887:
        /*0188*/ 	.word	0x00000100
        /*018c*/ 	.word	0x00000001
        /*0190*/ 	.word	0x00000001


	//----- nvinfo : EIATTR_CRS_STACK_SIZE
	.align		4
.L_888:
        /*0194*/ 	.byte	0x04, 0x1e
        /*0196*/ 	.short	(.L_890 - .L_889)
.L_889:
        /*0198*/ 	.word	0x00000000
.L_890:


//--------------------- .nv.info._ZN7cutlass13device_kernelIN5flash19enable_sm80_to_sm89INS1_16FlashAttnBwdSm80INS1_25CollectiveMainloopBwdSm80ILi2ELi2EN4cute5tupleIJNS5_1CILi128EEES8_NS7_ILi64EEEEEENS_10bfloat16_tEfNS_4arch4Sm80ELb0ELb1ELb0ELb0ELb0ELb0ELb0ELb0ELi2ELi4ELi4ELi4ELb0EEENS1_21CollectiveEpilogueBwdISA_SB_SD_Li256ELb0ELb0ELi2EEENS1_19SingleTileSchedulerILb0ELb0ELb0ELi128EEEEEEEEEvNT_6ParamsE --------------------------
	.section	.nv.info._ZN7cutlass13device_kernelIN5flash19enable_sm80_to_sm89INS1_16FlashAttnBwdSm80INS1_25CollectiveMainloopBwdSm80ILi2ELi2EN4cute5tupleIJNS5_1CILi128EEES8_NS7_ILi64EEEEEENS_10bfloat16_tEfNS_4arch4Sm80ELb0ELb1ELb0ELb0ELb0ELb0ELb0ELb0ELi2ELi4ELi4ELi4ELb0EEENS1_21CollectiveEpilogueBwdISA_SB_SD_Li256ELb0ELb0ELi2EEENS1_19SingleTileSchedulerILb0ELb0ELb0ELi128EEEEEEEEEvNT_6ParamsE,"",@"SHT_CUDA_INFO"
	.sectionflags	@""
	.align	4


	//----- nvinfo : EIATTR_CUDA_API_VERSION
	.align		4
        /*0000*/ 	.byte	0x04, 0x37
        /*0002*/ 	.short	(.L_892 - .L_891)
.L_891:
        /*0004*/ 	.word	0x00000082


	//----- nvinfo : EIATTR_SW2861232_WAR
	.align		4
.L_892:
        /*0008*/ 	.byte	0x01, 0x35
	.zero		2


	//----- nvinfo : EIATTR_PARAM_CBANK
	.align		4
        /*000c*/ 	.byte	0x04, 0x0a
        /*000e*/ 	.short	(.L_894 - .L_893)
	.align		4
.L_893:
        /*0010*/ 	.word	index@(.nv.constant0._ZN7cutlass13device_kernelIN5flash19enable_sm80_to_sm89INS1_16FlashAttnBwdSm80INS1_25CollectiveMainloopBwdSm80ILi2ELi2EN4cute5tupleIJNS5_1CILi128EEES8_NS7_ILi64EEEEEENS_10bfloat16_tEfNS_4arch4Sm80ELb0ELb1ELb0ELb0ELb0ELb0ELb0ELb0ELi2ELi4ELi4ELi4ELb0EEENS1_21CollectiveEpilogueBwdISA_SB_SD_Li256ELb0ELb0ELi2EEENS1_19SingleTileSchedulerILb0ELb0ELb0ELi128EEEEEEEEEvNT_6ParamsE)
        /*0014*/ 	.short	0x0160
        /*0016*/ 	.short	0x0270


	//----- nvinfo : EIATTR_CBANK_PARAM_SIZE
	.align		4
.L_894:
        /*0018*/ 	.byte	0x03, 0x19
        /*001a*/ 	.short	0x0270


	//----- nvinfo : EIATTR_KPARAM_INFO
	.align		4
        /*001c*/ 	.byte	0x04, 0x17
        /*001e*/ 	.short	(.L_896 - .L_895)
.L_895:
        /*0020*/ 	.word	0x00000000
        /*0024*/ 	.short	0x0000
        /*0026*/ 	.short	0x0000
        /*0028*/ 	.byte	0x00, 0xf0, 0xc1, 0x09


	//----- nvinfo : EIATTR_MAXREG_COUNT
	.align		4
.L_896:
        /*002c*/ 	.byte	0x03, 0x1b
        /*002e*/ 	.short	0x00ff


	//----- nvinfo : EIATTR_NUM_BARRIERS
	.align		4
        /*0030*/ 	.byte	0x02, 0x4c
        /*0032*/ 	.byte	0x02
	.zero		1


	//----- nvinfo : EIATTR_ANNOTATIONS
	.align		4
        /*0034*/ 	.byte	0x04, 0x55
        /*0036*/ 	.short	(.L_898 - .L_897)


	//   ....[0]....
.L_897:
        /* <DEDUP_REMOVED lines=19> */


	//----- nvinfo : EIATTR_MERCURY_ISA_VERSION
	.align		4
.L_898:
        /*0158*/ 	.byte	0x03, 0x5f
        /*015a*/ 	.short	0x0000


	//----- nvinfo : EIATTR_EXIT_INSTR_OFFSETS
	.align		4
        /*015c*/ 	.byte	0x04, 0x1c
        /*015e*/ 	.short	(.L_900 - .L_899)


	//   ....[0]....
.L_899:
        /*0160*/ 	.word	0x00000040


	//   ....[1]....
        /*0164*/ 	.word	0x00008d30


	//   ....[2]....
        /*0168*/ 	.word	0x00008df0


	//   ....[3]....
        /*016c*/ 	.word	0x000096a0


	//   ....[4]....
        /*0170*/ 	.word	0x00009750


	//----- nvinfo : EIATTR_CTAIDZ_USED
	.align		4
.L_900:
        /*0174*/ 	.byte	0x01, 0x04
	.zero		2


	//----- nvinfo : EIATTR_MAX_THREADS
	.align		4
        /*0178*/ 	.byte	0x04, 0x05
        /*017a*/ 	.short	(.L_902 - .L_901)
.L_901:
        /*017c*/ 	.word	0x00000100
        /*0180*/ 	.word	0x00000001
        /*0184*/ 	.word	0x00000001


	//----- nvinfo : EIATTR_CRS_STACK_SIZE
	.align		4
.L_902:
        /*0188*/ 	.byte	0x04, 0x1e
        /*018a*/ 	.short	(.L_904 - .L_903)
.L_903:
        /*018c*/ 	.word	0x00000000
.L_904:


//--------------------- .nv.info._ZN7cutlass13device_kernelIN5flash19enable_sm80_to_sm89INS1_16FlashAttnBwdSm80INS1_25CollectiveMainloopBwdSm80ILi2ELi2EN4cute5tupleIJNS5_1CILi128EEES8_NS7_ILi64EEEEEENS_10bfloat16_tEfNS_4arch4Sm80ELb0ELb1ELb0ELb0ELb1ELb0ELb0ELb0ELi2ELi4ELi4ELi4ELb0EEENS1_21CollectiveEpilogueBwdISA_SB_SD_Li256ELb0ELb0ELi2EEENS1_19SingleTileSchedulerILb0ELb0ELb0ELi128EEEEEEEEEvNT_6ParamsE --------------------------
	.section	.nv.info._ZN7cutlass13device_kernelIN5flash19enable_sm80_to_sm89INS1_16FlashAttnBwdSm80INS1_25CollectiveMainloopBwdSm80ILi2ELi2EN4cute5tupleIJNS5_1CILi128EEES8_NS7_ILi64EEEEEENS_10bfloat16_tEfNS_4arch4Sm80ELb0ELb1ELb0ELb0ELb1ELb0ELb0ELb0ELi2ELi4ELi4ELi4ELb0EEENS1_21CollectiveEpilogueBwdISA_SB_SD_Li256ELb0ELb0ELi2EEENS1_19SingleTileSchedulerILb0ELb0ELb0ELi128EEEEEEEEEvNT_6ParamsE,"",@"SHT_CUDA_INFO"
	.sectionflags	@""
	.align	4


	//----- nvinfo : EIATTR_CUDA_API_VERSION
	.align		4
        /*0000*/ 	.byte	0x04, 0x37
        /*0002*/ 	.short	(.L_906 - .L_905)
.L_905:
        /*0004*/ 	.word	0x00000082


	//----- nvinfo : EIATTR_SW2861232_WAR
	.align		4
.L_906:
        /*0008*/ 	.byte	0x01, 0x35
	.zero		2


	//----- nvinfo : EIATTR_PARAM_CBANK
	.align		4
        /*000c*/ 	.byte	0x04, 0x0a
        /*000e*/ 	.short	(.L_908 - .L_907)
	.align		4
.L_907:
        /*0010*/ 	.word	index@(.nv.constant0._ZN7cutlass13device_kernelIN5flash19enable_sm80_to_sm89INS1_16FlashAttnBwdSm80INS1_25CollectiveMainloopBwdSm80ILi2ELi2EN4cute5tupleIJNS5_1CILi128EEES8_NS7_ILi64EEEEEENS_10bfloat16_tEfNS_4arch4Sm80ELb0ELb1ELb0ELb0ELb1ELb0ELb0ELb0ELi2ELi4ELi4ELi4ELb0EEENS1_21CollectiveEpilogueBwdISA_SB_SD_Li256ELb0ELb0ELi2EEENS1_19SingleTileSchedulerILb0ELb0ELb0ELi128EEEEEEEEEvNT_6ParamsE)
        /*0014*/ 	.short	0x0160
        /*0016*/ 	.short	0x0270


	//----- nvinfo : EIATTR_CBANK_PARAM_SIZE
	.align		4
.L_908:
        /*0018*/ 	.byte	0x03, 0x19
        /*001a*/ 	.short	0x0270


	//----- nvinfo : EIATTR_KPARAM_INFO
	.align		4
        /*001c*/ 	.byte	0x04, 0x17
        /*001e*/ 	.short	(.L_910 - .L_909)
.L_909:
        /*0020*/ 	.word	0x00000000
        /*0024*/ 	.short	0x0000
        /*0026*/ 	.short	0x0000
        /*0028*/ 	.byte	0x00, 0xf0, 0xc1, 0x09


	//----- nvinfo : EIATTR_MAXREG_COUNT
	.align		4
.L_910:
        /*002c*/ 	.byte	0x03, 0x1b
        /*002e*/ 	.short	0x00ff


	//----- nvinfo : EIATTR_NUM_BARRIERS
	.align		4
        /*0030*/ 	.byte	0x02, 0x4c
        /*0032*/ 	.byte	0x02
	.zero		1


	//----- nvinfo : EIATTR_ANNOTATIONS
	.align		4
        /*0034*/ 	.byte	0x04, 0x55
        /*0036*/ 	.short	(.L_912 - .L_911)


	//   ....[0]....
.L_911:
        /* <DEDUP_REMOVED lines=19> */


	//----- nvinfo : EIATTR_MERCURY_ISA_VERSION
	.align		4
.L_912:
        /*0158*/ 	.byte	0x03, 0x5f
        /*015a*/ 	.short	0x0000


	//----- nvinfo : EIATTR_EXIT_INSTR_OFFSETS
	.align		4
        /*015c*/ 	.byte	0x04, 0x1c
        /*015e*/ 	.short	(.L_914 - .L_913)


	//   ....[0]....
.L_913:
        /*0160*/ 	.word	0x00000040


	//   ....[1]....
        /*0164*/ 	.word	0x00008d30


	//   ....[2]....
        /*0168*/ 	.word	0x00008df0


	//   ....[3]....
        /*016c*/ 	.word	0x000096a0


	//   ....[4]....
        /*0170*/ 	.word	0x00009750


	//----- nvinfo : EIATTR_CTAIDZ_USED
	.align		4
.L_914:
        /*0174*/ 	.byte	0x01, 0x04
	.zero		2


	//----- nvinfo : EIATTR_MAX_THREADS
	.align		4
        /*0178*/ 	.byte	0x04, 0x05
        /*017a*/ 	.short	(.L_916 - .L_915)
.L_915:
        /*017c*/ 	.word	0x00000100
        /*0180*/ 	.word	0x00000001
        /*0184*/ 	.word	0x00000001


	//----- nvinfo : EIATTR_CRS_STACK_SIZE
	.align		4
.L_916:
        /*0188*/ 	.byte	0x04, 0x1e
        /*018a*/ 	.short	(.L_918 - .L_917)
.L_917:
        /*018c*/ 	.word	0x00000000
.L_918:


//--------------------- .nv.info._ZN7cutlass13device_kernelIN5flash19enable_sm80_to_sm89INS1_16FlashAttnBwdSm80INS1_25CollectiveMainloopBwdSm80ILi2ELi2EN4cute5tupleIJNS5_1CILi128EEES8_NS7_ILi64EEEEEENS_10bfloat16_tEfNS_4arch4Sm80ELb0ELb1ELb0ELb0ELb0ELb0ELb0ELb0ELi2ELi4ELi4ELi4ELb0EEENS1_24CollectiveEpilogueBwdGQAISA_fSD_Li256ELb0ELb0EEENS1_19SingleTileSchedulerILb0ELb0ELb0ELi128EEEEEEEEEvNT_6ParamsE --------------------------
	.section	.nv.info._ZN7cutlass13device_kernelIN5flash19enable_sm80_to_sm89INS1_16FlashAttnBwdSm80INS1_25CollectiveMainloopBwdSm80ILi2ELi2EN4cute5tupleIJNS5_1CILi128EEES8_NS7_ILi64EEEEEENS_10bfloat16_tEfNS_4arch4Sm80ELb0ELb1ELb0ELb0ELb0ELb0ELb0ELb0ELi2ELi4ELi4ELi4ELb0EEENS1_24CollectiveEpilogueBwdGQAISA_fSD_Li256ELb0ELb0EEENS1_19SingleTileSchedulerILb0ELb0ELb0ELi128EEEEEEEEEvNT_6ParamsE,"",@"SHT_CUDA_INFO"
	.sectionflags	@""
	.align	4


	//----- nvinfo : EIATTR_CUDA_API_VERSION
	.align		4
        /*0000*/ 	.byte	0x04, 0x37
        /*0002*/ 	.short	(.L_920 - .L_919)
.L_919:
        /*0004*/ 	.word	0x00000082


	//----- nvinfo : EIATTR_SW2861232_WAR
	.align		4
.L_920:
        /*0008*/ 	.byte	0x01, 0x35
	.zero		2


	//----- nvinfo : EIATTR_PARAM_CBANK
	.align		4
        /*000c*/ 	.byte	0x04, 0x0a
        /*000e*/ 	.short	(.L_922 - .L_921)
	.align		4
.L_921:
        /*0010*/ 	.word	index@(.nv.constant0._ZN7cutlass13device_kernelIN5flash19enable_sm80_to_sm89INS1_16FlashAttnBwdSm80INS1_25CollectiveMainloopBwdSm80ILi2ELi2EN4cute5tupleIJNS5_1CILi128EEES8_NS7_ILi64EEEEEENS_10bfloat16_tEfNS_4arch4Sm80ELb0ELb1ELb0ELb0ELb0ELb0ELb0ELb0ELi2ELi4ELi4ELi4ELb0EEENS1_24CollectiveEpilogueBwdGQAISA_fSD_Li256ELb0ELb0EEENS1_19SingleTileSchedulerILb0ELb0ELb0ELi128EEEEEEEEEvNT_6ParamsE)
        /*0014*/ 	.short	0x0160
        /*0016*/ 	.short	0x0278


	//----- nvinfo : EIATTR_CBANK_PARAM_SIZE
	.align		4
.L_922:
        /*0018*/ 	.byte	0x03, 0x19
        /*001a*/ 	.short	0x0278


	//----- nvinfo : EIATTR_KPARAM_INFO
	.align		4
        /*001c*/ 	.byte	0x04, 0x17
        /*001e*/ 	.short	(.L_924 - .L_923)
.L_923:
        /*0020*/ 	.word	0x00000000
        /*0024*/ 	.short	0x0000
        /*0026*/ 	.short	0x0000
        /*0028*/ 	.byte	0x00, 0xf0, 0xe1, 0x09


	//----- nvinfo : EIATTR_MAXREG_COUNT
	.align		4
.L_924:
        /*002c*/ 	.byte	0x03, 0x1b
        /*002e*/ 	.short	0x00ff


	//----- nvinfo : EIATTR_NUM_BARRIERS
	.align		4
        /*0030*/ 	.byte	0x02, 0x4c
        /*0032*/ 	.byte	0x02
	.zero		1


	//----- nvinfo : EIATTR_ANNOTATIONS
	.align		4
        /*0034*/ 	.byte	0x04, 0x55
        /*0036*/ 	.short	(.L_926 - .L_925)


	//   ....[0]....
.L_925:
        /* <DEDUP_REMOVED lines=19> */


	//----- nvinfo : EIATTR_MERCURY_ISA_VERSION
	.align		4
.L_926:
        /*0158*/ 	.byte	0x03, 0x5f
        /*015a*/ 	.short	0x0000


	//----- nvinfo : EIATTR_EXIT_INSTR_OFFSETS
	.align		4
        /*015c*/ 	.byte	0x04, 0x1c
        /*015e*/ 	.short	(.L_928 - .L_927)


	//   ....[0]....
.L_927:
        /*0160*/ 	.word	0x00000040


	//   ....[1]....
        /*0164*/ 	.word	0x00007c50


	//   ....[2]....
        /*0168*/ 	.word	0x00008280


	//----- nvinfo : EIATTR_CTAIDZ_USED
	.align		4
.L_928:
        /*016c*/ 	.byte	0x01, 0x04
	.zero		2


	//----- nvinfo : EIATTR_MAX_THREADS
	.align		4
        /*0170*/ 	.byte	0x04, 0x05
        /*0172*/ 	.short	(.L_930 - .L_929)
.L_929:
        /*0174*/ 	.word	0x00000100
        /*0178*/ 	.word	0x00000001
        /*017c*/ 	.word	0x00000001


	//----- nvinfo : EIATTR_CRS_STACK_SIZE
	.align		4
.L_930:
        /*0180*/ 	.byte	0x04, 0x1e
        /*0182*/ 	.short	(.L_932 - .L_931)
.L_931:
        /*0184*/ 	.word	0x00000000
.L_932:


//--------------------- .nv.info._ZN7cutlass13device_kernelIN5flash19enable_sm80_to_sm89INS1_16FlashAttnBwdSm80INS1_25CollectiveMainloopBwdSm80ILi2ELi2EN4cute5tupleIJNS5_1CILi128EEES8_NS7_ILi64EEEEEENS_10bfloat16_tEfNS_4arch4Sm80ELb0ELb1ELb0ELb0ELb1ELb0ELb0ELb0ELi2ELi4ELi4ELi4ELb0EEENS1_24CollectiveEpilogueBwdGQAISA_fSD_Li256ELb0ELb1EEENS1_19SingleTileSchedulerILb0ELb0ELb0ELi128EEEEEEEEEvNT_6ParamsE --------------------------
	.section	.nv.info._ZN7cutlass13device_kernelIN5flash19enable_sm80_to_sm89INS1_16FlashAttnBwdSm80INS1_25CollectiveMainloopBwdSm80ILi2ELi2EN4cute5tupleIJNS5_1CILi128EEES8_NS7_ILi64EEEEEENS_10bfloat16_tEfNS_4arch4Sm80ELb0ELb1ELb0ELb0ELb1ELb0ELb0ELb0ELi2ELi4ELi4ELi4ELb0EEENS1_24CollectiveEpilogueBwdGQAISA_fSD_Li256ELb0ELb1EEENS1_19SingleTileSchedulerILb0ELb0ELb0ELi128EEEEEEEEEvNT_6ParamsE,"",@"SHT_CUDA_INFO"
	.sectionflags	@""
	.align	4


	//----- nvinfo : EIATTR_CUDA_API_VERSION
	.align		4
        /*0000*/ 	.byte	0x04, 0x37
        /*0002*/ 	.short	(.L_934 - .L_933)
.L_933:
        /*0004*/ 	.word	0x00000082


	//----- nvinfo : EIATTR_SW2861232_WAR
	.align		4
.L_934:
        /*0008*/ 	.byte	0x01, 0x35
	.zero		2


	//----- nvinfo : EIATTR_PARAM_CBANK
	.align		4
        /*000c*/ 	.byte	0x04, 0x0a
        /*000e*/ 	.short	(.L_936 - .L_935)
	.align		4
.L_935:
        /*0010*/ 	.word	index@(.nv.constant0._ZN7cutlass13device_kernelIN5flash19enable_sm80_to_sm89INS1_16FlashAttnBwdSm80INS1_25CollectiveMainloopBwdSm80ILi2ELi2EN4cute5tupleIJNS5_1CILi128EEES8_NS7_ILi64EEEEEENS_10bfloat16_tEfNS_4arch4Sm80ELb0ELb1ELb0ELb0ELb1ELb0ELb0ELb0ELi2ELi4ELi4ELi4ELb0EEENS1_24CollectiveEpilogueBwdGQAISA_fSD_Li256ELb0ELb1EEENS1_19SingleTileSchedulerILb0ELb0ELb0ELi128EEEEEEEEEvNT_6ParamsE)
        /*0014*/ 	.short	0x0160
        /*0016*/ 	.short	0x0278


	//----- nvinfo : EIATTR_CBANK_PARAM_SIZE
	.align		4
.L_936:
        /*0018*/ 	.byte	0x03, 0x19
        /*001a*/ 	.short	0x0278


	//----- nvinfo : EIATTR_KPARAM_INFO
	.align		4
        /*001c*/ 	.byte	0x04, 0x17
        /*001e*/ 	.short	(.L_938 - .L_937)
.L_937:
        /*0020*/ 	.word	0x00000000
        /*0024*/ 	.short	0x0000
        /*0026*/ 	.short	0x0000
        /*0028*/ 	.byte	0x00, 0xf0, 0xe1, 0x09


	//----- nvinfo : EIATTR_MAXREG_COUNT
	.align		4
.L_938:
        /*002c*/ 	.byte	0x03, 0x1b
        /*002e*/ 	.short	0x00ff


	//----- nvinfo : EIATTR_NUM_BARRIERS
	.align		4
        /*0030*/ 	.byte	0x02, 0x4c
        /*0032*/ 	.byte	0x02
	.zero		1


	//----- nvinfo : EIATTR_ANNOTATIONS
	.align		4
        /*0034*/ 	.byte	0x04, 0x55
        /*0036*/ 	.short	(.L_940 - .L_939)


	//   ....[0]....
.L_939:
        /* <DEDUP_REMOVED lines=17> */


	//----- nvinfo : EIATTR_MERCURY_ISA_VERSION
	.align		4
.L_940:
        /*0130*/ 	.byte	0x03, 0x5f
        /*0132*/ 	.short	0x0000


	//----- nvinfo : EIATTR_COOP_GROUP_MASK_REGIDS
	.align		4
        /*0134*/ 	.byte	0x04, 0x29
        /*0136*/ 	.short	(.L_942 - .L_941)


	//   ....[0]....
.L_941:
        /*0138*/ 	.word	0xffffffff


	//   ....[1]....
        /*013c*/ 	.word	0xffffffff


	//   ....[2]....
        /*0140*/ 	.word	0xffffffff


	//   ....[3]....
        /*0144*/ 	.word	0xffffffff


	//   ....[4]....
        /*0148*/ 	.word	0xffffffff


	//   ....[5]....
        /*014c*/ 	.word	0xffffffff


	//   ....[6]....
        /*0150*/ 	.word	0xffffffff


	//   ....[7]....
        /*0154*/ 	.word	0xffffffff


	//----- nvinfo : EIATTR_COOP_GROUP_INSTR_OFFSETS
	.align		4
.L_942:
        /*0158*/ 	.byte	0x04, 0x28
        /*015a*/ 	.short	(.L_944 - .L_943)


	//   ....[0]....
.L_943:
        /*015c*/ 	.word	0x00007ed0


	//   ....[1]....
        /*0160*/ 	.word	0x00007f00


	//   ....[2]....
        /*0164*/ 	.word	0x000081f0


	//   ....[3]....
        /*0168*/ 	.word	0x00008200


	//   ....[4]....
        /*016c*/ 	.word	0x00008390


	//   ....[5]....
        /*0170*/ 	.word	0x000083e0


	//   ....[6]....
        /*0174*/ 	.word	0x00008690


	//   ....[7]....
        /*0178*/ 	.word	0x000086a0


	//----- nvinfo : EIATTR_EXIT_INSTR_OFFSETS
	.align		4
.L_944:
        /*017c*/ 	.byte	0x04, 0x1c
        /*017e*/ 	.short	(.L_946 - .L_945)


	//   ....[0]....
.L_945:
        /*0180*/ 	.word	0x00000040


	//   ....[1]....
        /*0184*/ 	.word	0x00007c60


	//   ....[2]....
        /*0188*/ 	.word	0x000086b0


	//   ....[3]....
        /*018c*/ 	.word	0x00008750


	//----- nvinfo : EIATTR_CTAIDZ_USED
	.align		4
.L_946:
        /*0190*/ 	.byte	0x01, 0x04
	.zero		2


	//----- nvinfo : EIATTR_MAX_THREADS
	.align		4
        /*0194*/ 	.byte	0x04, 0x05
        /*0196*/ 	.short	(.L_948 - .L_947)
.L_947:
        /*0198*/ 	.word	0x00000100
        /*019c*/ 	.word	0x00000001
        /*01a0*/ 	.word	0x00000001


	//----- nvinfo : EIATTR_CRS_STACK_SIZE
	.align		4
.L_948:
        /*01a4*/ 	.byte	0x04, 0x1e
        /*01a6*/ 	.short	(.L_950 - .L_949)
.L_949:
        /*01a8*/ 	.word	0x00000000
.L_950:


//--------------------- .nv.info._ZN7cutlass13device_kernelIN5flash19enable_sm80_to_sm89INS1_16FlashAttnBwdSm80INS1_25CollectiveMainloopBwdSm80ILi2ELi2EN4cute5tupleIJNS5_1CILi128EEES8_NS7_ILi64EEEEEENS_10bfloat16_tEfNS_4arch4Sm80ELb0ELb1ELb0ELb1ELb0ELb0ELb0ELb0ELi2ELi4ELi4ELi4ELb0EEENS1_21CollectiveEpilogueBwdISA_SB_SD_Li256ELb1ELb0ELi2EEENS1_19SingleTileSchedulerILb1ELb0ELb0ELi128EEEEEEEEEvNT_6ParamsE --------------------------
	.section	.nv.info._ZN7cutlass13device_kernelIN5flash19enable_sm80_to_sm89INS1_16FlashAttnBwdSm80INS1_25CollectiveMainloopBwdSm80ILi2ELi2EN4cute5tupleIJNS5_1CILi128EEES8_NS7_ILi64EEEEEENS_10bfloat16_tEfNS_4arch4Sm80ELb0ELb1ELb0ELb1ELb0ELb0ELb0ELb0ELi2ELi4ELi4ELi4ELb0EEENS1_21CollectiveEpilogueBwdISA_SB_SD_Li256ELb1ELb0ELi2EEENS1_19SingleTileSchedulerILb1ELb0ELb0ELi128EEEEEEEEEvNT_6ParamsE,"",@"SHT_CUDA_INFO"
	.sectionflags	@""
	.align	4


	//----- nvinfo : EIATTR_CUDA_API_VERSION
	.align		4
        /*0000*/ 	.byte	0x04, 0x37
        /*0002*/ 	.short	(.L_952 - .L_951)
.L_951:
        /*0004*/ 	.word	0x00000082


	//----- nvinfo : EIATTR_SW2861232_WAR
	.align		4
.L_952:
        /*0008*/ 	.byte	0x01, 0x35
	.zero		2


	//----- nvinfo : EIATTR_PARAM_CBANK
	.align		4
        /*000c*/ 	.byte	0x04, 0x0a
        /*000e*/ 	.short	(.L_954 - .L_953)
	.align		4
.L_953:
        /*0010*/ 	.word	index@(.nv.constant0._ZN7cutlass13device_kernelIN5flash19enable_sm80_to_sm89INS1_16FlashAttnBwdSm80INS1_25CollectiveMainloopBwdSm80ILi2ELi2EN4cute5tupleIJNS5_1CILi128EEES8_NS7_ILi64EEEEEENS_10bfloat16_tEfNS_4arch4Sm80ELb0ELb1ELb0ELb1ELb0ELb0ELb0ELb0ELi2ELi4ELi4ELi4ELb0EEENS1_21CollectiveEpilogueBwdISA_SB_SD_Li256ELb1ELb0ELi2EEENS1_19SingleTileSchedulerILb1ELb0ELb0ELi128EEEEEEEEEvNT_6ParamsE)
        /*0014*/ 	.short	0x0160
        /*0016*/ 	.short	0x0270


	//----- nvinfo : EIATTR_CBANK_PARAM_SIZE
	.align		4
.L_954:
        /*0018*/ 	.byte	0x03, 0x19
        /*001a*/ 	.short	0x0270


	//----- nvinfo : EIATTR_KPARAM_INFO
	.align		4
        /*001c*/ 	.byte	0x04, 0x17
        /*001e*/ 	.short	(.L_956 - .L_955)
.L_955:
        /*0020*/ 	.word	0x00000000
        /*0024*/ 	.short	0x0000
        /*0026*/ 	.short	0x0000
        /*0028*/ 	.byte	0x00, 0xf0, 0xc1, 0x09


	//----- nvinfo : EIATTR_MAXREG_COUNT
	.align		4
.L_956:
        /*002c*/ 	.byte	0x03, 0x1b
        /*002e*/ 	.short	0x00ff


	//----- nvinfo : EIATTR_NUM_BARRIERS
	.align		4
        /*0030*/ 	.byte	0x02, 0x4c
        /*0032*/ 	.byte	0x02
	.zero		1


	//----- nvinfo : EIATTR_ANNOTATIONS
	.align		4
        /*0034*/ 	.byte	0x04, 0x55
        /*0036*/ 	.short	(.L_958 - .L_957)


	//   ....[0]....
.L_957:
        /* <DEDUP_REMOVED lines=25> */


	//----- nvinfo : EIATTR_MERCURY_ISA_VERSION
	.align		4
.L_958:
        /*01b8*/ 	.byte	0x03, 0x5f
        /*01ba*/ 	.short	0x0000


	//----- nvinfo : EIATTR_COOP_GROUP_MASK_REGIDS
	.align		4
        /*01bc*/ 	.byte	0x04, 0x29
        /*01be*/ 	.short	(.L_960 - .L_959)


	//   ....[0]....
.L_959:
        /*01c0*/ 	.word	0xffffffff


	//----- nvinfo : EIATTR_COOP_GROUP_INSTR_OFFSETS
	.align		4
.L_960:
        /*01c4*/ 	.byte	0x04, 0x28
        /*01c6*/ 	.short	(.L_962 - .L_961)


	//   ....[0]....
.L_961:
        /*01c8*/ 	.word	0x000000a0


	//----- nvinfo : EIATTR_EXIT_INSTR_OFFSETS
	.align		4
.L_962:
        /*01cc*/ 	.byte	0x04, 0x1c
        /*01ce*/ 	.short	(.L_964 - .L_963)


	//   ....[0]....
.L_963:
        /*01d0*/ 	.word	0x00000340


	//   ....[1]....
        /*01d4*/ 	.word	0x00009060


	//   ....[2]....
        /*01d8*/ 	.word	0x00009120


	//   ....[3]....
        /*01dc*/ 	.word	0x00009b20


	//   ....[4]....
        /*01e0*/ 	.word	0x00009bd0


	//----- nvinfo : EIATTR_CTAIDZ_USED
	.align		4
.L_964:
        /*01e4*/ 	.byte	0x01, 0x04
	.zero		2


	//----- nvinfo : EIATTR_MAX_THREADS
	.align		4
        /*01e8*/ 	.byte	0x04, 0x05
        /*01ea*/ 	.short	(.L_966 - .L_965)
.L_965:
        /*01ec*/ 	.word	0x00000100
        /*01f0*/ 	.word	0x00000001
        /*01f4*/ 	.word	0x00000001


	//----- nvinfo : EIATTR_CRS_STACK_SIZE
	.align		4
.L_966:
        /*01f8*/ 	.byte	0x04, 0x1e
        /*01fa*/ 	.short	(.L_968 - .L_967)
.L_967:
        /*01fc*/ 	.word	0x00000000
.L_968:


//--------------------- .nv.info._ZN7cutlass13device_kernelIN5flash19enable_sm80_to_sm89INS1_16FlashAttnBwdSm80INS1_25CollectiveMainloopBwdSm80ILi2ELi2EN4cute5tupleIJNS5_1CILi128EEES8_NS7_ILi64EEEEEENS_10bfloat16_tEfNS_4arch4Sm80ELb0ELb1ELb0ELb1ELb1ELb0ELb0ELb0ELi2ELi4ELi4ELi4ELb0EEENS1_21CollectiveEpilogueBwdISA_SB_SD_Li256ELb1ELb0ELi2EEENS1_19SingleTileSchedulerILb1ELb0ELb0ELi128EEEEEEEEEvNT_6ParamsE --------------------------
	.section	.nv.info._ZN7cutlass13device_kernelIN5flash19enable_sm80_to_sm89INS1_16FlashAttnBwdSm80INS1_25CollectiveMainloopBwdSm80ILi2ELi2EN4cute5tupleIJNS5_1CILi128EEES8_NS7_ILi64EEEEEENS_10bfloat16_tEfNS_4arch4Sm80ELb0ELb1ELb0ELb1ELb1ELb0ELb0ELb0ELi2ELi4ELi4ELi4ELb0EEENS1_21CollectiveEpilogueBwdISA_SB_SD_Li256ELb1ELb0ELi2EEENS1_19SingleTileSchedulerILb1ELb0ELb0ELi128EEEEEEEEEvNT_6ParamsE,"",@"SHT_CUDA_INFO"
	.sectionflags	@""
	.align	4


	//----- nvinfo : EIATTR_CUDA_API_VERSION
	.align		4
        /*0000*/ 	.byte	0x04, 0x37
        /*0002*/ 	.short	(.L_970 - .L_969)
.L_969:
        /*0004*/ 	.word	0x00000082


	//----- nvinfo : EIATTR_SW2861232_WAR
	.align		4
.L_970:
        /*0008*/ 	.byte	0x01, 0x35
	.zero		2


	//----- nvinfo : EIATTR_PARAM_CBANK
	.align		4
        /*000c*/ 	.byte	0x04, 0x0a
        /*000e*/ 	.short	(.L_972 - .L_971)
	.align		4
.L_971:
        /*0010*/ 	.word	index@(.nv.constant0._ZN7cutlass13device_kernelIN5flash19enable_sm80_to_sm89INS1_16FlashAttnBwdSm80INS1_25CollectiveMainloopBwdSm80ILi2ELi2EN4cute5tupleIJNS5_1CILi128EEES8_NS7_ILi64EEEEEENS_10bfloat16_tEfNS_4arch4Sm80ELb0ELb1ELb0ELb1ELb1ELb0ELb0ELb0ELi2ELi4ELi4ELi4ELb0EEENS1_21CollectiveEpilogueBwdISA_SB_SD_Li256ELb1ELb0ELi2EEENS1_19SingleTileSchedulerILb1ELb0ELb0ELi128EEEEEEEEEvNT_6ParamsE)
        /*0014*/ 	.short	0x0160
        /*0016*/ 	.short	0x0270


	//----- nvinfo : EIATTR_CBANK_PARAM_SIZE
	.align		4
.L_972:
        /*0018*/ 	.byte	0x03, 0x19
        /*001a*/ 	.short	0x0270


	//----- nvinfo : EIATTR_KPARAM_INFO
	.align		4
        /*001c*/ 	.byte	0x04, 0x17
        /*001e*/ 	.short	(.L_974 - .L_973)
.L_973:
        /*0020*/ 	.word	0x00000000
        /*0024*/ 	.short	0x0000
        /*0026*/ 	.short	0x0000
        /*0028*/ 	.byte	0x00, 0xf0, 0xc1, 0x09


	//----- nvinfo : EIATTR_MAXREG_COUNT
	.align		4
.L_974:
        /*002c*/ 	.byte	0x03, 0x1b
        /*002e*/ 	.short	0x00ff


	//----- nvinfo : EIATTR_NUM_BARRIERS
	.align		4
        /*0030*/ 	.byte	0x02, 0x4c
        /*0032*/ 	.byte	0x02
	.zero		1


	//----- nvinfo : EIATTR_ANNOTATIONS
	.align		4
        /*0034*/ 	.byte	0x04, 0x55
        /*0036*/ 	.short	(.L_976 - .L_975)


	//   ....[0]....
.L_975:
        /* <DEDUP_REMOVED lines=25> */


	//----- nvinfo : EIATTR_MERCURY_ISA_VERSION
	.align		4
.L_976:
        /*01b8*/ 	.byte	0x03, 0x5f
        /*01ba*/ 	.short	0x0000


	//----- nvinfo : EIATTR_COOP_GROUP_MASK_REGIDS
	.align		4
        /*01bc*/ 	.byte	0x04, 0x29
        /*01be*/ 	.short	(.L_978 - .L_977)


	//   ....[0]....
.L_977:
        /*01c0*/ 	.word	0xffffffff


	//----- nvinfo : EIATTR_COOP_GROUP_INSTR_OFFSETS
	.align		4
.L_978:
        /*01c4*/ 	.byte	0x04, 0x28
        /*01c6*/ 	.short	(.L_980 - .L_979)


	//   ....[0]....
.L_979:
        /*01c8*/ 	.word	0x000000a0


	//----- nvinfo : EIATTR_EXIT_INSTR_OFFSETS
	.align		4
.L_980:
        /*01cc*/ 	.byte	0x04, 0x1c
        /*01ce*/ 	.short	(.L_982 - .L_981)


	//   ....[0]....
.L_981:
        /*01d0*/ 	.word	0x00000340


	//   ....[1]....
        /*01d4*/ 	.word	0x00009060


	//   ....[2]....
        /*01d8*/ 	.word	0x00009120


	//   ....[3]....
        /*01dc*/ 	.word	0x00009b20


	//   ....[4]....
        /*01e0*/ 	.word	0x00009bd0


	//----- nvinfo : EIATTR_CTAIDZ_USED
	.align		4
.L_982:
        /*01e4*/ 	.byte	0x01, 0x04
	.zero		2


	//----- nvinfo : EIATTR_MAX_THREADS
	.align		4
        /*01e8*/ 	.byte	0x04, 0x05
        /*01ea*/ 	.short	(.L_984 - .L_983)
.L_983:
        /*01ec*/ 	.word	0x00000100
        /*01f0*/ 	.word	0x00000001
        /*01f4*/ 	.word	0x00000001


	//----- nvinfo : EIATTR_CRS_STACK_SIZE
	.align		4
.L_984:
        /*01f8*/ 	.byte	0x04, 0x1e
        /*01fa*/ 	.short	(.L_986 - .L_985)
.L_985:
        /*01fc*/ 	.word	0x00000000
.L_986:


//--------------------- .nv.info._ZN7cutlass13device_kernelIN5flash19enable_sm80_to_sm89INS1_16FlashAttnBwdSm80INS1_25CollectiveMainloopBwdSm80ILi2ELi2EN4cute5tupleIJNS5_1CILi128EEES8_NS7_ILi64EEEEEENS_10bfloat16_tEfNS_4arch4Sm80ELb0ELb1ELb0ELb1ELb0ELb0ELb0ELb0ELi2ELi4ELi4ELi4ELb0EEENS1_24CollectiveEpilogueBwdGQAISA_fSD_Li256ELb1ELb0EEENS1_19SingleTileSchedulerILb1ELb0ELb0ELi128EEEEEEEEEvNT_6ParamsE --------------------------
	.section	.nv.info._ZN7cutlass13device_kernelIN5flash19enable_sm80_to_sm89INS1_16FlashAttnBwdSm80INS1_25CollectiveMainloopBwdSm80ILi2ELi2EN4cute5tupleIJNS5_1CILi128EEES8_NS7_ILi64EEEEEENS_10bfloat16_tEfNS_4arch4Sm80ELb0ELb1ELb0ELb1ELb0ELb0ELb0ELb0ELi2ELi4ELi4ELi4ELb0EEENS1_24CollectiveEpilogueBwdGQAISA_fSD_Li256ELb1ELb0EEENS1_19SingleTileSchedulerILb1ELb0ELb0ELi128EEEEEEEEEvNT_6ParamsE,"",@"SHT_CUDA_INFO"
	.sectionflags	@""
	.align	4


	//----- nvinfo : EIATTR_CUDA_API_VERSION
	.align		4
        /*0000*/ 	.byte	0x04, 0x37
        /*0002*/ 	.short	(.L_988 - .L_987)
.L_987:
        /*0004*/ 	.word	0x00000082


	//----- nvinfo : EIATTR_SW2861232_WAR
	.align		4
.L_988:
        /*0008*/ 	.byte	0x01, 0x35
	.zero		2


	//----- nvinfo : EIATTR_PARAM_CBANK
	.align		4
        /*000c*/ 	.byte	0x04, 0x0a
        /*000e*/ 	.short	(.L_990 - .L_989)
	.align		4
.L_989:
        /*0010*/ 	.word	index@(.nv.constant0._ZN7cutlass13device_kernelIN5flash19enable_sm80_to_sm89INS1_16FlashAttnBwdSm80INS1_25CollectiveMainloopBwdSm80ILi2ELi2EN4cute5tupleIJNS5_1CILi128EEES8_NS7_ILi64EEEEEENS_10bfloat16_tEfNS_4arch4Sm80ELb0ELb1ELb0ELb1ELb0ELb0ELb0ELb0ELi2ELi4ELi4ELi4ELb0EEENS1_24CollectiveEpilogueBwdGQAISA_fSD_Li256ELb1ELb0EEENS1_19SingleTileSchedulerILb1ELb0ELb0ELi128EEEEEEEEEvNT_6ParamsE)
        /*0014*/ 	.short	0x0160
        /*0016*/ 	.short	0x0278


	//----- nvinfo : EIATTR_CBANK_PARAM_SIZE
	.align		4
.L_990:
        /*0018*/ 	.byte	0x03, 0x19
        /*001a*/ 	.short	0x0278


	//----- nvinfo : EIATTR_KPARAM_INFO
	.align		4
        /*001c*/ 	.byte	0x04, 0x17
        /*001e*/ 	.short	(.L_992 - .L_991)
.L_991:
        /*0020*/ 	.word	0x00000000
        /*0024*/ 	.short	0x0000
        /*0026*/ 	.short	0x0000
        /*0028*/ 	.byte	0x00, 0xf0, 0xe1, 0x09


	//----- nvinfo : EIATTR_MAXREG_COUNT
	.align		4
.L_992:
        /*002c*/ 	.byte	0x03, 0x1b
        /*002e*/ 	.short	0x00ff


	//----- nvinfo : EIATTR_NUM_BARRIERS
	.align		4
        /*0030*/ 	.byte	0x02, 0x4c
        /*0032*/ 	.byte	0x02
	.zero		1


	//----- nvinfo : EIATTR_ANNOTATIONS
	.align		4
        /*0034*/ 	.byte	0x04, 0x55
        /*0036*/ 	.short	(.L_994 - .L_993)


	//   ....[0]....
.L_993:
        /* <DEDUP_REMOVED lines=25> */


	//----- nvinfo : EIATTR_MERCURY_ISA_VERSION
	.align		4
.L_994:
        /*01b0*/ 	.byte	0x03, 0x5f
        /*01b2*/ 	.short	0x0000


	//----- nvinfo : EIATTR_COOP_GROUP_MASK_REGIDS
	.align		4
        /*01b4*/ 	.byte	0x04, 0x29
        /*01b6*/ 	.short	(.L_996 - .L_995)


	//   ....[0]....
.L_995:
        /*01b8*/ 	.word	0xffffffff


	//----- nvinfo : EIATTR_COOP_GROUP_INSTR_OFFSETS
	.align		4
.L_996:
        /*01bc*/ 	.byte	0x04, 0x28
        /*01be*/ 	.short	(.L_998 - .L_997)


	//   ....[0]....
.L_997:
        /*01c0*/ 	.word	0x000000a0


	//----- nvinfo : EIATTR_EXIT_INSTR_OFFSETS
	.align		4
.L_998:
        /*01c4*/ 	.byte	0x04, 0x1c
        /*01c6*/ 	.short	(.L_1000 - .L_999)


	//   ....[0]....
.L_999:
        /*01c8*/ 	.word	0x00000340


	//   ....[1]....
        /*01cc*/ 	.word	0x00007f00


	//   ....[2]....
        /*01d0*/ 	.word	0x00008630


	//----- nvinfo : EIATTR_CTAIDZ_USED
	.align		4
.L_1000:
        /*01d4*/ 	.byte	0x01, 0x04
	.zero		2


	//----- nvinfo : EIATTR_MAX_THREADS
	.align		4
        /*01d8*/ 	.byte	0x04, 0x05
        /*01da*/ 	.short	(.L_1002 - .L_1001)
.L_1001:
        /*01dc*/ 	.word	0x00000100
        /*01e0*/ 	.word	0x00000001
        /*01e4*/ 	.word	0x00000001


	//----- nvinfo : EIATTR_CRS_STACK_SIZE
	.align		4
.L_1002:
        /*01e8*/ 	.byte	0x04, 0x1e
        /*01ea*/ 	.short	(.L_1004 - .L_1003)
.L_1003:
        /*01ec*/ 	.word	0x00000000
.L_1004:


//--------------------- .nv.info._ZN7cutlass13device_kernelIN5flash19enable_sm80_to_sm89INS1_16FlashAttnBwdSm80INS1_25CollectiveMainloopBwdSm80ILi2ELi2EN4cute5tupleIJNS5_1CILi128EEES8_NS7_ILi64EEEEEENS_10bfloat16_tEfNS_4arch4Sm80ELb0ELb1ELb0ELb1ELb1ELb0ELb0ELb0ELi2ELi4ELi4ELi4ELb0EEENS1_24CollectiveEpilogueBwdGQAISA_fSD_Li256ELb1ELb1EEENS1_19SingleTileSchedulerILb1ELb0ELb0ELi128EEEEEEEEEvNT_6ParamsE --------------------------
	.section	.nv.info._ZN7cutlass13device_kernelIN5flash19enable_sm80_to_sm89INS1_16FlashAttnBwdSm80INS1_25CollectiveMainloopBwdSm80ILi2ELi2EN4cute5tupleIJNS5_1CILi128EEES8_NS7_ILi64EEEEEENS_10bfloat16_tEfNS_4arch4Sm80ELb0ELb1ELb0ELb1ELb1ELb0ELb0ELb0ELi2ELi4ELi4ELi4ELb0EEENS1_24CollectiveEpilogueBwdGQAISA_fSD_Li256ELb1ELb1EEENS1_19SingleTileSchedulerILb1ELb0ELb0ELi128EEEEEEEEEvNT_6ParamsE,"",@"SHT_CUDA_INFO"
	.sectionflags	@""
	.align	4


	//----- nvinfo : EIATTR_CUDA_API_VERSION
	.align		4
        /*0000*/ 	.byte	0x04, 0x37
        /*0002*/ 	.short	(.L_1006 - .L_1005)
.L_1005:
        /*0004*/ 	.word	0x00000082


	//----- nvinfo : EIATTR_SW2861232_WAR
	.align		4
.L_1006:
        /*0008*/ 	.byte	0x01, 0x35
	.zero		2


	//----- nvinfo : EIATTR_PARAM_CBANK
	.align		4
        /*000c*/ 	.byte	0x04, 0x0a
        /*000e*/ 	.short	(.L_1008 - .L_1007)
	.align		4
.L_1007:
        /*0010*/ 	.word	index@(.nv.constant0._ZN7cutlass13device_kernelIN5flash19enable_sm80_to_sm89INS1_16FlashAttnBwdSm80INS1_25CollectiveMainloopBwdSm80ILi2ELi2EN4cute5tupleIJNS5_1CILi128EEES8_NS7_ILi64EEEEEENS_10bfloat16_tEfNS_4arch4Sm80ELb0ELb1ELb0ELb1ELb1ELb0ELb0ELb0ELi2ELi4ELi4ELi4ELb0EEENS1_24CollectiveEpilogueBwdGQAISA_fSD_Li256ELb1ELb1EEENS1_19SingleTileSchedulerILb1ELb0ELb0ELi128EEEEEEEEEvNT_6ParamsE)
        /*0014*/ 	.short	0x0160
        /*0016*/ 	.short	0x0278


	//----- nvinfo : EIATTR_CBANK_PARAM_SIZE
	.align		4
.L_1008:
        /*0018*/ 	.byte	0x03, 0x19
        /*001a*/ 	.short	0x0278


	//----- nvinfo : EIATTR_KPARAM_INFO
	.align		4
        /*001c*/ 	.byte	0x04, 0x17
        /*001e*/ 	.short	(.L_1010 - .L_1009)
.L_1009:
        /*0020*/ 	.word	0x00000000
        /*0024*/ 	.short	0x0000
        /*0026*/ 	.short	0x0000
        /*0028*/ 	.byte	0x00, 0xf0, 0xe1, 0x09


	//----- nvinfo : EIATTR_MAXREG_COUNT
	.align		4
.L_1010:
        /*002c*/ 	.byte	0x03, 0x1b
        /*002e*/ 	.short	0x00ff


	//----- nvinfo : EIATTR_NUM_BARRIERS
	.align		4
        /*0030*/ 	.byte	0x02, 0x4c
        /*0032*/ 	.byte	0x02
	.zero		1


	//----- nvinfo : EIATTR_ANNOTATIONS
	.align		4
        /*0034*/ 	.byte	0x04, 0x55
        /*0036*/ 	.short	(.L_1012 - .L_1011)


	//   ....[0]....
.L_1011:
        /* <DEDUP_REMOVED lines=25> */


	//----- nvinfo : EIATTR_MERCURY_ISA_VERSION
	.align		4
.L_1012:
        /*01b0*/ 	.byte	0x03, 0x5f
        /*01b2*/ 	.short	0x0000


	//----- nvinfo : EIATTR_COOP_GROUP_MASK_REGIDS
	.align		4
        /*01b4*/ 	.byte	0x04, 0x29
        /*01b6*/ 	.short	(.L_1014 - .L_1013)


	//   ....[0]....
.L_1013:
        /*01b8*/ 	.word	0xffffffff


	//   ....[1]....
        /*01bc*/ 	.word	0xffffffff


	//   ....[2]....
        /*01c0*/ 	.word	0xffffffff


	//   ....[3]....
        /*01c4*/ 	.word	0xffffffff


	//   ....[4]....
        /*01c8*/ 	.word	0xffffffff


	//   ....[5]....
        /*01cc*/ 	.word	0xffffffff


	//   ....[6]....
        /*01d0*/ 	.word	0xffffffff


	//   ....[7]....
        /*01d4*/ 	.word	0xffffffff


	//   ....[8]....
        /*01d8*/ 	.word	0xffffffff


	//----- nvinfo : EIATTR_COOP_GROUP_INSTR_OFFSETS
	.align		4
.L_1014:
        /*01dc*/ 	.byte	0x04, 0x28
        /*01de*/ 	.short	(.L_1016 - .L_1015)


	//   ....[0]....
.L_1015:
        /*01e0*/ 	.word	0x000000a0


	//   ....[1]....
        /*01e4*/ 	.word	0x00008290


	//   ....[2]....
        /*01e8*/ 	.word	0x000082d0


	//   ....[3]....
        /*01ec*/ 	.word	0x000085c0


	//   ....[4]....
        /*01f0*/ 	.word	0x000085d0


	//   ....[5]....
        /*01f4*/ 	.word	0x00008760


	//   ....[6]....
        /*01f8*/ 	.word	0x000087b0


	//   ....[7]....
        /*01fc*/ 	.word	0x00008a60


	//   ....[8]....
        /*0200*/ 	.word	0x00008a70


	//----- nvinfo : EIATTR_EXIT_INSTR_OFFSETS
	.align		4
.L_1016:
        /*0204*/ 	.byte	0x04, 0x1c
        /*0206*/ 	.short	(.L_1018 - .L_1017)


	//   ....[0]....
.L_1017:
        /*0208*/ 	.word	0x00000340


	//   ....[1]....
        /*020c*/ 	.word	0x00007f30


	//   ....[2]....
        /*0210*/ 	.word	0x00008a80


	//   ....[3]....
        /*0214*/ 	.word	0x00008b20


	//----- nvinfo : EIATTR_CTAIDZ_USED
	.align		4
.L_1018:
        /*0218*/ 	.byte	0x01, 0x04
	.zero		2


	//----- nvinfo : EIATTR_MAX_THREADS
	.align		4
        /*021c*/ 	.byte	0x04, 0x05
        /*021e*/ 	.short	(.L_1020 - .L_1019)
.L_1019:
        /*0220*/ 	.word	0x00000100
        /*0224*/ 	.word	0x00000001
        /*0228*/ 	.word	0x00000001


	//----- nvinfo : EIATTR_CRS_STACK_SIZE
	.align		4
.L_1020:
        /*022c*/ 	.byte	0x04, 0x1e
        /*022e*/ 	.short	(.L_1022 - .L_1021)
.L_1021:
        /*0230*/ 	.word	0x00000000
.L_1022:


//--------------------- .nv.info._ZN7cutlass13device_kernelIN5flash19enable_sm80_to_sm89INS1_16FlashAttnBwdSm80INS1_25CollectiveMainloopBwdSm80ILi2ELi2EN4cute5tupleIJNS5_1CILi128EEES8_NS7_ILi64EEEEEENS_10bfloat16_tEfNS_4arch4Sm80ELb1ELb0ELb0ELb0ELb0ELb0ELb0ELb0ELi2ELi4ELi4ELi4ELb0EEENS1_21CollectiveEpilogueBwdISA_SB_SD_Li256ELb0ELb0ELi2EEENS1_25SingleTileBwdLPTSchedulerILb0ELi128ELb0EEEEEEEEEvNT_6ParamsE --------------------------
	.section	.nv.info._ZN7cutlass13device_kernelIN5flash19enable_sm80_to_sm89INS1_16FlashAttnBwdSm80INS1_25CollectiveMainloopBwdSm80ILi2ELi2EN4cute5tupleIJNS5_1CILi128EEES8_NS7_ILi64EEEEEENS_10bfloat16_tEfNS_4arch4Sm80ELb1ELb0ELb0ELb0ELb0ELb0ELb0ELb0ELi2ELi4ELi4ELi4ELb0EEENS1_21CollectiveEpilogueBwdISA_SB_SD_Li256ELb0ELb0ELi2EEENS1_25SingleTileBwdLPTSchedulerILb0ELi128ELb0EEEEEEEEEvNT_6ParamsE,"",@"SHT_CUDA_INFO"
	.sectionflags	@""
	.align	4


	//----- nvinfo : EIATTR_CUDA_API_VERSION
	.align		4
        /*0000*/ 	.byte	0x04, 0x37
        /*0002*/ 	.short	(.L_1024 - .L_1023)
.L_1023:
        /*0004*/ 	.word	0x00000082


	//----- nvinfo : EIATTR_SW2861232_WAR
	.align		4
.L_1024:
        /*0008*/ 	.byte	0x01, 0x35
	.zero		2


	//----- nvinfo : EIATTR_PARAM_CBANK
	.align		4
        /*000c*/ 	.byte	0x04, 0x0a
        /*000e*/ 	.short	(.L_1026 - .L_1025)
	.align		4
.L_1025:
        /*0010*/ 	.word	index@(.nv.constant0._ZN7cutlass13device_kernelIN5flash19enable_sm80_to_sm89INS1_16FlashAttnBwdSm80INS1_25CollectiveMainloopBwdSm80ILi2ELi2EN4cute5tupleIJNS5_1CILi128EEES8_NS7_ILi64EEEEEENS_10bfloat16_tEfNS_4arch4Sm80ELb1ELb0ELb0ELb0ELb0ELb0ELb0ELb0ELi2ELi4ELi4ELi4ELb0EEENS1_21CollectiveEpilogueBwdISA_SB_SD_Li256ELb0ELb0ELi2EEENS1_25SingleTileBwdLPTSchedulerILb0ELi128ELb0EEEEEEEEEvNT_6ParamsE)
        /*0014*/ 	.short	0x0160
        /*0016*/ 	.short	0x0288


	//----- nvinfo : EIATTR_CBANK_PARAM_SIZE
	.align		4
.L_1026:
        /*0018*/ 	.byte	0x03, 0x19
        /*001a*/ 	.short	0x0288


	//----- nvinfo : EIATTR_KPARAM_INFO
	.align		4
        /*001c*/ 	.byte	0x04, 0x17
        /*001e*/ 	.short	(.L_1028 - .L_1027)
.L_1027:
        /*0020*/ 	.word	0x00000000
        /*0024*/ 	.short	0x0000
        /*0026*/ 	.short	0x0000
        /*0028*/ 	.byte	0x00, 0xf0, 0x21, 0x0a


	//----- nvinfo : EIATTR_MAXREG_COUNT
	.align		4
.L_1028:
        /*002c*/ 	.byte	0x03, 0x1b
        /*002e*/ 	.short	0x00ff


	//----- nvinfo : EIATTR_NUM_BARRIERS
	.align		4
        /*0030*/ 	.byte	0x02, 0x4c
        /*0032*/ 	.byte	0x02
	.zero		1


	//----- nvinfo : EIATTR_ANNOTATIONS
	.align		4
        /*0034*/ 	.byte	0x04, 0x55
        /*0036*/ 	.short	(.L_1030 - .L_1029)


	//   ....[0]....
.L_1029:
        /* <DEDUP_REMOVED lines=17> */


	//----- nvinfo : EIATTR_MERCURY_ISA_VERSION
	.align		4
.L_1030:
        /*0138*/ 	.byte	0x03, 0x5f
        /*013a*/ 	.short	0x0000


	//----- nvinfo : EIATTR_COOP_GROUP_MASK_REGIDS
	.align		4
        /*013c*/ 	.byte	0x04, 0x29
        /*013e*/ 	.short	(.L_1032 - .L_1031)


	//   ....[0]....
.L_1031:
        /*0140*/ 	.word	0xffffffff


	//----- nvinfo : EIATTR_COOP_GROUP_INSTR_OFFSETS
	.align		4
.L_1032:
        /*0144*/ 	.byte	0x04, 0x28
        /*0146*/ 	.short	(.L_1034 - .L_1033)


	//   ....[0]....
.L_1033:
        /*0148*/ 	.word	0x00000090


	//----- nvinfo : EIATTR_EXIT_INSTR_OFFSETS
	.align		4
.L_1034:
        /*014c*/ 	.byte	0x04, 0x1c
        /*014e*/ 	.short	(.L_1036 - .L_1035)


	//   ....[0]....
.L_1035:
        /*0150*/ 	.word	0x00000580


	//   ....[1]....
        /*0154*/ 	.word	0x000085d0


	//   ....[2]....
        /*0158*/ 	.word	0x00008690


	//   ....[3]....
        /*015c*/ 	.word	0x00008fb0


	//   ....[4]....
        /*0160*/ 	.word	0x00009060


	//----- nvinfo : EIATTR_MAX_THREADS
	.align		4
.L_1036:
        /*0164*/ 	.byte	0x04, 0x05
        /*0166*/ 	.short	(.L_1038 - .L_1037)
.L_1037:
        /*0168*/ 	.word	0x00000100
        /*016c*/ 	.word	0x00000001
        /*0170*/ 	.word	0x00000001


	//----- nvinfo : EIATTR_CRS_STACK_SIZE
	.align		4
.L_1038:
        /*0174*/ 	.byte	0x04, 0x1e
        /*0176*/ 	.short	(.L_1040 - .L_1039)
.L_1039:
        /*0178*/ 	.word	0x00000000
.L_1040:


//--------------------- .nv.info._ZN7cutlass13device_kernelIN5flash19enable_sm80_to_sm89INS1_16FlashAttnBwdSm80INS1_25CollectiveMainloopBwdSm80ILi2ELi2EN4cute5tupleIJNS5_1CILi128EEES8_NS7_ILi64EEEEEENS_10bfloat16_tEfNS_4arch4Sm80ELb1ELb0ELb0ELb0ELb1ELb0ELb0ELb0ELi2ELi4ELi4ELi4ELb0EEENS1_21CollectiveEpilogueBwdISA_SB_SD_Li256ELb0ELb0ELi2EEENS1_25SingleTileBwdLPTSchedulerILb0ELi128ELb1EEEEEEEEEvNT_6ParamsE --------------------------
	.section	.nv.info._ZN7cutlass13device_kernelIN5flash19enable_sm80_to_sm89INS1_16FlashAttnBwdSm80INS1_25CollectiveMainloopBwdSm80ILi2ELi2EN4cute5tupleIJNS5_1CILi128EEES8_NS7_ILi64EEEEEENS_10bfloat16_tEfNS_4arch4Sm80ELb1ELb0ELb0ELb0ELb1ELb0ELb0ELb0ELi2ELi4ELi4ELi4ELb0EEENS1_21CollectiveEpilogueBwdISA_SB_SD_Li256ELb0ELb0ELi2EEENS1_25SingleTileBwdLPTSchedulerILb0ELi128ELb1EEEEEEEEEvNT_6ParamsE,"",@"SHT_CUDA_INFO"
	.sectionflags	@""
	.align	4


	//----- nvinfo : EIATTR_CUDA_API_VERSION
	.align		4
        /*0000*/ 	.byte	0x04, 0x37
        /*0002*/ 	.short	(.L_1042 - .L_1041)
.L_1041:
        /*0004*/ 	.word	0x00000082


	//----- nvinfo : EIATTR_SW2861232_WAR
	.align		4
.L_1042:
        /*0008*/ 	.byte	0x01, 0x35
	.zero		2


	//----- nvinfo : EIATTR_PARAM_CBANK
	.align		4
        /*000c*/ 	.byte	0x04, 0x0a
        /*000e*/ 	.short	(.L_1044 - .L_1043)
	.align		4
.L_1043:
        /*0010*/ 	.word	index@(.nv.constant0._ZN7cutlass13device_kernelIN5flash19enable_sm80_to_sm89INS1_16FlashAttnBwdSm80INS1_25CollectiveMainloopBwdSm80ILi2ELi2EN4cute5tupleIJNS5_1CILi128EEES8_NS7_ILi64EEEEEENS_10bfloat16_tEfNS_4arch4Sm80ELb1ELb0ELb0ELb0ELb1ELb0ELb0ELb0ELi2ELi4ELi4ELi4ELb0EEENS1_21CollectiveEpilogueBwdISA_SB_SD_Li256ELb0ELb0ELi2EEENS1_25SingleTileBwdLPTSchedulerILb0ELi128ELb1EEEEEEEEEvNT_6ParamsE)
        /*0014*/ 	.short	0x0160
        /*0016*/ 	.short	0x0288


	//----- nvinfo : EIATTR_CBANK_PARAM_SIZE
	.align		4
.L_1044:
        /*0018*/ 	.byte	0x03, 0x19
        /*001a*/ 	.short	0x0288


	//----- nvinfo : EIATTR_KPARAM_INFO
	.align		4
        /*001c*/ 	.byte	0x04, 0x17
        /*001e*/ 	.short	(.L_1046 - .L_1045)
.L_1045:
        /*0020*/ 	.word	0x00000000
        /*0024*/ 	.short	0x0000
        /*0026*/ 	.short	0x0000
        /*0028*/ 	.byte	0x00, 0xf0, 0x21, 0x0a


	//----- nvinfo : EIATTR_MAXREG_COUNT
	.align		4
.L_1046:
        /*002c*/ 	.byte	0x03, 0x1b
        /*002e*/ 	.short	0x00ff


	//----- nvinfo : EIATTR_NUM_BARRIERS
	.align		4
        /*0030*/ 	.byte	0x02, 0x4c
        /*0032*/ 	.byte	0x02
	.zero		1


	//----- nvinfo : EIATTR_ANNOTATIONS
	.align		4
        /*0034*/ 	.byte	0x04, 0x55
        /*0036*/ 	.short	(.L_1048 - .L_1047)


	//   ....[0]....
.L_1047:
        /* <DEDUP_REMOVED lines=17> */


	//----- nvinfo : EIATTR_MERCURY_ISA_VERSION
	.align		4
.L_1048:
        /*0138*/ 	.byte	0x03, 0x5f
        /*013a*/ 	.short	0x0000


	//----- nvinfo : EIATTR_COOP_GROUP_MASK_REGIDS
	.align		4
        /*013c*/ 	.byte	0x04, 0x29
        /*013e*/ 	.short	(.L_1050 - .L_1049)


	//   ....[0]....
.L_1049:
        /*0140*/ 	.word	0xffffffff


	//----- nvinfo : EIATTR_COOP_GROUP_INSTR_OFFSETS
	.align		4
.L_1050:
        /*0144*/ 	.byte	0x04, 0x28
        /*0146*/ 	.short	(.L_1052 - .L_1051)


	//   ....[0]....
.L_1051:
        /*0148*/ 	.word	0x00000090


	//----- nvinfo : EIATTR_EXIT_INSTR_OFFSETS
	.align		4
.L_1052:
        /*014c*/ 	.byte	0x04, 0x1c
        /*014e*/ 	.short	(.L_1054 - .L_1053)


	//   ....[0]....
.L_1053:
        /*0150*/ 	.word	0x000005e0


	//   ....[1]....
        /*0154*/ 	.word	0x00008630


	//   ....[2]....
        /*0158*/ 	.word	0x000086f0


	//   ....[3]....
        /*015c*/ 	.word	0x00009010


	//   ....[4]....
        /*0160*/ 	.word	0x000090c0


	//----- nvinfo : EIATTR_MAX_THREADS
	.align		4
.L_1054:
        /*0164*/ 	.byte	0x04, 0x05
        /*0166*/ 	.short	(.L_1056 - .L_1055)
.L_1055:
        /*0168*/ 	.word	0x00000100
        /*016c*/ 	.word	0x00000001
        /*0170*/ 	.word	0x00000001


	//----- nvinfo : EIATTR_CRS_STACK_SIZE
	.align		4
.L_1056:
        /*0174*/ 	.byte	0x04, 0x1e
        /*0176*/ 	.short	(.L_1058 - .L_1057)
.L_1057:
        /*0178*/ 	.word	0x00000000
.L_1058:


//--------------------- .nv.info._ZN7cutlass13device_kernelIN5flash19enable_sm80_to_sm89INS1_16FlashAttnBwdSm80INS1_25CollectiveMainloopBwdSm80ILi2ELi2EN4cute5tupleIJNS5_1CILi128EEES8_NS7_ILi64EEEEEENS_10bfloat16_tEfNS_4arch4Sm80ELb1ELb0ELb0ELb0ELb0ELb0ELb0ELb0ELi2ELi4ELi4ELi4ELb0EEENS1_24CollectiveEpilogueBwdGQAISA_fSD_Li256ELb0ELb0EEENS1_25SingleTileBwdLPTSchedulerILb0ELi128ELb0EEEEEEEEEvNT_6ParamsE --------------------------
	.section	.nv.info._ZN7cutlass13device_kernelIN5flash19enable_sm80_to_sm89INS1_16FlashAttnBwdSm80INS1_25CollectiveMainloopBwdSm80ILi2ELi2EN4cute5tupleIJNS5_1CILi128EEES8_NS7_ILi64EEEEEENS_10bfloat16_tEfNS_4arch4Sm80ELb1ELb0ELb0ELb0ELb0ELb0ELb0ELb0ELi2ELi4ELi4ELi4ELb0EEENS1_24CollectiveEpilogueBwdGQAISA_fSD_Li256ELb0ELb0EEENS1_25SingleTileBwdLPTSchedulerILb0ELi128ELb0EEEEEEEEEvNT_6ParamsE,"",@"SHT_CUDA_INFO"
	.sectionflags	@""
	.align	4


	//----- nvinfo : EIATTR_CUDA_API_VERSION
	.align		4
        /*0000*/ 	.byte	0x04, 0x37
        /*0002*/ 	.short	(.L_1060 - .L_1059)
.L_1059:
        /*0004*/ 	.word	0x00000082


	//----- nvinfo : EIATTR_SW2861232_WAR
	.align		4
.L_1060:
        /*0008*/ 	.byte	0x01, 0x35
	.zero		2


	//----- nvinfo : EIATTR_PARAM_CBANK
	.align		4
        /*000c*/ 	.byte	0x04, 0x0a
        /*000e*/ 	.short	(.L_1062 - .L_1061)
	.align		4
.L_1061:
        /*0010*/ 	.word	index@(.nv.constant0._ZN7cutlass13device_kernelIN5flash19enable_sm80_to_sm89INS1_16FlashAttnBwdSm80INS1_25CollectiveMainloopBwdSm80ILi2ELi2EN4cute5tupleIJNS5_1CILi128EEES8_NS7_ILi64EEEEEENS_10bfloat16_tEfNS_4arch4Sm80ELb1ELb0ELb0ELb0ELb0ELb0ELb0ELb0ELi2ELi4ELi4ELi4ELb0EEENS1_24CollectiveEpilogueBwdGQAISA_fSD_Li256ELb0ELb0EEENS1_25SingleTileBwdLPTSchedulerILb0ELi128ELb0EEEEEEEEEvNT_6ParamsE)
        /*0014*/ 	.short	0x0160
        /*0016*/ 	.short	0x0290


	//----- nvinfo : EIATTR_CBANK_PARAM_SIZE
	.align		4
.L_1062:
        /*0018*/ 	.byte	0x03, 0x19
        /*001a*/ 	.short	0x0290


	//----- nvinfo : EIATTR_KPARAM_INFO
	.align		4
        /*001c*/ 	.byte	0x04, 0x17
        /*001e*/ 	.short	(.L_1064 - .L_1063)
.L_1063:
        /*0020*/ 	.word	0x00000000
        /*0024*/ 	.short	0x0000
        /*0026*/ 	.short	0x0000
        /*0028*/ 	.byte	0x00, 0xf0, 0x41, 0x0a


	//----- nvinfo : EIATTR_MAXREG_COUNT
	.align		4
.L_1064:
        /*002c*/ 	.byte	0x03, 0x1b
        /*002e*/ 	.short	0x00ff


	//----- nvinfo : EIATTR_NUM_BARRIERS
	.align		4
        /*0030*/ 	.byte	0x02, 0x4c
        /*0032*/ 	.byte	0x02
	.zero		1


	//----- nvinfo : EIATTR_ANNOTATIONS
	.align		4
        /*0034*/ 	.byte	0x04, 0x55
        /*0036*/ 	.short	(.L_1066 - .L_1065)


	//   ....[0]....
.L_1065:
        /* <DEDUP_REMOVED lines=19> */


	//----- nvinfo : EIATTR_MERCURY_ISA_VERSION
	.align		4
.L_1066:
        /*0158*/ 	.byte	0x03, 0x5f
        /*015a*/ 	.short	0x0000


	//----- nvinfo : EIATTR_COOP_GROUP_MASK_REGIDS
	.align		4
        /*015c*/ 	.byte	0x04, 0x29
        /*015e*/ 	.short	(.L_1068 - .L_1067)


	//   ....[0]....
.L_1067:
        /*0160*/ 	.word	0xffffffff


	//----- nvinfo : EIATTR_COOP_GROUP_INSTR_OFFSETS
	.align		4
.L_1068:
        /*0164*/ 	.byte	0x04, 0x28
        /*0166*/ 	.short	(.L_1070 - .L_1069)


	//   ....[0]....
.L_1069:
        /*0168*/ 	.word	0x00000090


	//----- nvinfo : EIATTR_EXIT_INSTR_OFFSETS
	.align		4
.L_1070:
        /*016c*/ 	.byte	0x04, 0x1c
        /*016e*/ 	.short	(.L_1072 - .L_1071)


	//   ....[0]....
.L_1071:
        /*0170*/ 	.word	0x00000580


	//   ....[1]....
        /*0174*/ 	.word	0x000072e0


	//   ....[2]....
        /*0178*/ 	.word	0x00007980


	//----- nvinfo : EIATTR_MAX_THREADS
	.align		4
.L_1072:
        /*017c*/ 	.byte	0x04, 0x05
        /*017e*/ 	.short	(.L_1074 - .L_1073)
.L_1073:
        /*0180*/ 	.word	0x00000100
        /*0184*/ 	.word	0x00000001
        /*0188*/ 	.word	0x00000001


	//----- nvinfo : EIATTR_CRS_STACK_SIZE
	.align		4
.L_1074:
        /*018c*/ 	.byte	0x04, 0x1e
        /*018e*/ 	.short	(.L_1076 - .L_1075)
.L_1075:
        /*0190*/ 	.word	0x00000000
.L_1076:


//--------------------- .nv.info._ZN7cutlass13device_kernelIN5flash19enable_sm80_to_sm89INS1_16FlashAttnBwdSm80INS1_25CollectiveMainloopBwdSm80ILi2ELi2EN4cute5tupleIJNS5_1CILi128EEES8_NS7_ILi64EEEEEENS_10bfloat16_tEfNS_4arch4Sm80ELb1ELb0ELb0ELb0ELb1ELb0ELb0ELb0ELi2ELi4ELi4ELi4ELb0EEENS1_24CollectiveEpilogueBwdGQAISA_fSD_Li256ELb0ELb1EEENS1_25SingleTileBwdLPTSchedulerILb0ELi128ELb1EEEEEEEEEvNT_6ParamsE --------------------------
	.section	.nv.info._ZN7cutlass13device_kernelIN5flash19enable_sm80_to_sm89INS1_16FlashAttnBwdSm80INS1_25CollectiveMainloopBwdSm80ILi2ELi2EN4cute5tupleIJNS5_1CILi128EEES8_NS7_ILi64EEEEEENS_10bfloat16_tEfNS_4arch4Sm80ELb1ELb0ELb0ELb0ELb1ELb0ELb0ELb0ELi2ELi4ELi4ELi4ELb0EEENS1_24CollectiveEpilogueBwdGQAISA_fSD_Li256ELb0ELb1EEENS1_25SingleTileBwdLPTSchedulerILb0ELi128ELb1EEEEEEEEEvNT_6ParamsE,"",@"SHT_CUDA_INFO"
	.sectionflags	@""
	.align	4


	//----- nvinfo : EIATTR_CUDA_API_VERSION
	.align		4
        /*0000*/ 	.byte	0x04, 0x37
        /*0002*/ 	.short	(.L_1078 - .L_1077)
.L_1077:
        /*0004*/ 	.word	0x00000082


	//----- nvinfo : EIATTR_SW2861232_WAR
	.align		4
.L_1078:
        /*0008*/ 	.byte	0x01, 0x35
	.zero		2


	//----- nvinfo : EIATTR_PARAM_CBANK
	.align		4
        /*000c*/ 	.byte	0x04, 0x0a
        /*000e*/ 	.short	(.L_1080 - .L_1079)
	.align		4
.L_1079:
        /*0010*/ 	.word	index@(.nv.constant0._ZN7cutlass13device_kernelIN5flash19enable_sm80_to_sm89INS1_16FlashAttnBwdSm80INS1_25CollectiveMainloopBwdSm80ILi2ELi2EN4cute5tupleIJNS5_1CILi128EEES8_NS7_ILi64EEEEEENS_10bfloat16_tEfNS_4arch4Sm80ELb1ELb0ELb0ELb0ELb1ELb0ELb0ELb0ELi2ELi4ELi4ELi4ELb0EEENS1_24CollectiveEpilogueBwdGQAISA_fSD_Li256ELb0ELb1EEENS1_25SingleTileBwdLPTSchedulerILb0ELi128ELb1EEEEEEEEEvNT_6ParamsE)
        /*0014*/ 	.short	0x0160
        /*0016*/ 	.short	0x0290


	//----- nvinfo : EIATTR_CBANK_PARAM_SIZE
	.align		4
.L_1080:
        /*0018*/ 	.byte	0x03, 0x19
        /*001a*/ 	.short	0x0290


	//----- nvinfo : EIATTR_KPARAM_INFO
	.align		4
        /*001c*/ 	.byte	0x04, 0x17
        /*001e*/ 	.short	(.L_1082 - .L_1081)
.L_1081:
        /*0020*/ 	.word	0x00000000
        /*0024*/ 	.short	0x0000
        /*0026*/ 	.short	0x0000
        /*0028*/ 	.byte	0x00, 0xf0, 0x41, 0x0a


	//----- nvinfo : EIATTR_MAXREG_COUNT
	.align		4
.L_1082:
        /*002c*/ 	.byte	0x03, 0x1b
        /*002e*/ 	.short	0x00ff


	//----- nvinfo : EIATTR_NUM_BARRIERS
	.align		4
        /*0030*/ 	.byte	0x02, 0x4c
        /*0032*/ 	.byte	0x02
	.zero		1


	//----- nvinfo : EIATTR_ANNOTATIONS
	.align		4
        /*0034*/ 	.byte	0x04, 0x55
        /*0036*/ 	.short	(.L_1084 - .L_1083)


	//   ....[0]....
.L_1083:
        /* <DEDUP_REMOVED lines=17> */


	//----- nvinfo : EIATTR_MERCURY_ISA_VERSION
	.align		4
.L_1084:
        /*0138*/ 	.byte	0x03, 0x5f
        /*013a*/ 	.short	0x0000


	//----- nvinfo : EIATTR_COOP_GROUP_MASK_REGIDS
	.align		4
        /*013c*/ 	.byte	0x04, 0x29
        /*013e*/ 	.short	(.L_1086 - .L_1085)


	//   ....[0]....
.L_1085:
        /*0140*/ 	.word	0xffffffff


	//   ....[1]....
        /*0144*/ 	.word	0xffffffff


	//   ....[2]....
        /*0148*/ 	.word	0xffffffff


	//   ....[3]....
        /*014c*/ 	.word	0xffffffff


	//   ....[4]....
        /*0150*/ 	.word	0xffffffff


	//   ....[5]....
        /*0154*/ 	.word	0xffffffff


	//   ....[6]....
        /*0158*/ 	.word	0xffffffff


	//   ....[7]....
        /*015c*/ 	.word	0xffffffff


	//   ....[8]....
        /*0160*/ 	.word	0xffffffff


	//----- nvinfo : EIATTR_COOP_GROUP_INSTR_OFFSETS
	.align		4
.L_1086:
        /*0164*/ 	.byte	0x04, 0x28
        /*0166*/ 	.short	(.L_1088 - .L_1087)


	//   ....[0]....
.L_1087:
        /*0168*/ 	.word	0x00000090


	//   ....[1]....
        /*016c*/ 	.word	0x00007600


	//   ....[2]....
        /*0170*/ 	.word	0x00007650


	//   ....[3]....
        /*0174*/ 	.word	0x00007970


	//   ....[4]....
        /*0178*/ 	.word	0x00007980


	//   ....[5]....
        /*017c*/ 	.word	0x00007b40


	//   ....[6]....
        /*0180*/ 	.word	0x00007c50


	//   ....[7]....
        /*0184*/ 	.word	0x00007e80


	//   ....[8]....
        /*0188*/ 	.word	0x00007e90


	//----- nvinfo : EIATTR_EXIT_INSTR_OFFSETS
	.align		4
.L_1088:
        /*018c*/ 	.byte	0x04, 0x1c
        /*018e*/ 	.short	(.L_1090 - .L_1089)


	//   ....[0]....
.L_1089:
        /*0190*/ 	.word	0x000005e0


	//   ....[1]....
        /*0194*/ 	.word	0x00007370


	//   ....[2]....
        /*0198*/ 	.word	0x00007ea0


	//   ....[3]....
        /*019c*/ 	.word	0x00007f40


	//----- nvinfo : EIATTR_MAX_THREADS
	.align		4
.L_1090:
        /*01a0*/ 	.byte	0x04, 0x05
        /*01a2*/ 	.short	(.L_1092 - .L_1091)
.L_1091:
        /*01a4*/ 	.word	0x00000100
        /*01a8*/ 	.word	0x00000001
        /*01ac*/ 	.word	0x00000001


	//----- nvinfo : EIATTR_CRS_STACK_SIZE
	.align		4
.L_1092:
        /*01b0*/ 	.byte	0x04, 0x1e
        /*01b2*/ 	.short	(.L_1094 - .L_1093)
.L_1093:
        /*01b4*/ 	.word	0x00000000
.L_1094:


//--------------------- .nv.info._ZN7cutlass13device_kernelIN5flash22FlashAttnBwdPreprocessIN4cute5tupleIJNS3_1CILi128EEENS5_ILi64EEEEEENS_10bfloat16_tEfNS_4arch4Sm80ELb1ELb0EEEEEvNT_6ParamsE --------------------------
	.section	.nv.info._ZN7cutlass13device_kernelIN5flash22FlashAttnBwdPreprocessIN4cute5tupleIJNS3_1CILi128EEENS5_ILi64EEEEEENS_10bfloat16_tEfNS_4arch4Sm80ELb1ELb0EEEEEvNT_6ParamsE,"",@"SHT_CUDA_INFO"
	.sectionflags	@""
	.align	4


	//----- nvinfo : EIATTR_CUDA_API_VERSION
	.align		4
        /*0000*/ 	.byte	0x04, 0x37
        /*0002*/ 	.short	(.L_1096 - .L_1095)
.L_1095:
        /*0004*/ 	.word	0x00000082


	//----- nvinfo : EIATTR_SW2861232_WAR
	.align		4
.L_1096:
        /*0008*/ 	.byte	0x01, 0x35
	.zero		2


	//----- nvinfo : EIATTR_PARAM_CBANK
	.align		4
        /*000c*/ 	.byte	0x04, 0x0a
        /*000e*/ 	.short	(.L_1098 - .L_1097)
	.align		4
.L_1097:
        /*0010*/ 	.word	index@(.nv.constant0._ZN7cutlass13device_kernelIN5flash22FlashAttnBwdPreprocessIN4cute5tupleIJNS3_1CILi128EEENS5_ILi64EEEEEENS_10bfloat16_tEfNS_4arch4Sm80ELb1ELb0EEEEEvNT_6ParamsE)
        /*0014*/ 	.short	0x0160
        /*0016*/ 	.short	0x00f0


	//----- nvinfo : EIATTR_CBANK_PARAM_SIZE
	.align		4
.L_1098:
        /*0018*/ 	.byte	0x03, 0x19
        /*001a*/ 	.short	0x00f0


	//----- nvinfo : EIATTR_KPARAM_INFO
	.align		4
        /*001c*/ 	.byte	0x04, 0x17
        /*001e*/ 	.short	(.L_1100 - .L_1099)
.L_1099:
        /*0020*/ 	.word	0x00000000
        /*0024*/ 	.short	0x0000
        /*0026*/ 	.short	0x0000
        /*0028*/ 	.byte	0x00, 0xf0, 0xc1, 0x03


	//----- nvinfo : EIATTR_MAXREG_COUNT
	.align		4
.L_1100:
        /*002c*/ 	.byte	0x03, 0x1b
        /*002e*/ 	.short	0x0080


	//----- nvinfo : EIATTR_MERCURY_ISA_VERSION
	.align		4
        /*0030*/ 	.byte	0x03, 0x5f
        /*0032*/ 	.short	0x0000


	//----- nvinfo : EIATTR_COOP_GROUP_MASK_REGIDS
	.align		4
        /*0034*/ 	.byte	0x04, 0x29
        /*0036*/ 	.short	(.L_1102 - .L_1101)


	//   ....[0]....
.L_1101:
        /*0038*/ 	.word	0xffffffff


	//   ....[1]....
        /*003c*/ 	.word	0xffffffff


	//   ....[2]....
        /*0040*/ 	.word	0xffffffff


	//   ....[3]....
        /*0044*/ 	.word	0xffffffff


	//   ....[4]....
        /*0048*/ 	.word	0xffffffff


	//   ....[5]....
        /*004c*/ 	.word	0xffffffff


	//   ....[6]....
        /*0050*/ 	.word	0xffffffff


	//   ....[7]....
        /*0054*/ 	.word	0xffffffff


	//   ....[8]....
        /*0058*/ 	.word	0xffffffff


	//   ....[9]....
        /*005c*/ 	.word	0xffffffff


	//   ....[10]....
        /*0060*/ 	.word	0xffffffff


	//   ....[11]....
        /*0064*/ 	.word	0xffffffff


	//----- nvinfo : EIATTR_COOP_GROUP_INSTR_OFFSETS
	.align		4
.L_1102:
        /*0068*/ 	.byte	0x04, 0x28
        /*006a*/ 	.short	(.L_1104 - .L_1103)


	//   ....[0]....
.L_1103:
        /*006c*/ 	.word	0x00000fb0


	//   ....[1]....
        /*0070*/ 	.word	0x00000fc0


	//   ....[2]....
        /*0074*/ 	.word	0x00000fd0


	//   ....[3]....
        /*0078*/ 	.word	0x00000fe0


	//   ....[4]....
        /*007c*/ 	.word	0x00001010


	//   ....[5]....
        /*0080*/ 	.word	0x00001030


	//   ....[6]....
        /*0084*/ 	.word	0x00001050


	//   ....[7]....
        /*0088*/ 	.word	0x00001060


	//   ....[8]....
        /*008c*/ 	.word	0x00001090


	//   ....[9]....
        /*0090*/ 	.word	0x00001100


	//   ....[10]....
        /*0094*/ 	.word	0x00001120


	//   ....[11]....
        /*0098*/ 	.word	0x00001140


	//----- nvinfo : EIATTR_EXIT_INSTR_OFFSETS
	.align		4
.L_1104:
        /*009c*/ 	.byte	0x04, 0x1c
        /*009e*/ 	.short	(.L_1106 - .L_1105)


	//   ....[0]....
.L_1105:
        /*00a0*/ 	.word	0x00001610


	//   ....[1]....
        /*00a4*/ 	.word	0x00001670


	//----- nvinfo : EIATTR_CTAIDZ_USED
	.align		4
.L_1106:
        /*00a8*/ 	.byte	0x01, 0x04
	.zero		2


	//----- nvinfo : EIATTR_MAX_THREADS
	.align		4
        /*00ac*/ 	.byte	0x04, 0x05
        /*00ae*/ 	.short	(.L_1108 - .L_1107)
.L_1107:
        /*00b0*/ 	.word	0x00000100
        /*00b4*/ 	.word	0x00000001
        /*00b8*/ 	.word	0x00000001


	//----- nvinfo : EIATTR_CRS_STACK_SIZE
	.align		4
.L_1108:
        /*00bc*/ 	.byte	0x04, 0x1e
        /*00be*/ 	.short	(.L_1110 - .L_1109)
.L_1109:
        /*00c0*/ 	.word	0x00000000
.L_1110:


//--------------------- .nv.info._ZN7cutlass13device_kernelIN5flash19enable_sm80_to_sm89INS1_16FlashAttnBwdSm80INS1_25CollectiveMainloopBwdSm80ILi2ELi2EN4cute5tupleIJNS5_1CILi128EEES8_NS7_ILi64EEEEEENS_10bfloat16_tEfNS_4arch4Sm80ELb1ELb0ELb0ELb1ELb0ELb0ELb0ELb0ELi2ELi4ELi4ELi4ELb0EEENS1_21CollectiveEpilogueBwdISA_SB_SD_Li256ELb1ELb0ELi2EEENS1_25SingleTileBwdLPTSchedulerILb1ELi128ELb0EEEEEEEEEvNT_6ParamsE --------------------------
	.section	.nv.info._ZN7cutlass13device_kernelIN5flash19enable_sm80_to_sm89INS1_16FlashAttnBwdSm80INS1_25CollectiveMainloopBwdSm80ILi2ELi2EN4cute5tupleIJNS5_1CILi128EEES8_NS7_ILi64EEEEEENS_10bfloat16_tEfNS_4arch4Sm80ELb1ELb0ELb0ELb1ELb0ELb0ELb0ELb0ELi2ELi4ELi4ELi4ELb0EEENS1_21CollectiveEpilogueBwdISA_SB_SD_Li256ELb1ELb0ELi2EEENS1_25SingleTileBwdLPTSchedulerILb1ELi128ELb0EEEEEEEEEvNT_6ParamsE,"",@"SHT_CUDA_INFO"
	.sectionflags	@""
	.align	4


	//----- nvinfo : EIATTR_CUDA_API_VERSION
	.align		4
        /*0000*/ 	.byte	0x04, 0x37
        /*0002*/ 	.short	(.L_1112 - .L_1111)
.L_1111:
        /*0004*/ 	.word	0x00000082


	//----- nvinfo : EIATTR_SW2861232_WAR
	.align		4
.L_1112:
        /*0008*/ 	.byte	0x01, 0x35
	.zero		2


	//----- nvinfo : EIATTR_PARAM_CBANK
	.align		4
        /*000c*/ 	.byte	0x04, 0x0a
        /*000e*/ 	.short	(.L_1114 - .L_1113)
	.align		4
.L_1113:
        /*0010*/ 	.word	index@(.nv.constant0._ZN7cutlass13device_kernelIN5flash19enable_sm80_to_sm89INS1_16FlashAttnBwdSm80INS1_25CollectiveMainloopBwdSm80ILi2ELi2EN4cute5tupleIJNS5_1CILi128EEES8_NS7_ILi64EEEEEENS_10bfloat16_tEfNS_4arch4Sm80ELb1ELb0ELb0ELb1ELb0ELb0ELb0ELb0ELi2ELi4ELi4ELi4ELb0EEENS1_21CollectiveEpilogueBwdISA_SB_SD_Li256ELb1ELb0ELi2EEENS1_25SingleTileBwdLPTSchedulerILb1ELi128ELb0EEEEEEEEEvNT_6ParamsE)
        /*0014*/ 	.short	0x0160
        /*0016*/ 	.short	0x0288


	//----- nvinfo : EIATTR_CBANK_PARAM_SIZE
	.align		4
.L_1114:
        /*0018*/ 	.byte	0x03, 0x19
        /*001a*/ 	.short	0x0288


	//----- nvinfo : EIATTR_KPARAM_INFO
	.align		4
        /*001c*/ 	.byte	0x04, 0x17
        /*001e*/ 	.short	(.L_1116 - .L_1115)
.L_1115:
        /*0020*/ 	.word	0x00000000
        /*0024*/ 	.short	0x0000
        /*0026*/ 	.short	0x0000
        /*0028*/ 	.byte	0x00, 0xf0, 0x21, 0x0a


	//----- nvinfo : EIATTR_MAXREG_COUNT
	.align		4
.L_1116:
        /*002c*/ 	.byte	0x03, 0x1b
        /*002e*/ 	.short	0x00ff


	//----- nvinfo : EIATTR_NUM_BARRIERS
	.align		4
        /*0030*/ 	.byte	0x02, 0x4c
        /*0032*/ 	.byte	0x02
	.zero		1


	//----- nvinfo : EIATTR_ANNOTATIONS
	.align		4
        /*0034*/ 	.byte	0x04, 0x55
        /*0036*/ 	.short	(.L_1118 - .L_1117)


	//   ....[0]....
.L_1117:
        /* <DEDUP_REMOVED lines=18> */


	//----- nvinfo : EIATTR_MERCURY_ISA_VERSION
	.align		4
.L_1118:
        /*0148*/ 	.byte	0x03, 0x5f
        /*014a*/ 	.short	0x0000


	//----- nvinfo : EIATTR_COOP_GROUP_MASK_REGIDS
	.align		4
        /*014c*/ 	.byte	0x04, 0x29
        /*014e*/ 	.short	(.L_1120 - .L_1119)


	//   ....[0]....
.L_1119:
        /*0150*/ 	.word	0xffffffff


	//----- nvinfo : EIATTR_COOP_GROUP_INSTR_OFFSETS
	.align		4
.L_1120:
        /*0154*/ 	.byte	0x04, 0x28
        /*0156*/ 	.short	(.L_1122 - .L_1121)


	//   ....[0]....
.L_1121:
        /*0158*/ 	.word	0x00000060


	//----- nvinfo : EIATTR_EXIT_INSTR_OFFSETS
	.align		4
.L_1122:
        /*015c*/ 	.byte	0x04, 0x1c
        /*015e*/ 	.short	(.L_1124 - .L_1123)


	//   ....[0]....
.L_1123:
        /*0160*/ 	.word	0x000009d0


	//   ....[1]....
        /*0164*/ 	.word	0x00008ff0


	//   ....[2]....
        /*0168*/ 	.word	0x000090b0


	//   ....[3]....
        /*016c*/ 	.word	0x00009bd0


	//   ....[4]....
        /*0170*/ 	.word	0x00009c80


	//----- nvinfo : EIATTR_MAX_THREADS
	.align		4
.L_1124:
        /*0174*/ 	.byte	0x04, 0x05
        /*0176*/ 	.short	(.L_1126 - .L_1125)
.L_1125:
        /*0178*/ 	.word	0x00000100
        /*017c*/ 	.word	0x00000001
        /*0180*/ 	.word	0x00000001


	//----- nvinfo : EIATTR_CRS_STACK_SIZE
	.align		4
.L_1126:
        /*0184*/ 	.byte	0x04, 0x1e
        /*0186*/ 	.short	(.L_1128 - .L_1127)
.L_1127:
        /*0188*/ 	.word	0x00000000
.L_1128:


//--------------------- .nv.info._ZN7cutlass13device_kernelIN5flash19enable_sm80_to_sm89INS1_16FlashAttnBwdSm80INS1_25CollectiveMainloopBwdSm80ILi2ELi2EN4cute5tupleIJNS5_1CILi128EEES8_NS7_ILi64EEEEEENS_10bfloat16_tEfNS_4arch4Sm80ELb1ELb0ELb0ELb1ELb1ELb0ELb0ELb0ELi2ELi4ELi4ELi4ELb0EEENS1_21CollectiveEpilogueBwdISA_SB_SD_Li256ELb1ELb0ELi2EEENS1_25SingleTileBwdLPTSchedulerILb1ELi128ELb1EEEEEEEEEvNT_6ParamsE --------------------------
	.section	.nv.info._ZN7cutlass13device_kernelIN5flash19enable_sm80_to_sm89INS1_16FlashAttnBwdSm80INS1_25CollectiveMainloopBwdSm80ILi2ELi2EN4cute5tupleIJNS5_1CILi128EEES8_NS7_ILi64EEEEEENS_10bfloat16_tEfNS_4arch4Sm80ELb1ELb0ELb0ELb1ELb1ELb0ELb0ELb0ELi2ELi4ELi4ELi4ELb0EEENS1_21CollectiveEpilogueBwdISA_SB_SD_Li256ELb1ELb0ELi2EEENS1_25SingleTileBwdLPTSchedulerILb1ELi128ELb1EEEEEEEEEvNT_6ParamsE,"",@"SHT_CUDA_INFO"
	.sectionflags	@""
	.align	4


	//----- nvinfo : EIATTR_CUDA_API_VERSION
	.align		4
        /*0000*/ 	.byte	0x04, 0x37
        /*0002*/ 	.short	(.L_1130 - .L_1129)
.L_1129:
        /*0004*/ 	.word	0x00000082


	//----- nvinfo : EIATTR_SW2861232_WAR
	.align		4
.L_1130:
        /*0008*/ 	.byte	0x01, 0x35
	.zero		2


	//----- nvinfo : EIATTR_PARAM_CBANK
	.align		4
        /*000c*/ 	.byte	0x04, 0x0a
        /*000e*/ 	.short	(.L_1132 - .L_1131)
	.align		4
.L_1131:
        /*0010*/ 	.word	index@(.nv.constant0._ZN7cutlass13device_kernelIN5flash19enable_sm80_to_sm89INS1_16FlashAttnBwdSm80INS1_25CollectiveMainloopBwdSm80ILi2ELi2EN4cute5tupleIJNS5_1CILi128EEES8_NS7_ILi64EEEEEENS_10bfloat16_tEfNS_4arch4Sm80ELb1ELb0ELb0ELb1ELb1ELb0ELb0ELb0ELi2ELi4ELi4ELi4ELb0EEENS1_21CollectiveEpilogueBwdISA_SB_SD_Li256ELb1ELb0ELi2EEENS1_25SingleTileBwdLPTSchedulerILb1ELi128ELb1EEEEEEEEEvNT_6ParamsE)
        /*0014*/ 	.short	0x0160
        /*0016*/ 	.short	0x0288


	//----- nvinfo : EIATTR_CBANK_PARAM_SIZE
	.align		4
.L_1132:
        /*0018*/ 	.byte	0x03, 0x19
        /*001a*/ 	.short	0x0288


	//----- nvinfo : EIATTR_KPARAM_INFO
	.align		4
        /*001c*/ 	.byte	0x04, 0x17
        /*001e*/ 	.short	(.L_1134 - .L_1133)
.L_1133:
        /*0020*/ 	.word	0x00000000
        /*0024*/ 	.short	0x0000
        /*0026*/ 	.short	0x0000
        /*0028*/ 	.byte	0x00, 0xf0, 0x21, 0x0a


	//----- nvinfo : EIATTR_MAXREG_COUNT
	.align		4
.L_1134:
        /*002c*/ 	.byte	0x03, 0x1b
        /*002e*/ 	.short	0x00ff


	//----- nvinfo : EIATTR_NUM_BARRIERS
	.align		4
        /*0030*/ 	.byte	0x02, 0x4c
        /*0032*/ 	.byte	0x02
	.zero		1


	//----- nvinfo : EIATTR_ANNOTATIONS
	.align		4
        /*0034*/ 	.byte	0x04, 0x55
        /*0036*/ 	.short	(.L_1136 - .L_1135)


	//   ....[0]....
.L_1135:
        /* <DEDUP_REMOVED lines=21> */


	//----- nvinfo : EIATTR_MERCURY_ISA_VERSION
	.align		4
.L_1136:
        /*0170*/ 	.byte	0x03, 0x5f
        /*0172*/ 	.short	0x0000


	//----- nvinfo : EIATTR_COOP_GROUP_MASK_REGIDS
	.align		4
        /*0174*/ 	.byte	0x04, 0x29
        /*0176*/ 	.short	(.L_1138 - .L_1137)


	//   ....[0]....
.L_1137:
        /*0178*/ 	.word	0xffffffff


	//----- nvinfo : EIATTR_COOP_GROUP_INSTR_OFFSETS
	.align		4
.L_1138:
        /*017c*/ 	.byte	0x04, 0x28
        /*017e*/ 	.short	(.L_1140 - .L_1139)


	//   ....[0]....
.L_1139:
        /*0180*/ 	.word	0x00000060


	//----- nvinfo : EIATTR_EXIT_INSTR_OFFSETS
	.align		4
.L_1140:
        /*0184*/ 	.byte	0x04, 0x1c
        /*0186*/ 	.short	(.L_1142 - .L_1141)


	//   ....[0]....
.L_1141:
        /*0188*/ 	.word	0x00000a10


	//   ....[1]....
        /*018c*/ 	.word	0x00008f20


	//   ....[2]....
        /*0190*/ 	.word	0x00008fe0


	//   ....[3]....
        /*0194*/ 	.word	0x00009ad0


	//   ....[4]....
        /*0198*/ 	.word	0x00009b80


	//----- nvinfo : EIATTR_MAX_THREADS
	.align		4
.L_1142:
        /*019c*/ 	.byte	0x04, 0x05
        /*019e*/ 	.short	(.L_1144 - .L_1143)
.L_1143:
        /*01a0*/ 	.word	0x00000100
        /*01a4*/ 	.word	0x00000001
        /*01a8*/ 	.word	0x00000001


	//----- nvinfo : EIATTR_CRS_STACK_SIZE
	.align		4
.L_1144:
        /*01ac*/ 	.byte	0x04, 0x1e
        /*01ae*/ 	.short	(.L_1146 - .L_1145)
.L_1145:
        /*01b0*/ 	.word	0x00000000
.L_1146:


//--------------------- .nv.info._ZN7cutlass13device_kernelIN5flash19enable_sm80_to_sm89INS1_16FlashAttnBwdSm80INS1_25CollectiveMainloopBwdSm80ILi2ELi2EN4cute5tupleIJNS5_1CILi128EEES8_NS7_ILi64EEEEEENS_10bfloat16_tEfNS_4arch4Sm80ELb1ELb0ELb0ELb1ELb0ELb0ELb0ELb0ELi2ELi4ELi4ELi4ELb0EEENS1_24CollectiveEpilogueBwdGQAISA_fSD_Li256ELb1ELb0EEENS1_25SingleTileBwdLPTSchedulerILb1ELi128ELb0EEEEEEEEEvNT_6ParamsE --------------------------
	.section	.nv.info._ZN7cutlass13device_kernelIN5flash19enable_sm80_to_sm89INS1_16FlashAttnBwdSm80INS1_25CollectiveMainloopBwdSm80ILi2ELi2EN4cute5tupleIJNS5_1CILi128EEES8_NS7_ILi64EEEEEENS_10bfloat16_tEfNS_4arch4Sm80ELb1ELb0ELb0ELb1ELb0ELb0ELb0ELb0ELi2ELi4ELi4ELi4ELb0EEENS1_24CollectiveEpilogueBwdGQAISA_fSD_Li256ELb1ELb0EEENS1_25SingleTileBwdLPTSchedulerILb1ELi128ELb0EEEEEEEEEvNT_6ParamsE,"",@"SHT_CUDA_INFO"
	.sectionflags	@""
	.align	4


	//----- nvinfo : EIATTR_CUDA_API_VERSION
	.align		4
        /*0000*/ 	.byte	0x04, 0x37
        /*0002*/ 	.short	(.L_1148 - .L_1147)
.L_1147:
        /*0004*/ 	.word	0x00000082


	//----- nvinfo : EIATTR_SW2861232_WAR
	.align		4
.L_1148:
        /*0008*/ 	.byte	0x01, 0x35
	.zero		2


	//----- nvinfo : EIATTR_PARAM_CBANK
	.align		4
        /*000c*/ 	.byte	0x04, 0x0a
        /*000e*/ 	.short	(.L_1150 - .L_1149)
	.align		4
.L_1149:
        /*0010*/ 	.word	index@(.nv.constant0._ZN7cutlass13device_kernelIN5flash19enable_sm80_to_sm89INS1_16FlashAttnBwdSm80INS1_25CollectiveMainloopBwdSm80ILi2ELi2EN4cute5tupleIJNS5_1CILi128EEES8_NS7_ILi64EEEEEENS_10bfloat16_tEfNS_4arch4Sm80ELb1ELb0ELb0ELb1ELb0ELb0ELb0ELb0ELi2ELi4ELi4ELi4ELb0EEENS1_24CollectiveEpilogueBwdGQAISA_fSD_Li256ELb1ELb0EEENS1_25SingleTileBwdLPTSchedulerILb1ELi128ELb0EEEEEEEEEvNT_6ParamsE)
        /*0014*/ 	.short	0x0160
        /*0016*/ 	.short	0x0290


	//----- nvinfo : EIATTR_CBANK_PARAM_SIZE
	.align		4
.L_1150:
        /*0018*/ 	.byte	0x03, 0x19
        /*001a*/ 	.short	0x0290


	//----- nvinfo : EIATTR_KPARAM_INFO
	.align		4
        /*001c*/ 	.byte	0x04, 0x17
        /*001e*/ 	.short	(.L_1152 - .L_1151)
.L_1151:
        /*0020*/ 	.word	0x00000000
        /*0024*/ 	.short	0x0000
        /*0026*/ 	.short	0x0000
        /*0028*/ 	.byte	0x00, 0xf0, 0x41, 0x0a


	//----- nvinfo : EIATTR_MAXREG_COUNT
	.align		4
.L_1152:
        /*002c*/ 	.byte	0x03, 0x1b
        /*002e*/ 	.short	0x00ff


	//----- nvinfo : EIATTR_NUM_BARRIERS
	.align		4
        /*0030*/ 	.byte	0x02, 0x4c
        /*0032*/ 	.byte	0x02
	.zero		1


	//----- nvinfo : EIATTR_ANNOTATIONS
	.align		4
        /*0034*/ 	.byte	0x04, 0x55
        /*0036*/ 	.short	(.L_1154 - .L_1153)


	//   ....[0]....
.L_1153:
        /* <DEDUP_REMOVED lines=21> */


	//----- nvinfo : EIATTR_MERCURY_ISA_VERSION
	.align		4
.L_1154:
        /*0178*/ 	.byte	0x03, 0x5f
        /*017a*/ 	.short	0x0000


	//----- nvinfo : EIATTR_COOP_GROUP_MASK_REGIDS
	.align		4
        /*017c*/ 	.byte	0x04, 0x29
        /*017e*/ 	.short	(.L_1156 - .L_1155)


	//   ....[0]....
.L_1155:
        /*0180*/ 	.word	0xffffffff


	//----- nvinfo : EIATTR_COOP_GROUP_INSTR_OFFSETS
	.align		4
.L_1156:
        /*0184*/ 	.byte	0x04, 0x28
        /*0186*/ 	.short	(.L_1158 - .L_1157)


	//   ....[0]....
.L_1157:
        /*0188*/ 	.word	0x00000060


	//----- nvinfo : EIATTR_EXIT_INSTR_OFFSETS
	.align		4
.L_1158:
        /*018c*/ 	.byte	0x04, 0x1c
        /*018e*/ 	.short	(.L_1160 - .L_1159)


	//   ....[0]....
.L_1159:
        /*0190*/ 	.word	0x00000a00


	//   ....[1]....
        /*0194*/ 	.word	0x00007bd0


	//   ....[2]....
        /*0198*/ 	.word	0x00008350


	//----- nvinfo : EIATTR_MAX_THREADS
	.align		4
.L_1160:
        /*019c*/ 	.byte	0x04, 0x05
        /*019e*/ 	.short	(.L_1162 - .L_1161)
.L_1161:
        /*01a0*/ 	.word	0x00000100
        /*01a4*/ 	.word	0x00000001
        /*01a8*/ 	.word	0x00000001


	//----- nvinfo : EIATTR_CRS_STACK_SIZE
	.align		4
.L_1162:
        /*01ac*/ 	.byte	0x04, 0x1e
        /*01ae*/ 	.short	(.L_1164 - .L_1163)
.L_1163:
        /*01b0*/ 	.word	0x00000000
.L_1164:


//--------------------- .nv.info._ZN7cutlass13device_kernelIN5flash32FlashAttnBwdPostprocessConvertdQIN4cute5tupleIJNS3_1CILi128EEENS5_ILi64EEEEEENS_10bfloat16_tEfNS_4arch4Sm80ELi256ENS3_8TiledMMAINS3_8MMA_AtomIJNS3_30SM80_16x8x16_F32BF16BF16F32_TNEEEENS3_6LayoutINS4_IJNS5_ILi4EEENS5_ILi2EEENS5_ILi1EEEEEENS4_IJSJ_SH_NS5_ILi0EEEEEEEENS4_IJS7_NS5_ILi32EEENS5_ILi16EEEEEEEELb0EEEEEvNT_6ParamsE --------------------------
	.section	.nv.info._ZN7cutlass13device_kernelIN5flash32FlashAttnBwdPostprocessConvertdQIN4cute5tupleIJNS3_1CILi128EEENS5_ILi64EEEEEENS_10bfloat16_tEfNS_4arch4Sm80ELi256ENS3_8TiledMMAINS3_8MMA_AtomIJNS3_30SM80_16x8x16_F32BF16BF16F32_TNEEEENS3_6LayoutINS4_IJNS5_ILi4EEENS5_ILi2EEENS5_ILi1EEEEEENS4_IJSJ_SH_NS5_ILi0EEEEEEEENS4_IJS7_NS5_ILi32EEENS5_ILi16EEEEEEEELb0EEEEEvNT_6ParamsE,"",@"SHT_CUDA_INFO"
	.sectionflags	@""
	.align	4


	//----- nvinfo : EIATTR_CUDA_API_VERSION
	.align		4
        /*0000*/ 	.byte	0x04, 0x37
        /*0002*/ 	.short	(.L_1166 - .L_1165)
.L_1165:
        /*0004*/ 	.word	0x00000082


	//----- nvinfo : EIATTR_SW2861232_WAR
	.align		4
.L_1166:
        /*0008*/ 	.byte	0x01, 0x35
	.zero		2


	//----- nvinfo : EIATTR_PARAM_CBANK
	.align		4
        /*000c*/ 	.byte	0x04, 0x0a
        /*000e*/ 	.short	(.L_1168 - .L_1167)
	.align		4
.L_1167:
        /*0010*/ 	.word	index@(.nv.constant0._ZN7cutlass13device_kernelIN5flash32FlashAttnBwdPostprocessConvertdQIN4cute5tupleIJNS3_1CILi128EEENS5_ILi64EEEEEENS_10bfloat16_tEfNS_4arch4Sm80ELi256ENS3_8TiledMMAINS3_8MMA_AtomIJNS3_30SM80_16x8x16_F32BF16BF16F32_TNEEEENS3_6LayoutINS4_IJNS5_ILi4EEENS5_ILi2EEENS5_ILi1EEEEEENS4_IJSJ_SH_NS5_ILi0EEEEEEEENS4_IJS7_NS5_ILi32EEENS5_ILi16EEEEEEEELb0EEEEEvNT_6ParamsE)
        /*0014*/ 	.short	0x0160
        /*0016*/ 	.short	0x0070


	//----- nvinfo : EIATTR_CBANK_PARAM_SIZE
	.align		4
.L_1168:
        /*0018*/ 	.byte	0x03, 0x19
        /*001a*/ 	.short	0x0070


	//----- nvinfo : EIATTR_KPARAM_INFO
	.align		4
        /*001c*/ 	.byte	0x04, 0x17
        /*001e*/ 	.short	(.L_1170 - .L_1169)
.L_1169:
        /*0020*/ 	.word	0x00000000
        /*0024*/ 	.short	0x0000
        /*0026*/ 	.short	0x0000
        /*0028*/ 	.byte	0x00, 0xf0, 0xc1, 0x01


	//----- nvinfo : EIATTR_MAXREG_COUNT
	.align		4
.L_1170:
        /*002c*/ 	.byte	0x03, 0x1b
        /*002e*/ 	.short	0x0080


	//----- nvinfo : EIATTR_NUM_BARRIERS
	.align		4
        /*0030*/ 	.byte	0x02, 0x4c
        /*0032*/ 	.byte	0x01
	.zero		1


	//----- nvinfo : EIATTR_MERCURY_ISA_VERSION
	.align		4
        /*0034*/ 	.byte	0x03, 0x5f
        /*0036*/ 	.short	0x0000


	//----- nvinfo : EIATTR_EXIT_INSTR_OFFSETS
	.align		4
        /*0038*/ 	.byte	0x04, 0x1c
        /*003a*/ 	.short	(.L_1172 - .L_1171)


	//   ....[0]....
.L_1171:
        /*003c*/ 	.word	0x00000180


	//   ....[1]....
        /*0040*/ 	.word	0x00001220


	//   ....[2]....
        /*0044*/ 	.word	0x000012e0


	//----- nvinfo : EIATTR_CTAIDZ_USED
	.align		4
.L_1172:
        /*0048*/ 	.byte	0x01, 0x04
	.zero		2


	//----- nvinfo : EIATTR_MAX_THREADS
	.align		4
        /*004c*/ 	.byte	0x04, 0x05
        /*004e*/ 	.short	(.L_1174 - .L_1173)
.L_1173:
        /*0050*/ 	.word	0x00000100
        /*0054*/ 	.word	0x00000001
        /*0058*/ 	.word	0x00000001


	//----- nvinfo : EIATTR_CRS_STACK_SIZE
	.align		4
.L_1174:
        /*005c*/ 	.byte	0x04, 0x1e
        /*005e*/ 	.short	(.L_1176 - .L_1175)
.L_1175:
        /*0060*/ 	.word	0x00000000
.L_1176:


//--------------------- .nv.info._ZN7cutlass13device_kernelIN5flash19enable_sm80_to_sm89INS1_16FlashAttnBwdSm80INS1_25CollectiveMainloopBwdSm80ILi2ELi2EN4cute5tupleIJNS5_1CILi128EEES8_NS7_ILi64EEEEEENS_10bfloat16_tEfNS_4arch4Sm80ELb1ELb0ELb0ELb1ELb1ELb0ELb0ELb0ELi2ELi4ELi4ELi4ELb0EEENS1_24CollectiveEpilogueBwdGQAISA_fSD_Li256ELb1ELb1EEENS1_25SingleTileBwdLPTSchedulerILb1ELi128ELb1EEEEEEEEEvNT_6ParamsE --------------------------
	.section	.nv.info._ZN7cutlass13device_kernelIN5flash19enable_sm80_to_sm89INS1_16FlashAttnBwdSm80INS1_25CollectiveMainloopBwdSm80ILi2ELi2EN4cute5tupleIJNS5_1CILi128EEES8_NS7_ILi64EEEEEENS_10bfloat16_tEfNS_4arch4Sm80ELb1ELb0ELb0ELb1ELb1ELb0ELb0ELb0ELi2ELi4ELi4ELi4ELb0EEENS1_24CollectiveEpilogueBwdGQAISA_fSD_Li256ELb1ELb1EEENS1_25SingleTileBwdLPTSchedulerILb1ELi128ELb1EEEEEEEEEvNT_6ParamsE,"",@"SHT_CUDA_INFO"
	.sectionflags	@""
	.align	4


	//----- nvinfo : EIATTR_CUDA_API_VERSION
	.align		4
        /*0000*/ 	.byte	0x04, 0x37
        /*0002*/ 	.short	(.L_1178 - .L_1177)
.L_1177:
        /*0004*/ 	.word	0x00000082


	//----- nvinfo : EIATTR_SW2861232_WAR
	.align		4
.L_1178:
        /*0008*/ 	.byte	0x01, 0x35
	.zero		2


	//----- nvinfo : EIATTR_PARAM_CBANK
	.align		4
        /*000c*/ 	.byte	0x04, 0x0a
        /*000e*/ 	.short	(.L_1180 - .L_1179)
	.align		4
.L_1179:
        /*0010*/ 	.word	index@(.nv.constant0._ZN7cutlass13device_kernelIN5flash19enable_sm80_to_sm89INS1_16FlashAttnBwdSm80INS1_25CollectiveMainloopBwdSm80ILi2ELi2EN4cute5tupleIJNS5_1CILi128EEES8_NS7_ILi64EEEEEENS_10bfloat16_tEfNS_4arch4Sm80ELb1ELb0ELb0ELb1ELb1ELb0ELb0ELb0ELi2ELi4ELi4ELi4ELb0EEENS1_24CollectiveEpilogueBwdGQAISA_fSD_Li256ELb1ELb1EEENS1_25SingleTileBwdLPTSchedulerILb1ELi128ELb1EEEEEEEEEvNT_6ParamsE)
        /*0014*/ 	.short	0x0160
        /*0016*/ 	.short	0x0290


	//----- nvinfo : EIATTR_CBANK_PARAM_SIZE
	.align		4
.L_1180:
        /*0018*/ 	.byte	0x03, 0x19
        /*001a*/ 	.short	0x0290


	//----- nvinfo : EIATTR_KPARAM_INFO
	.align		4
        /*001c*/ 	.byte	0x04, 0x17
        /*001e*/ 	.short	(.L_1182 - .L_1181)
.L_1181:
        /*0020*/ 	.word	0x00000000
        /*0024*/ 	.short	0x0000
        /*0026*/ 	.short	0x0000
        /*0028*/ 	.byte	0x00, 0xf0, 0x41, 0x0a


	//----- nvinfo : EIATTR_MAXREG_COUNT
	.align		4
.L_1182:
        /*002c*/ 	.byte	0x03, 0x1b
        /*002e*/ 	.short	0x00ff


	//----- nvinfo : EIATTR_NUM_BARRIERS
	.align		4
        /*0030*/ 	.byte	0x02, 0x4c
        /*0032*/ 	.byte	0x02
	.zero		1


	//----- nvinfo : EIATTR_ANNOTATIONS
	.align		4
        /*0034*/ 	.byte	0x04, 0x55
        /*0036*/ 	.short	(.L_1184 - .L_1183)


	//   ....[0]....
.L_1183:
        /* <DEDUP_REMOVED lines=18> */


	//----- nvinfo : EIATTR_MERCURY_ISA_VERSION
	.align		4
.L_1184:
        /*0148*/ 	.byte	0x03, 0x5f
        /*014a*/ 	.short	0x0000


	//----- nvinfo : EIATTR_COOP_GROUP_MASK_REGIDS
	.align		4
        /*014c*/ 	.byte	0x04, 0x29
        /*014e*/ 	.short	(.L_1186 - .L_1185)


	//   ....[0]....
.L_1185:
        /*0150*/ 	.word	0xffffffff


	//   ....[1]....
        /*0154*/ 	.word	0xffffffff


	//   ....[2]....
        /*0158*/ 	.word	0xffffffff


	//   ....[3]....
        /*015c*/ 	.word	0xffffffff


	//   ....[4]....
        /*0160*/ 	.word	0xffffffff


	//   ....[5]....
        /*0164*/ 	.word	0xffffffff


	//   ....[6]....
        /*0168*/ 	.word	0xffffffff


	//   ....[7]....
        /*016c*/ 	.word	0xffffffff


	//   ....[8]....
        /*0170*/ 	.word	0xffffffff


	//----- nvinfo : EIATTR_COOP_GROUP_INSTR_OFFSETS
	.align		4
.L_1186:
        /*0174*/ 	.byte	0x04, 0x28
        /*0176*/ 	.short	(.L_1188 - .L_1187)


	//   ....[0]....
.L_1187:
        /*0178*/ 	.word	0x00000060


	//   ....[1]....
        /*017c*/ 	.word	0x000081d0


	//   ....[2]....
        /*0180*/ 	.word	0x00008210


	//   ....[3]....
        /*0184*/ 	.word	0x00008560


	//   ....[4]....
        /*0188*/ 	.word	0x00008570


	//   ....[5]....
        /*018c*/ 	.word	0x00008730


	//   ....[6]....
        /*0190*/ 	.word	0x00008830


	//   ....[7]....
        /*0194*/ 	.word	0x00008a60


	//   ....[8]....
        /*0198*/ 	.word	0x00008a70


	//----- nvinfo : EIATTR_EXIT_INSTR_OFFSETS
	.align		4
.L_1188:
        /*019c*/ 	.byte	0x04, 0x1c
        /*019e*/ 	.short	(.L_1190 - .L_1189)


	//   ....[0]....
.L_1189:
        /*01a0*/ 	.word	0x000009d0


	//   ....[1]....
        /*01a4*/ 	.word	0x00007dd0


	//   ....[2]....
        /*01a8*/ 	.word	0x00008a80


	//   ....[3]....
        /*01ac*/ 	.word	0x00008b20


	//----- nvinfo : EIATTR_MAX_THREADS
	.align		4
.L_1190:
        /*01b0*/ 	.byte	0x04, 0x05
        /*01b2*/ 	.short	(.L_1192 - .L_1191)
.L_1191:
        /*01b4*/ 	.word	0x00000100
        /*01b8*/ 	.word	0x00000001
        /*01bc*/ 	.word	0x00000001


	//----- nvinfo : EIATTR_CRS_STACK_SIZE
	.align		4
.L_1192:
        /*01c0*/ 	.byte	0x04, 0x1e
        /*01c2*/ 	.short	(.L_1194 - .L_1193)
.L_1193:
        /*01c4*/ 	.word	0x00000000
.L_1194:


//--------------------- .nv.info._ZN7cutlass13device_kernelIN5flash22FlashAttnBwdPreprocessIN4cute5tupleIJNS3_1CILi128EEENS5_ILi64EEEEEENS_10bfloat16_tEfNS_4arch4Sm80ELb1ELb1EEEEEvNT_6ParamsE --------------------------
	.section	.nv.info._ZN7cutlass13device_kernelIN5flash22FlashAttnBwdPreprocessIN4cute5tupleIJNS3_1CILi128EEENS5_ILi64EEEEEENS_10bfloat16_tEfNS_4arch4Sm80ELb1ELb1EEEEEvNT_6ParamsE,"",@"SHT_CUDA_INFO"
	.sectionflags	@""
	.align	4


	//----- nvinfo : EIATTR_CUDA_API_VERSION
	.align		4
        /*0000*/ 	.byte	0x04, 0x37
        /*0002*/ 	.short	(.L_1196 - .L_1195)
.L_1195:
        /*0004*/ 	.word	0x00000082


	//----- nvinfo : EIATTR_SW2861232_WAR
	.align		4
.L_1196:
        /*0008*/ 	.byte	0x01, 0x35
	.zero		2


	//----- nvinfo : EIATTR_PARAM_CBANK
	.align		4
        /*000c*/ 	.byte	0x04, 0x0a
        /*000e*/ 	.short	(.L_1198 - .L_1197)
	.align		4
.L_1197:
        /*0010*/ 	.word	index@(.nv.constant0._ZN7cutlass13device_kernelIN5flash22FlashAttnBwdPreprocessIN4cute5tupleIJNS3_1CILi128EEENS5_ILi64EEEEEENS_10bfloat16_tEfNS_4arch4Sm80ELb1ELb1EEEEEvNT_6ParamsE)
        /*0014*/ 	.short	0x0160
        /*0016*/ 	.short	0x00f0


	//----- nvinfo : EIATTR_CBANK_PARAM_SIZE
	.align		4
.L_1198:
        /*0018*/ 	.byte	0x03, 0x19
        /*001a*/ 	.short	0x00f0


	//----- nvinfo : EIATTR_KPARAM_INFO
	.align		4
        /*001c*/ 	.byte	0x04, 0x17
        /*001e*/ 	.short	(.L_1200 - .L_1199)
.L_1199:
        /*0020*/ 	.word	0x00000000
        /*0024*/ 	.short	0x0000
        /*0026*/ 	.short	0x0000
        /*0028*/ 	.byte	0x00, 0xf0, 0xc1, 0x03


	//----- nvinfo : EIATTR_MAXREG_COUNT
	.align		4
.L_1200:
        /*002c*/ 	.byte	0x03, 0x1b
        /*002e*/ 	.short	0x0080


	//----- nvinfo : EIATTR_MERCURY_ISA_VERSION
	.align		4
        /*0030*/ 	.byte	0x03, 0x5f
        /*0032*/ 	.short	0x0000


	//----- nvinfo : EIATTR_COOP_GROUP_MASK_REGIDS
	.align		4
        /*0034*/ 	.byte	0x04, 0x29
        /*0036*/ 	.short	(.L_1202 - .L_1201)


	//   ....[0]....
.L_1201:
        /*0038*/ 	.word	0xffffffff


	//   ....[1]....
        /*003c*/ 	.word	0xffffffff


	//   ....[2]....
        /*0040*/ 	.word	0xffffffff


	//   ....[3]....
        /*0044*/ 	.word	0xffffffff


	//   ....[4]....
        /*0048*/ 	.word	0xffffffff


	//   ....[5]....
        /*004c*/ 	.word	0xffffffff


	//   ....[6]....
        /*0050*/ 	.word	0xffffffff


	//   ....[7]....
        /*0054*/ 	.word	0xffffffff


	//   ....[8]....
        /*0058*/ 	.word	0xffffffff


	//   ....[9]....
        /*005c*/ 	.word	0xffffffff


	//   ....[10]....
        /*0060*/ 	.word	0xffffffff


	//   ....[11]....
        /*0064*/ 	.word	0xffffffff


	//----- nvinfo : EIATTR_COOP_GROUP_INSTR_OFFSETS
	.align		4
.L_1202:
        /*0068*/ 	.byte	0x04, 0x28
        /*006a*/ 	.short	(.L_1204 - .L_1203)


	//   ....[0]....
.L_1203:
        /*006c*/ 	.word	0x00001150


	//   ....[1]....
        /*0070*/ 	.word	0x00001170


	//   ....[2]....
        /*0074*/ 	.word	0x00001180


	//   ....[3]....
        /*0078*/ 	.word	0x00001190


	//   ....[4]....
        /*007c*/ 	.word	0x000011c0


	//   ....[5]....
        /*0080*/ 	.word	0x000011f0


	//   ....[6]....
        /*0084*/ 	.word	0x00001200


	//   ....[7]....
        /*0088*/ 	.word	0x00001210


	//   ....[8]....
        /*008c*/ 	.word	0x00001260


	//   ....[9]....
        /*0090*/ 	.word	0x00001290


	//   ....[10]....
        /*0094*/ 	.word	0x000012b0


	//   ....[11]....
        /*0098*/ 	.word	0x000012c0


	//----- nvinfo : EIATTR_EXIT_INSTR_OFFSETS
	.align		4
.L_1204:
        /*009c*/ 	.byte	0x04, 0x1c
        /*009e*/ 	.short	(.L_1206 - .L_1205)


	//   ....[0]....
.L_1205:
        /*00a0*/ 	.word	0x00000180


	//   ....[1]....
        /*00a4*/ 	.word	0x00001880


	//   ....[2]....
        /*00a8*/ 	.word	0x000018d0


	//----- nvinfo : EIATTR_CTAIDZ_USED
	.align		4
.L_1206:
        /*00ac*/ 	.byte	0x01, 0x04
	.zero		2


	//----- nvinfo : EIATTR_MAX_THREADS
	.align		4
        /*00b0*/ 	.byte	0x04, 0x05
        /*00b2*/ 	.short	(.L_1208 - .L_1207)
.L_1207:
        /*00b4*/ 	.word	0x00000100
        /*00b8*/ 	.word	0x00000001
        /*00bc*/ 	.word	0x00000001


	//----- nvinfo : EIATTR_CRS_STACK_SIZE
	.align		4
.L_1208:
        /*00c0*/ 	.byte	0x04, 0x1e
        /*00c2*/ 	.short	(.L_1210 - .L_1209)
.L_1209:
        /*00c4*/ 	.word	0x00000000
.L_1210:


//--------------------- .nv.callgraph             --------------------------
	.section	.nv.callgraph,"",@"SHT_CUDA_CALLGRAPH"
	.align	4
	.sectionentsize	8
	.align		4
        /*0000*/ 	.word	0x00000000
	.align		4
        /*0004*/ 	.word	0xffffffff
	.align		4
        /*0008*/ 	.word	0x00000000
	.align		4
        /*000c*/ 	.word	0xfffffffe
	.align		4
        /*0010*/ 	.word	0x00000000
	.align		4
        /*0014*/ 	.word	0xfffffffd
	.align		4
        /*0018*/ 	.word	0x00000000
	.align		4
        /*001c*/ 	.word	0xfffffffc


//--------------------- .nv.rel.action            --------------------------
	.section	.nv.rel.action,"",@"SHT_CUDA_RELOCINFO"
	.align	8
	.sectionentsize	8
        /*0000*/ 	.byte	0x73, 0x00, 0x00, 0x00, 0x00, 0x00, 0x00, 0x00, 0x00, 0x00, 0x00, 0x11, 0x25, 0x00, 0x05, 0x36


//--------------------- .nv.constant4             --------------------------
	.section	.nv.constant4,"a",@progbits
	.align	8
	.align		8
.nv.constant4:
        /*0000*/ 	.dword	_ZN65_INTERNAL_ebbe5436_29_flash_bwd_hdim64_bf16_sm80_cu_3fbc093a_29864cuda3std3__45__cpo5beginE
	.align		8
        /*0008*/ 	.dword	_ZN65_INTERNAL_ebbe5436_29_flash_bwd_hdim64_bf16_sm80_cu_3fbc093a_29864cuda3std3__45__cpo3endE
	.align		8
        /*0010*/ 	.dword	_ZN65_INTERNAL_ebbe5436_29_flash_bwd_hdim64_bf16_sm80_cu_3fbc093a_29864cuda3std3__45__cpo6cbeginE
	.align		8
        /*0018*/ 	.dword	_ZN65_INTERNAL_ebbe5436_29_flash_bwd_hdim64_bf16_sm80_cu_3fbc093a_29864cuda3std3__45__cpo4cendE
	.align		8
        /*0020*/ 	.dword	_ZN65_INTERNAL_ebbe5436_29_flash_bwd_hdim64_bf16_sm80_cu_3fbc093a_29864cuda3std3__467_GLOBAL__N__ebbe5436_29_flash_bwd_hdim64_bf16_sm80_cu_3fbc093a_29866ignoreE
	.align		8
        /*0028*/ 	.dword	_ZN65_INTERNAL_ebbe5436_29_flash_bwd_hdim64_bf16_sm80_cu_3fbc093a_29864cuda3std3__419piecewise_constructE
	.align		8
        /*0030*/ 	.dword	_ZN65_INTERNAL_ebbe5436_29_flash_bwd_hdim64_bf16_sm80_cu_3fbc093a_29864cuda3std3__48in_placeE
	.align		8
        /*0038*/ 	.dword	_ZN65_INTERNAL_ebbe5436_29_flash_bwd_hdim64_bf16_sm80_cu_3fbc093a_29864cuda3std6ranges3__45__cpo4swapE
	.align		8
        /*0040*/ 	.dword	_ZN65_INTERNAL_ebbe5436_29_flash_bwd_hdim64_bf16_sm80_cu_3fbc093a_29864cuda3std6ranges3__45__cpo9iter_moveE
	.align		8
        /*0048*/ 	.dword	_ZN65_INTERNAL_ebbe5436_29_flash_bwd_hdim64_bf16_sm80_cu_3fbc093a_29864cute7productE
	.align		8
        /*0050*/ 	.dword	_ZN65_INTERNAL_ebbe5436_29_flash_bwd_hdim64_bf16_sm80_cu_3fbc093a_29864cute1_E


//--------------------- .nv.constant0._ZN7cutlass13device_kernelIN5flash19enable_sm80_to_sm89INS1_16FlashAttnBwdSm80INS1_25CollectiveMainloopBwdSm80ILi2ELi2EN4cute5tupleIJNS5_1CILi64EEENS7_ILi128EEES8_EEENS_10bfloat16_tEfNS_4arch4Sm80ELb0ELb0ELb0ELb0ELb0ELb0ELb0ELb0ELi2ELi2ELi4ELi2ELb1EEENS1_21CollectiveEpilogueBwdISA_SB_SD_Li256ELb0ELb0ELi2EEENS1_19SingleTileSchedulerILb0ELb0ELb0ELi128EEEEEEEEEvNT_6ParamsE --------------------------
	.section	.nv.constant0._ZN7cutlass13device_kernelIN5flash19enable_sm80_to_sm89INS1_16FlashAttnBwdSm80INS1_25CollectiveMainloopBwdSm80ILi2ELi2EN4cute5tupleIJNS5_1CILi64EEENS7_ILi128EEES8_EEENS_10bfloat16_tEfNS_4arch4Sm80ELb0ELb0ELb0ELb0ELb0ELb0ELb0ELb0ELi2ELi2ELi4ELi2ELb1EEENS1_21CollectiveEpilogueBwdISA_SB_SD_Li256ELb0ELb0ELi2EEENS1_19SingleTileSchedulerILb0ELb0ELb0ELi128EEEEEEEEEvNT_6ParamsE,"a",@progbits
	.sectionflags	@""
	.align	4
.nv.constant0._ZN7cutlass13device_kernelIN5flash19enable_sm80_to_sm89INS1_16FlashAttnBwdSm80INS1_25CollectiveMainloopBwdSm80ILi2ELi2EN4cute5tupleIJNS5_1CILi64EEENS7_ILi128EEES8_EEENS_10bfloat16_tEfNS_4arch4Sm80ELb0ELb0ELb0ELb0ELb0ELb0ELb0ELb0ELi2ELi2ELi4ELi2ELb1EEENS1_21CollectiveEpilogueBwdISA_SB_SD_Li256ELb0ELb0ELi2EEENS1_19SingleTileSchedulerILb0ELb0ELb0ELi128EEEEEEEEEvNT_6ParamsE:
	.zero		976


//--------------------- .nv.constant0._ZN7cutlass13device_kernelIN5flash19enable_sm80_to_sm89INS1_16FlashAttnBwdSm80INS1_25CollectiveMainloopBwdSm80ILi2ELi2EN4cute5tupleIJNS5_1CILi64EEENS7_ILi128EEES8_EEENS_10bfloat16_tEfNS_4arch4Sm80ELb0ELb0ELb0ELb0ELb1ELb0ELb0ELb0ELi2ELi2ELi4ELi2ELb1EEENS1_21CollectiveEpilogueBwdISA_SB_SD_Li256ELb0ELb0ELi2EEENS1_19SingleTileSchedulerILb0ELb0ELb0ELi128EEEEEEEEEvNT_6ParamsE --------------------------
	.section	.nv.constant0._ZN7cutlass13device_kernelIN5flash19enable_sm80_to_sm89INS1_16FlashAttnBwdSm80INS1_25CollectiveMainloopBwdSm80ILi2ELi2EN4cute5tupleIJNS5_1CILi64EEENS7_ILi128EEES8_EEENS_10bfloat16_tEfNS_4arch4Sm80ELb0ELb0ELb0ELb0ELb1ELb0ELb0ELb0ELi2ELi2ELi4ELi2ELb1EEENS1_21CollectiveEpilogueBwdISA_SB_SD_Li256ELb0ELb0ELi2EEENS1_19SingleTileSchedulerILb0ELb0ELb0ELi128EEEEEEEEEvNT_6ParamsE,"a",@progbits
	.sectionflags	@""
	.align	4
.nv.constant0._ZN7cutlass13device_kernelIN5flash19enable_sm80_to_sm89INS1_16FlashAttnBwdSm80INS1_25CollectiveMainloopBwdSm80ILi2ELi2EN4cute5tupleIJNS5_1CILi64EEENS7_ILi128EEES8_EEENS_10bfloat16_tEfNS_4arch4Sm80ELb0ELb0ELb0ELb0ELb1ELb0ELb0ELb0ELi2ELi2ELi4ELi2ELb1EEENS1_21CollectiveEpilogueBwdISA_SB_SD_Li256ELb0ELb0ELi2EEENS1_19SingleTileSchedulerILb0ELb0ELb0ELi128EEEEEEEEEvNT_6ParamsE:
	.zero		976


//--------------------- .nv.constant0._ZN7cutlass13device_kernelIN5flash19enable_sm80_to_sm89INS1_16FlashAttnBwdSm80INS1_25CollectiveMainloopBwdSm80ILi2ELi2EN4cute5tupleIJNS5_1CILi64EEENS7_ILi128EEES8_EEENS_10bfloat16_tEfNS_4arch4Sm80ELb0ELb0ELb0ELb0ELb0ELb0ELb0ELb0ELi2ELi2ELi4ELi2ELb1EEENS1_24CollectiveEpilogueBwdGQAISA_fSD_Li256ELb0ELb0EEENS1_19SingleTileSchedulerILb0ELb0ELb0ELi128EEEEEEEEEvNT_6ParamsE --------------------------
	.section	.nv.constant0._ZN7cutlass13device_kernelIN5flash19enable_sm80_to_sm89INS1_16FlashAttnBwdSm80INS1_25CollectiveMainloopBwdSm80ILi2ELi2EN4cute5tupleIJNS5_1CILi64EEENS7_ILi128EEES8_EEENS_10bfloat16_tEfNS_4arch4Sm80ELb0ELb0ELb0ELb0ELb0ELb0ELb0ELb0ELi2ELi2ELi4ELi2ELb1EEENS1_24CollectiveEpilogueBwdGQAISA_fSD_Li256ELb0ELb0EEENS1_19SingleTileSchedulerILb0ELb0ELb0ELi128EEEEEEEEEvNT_6ParamsE,"a",@progbits
	.sectionflags	@""
	.align	4
.nv.constant0._ZN7cutlass13device_kernelIN5flash19enable_sm80_to_sm89INS1_16FlashAttnBwdSm80INS1_25CollectiveMainloopBwdSm80ILi2ELi2EN4cute5tupleIJNS5_1CILi64EEENS7_ILi128EEES8_EEENS_10bfloat16_tEfNS_4arch4Sm80ELb0ELb0ELb0ELb0ELb0ELb0ELb0ELb0ELi2ELi2ELi4ELi2ELb1EEENS1_24CollectiveEpilogueBwdGQAISA_fSD_Li256ELb0ELb0EEENS1_19SingleTileSchedulerILb0ELb0ELb0ELi128EEEEEEEEEvNT_6ParamsE:
	.zero		984


//--------------------- .nv.constant0._ZN7cutlass13device_kernelIN5flash19enable_sm80_to_sm89INS1_16FlashAttnBwdSm80INS1_25CollectiveMainloopBwdSm80ILi2ELi2EN4cute5tupleIJNS5_1CILi64EEENS7_ILi128EEES8_EEENS_10bfloat16_tEfNS_4arch4Sm80ELb0ELb0ELb0ELb0ELb1ELb0ELb0ELb0ELi2ELi2ELi4ELi2ELb1EEENS1_24CollectiveEpilogueBwdGQAISA_fSD_Li256ELb0ELb1EEENS1_19SingleTileSchedulerILb0ELb0ELb0ELi128EEEEEEEEEvNT_6ParamsE --------------------------
	.section	.nv.constant0._ZN7cutlass13device_kernelIN5flash19enable_sm80_to_sm89INS1_16FlashAttnBwdSm80INS1_25CollectiveMainloopBwdSm80ILi2ELi2EN4cute5tupleIJNS5_1CILi64EEENS7_ILi128EEES8_EEENS_10bfloat16_tEfNS_4arch4Sm80ELb0ELb0ELb0ELb0ELb1ELb0ELb0ELb0ELi2ELi2ELi4ELi2ELb1EEENS1_24CollectiveEpilogueBwdGQAISA_fSD_Li256ELb0ELb1EEENS1_19SingleTileSchedulerILb0ELb0ELb0ELi128EEEEEEEEEvNT_6ParamsE,"a",@progbits
	.sectionflags	@""
	.align	4
.nv.constant0._ZN7cutlass13device_kernelIN5flash19enable_sm80_to_sm89INS1_16FlashAttnBwdSm80INS1_25CollectiveMainloopBwdSm80ILi2ELi2EN4cute5tupleIJNS5_1CILi64EEENS7_ILi128EEES8_EEENS_10bfloat16_tEfNS_4arch4Sm80ELb0ELb0ELb0ELb0ELb1ELb0ELb0ELb0ELi2ELi2ELi4ELi2ELb1EEENS1_24CollectiveEpilogueBwdGQAISA_fSD_Li256ELb0ELb1EEENS1_19SingleTileSchedulerILb0ELb0ELb0ELi128EEEEEEEEEvNT_6ParamsE:
	.zero		984


//--------------------- .nv.constant0._ZN7cutlass13device_kernelIN5flash19enable_sm80_to_sm89INS1_16FlashAttnBwdSm80INS1_25CollectiveMainloopBwdSm80ILi2ELi2EN4cute5tupleIJNS5_1CILi64EEENS7_ILi128EEES8_EEENS_10bfloat16_tEfNS_4arch4Sm80ELb0ELb0ELb0ELb1ELb0ELb0ELb0ELb0ELi2ELi2ELi4ELi2ELb1EEENS1_21CollectiveEpilogueBwdISA_SB_SD_Li256ELb1ELb0ELi2EEENS1_19SingleTileSchedulerILb1ELb0ELb0ELi128EEEEEEEEEvNT_6ParamsE --------------------------
	.section	.nv.constant0._ZN7cutlass13device_kernelIN5flash19enable_sm80_to_sm89INS1_16FlashAttnBwdSm80INS1_25CollectiveMainloopBwdSm80ILi2ELi2EN4cute5tupleIJNS5_1CILi64EEENS7_ILi128EEES8_EEENS_10bfloat16_tEfNS_4arch4Sm80ELb0ELb0ELb0ELb1ELb0ELb0ELb0ELb0ELi2ELi2ELi4ELi2ELb1EEENS1_21CollectiveEpilogueBwdISA_SB_SD_Li256ELb1ELb0ELi2EEENS1_19SingleTileSchedulerILb1ELb0ELb0ELi128EEEEEEEEEvNT_6ParamsE,"a",@progbits
	.sectionflags	@""
	.align	4
.nv.constant0._ZN7cutlass13device_kernelIN5flash19enable_sm80_to_sm89INS1_16FlashAttnBwdSm80INS1_25CollectiveMainloopBwdSm80ILi2ELi2EN4cute5tupleIJNS5_1CILi64EEENS7_ILi128EEES8_EEENS_10bfloat16_tEfNS_4arch4Sm80ELb0ELb0ELb0ELb1ELb0ELb0ELb0ELb0ELi2ELi2ELi4ELi2ELb1EEENS1_21CollectiveEpilogueBwdISA_SB_SD_Li256ELb1ELb0ELi2EEENS1_19SingleTileSchedulerILb1ELb0ELb0ELi128EEEEEEEEEvNT_6ParamsE:
	.zero		976


//--------------------- .nv.constant0._ZN7cutlass13device_kernelIN5flash19enable_sm80_to_sm89INS1_16FlashAttnBwdSm80INS1_25CollectiveMainloopBwdSm80ILi2ELi2EN4cute5tupleIJNS5_1CILi64EEENS7_ILi128EEES8_EEENS_10bfloat16_tEfNS_4arch4Sm80ELb0ELb0ELb0ELb1ELb1ELb0ELb0ELb0ELi2ELi2ELi4ELi2ELb1EEENS1_21CollectiveEpilogueBwdISA_SB_SD_Li256ELb1ELb0ELi2EEENS1_19SingleTileSchedulerILb1ELb0ELb0ELi128EEEEEEEEEvNT_6ParamsE --------------------------
	.section	.nv.constant0._ZN7cutlass13device_kernelIN5flash19enable_sm80_to_sm89INS1_16FlashAttnBwdSm80INS1_25CollectiveMainloopBwdSm80ILi2ELi2EN4cute5tupleIJNS5_1CILi64EEENS7_ILi128EEES8_EEENS_10bfloat16_tEfNS_4arch4Sm80ELb0ELb0ELb0ELb1ELb1ELb0ELb0ELb0ELi2ELi2ELi4ELi2ELb1EEENS1_21CollectiveEpilogueBwdISA_SB_SD_Li256ELb1ELb0ELi2EEENS1_19SingleTileSchedulerILb1ELb0ELb0ELi128EEEEEEEEEvNT_6ParamsE,"a",@progbits
	.sectionflags	@""
	.align	4
.nv.constant0._ZN7cutlass13device_kernelIN5flash19enable_sm80_to_sm89INS1_16FlashAttnBwdSm80INS1_25CollectiveMainloopBwdSm80ILi2ELi2EN4cute5tupleIJNS5_1CILi64EEENS7_ILi128EEES8_EEENS_10bfloat16_tEfNS_4arch4Sm80ELb0ELb0ELb0ELb1ELb1ELb0ELb0ELb0ELi2ELi2ELi4ELi2ELb1EEENS1_21CollectiveEpilogueBwdISA_SB_SD_Li256ELb1ELb0ELi2EEENS1_19SingleTileSchedulerILb1ELb0ELb0ELi128EEEEEEEEEvNT_6ParamsE:
	.zero		976


//--------------------- .nv.constant0._ZN7cutlass13device_kernelIN5flash19enable_sm80_to_sm89INS1_16FlashAttnBwdSm80INS1_25CollectiveMainloopBwdSm80ILi2ELi2EN4cute5tupleIJNS5_1CILi64EEENS7_ILi128EEES8_EEENS_10bfloat16_tEfNS_4arch4Sm80ELb0ELb0ELb0ELb1ELb0ELb0ELb0ELb0ELi2ELi2ELi4ELi2ELb1EEENS1_24CollectiveEpilogueBwdGQAISA_fSD_Li256ELb1ELb0EEENS1_19SingleTileSchedulerILb1ELb0ELb0ELi128EEEEEEEEEvNT_6ParamsE --------------------------
	.section	.nv.constant0._ZN7cutlass13device_kernelIN5flash19enable_sm80_to_sm89INS1_16FlashAttnBwdSm80INS1_25CollectiveMainloopBwdSm80ILi2ELi2EN4cute5tupleIJNS5_1CILi64EEENS7_ILi128EEES8_EEENS_10bfloat16_tEfNS_4arch4Sm80ELb0ELb0ELb0ELb1ELb0ELb0ELb0ELb0ELi2ELi2ELi4ELi2ELb1EEENS1_24CollectiveEpilogueBwdGQAISA_fSD_Li256ELb1ELb0EEENS1_19SingleTileSchedulerILb1ELb0ELb0ELi128EEEEEEEEEvNT_6ParamsE,"a",@progbits
	.sectionflags	@""
	.align	4
.nv.constant0._ZN7cutlass13device_kernelIN5flash19enable_sm80_to_sm89INS1_16FlashAttnBwdSm80INS1_25CollectiveMainloopBwdSm80ILi2ELi2EN4cute5tupleIJNS5_1CILi64EEENS7_ILi128EEES8_EEENS_10bfloat16_tEfNS_4arch4Sm80ELb0ELb0ELb0ELb1ELb0ELb0ELb0ELb0ELi2ELi2ELi4ELi2ELb1EEENS1_24CollectiveEpilogueBwdGQAISA_fSD_Li256ELb1ELb0EEENS1_19SingleTileSchedulerILb1ELb0ELb0ELi128EEEEEEEEEvNT_6ParamsE:
	.zero		984


//--------------------- .nv.constant0._ZN7cutlass13device_kernelIN5flash19enable_sm80_to_sm89INS1_16FlashAttnBwdSm80INS1_25CollectiveMainloopBwdSm80ILi2ELi2EN4cute5tupleIJNS5_1CILi64EEENS7_ILi128EEES8_EEENS_10bfloat16_tEfNS_4arch4Sm80ELb0ELb0ELb0ELb1ELb1ELb0ELb0ELb0ELi2ELi2ELi4ELi2ELb1EEENS1_24CollectiveEpilogueBwdGQAISA_fSD_Li256ELb1ELb1EEENS1_19SingleTileSchedulerILb1ELb0ELb0ELi128EEEEEEEEEvNT_6ParamsE --------------------------
	.section	.nv.constant0._ZN7cutlass13device_kernelIN5flash19enable_sm80_to_sm89INS1_16FlashAttnBwdSm80INS1_25CollectiveMainloopBwdSm80ILi2ELi2EN4cute5tupleIJNS5_1CILi64EEENS7_ILi128EEES8_EEENS_10bfloat16_tEfNS_4arch4Sm80ELb0ELb0ELb0ELb1ELb1ELb0ELb0ELb0ELi2ELi2ELi4ELi2ELb1EEENS1_24CollectiveEpilogueBwdGQAISA_fSD_Li256ELb1ELb1EEENS1_19SingleTileSchedulerILb1ELb0ELb0ELi128EEEEEEEEEvNT_6ParamsE,"a",@progbits
	.sectionflags	@""
	.align	4
.nv.constant0._ZN7cutlass13device_kernelIN5flash19enable_sm80_to_sm89INS1_16FlashAttnBwdSm80INS1_25CollectiveMainloopBwdSm80ILi2ELi2EN4cute5tupleIJNS5_1CILi64EEENS7_ILi128EEES8_EEENS_10bfloat16_tEfNS_4arch4Sm80ELb0ELb0ELb0ELb1ELb1ELb0ELb0ELb0ELi2ELi2ELi4ELi2ELb1EEENS1_24CollectiveEpilogueBwdGQAISA_fSD_Li256ELb1ELb1EEENS1_19SingleTileSchedulerILb1ELb0ELb0ELi128EEEEEEEEEvNT_6ParamsE:
	.zero		984


//--------------------- .nv.constant0._ZN7cutlass13device_kernelIN5flash19enable_sm80_to_sm89INS1_16FlashAttnBwdSm80INS1_25CollectiveMainloopBwdSm80ILi2ELi2EN4cute5tupleIJNS5_1CILi64EEENS7_ILi128EEES8_EEENS_10bfloat16_tEfNS_4arch4Sm80ELb0ELb1ELb0ELb0ELb0ELb0ELb0ELb0ELi2ELi2ELi4ELi2ELb1EEENS1_21CollectiveEpilogueBwdISA_SB_SD_Li256ELb0ELb0ELi2EEENS1_19SingleTileSchedulerILb0ELb0ELb0ELi128EEEEEEEEEvNT_6ParamsE --------------------------
	.section	.nv.constant0._ZN7cutlass13device_kernelIN5flash19enable_sm80_to_sm89INS1_16FlashAttnBwdSm80INS1_25CollectiveMainloopBwdSm80ILi2ELi2EN4cute5tupleIJNS5_1CILi64EEENS7_ILi128EEES8_EEENS_10bfloat16_tEfNS_4arch4Sm80ELb0ELb1ELb0ELb0ELb0ELb0ELb0ELb0ELi2ELi2ELi4ELi2ELb1EEENS1_21CollectiveEpilogueBwdISA_SB_SD_Li256ELb0ELb0ELi2EEENS1_19SingleTileSchedulerILb0ELb0ELb0ELi128EEEEEEEEEvNT_6ParamsE,"a",@progbits
	.sectionflags	@""
	.align	4
.nv.constant0._ZN7cutlass13device_kernelIN5flash19enable_sm80_to_sm89INS1_16FlashAttnBwdSm80INS1_25CollectiveMainloopBwdSm80ILi2ELi2EN4cute5tupleIJNS5_1CILi64EEENS7_ILi128EEES8_EEENS_10bfloat16_tEfNS_4arch4Sm80ELb0ELb1ELb0ELb0ELb0ELb0ELb0ELb0ELi2ELi2ELi4ELi2ELb1EEENS1_21CollectiveEpilogueBwdISA_SB_SD_Li256ELb0ELb0ELi2EEENS1_19SingleTileSchedulerILb0ELb0ELb0ELi128EEEEEEEEEvNT_6ParamsE:
	.zero		976


//--------------------- .nv.constant0._ZN7cutlass13device_kernelIN5flash19enable_sm80_to_sm89INS1_16FlashAttnBwdSm80INS1_25CollectiveMainloopBwdSm80ILi2ELi2EN4cute5tupleIJNS5_1CILi64EEENS7_ILi128EEES8_EEENS_10bfloat16_tEfNS_4arch4Sm80ELb0ELb1ELb0ELb0ELb1ELb0ELb0ELb0ELi2ELi2ELi4ELi2ELb1EEENS1_21CollectiveEpilogueBwdISA_SB_SD_Li256ELb0ELb0ELi2EEENS1_19SingleTileSchedulerILb0ELb0ELb0ELi128EEEEEEEEEvNT_6ParamsE --------------------------
	.section	.nv.constant0._ZN7cutlass13device_kernelIN5flash19enable_sm80_to_sm89INS1_16FlashAttnBwdSm80INS1_25CollectiveMainloopBwdSm80ILi2ELi2EN4cute5tupleIJNS5_1CILi64EEENS7_ILi128EEES8_EEENS_10bfloat16_tEfNS_4arch4Sm80ELb0ELb1ELb0ELb0ELb1ELb0ELb0ELb0ELi2ELi2ELi4ELi2ELb1EEENS1_21CollectiveEpilogueBwdISA_SB_SD_Li256ELb0ELb0ELi2EEENS1_19SingleTileSchedulerILb0ELb0ELb0ELi128EEEEEEEEEvNT_6ParamsE,"a",@progbits
	.sectionflags	@""
	.align	4
.nv.constant0._ZN7cutlass13device_kernelIN5flash19enable_sm80_to_sm89INS1_16FlashAttnBwdSm80INS1_25CollectiveMainloopBwdSm80ILi2ELi2EN4cute5tupleIJNS5_1CILi64EEENS7_ILi128EEES8_EEENS_10bfloat16_tEfNS_4arch4Sm80ELb0ELb1ELb0ELb0ELb1ELb0ELb0ELb0ELi2ELi2ELi4ELi2ELb1EEENS1_21CollectiveEpilogueBwdISA_SB_SD_Li256ELb0ELb0ELi2EEENS1_19SingleTileSchedulerILb0ELb0ELb0ELi128EEEEEEEEEvNT_6ParamsE:
	.zero		976


//--------------------- .nv.constant0._ZN7cutlass13device_kernelIN5flash19enable_sm80_to_sm89INS1_16FlashAttnBwdSm80INS1_25CollectiveMainloopBwdSm80ILi2ELi2EN4cute5tupleIJNS5_1CILi64EEENS7_ILi128EEES8_EEENS_10bfloat16_tEfNS_4arch4Sm80ELb0ELb1ELb0ELb0ELb0ELb0ELb0ELb0ELi2ELi2ELi4ELi2ELb1EEENS1_24CollectiveEpilogueBwdGQAISA_fSD_Li256ELb0ELb0EEENS1_19SingleTileSchedulerILb0ELb0ELb0ELi128EEEEEEEEEvNT_6ParamsE --------------------------
	.section	.nv.constant0._ZN7cutlass13device_kernelIN5flash19enable_sm80_to_sm89INS1_16FlashAttnBwdSm80INS1_25CollectiveMainloopBwdSm80ILi2ELi2EN4cute5tupleIJNS5_1CILi64EEENS7_ILi128EEES8_EEENS_10bfloat16_tEfNS_4arch4Sm80ELb0ELb1ELb0ELb0ELb0ELb0ELb0ELb0ELi2ELi2ELi4ELi2ELb1EEENS1_24CollectiveEpilogueBwdGQAISA_fSD_Li256ELb0ELb0EEENS1_19SingleTileSchedulerILb0ELb0ELb0ELi128EEEEEEEEEvNT_6ParamsE,"a",@progbits
	.sectionflags	@""
	.align	4
.nv.constant0._ZN7cutlass13device_kernelIN5flash19enable_sm80_to_sm89INS1_16FlashAttnBwdSm80INS1_25CollectiveMainloopBwdSm80ILi2ELi2EN4cute5tupleIJNS5_1CILi64EEENS7_ILi128EEES8_EEENS_10bfloat16_tEfNS_4arch4Sm80ELb0ELb1ELb0ELb0ELb0ELb0ELb0ELb0ELi2ELi2ELi4ELi2ELb1EEENS1_24CollectiveEpilogueBwdGQAISA_fSD_Li256ELb0ELb0EEENS1_19SingleTileSchedulerILb0ELb0ELb0ELi128EEEEEEEEEvNT_6ParamsE:
	.zero		984


//--------------------- .nv.constant0._ZN7cutlass13device_kernelIN5flash19enable_sm80_to_sm89INS1_16FlashAttnBwdSm80INS1_25CollectiveMainloopBwdSm80ILi2ELi2EN4cute5tupleIJNS5_1CILi64EEENS7_ILi128EEES8_EEENS_10bfloat16_tEfNS_4arch4Sm80ELb0ELb1ELb0ELb0ELb1ELb0ELb0ELb0ELi2ELi2ELi4ELi2ELb1EEENS1_24CollectiveEpilogueBwdGQAISA_fSD_Li256ELb0ELb1EEENS1_19SingleTileSchedulerILb0ELb0ELb0ELi128EEEEEEEEEvNT_6ParamsE --------------------------
	.section	.nv.constant0._ZN7cutlass13device_kernelIN5flash19enable_sm80_to_sm89INS1_16FlashAttnBwdSm80INS1_25CollectiveMainloopBwdSm80ILi2ELi2EN4cute5tupleIJNS5_1CILi64EEENS7_ILi128EEES8_EEENS_10bfloat16_tEfNS_4arch4Sm80ELb0ELb1ELb0ELb0ELb1ELb0ELb0ELb0ELi2ELi2ELi4ELi2ELb1EEENS1_24CollectiveEpilogueBwdGQAISA_fSD_Li256ELb0ELb1EEENS1_19SingleTileSchedulerILb0ELb0ELb0ELi128EEEEEEEEEvNT_6ParamsE,"a",@progbits
	.sectionflags	@""
	.align	4
.nv.constant0._ZN7cutlass13device_kernelIN5flash19enable_sm80_to_sm89INS1_16FlashAttnBwdSm80INS1_25CollectiveMainloopBwdSm80ILi2ELi2EN4cute5tupleIJNS5_1CILi64EEENS7_ILi128EEES8_EEENS_10bfloat16_tEfNS_4arch4Sm80ELb0ELb1ELb0ELb0ELb1ELb0ELb0ELb0ELi2ELi2ELi4ELi2ELb1EEENS1_24CollectiveEpilogueBwdGQAISA_fSD_Li256ELb0ELb1EEENS1_19SingleTileSchedulerILb0ELb0ELb0ELi128EEEEEEEEEvNT_6ParamsE:
	.zero		984


//--------------------- .nv.constant0._ZN7cutlass13device_kernelIN5flash19enable_sm80_to_sm89INS1_16FlashAttnBwdSm80INS1_25CollectiveMainloopBwdSm80ILi2ELi2EN4cute5tupleIJNS5_1CILi64EEENS7_ILi128EEES8_EEENS_10bfloat16_tEfNS_4arch4Sm80ELb0ELb1ELb0ELb1ELb0ELb0ELb0ELb0ELi2ELi2ELi4ELi2ELb1EEENS1_21CollectiveEpilogueBwdISA_SB_SD_Li256ELb1ELb0ELi2EEENS1_19SingleTileSchedulerILb1ELb0ELb0ELi128EEEEEEEEEvNT_6ParamsE --------------------------
	.section	.nv.constant0._ZN7cutlass13device_kernelIN5flash19enable_sm80_to_sm89INS1_16FlashAttnBwdSm80INS1_25CollectiveMainloopBwdSm80ILi2ELi2EN4cute5tupleIJNS5_1CILi64EEENS7_ILi128EEES8_EEENS_10bfloat16_tEfNS_4arch4Sm80ELb0ELb1ELb0ELb1ELb0ELb0ELb0ELb0ELi2ELi2ELi4ELi2ELb1EEENS1_21CollectiveEpilogueBwdISA_SB_SD_Li256ELb1ELb0ELi2EEENS1_19SingleTileSchedulerILb1ELb0ELb0ELi128EEEEEEEEEvNT_6ParamsE,"a",@progbits
	.sectionflags	@""
	.align	4
.nv.constant0._ZN7cutlass13device_kernelIN5flash19enable_sm80_to_sm89INS1_16FlashAttnBwdSm80INS1_25CollectiveMainloopBwdSm80ILi2ELi2EN4cute5tupleIJNS5_1CILi64EEENS7_ILi128EEES8_EEENS_10bfloat16_tEfNS_4arch4Sm80ELb0ELb1ELb0ELb1ELb0ELb0ELb0ELb0ELi2ELi2ELi4ELi2ELb1EEENS1_21CollectiveEpilogueBwdISA_SB_SD_Li256ELb1ELb0ELi2EEENS1_19SingleTileSchedulerILb1ELb0ELb0ELi128EEEEEEEEEvNT_6ParamsE:
	.zero		976


//--------------------- .nv.constant0._ZN7cutlass13device_kernelIN5flash19enable_sm80_to_sm89INS1_16FlashAttnBwdSm80INS1_25CollectiveMainloopBwdSm80ILi2ELi2EN4cute5tupleIJNS5_1CILi64EEENS7_ILi128EEES8_EEENS_10bfloat16_tEfNS_4arch4Sm80ELb0ELb1ELb0ELb1ELb1ELb0ELb0ELb0ELi2ELi2ELi4ELi2ELb1EEENS1_21CollectiveEpilogueBwdISA_SB_SD_Li256ELb1ELb0ELi2EEENS1_19SingleTileSchedulerILb1ELb0ELb0ELi128EEEEEEEEEvNT_6ParamsE --------------------------
	.section	.nv.constant0._ZN7cutlass13device_kernelIN5flash19enable_sm80_to_sm89INS1_16FlashAttnBwdSm80INS1_25CollectiveMainloopBwdSm80ILi2ELi2EN4cute5tupleIJNS5_1CILi64EEENS7_ILi128EEES8_EEENS_10bfloat16_tEfNS_4arch4Sm80ELb0ELb1ELb0ELb1ELb1ELb0ELb0ELb0ELi2ELi2ELi4ELi2ELb1EEENS1_21CollectiveEpilogueBwdISA_SB_SD_Li256ELb1ELb0ELi2EEENS1_19SingleTileSchedulerILb1ELb0ELb0ELi128EEEEEEEEEvNT_6ParamsE,"a",@progbits
	.sectionflags	@""
	.align	4
.nv.constant0._ZN7cutlass13device_kernelIN5flash19enable_sm80_to_sm89INS1_16FlashAttnBwdSm80INS1_25CollectiveMainloopBwdSm80ILi2ELi2EN4cute5tupleIJNS5_1CILi64EEENS7_ILi128EEES8_EEENS_10bfloat16_tEfNS_4arch4Sm80ELb0ELb1ELb0ELb1ELb1ELb0ELb0ELb0ELi2ELi2ELi4ELi2ELb1EEENS1_21CollectiveEpilogueBwdISA_SB_SD_Li256ELb1ELb0ELi2EEENS1_19SingleTileSchedulerILb1ELb0ELb0ELi128EEEEEEEEEvNT_6ParamsE:
	.zero		976


//--------------------- .nv.constant0._ZN7cutlass13device_kernelIN5flash19enable_sm80_to_sm89INS1_16FlashAttnBwdSm80INS1_25CollectiveMainloopBwdSm80ILi2ELi2EN4cute5tupleIJNS5_1CILi64EEENS7_ILi128EEES8_EEENS_10bfloat16_tEfNS_4arch4Sm80ELb0ELb1ELb0ELb1ELb0ELb0ELb0ELb0ELi2ELi2ELi4ELi2ELb1EEENS1_24CollectiveEpilogueBwdGQAISA_fSD_Li256ELb1ELb0EEENS1_19SingleTileSchedulerILb1ELb0ELb0ELi128EEEEEEEEEvNT_6ParamsE --------------------------
	.section	.nv.constant0._ZN7cutlass13device_kernelIN5flash19enable_sm80_to_sm89INS1_16FlashAttnBwdSm80INS1_25CollectiveMainloopBwdSm80ILi2ELi2EN4cute5tupleIJNS5_1CILi64EEENS7_ILi128EEES8_EEENS_10bfloat16_tEfNS_4arch4Sm80ELb0ELb1ELb0ELb1ELb0ELb0ELb0ELb0ELi2ELi2ELi4ELi2ELb1EEENS1_24CollectiveEpilogueBwdGQAISA_fSD_Li256ELb1ELb0EEENS1_19SingleTileSchedulerILb1ELb0ELb0ELi128EEEEEEEEEvNT_6ParamsE,"a",@progbits
	.sectionflags	@""
	.align	4
.nv.constant0._ZN7cutlass13device_kernelIN5flash19enable_sm80_to_sm89INS1_16FlashAttnBwdSm80INS1_25CollectiveMainloopBwdSm80ILi2ELi2EN4cute5tupleIJNS5_1CILi64EEENS7_ILi128EEES8_EEENS_10bfloat16_tEfNS_4arch4Sm80ELb0ELb1ELb0ELb1ELb0ELb0ELb0ELb0ELi2ELi2ELi4ELi2ELb1EEENS1_24CollectiveEpilogueBwdGQAISA_fSD_Li256ELb1ELb0EEENS1_19SingleTileSchedulerILb1ELb0ELb0ELi128EEEEEEEEEvNT_6ParamsE:
	.zero		984


//--------------------- .nv.constant0._ZN7cutlass13device_kernelIN5flash19enable_sm80_to_sm89INS1_16FlashAttnBwdSm80INS1_25CollectiveMainloopBwdSm80ILi2ELi2EN4cute5tupleIJNS5_1CILi64EEENS7_ILi128EEES8_EEENS_10bfloat16_tEfNS_4arch4Sm80ELb0ELb1ELb0ELb1ELb1ELb0ELb0ELb0ELi2ELi2ELi4ELi2ELb1EEENS1_24CollectiveEpilogueBwdGQAISA_fSD_Li256ELb1ELb1EEENS1_19SingleTileSchedulerILb1ELb0ELb0ELi128EEEEEEEEEvNT_6ParamsE --------------------------
	.section	.nv.constant0._ZN7cutlass13device_kernelIN5flash19enable_sm80_to_sm89INS1_16FlashAttnBwdSm80INS1_25CollectiveMainloopBwdSm80ILi2ELi2EN4cute5tupleIJNS5_1CILi64EEENS7_ILi128EEES8_EEENS_10bfloat16_tEfNS_4arch4Sm80ELb0ELb1ELb0ELb1ELb1ELb0ELb0ELb0ELi2ELi2ELi4ELi2ELb1EEENS1_24CollectiveEpilogueBwdGQAISA_fSD_Li256ELb1ELb1EEENS1_19SingleTileSchedulerILb1ELb0ELb0ELi128EEEEEEEEEvNT_6ParamsE,"a",@progbits
	.sectionflags	@""
	.align	4
.nv.constant0._ZN7cutlass13device_kernelIN5flash19enable_sm80_to_sm89INS1_16FlashAttnBwdSm80INS1_25CollectiveMainloopBwdSm80ILi2ELi2EN4cute5tupleIJNS5_1CILi64EEENS7_ILi128EEES8_EEENS_10bfloat16_tEfNS_4arch4Sm80ELb0ELb1ELb0ELb1ELb1ELb0ELb0ELb0ELi2ELi2ELi4ELi2ELb1EEENS1_24CollectiveEpilogueBwdGQAISA_fSD_Li256ELb1ELb1EEENS1_19SingleTileSchedulerILb1ELb0ELb0ELi128EEEEEEEEEvNT_6ParamsE:
	.zero		984


//--------------------- .nv.constant0._ZN7cutlass13device_kernelIN5flash19enable_sm80_to_sm89INS1_16FlashAttnBwdSm80INS1_25CollectiveMainloopBwdSm80ILi2ELi2EN4cute5tupleIJNS5_1CILi64EEENS7_ILi128EEES8_EEENS_10bfloat16_tEfNS_4arch4Sm80ELb1ELb0ELb0ELb0ELb0ELb0ELb0ELb0ELi2ELi2ELi4ELi2ELb1EEENS1_21CollectiveEpilogueBwdISA_SB_SD_Li256ELb0ELb0ELi2EEENS1_25SingleTileBwdLPTSchedulerILb0ELi128ELb0EEEEEEEEEvNT_6ParamsE --------------------------
	.section	.nv.constant0._ZN7cutlass13device_kernelIN5flash19enable_sm80_to_sm89INS1_16FlashAttnBwdSm80INS1_25CollectiveMainloopBwdSm80ILi2ELi2EN4cute5tupleIJNS5_1CILi64EEENS7_ILi128EEES8_EEENS_10bfloat16_tEfNS_4arch4Sm80ELb1ELb0ELb0ELb0ELb0ELb0ELb0ELb0ELi2ELi2ELi4ELi2ELb1EEENS1_21CollectiveEpilogueBwdISA_SB_SD_Li256ELb0ELb0ELi2EEENS1_25SingleTileBwdLPTSchedulerILb0ELi128ELb0EEEEEEEEEvNT_6ParamsE,"a",@progbits
	.sectionflags	@""
	.align	4
.nv.constant0._ZN7cutlass13device_kernelIN5flash19enable_sm80_to_sm89INS1_16FlashAttnBwdSm80INS1_25CollectiveMainloopBwdSm80ILi2ELi2EN4cute5tupleIJNS5_1CILi64EEENS7_ILi128EEES8_EEENS_10bfloat16_tEfNS_4arch4Sm80ELb1ELb0ELb0ELb0ELb0ELb0ELb0ELb0ELi2ELi2ELi4ELi2ELb1EEENS1_21CollectiveEpilogueBwdISA_SB_SD_Li256ELb0ELb0ELi2EEENS1_25SingleTileBwdLPTSchedulerILb0ELi128ELb0EEEEEEEEEvNT_6ParamsE:
	.zero		1000


//--------------------- .nv.constant0._ZN7cutlass13device_kernelIN5flash19enable_sm80_to_sm89INS1_16FlashAttnBwdSm80INS1_25CollectiveMainloopBwdSm80ILi2ELi2EN4cute5tupleIJNS5_1CILi64EEENS7_ILi128EEES8_EEENS_10bfloat16_tEfNS_4arch4Sm80ELb1ELb0ELb0ELb0ELb1ELb0ELb0ELb0ELi2ELi2ELi4ELi2ELb1EEENS1_21CollectiveEpilogueBwdISA_SB_SD_Li256ELb0ELb0ELi2EEENS1_25SingleTileBwdLPTSchedulerILb0ELi128ELb1EEEEEEEEEvNT_6ParamsE --------------------------
	.section	.nv.constant0._ZN7cutlass13device_kernelIN5flash19enable_sm80_to_sm89INS1_16FlashAttnBwdSm80INS1_25CollectiveMainloopBwdSm80ILi2ELi2EN4cute5tupleIJNS5_1CILi64EEENS7_ILi128EEES8_EEENS_10bfloat16_tEfNS_4arch4Sm80ELb1ELb0ELb0ELb0ELb1ELb0ELb0ELb0ELi2ELi2ELi4ELi2ELb1EEENS1_21CollectiveEpilogueBwdISA_SB_SD_Li256ELb0ELb0ELi2EEENS1_25SingleTileBwdLPTSchedulerILb0ELi128ELb1EEEEEEEEEvNT_6ParamsE,"a",@progbits
	.sectionflags	@""
	.align	4
.nv.constant0._ZN7cutlass13device_kernelIN5flash19enable_sm80_to_sm89INS1_16FlashAttnBwdSm80INS1_25CollectiveMainloopBwdSm80ILi2ELi2EN4cute5tupleIJNS5_1CILi64EEENS7_ILi128EEES8_EEENS_10bfloat16_tEfNS_4arch4Sm80ELb1ELb0ELb0ELb0ELb1ELb0ELb0ELb0ELi2ELi2ELi4ELi2ELb1EEENS1_21CollectiveEpilogueBwdISA_SB_SD_Li256ELb0ELb0ELi2EEENS1_25SingleTileBwdLPTSchedulerILb0ELi128ELb1EEEEEEEEEvNT_6ParamsE:
	.zero		1000


//--------------------- .nv.constant0._ZN7cutlass13device_kernelIN5flash19enable_sm80_to_sm89INS1_16FlashAttnBwdSm80INS1_25CollectiveMainloopBwdSm80ILi2ELi2EN4cute5tupleIJNS5_1CILi64EEENS7_ILi128EEES8_EEENS_10bfloat16_tEfNS_4arch4Sm80ELb1ELb0ELb0ELb0ELb0ELb0ELb0ELb0ELi2ELi2ELi4ELi2ELb1EEENS1_24CollectiveEpilogueBwdGQAISA_fSD_Li256ELb0ELb0EEENS1_25SingleTileBwdLPTSchedulerILb0ELi128ELb0EEEEEEEEEvNT_6ParamsE --------------------------
	.section	.nv.constant0._ZN7cutlass13device_kernelIN5flash19enable_sm80_to_sm89INS1_16FlashAttnBwdSm80INS1_25CollectiveMainloopBwdSm80ILi2ELi2EN4cute5tupleIJNS5_1CILi64EEENS7_ILi128EEES8_EEENS_10bfloat16_tEfNS_4arch4Sm80ELb1ELb0ELb0ELb0ELb0ELb0ELb0ELb0ELi2ELi2ELi4ELi2ELb1EEENS1_24CollectiveEpilogueBwdGQAISA_fSD_Li256ELb0ELb0EEENS1_25SingleTileBwdLPTSchedulerILb0ELi128ELb0EEEEEEEEEvNT_6ParamsE,"a",@progbits
	.sectionflags	@""
	.align	4
.nv.constant0._ZN7cutlass13device_kernelIN5flash19enable_sm80_to_sm89INS1_16FlashAttnBwdSm80INS1_25CollectiveMainloopBwdSm80ILi2ELi2EN4cute5tupleIJNS5_1CILi64EEENS7_ILi128EEES8_EEENS_10bfloat16_tEfNS_4arch4Sm80ELb1ELb0ELb0ELb0ELb0ELb0ELb0ELb0ELi2ELi2ELi4ELi2ELb1EEENS1_24CollectiveEpilogueBwdGQAISA_fSD_Li256ELb0ELb0EEENS1_25SingleTileBwdLPTSchedulerILb0ELi128ELb0EEEEEEEEEvNT_6ParamsE:
	.zero		1008


//--------------------- .nv.constant0._ZN7cutlass13device_kernelIN5flash19enable_sm80_to_sm89INS1_16FlashAttnBwdSm80INS1_25CollectiveMainloopBwdSm80ILi2ELi2EN4cute5tupleIJNS5_1CILi64EEENS7_ILi128EEES8_EEENS_10bfloat16_tEfNS_4arch4Sm80ELb1ELb0ELb0ELb0ELb1ELb0ELb0ELb0ELi2ELi2ELi4ELi2ELb1EEENS1_24CollectiveEpilogueBwdGQAISA_fSD_Li256ELb0ELb1EEENS1_25SingleTileBwdLPTSchedulerILb0ELi128ELb1EEEEEEEEEvNT_6ParamsE --------------------------
	.section	.nv.constant0._ZN7cutlass13device_kernelIN5flash19enable_sm80_to_sm89INS1_16FlashAttnBwdSm80INS1_25CollectiveMainloopBwdSm80ILi2ELi2EN4cute5tupleIJNS5_1CILi64EEENS7_ILi128EEES8_EEENS_10bfloat16_tEfNS_4arch4Sm80ELb1ELb0ELb0ELb0ELb1ELb0ELb0ELb0ELi2ELi2ELi4ELi2ELb1EEENS1_24CollectiveEpilogueBwdGQAISA_fSD_Li256ELb0ELb1EEENS1_25SingleTileBwdLPTSchedulerILb0ELi128ELb1EEEEEEEEEvNT_6ParamsE,"a",@progbits
	.sectionflags	@""
	.align	4
.nv.constant0._ZN7cutlass13device_kernelIN5flash19enable_sm80_to_sm89INS1_16FlashAttnBwdSm80INS1_25CollectiveMainloopBwdSm80ILi2ELi2EN4cute5tupleIJNS5_1CILi64EEENS7_ILi128EEES8_EEENS_10bfloat16_tEfNS_4arch4Sm80ELb1ELb0ELb0ELb0ELb1ELb0ELb0ELb0ELi2ELi2ELi4ELi2ELb1EEENS1_24CollectiveEpilogueBwdGQAISA_fSD_Li256ELb0ELb1EEENS1_25SingleTileBwdLPTSchedulerILb0ELi128ELb1EEEEEEEEEvNT_6ParamsE:
	.zero		1008


//--------------------- .nv.constant0._ZN7cutlass13device_kernelIN5flash22FlashAttnBwdPreprocessIN4cute5tupleIJNS3_1CILi64EEES6_EEENS_10bfloat16_tEfNS_4arch4Sm80ELb1ELb0EEEEEvNT_6ParamsE --------------------------
	.section	.nv.constant0._ZN7cutlass13device_kernelIN5flash22FlashAttnBwdPreprocessIN4cute5tupleIJNS3_1CILi64EEES6_EEENS_10bfloat16_tEfNS_4arch4Sm80ELb1ELb0EEEEEvNT_6ParamsE,"a",@progbits
	.sectionflags	@""
	.align	4
.nv.constant0._ZN7cutlass13device_kernelIN5flash22FlashAttnBwdPreprocessIN4cute5tupleIJNS3_1CILi64EEES6_EEENS_10bfloat16_tEfNS_4arch4Sm80ELb1ELb0EEEEEvNT_6ParamsE:
	.zero		592


//--------------------- .nv.constant0._ZN7cutlass13device_kernelIN5flash19enable_sm80_to_sm89INS1_16FlashAttnBwdSm80INS1_25CollectiveMainloopBwdSm80ILi2ELi2EN4cute5tupleIJNS5_1CILi64EEENS7_ILi128EEES8_EEENS_10bfloat16_tEfNS_4arch4Sm80ELb1ELb0ELb0ELb1ELb0ELb0ELb0ELb0ELi2ELi2ELi4ELi2ELb1EEENS1_21CollectiveEpilogueBwdISA_SB_SD_Li256ELb1ELb0ELi2EEENS1_25SingleTileBwdLPTSchedulerILb1ELi128ELb0EEEEEEEEEvNT_6ParamsE --------------------------
	.section	.nv.constant0._ZN7cutlass13device_kernelIN5flash19enable_sm80_to_sm89INS1_16FlashAttnBwdSm80INS1_25CollectiveMainloopBwdSm80ILi2ELi2EN4cute5tupleIJNS5_1CILi64EEENS7_ILi128EEES8_EEENS_10bfloat16_tEfNS_4arch4Sm80ELb1ELb0ELb0ELb1ELb0ELb0ELb0ELb0ELi2ELi2ELi4ELi2ELb1EEENS1_21CollectiveEpilogueBwdISA_SB_SD_Li256ELb1ELb0ELi2EEENS1_25SingleTileBwdLPTSchedulerILb1ELi128ELb0EEEEEEEEEvNT_6ParamsE,"a",@progbits
	.sectionflags	@""
	.align	4
.nv.constant0._ZN7cutlass13device_kernelIN5flash19enable_sm80_to_sm89INS1_16FlashAttnBwdSm80INS1_25CollectiveMainloopBwdSm80ILi2ELi2EN4cute5tupleIJNS5_1CILi64EEENS7_ILi128EEES8_EEENS_10bfloat16_tEfNS_4arch4Sm80ELb1ELb0ELb0ELb1ELb0ELb0ELb0ELb0ELi2ELi2ELi4ELi2ELb1EEENS1_21CollectiveEpilogueBwdISA_SB_SD_Li256ELb1ELb0ELi2EEENS1_25SingleTileBwdLPTSchedulerILb1ELi128ELb0EEEEEEEEEvNT_6ParamsE:
	.zero		1000


//--------------------- .nv.constant0._ZN7cutlass13device_kernelIN5flash19enable_sm80_to_sm89INS1_16FlashAttnBwdSm80INS1_25CollectiveMainloopBwdSm80ILi2ELi2EN4cute5tupleIJNS5_1CILi64EEENS7_ILi128EEES8_EEENS_10bfloat16_tEfNS_4arch4Sm80ELb1ELb0ELb0ELb1ELb1ELb0ELb0ELb0ELi2ELi2ELi4ELi2ELb1EEENS1_21CollectiveEpilogueBwdISA_SB_SD_Li256ELb1ELb0ELi2EEENS1_25SingleTileBwdLPTSchedulerILb1ELi128ELb1EEEEEEEEEvNT_6ParamsE --------------------------
	.section	.nv.constant0._ZN7cutlass13device_kernelIN5flash19enable_sm80_to_sm89INS1_16FlashAttnBwdSm80INS1_25CollectiveMainloopBwdSm80ILi2ELi2EN4cute5tupleIJNS5_1CILi64EEENS7_ILi128EEES8_EEENS_10bfloat16_tEfNS_4arch4Sm80ELb1ELb0ELb0ELb1ELb1ELb0ELb0ELb0ELi2ELi2ELi4ELi2ELb1EEENS1_21CollectiveEpilogueBwdISA_SB_SD_Li256ELb1ELb0ELi2EEENS1_25SingleTileBwdLPTSchedulerILb1ELi128ELb1EEEEEEEEEvNT_6ParamsE,"a",@progbits
	.sectionflags	@""
	.align	4
.nv.constant0._ZN7cutlass13device_kernelIN5flash19enable_sm80_to_sm89INS1_16FlashAttnBwdSm80INS1_25CollectiveMainloopBwdSm80ILi2ELi2EN4cute5tupleIJNS5_1CILi64EEENS7_ILi128EEES8_EEENS_10bfloat16_tEfNS_4arch4Sm80ELb1ELb0ELb0ELb1ELb1ELb0ELb0ELb0ELi2ELi2ELi4ELi2ELb1EEENS1_21CollectiveEpilogueBwdISA_SB_SD_Li256ELb1ELb0ELi2EEENS1_25SingleTileBwdLPTSchedulerILb1ELi128ELb1EEEEEEEEEvNT_6ParamsE:
	.zero		1000


//--------------------- .nv.constant0._ZN7cutlass13device_kernelIN5flash19enable_sm80_to_sm89INS1_16FlashAttnBwdSm80INS1_25CollectiveMainloopBwdSm80ILi2ELi2EN4cute5tupleIJNS5_1CILi64EEENS7_ILi128EEES8_EEENS_10bfloat16_tEfNS_4arch4Sm80ELb1ELb0ELb0ELb1ELb0ELb0ELb0ELb0ELi2ELi2ELi4ELi2ELb1EEENS1_24CollectiveEpilogueBwdGQAISA_fSD_Li256ELb1ELb0EEENS1_25SingleTileBwdLPTSchedulerILb1ELi128ELb0EEEEEEEEEvNT_6ParamsE --------------------------
	.section	.nv.constant0._ZN7cutlass13device_kernelIN5flash19enable_sm80_to_sm89INS1_16FlashAttnBwdSm80INS1_25CollectiveMainloopBwdSm80ILi2ELi2EN4cute5tupleIJNS5_1CILi64EEENS7_ILi128EEES8_EEENS_10bfloat16_tEfNS_4arch4Sm80ELb1ELb0ELb0ELb1ELb0ELb0ELb0ELb0ELi2ELi2ELi4ELi2ELb1EEENS1_24CollectiveEpilogueBwdGQAISA_fSD_Li256ELb1ELb0EEENS1_25SingleTileBwdLPTSchedulerILb1ELi128ELb0EEEEEEEEEvNT_6ParamsE,"a",@progbits
	.sectionflags	@""
	.align	4
.nv.constant0._ZN7cutlass13device_kernelIN5flash19enable_sm80_to_sm89INS1_16FlashAttnBwdSm80INS1_25CollectiveMainloopBwdSm80ILi2ELi2EN4cute5tupleIJNS5_1CILi64EEENS7_ILi128EEES8_EEENS_10bfloat16_tEfNS_4arch4Sm80ELb1ELb0ELb0ELb1ELb0ELb0ELb0ELb0ELi2ELi2ELi4ELi2ELb1EEENS1_24CollectiveEpilogueBwdGQAISA_fSD_Li256ELb1ELb0EEENS1_25SingleTileBwdLPTSchedulerILb1ELi128ELb0EEEEEEEEEvNT_6ParamsE:
	.zero		1008


//--------------------- .nv.constant0._ZN7cutlass13device_kernelIN5flash32FlashAttnBwdPostprocessConvertdQIN4cute5tupleIJNS3_1CILi64EEES6_EEENS_10bfloat16_tEfNS_4arch4Sm80ELi256ENS3_8TiledMMAINS3_8MMA_AtomIJNS3_30SM80_16x8x16_F32BF16BF16F32_TNEEEENS3_6LayoutINS4_IJNS5_ILi2EEENS5_ILi4EEENS5_ILi1EEEEEENS4_IJSI_SG_NS5_ILi0EEEEEEEENS4_IJNS5_ILi32EEES6_NS5_ILi16EEEEEEEELb0EEEEEvNT_6ParamsE --------------------------
	.section	.nv.constant0._ZN7cutlass13device_kernelIN5flash32FlashAttnBwdPostprocessConvertdQIN4cute5tupleIJNS3_1CILi64EEES6_EEENS_10bfloat16_tEfNS_4arch4Sm80ELi256ENS3_8TiledMMAINS3_8MMA_AtomIJNS3_30SM80_16x8x16_F32BF16BF16F32_TNEEEENS3_6LayoutINS4_IJNS5_ILi2EEENS5_ILi4EEENS5_ILi1EEEEEENS4_IJSI_SG_NS5_ILi0EEEEEEEENS4_IJNS5_ILi32EEES6_NS5_ILi16EEEEEEEELb0EEEEEvNT_6ParamsE,"a",@progbits
	.sectionflags	@""
	.align	4
.nv.constant0._ZN7cutlass13device_kernelIN5flash32FlashAttnBwdPostprocessConvertdQIN4cute5tupleIJNS3_1CILi64EEES6_EEENS_10bfloat16_tEfNS_4arch4Sm80ELi256ENS3_8TiledMMAINS3_8MMA_AtomIJNS3_30SM80_16x8x16_F32BF16BF16F32_TNEEEENS3_6LayoutINS4_IJNS5_ILi2EEENS5_ILi4EEENS5_ILi1EEEEEENS4_IJSI_SG_NS5_ILi0EEEEEEEENS4_IJNS5_ILi32EEES6_NS5_ILi16EEEEEEEELb0EEEEEvNT_6ParamsE:
	.zero		464


//--------------------- .nv.constant0._ZN7cutlass13device_kernelIN5flash19enable_sm80_to_sm89INS1_16FlashAttnBwdSm80INS1_25CollectiveMainloopBwdSm80ILi2ELi2EN4cute5tupleIJNS5_1CILi64EEENS7_ILi128EEES8_EEENS_10bfloat16_tEfNS_4arch4Sm80ELb1ELb0ELb0ELb1ELb1ELb0ELb0ELb0ELi2ELi2ELi4ELi2ELb1EEENS1_24CollectiveEpilogueBwdGQAISA_fSD_Li256ELb1ELb1EEENS1_25SingleTileBwdLPTSchedulerILb1ELi128ELb1EEEEEEEEEvNT_6ParamsE --------------------------
	.section	.nv.constant0._ZN7cutlass13device_kernelIN5flash19enable_sm80_to_sm89INS1_16FlashAttnBwdSm80INS1_25CollectiveMainloopBwdSm80ILi2ELi2EN4cute5tupleIJNS5_1CILi64EEENS7_ILi128EEES8_EEENS_10bfloat16_tEfNS_4arch4Sm80ELb1ELb0ELb0ELb1ELb1ELb0ELb0ELb0ELi2ELi2ELi4ELi2ELb1EEENS1_24CollectiveEpilogueBwdGQAISA_fSD_Li256ELb1ELb1EEENS1_25SingleTileBwdLPTSchedulerILb1ELi128ELb1EEEEEEEEEvNT_6ParamsE,"a",@progbits
	.sectionflags	@""
	.align	4
.nv.constant0._ZN7cutlass13device_kernelIN5flash19enable_sm80_to_sm89INS1_16FlashAttnBwdSm80INS1_25CollectiveMainloopBwdSm80ILi2ELi2EN4cute5tupleIJNS5_1CILi64EEENS7_ILi128EEES8_EEENS_10bfloat16_tEfNS_4arch4Sm80ELb1ELb0ELb0ELb1ELb1ELb0ELb0ELb0ELi2ELi2ELi4ELi2ELb1EEENS1_24CollectiveEpilogueBwdGQAISA_fSD_Li256ELb1ELb1EEENS1_25SingleTileBwdLPTSchedulerILb1ELi128ELb1EEEEEEEEEvNT_6ParamsE:
	.zero		1008


//--------------------- .nv.constant0._ZN7cutlass13device_kernelIN5flash22FlashAttnBwdPreprocessIN4cute5tupleIJNS3_1CILi64EEES6_EEENS_10bfloat16_tEfNS_4arch4Sm80ELb1ELb1EEEEEvNT_6ParamsE --------------------------
	.section	.nv.constant0._ZN7cutlass13device_kernelIN5flash22FlashAttnBwdPreprocessIN4cute5tupleIJNS3_1CILi64EEES6_EEENS_10bfloat16_tEfNS_4arch4Sm80ELb1ELb1EEEEEvNT_6ParamsE,"a",@progbits
	.sectionflags	@""
	.align	4
.nv.constant0._ZN7cutlass13device_kernelIN5flash22FlashAttnBwdPreprocessIN4cute5tupleIJNS3_1CILi64EEES6_EEENS_10bfloat16_tEfNS_4arch4Sm80ELb1ELb1EEEEEvNT_6ParamsE:
	.zero		592


//--------------------- .nv.constant0._ZN7cutlass13device_kernelIN5flash19enable_sm80_to_sm89INS1_16FlashAttnBwdSm80INS1_25CollectiveMainloopBwdSm80ILi2ELi2EN4cute5tupleIJNS5_1CILi128EEES8_NS7_ILi64EEEEEENS_10bfloat16_tEfNS_4arch4Sm80ELb0ELb0ELb0ELb0ELb0ELb0ELb0ELb0ELi2ELi4ELi4ELi4ELb0EEENS1_21CollectiveEpilogueBwdISA_SB_SD_Li256ELb0ELb0ELi2EEENS1_19SingleTileSchedulerILb0ELb0ELb0ELi128EEEEEEEEEvNT_6ParamsE --------------------------
	.section	.nv.constant0._ZN7cutlass13device_kernelIN5flash19enable_sm80_to_sm89INS1_16FlashAttnBwdSm80INS1_25CollectiveMainloopBwdSm80ILi2ELi2EN4cute5tupleIJNS5_1CILi128EEES8_NS7_ILi64EEEEEENS_10bfloat16_tEfNS_4arch4Sm80ELb0ELb0ELb0ELb0ELb0ELb0ELb0ELb0ELi2ELi4ELi4ELi4ELb0EEENS1_21CollectiveEpilogueBwdISA_SB_SD_Li256ELb0ELb0ELi2EEENS1_19SingleTileSchedulerILb0ELb0ELb0ELi128EEEEEEEEEvNT_6ParamsE,"a",@progbits
	.sectionflags	@""
	.align	4
.nv.constant0._ZN7cutlass13device_kernelIN5flash19enable_sm80_to_sm89INS1_16FlashAttnBwdSm80INS1_25CollectiveMainloopBwdSm80ILi2ELi2EN4cute5tupleIJNS5_1CILi128EEES8_NS7_ILi64EEEEEENS_10bfloat16_tEfNS_4arch4Sm80ELb0ELb0ELb0ELb0ELb0ELb0ELb0ELb0ELi2ELi4ELi4ELi4ELb0EEENS1_21CollectiveEpilogueBwdISA_SB_SD_Li256ELb0ELb0ELi2EEENS1_19SingleTileSchedulerILb0ELb0ELb0ELi128EEEEEEEEEvNT_6ParamsE:
	.zero		976


//--------------------- .nv.constant0._ZN7cutlass13device_kernelIN5flash19enable_sm80_to_sm89INS1_16FlashAttnBwdSm80INS1_25CollectiveMainloopBwdSm80ILi2ELi2EN4cute5tupleIJNS5_1CILi128EEES8_NS7_ILi64EEEEEENS_10bfloat16_tEfNS_4arch4Sm80ELb0ELb0ELb0ELb0ELb1ELb0ELb0ELb0ELi2ELi4ELi4ELi4ELb0EEENS1_21CollectiveEpilogueBwdISA_SB_SD_Li256ELb0ELb0ELi2EEENS1_19SingleTileSchedulerILb0ELb0ELb0ELi128EEEEEEEEEvNT_6ParamsE --------------------------
	.section	.nv.constant0._ZN7cutlass13device_kernelIN5flash19enable_sm80_to_sm89INS1_16FlashAttnBwdSm80INS1_25CollectiveMainloopBwdSm80ILi2ELi2EN4cute5tupleIJNS5_1CILi128EEES8_NS7_ILi64EEEEEENS_10bfloat16_tEfNS_4arch4Sm80ELb0ELb0ELb0ELb0ELb1ELb0ELb0ELb0ELi2ELi4ELi4ELi4ELb0EEENS1_21CollectiveEpilogueBwdISA_SB_SD_Li256ELb0ELb0ELi2EEENS1_19SingleTileSchedulerILb0ELb0ELb0ELi128EEEEEEEEEvNT_6ParamsE,"a",@progbits
	.sectionflags	@""
	.align	4
.nv.constant0._ZN7cutlass13device_kernelIN5flash19enable_sm80_to_sm89INS1_16FlashAttnBwdSm80INS1_25CollectiveMainloopBwdSm80ILi2ELi2EN4cute5tupleIJNS5_1CILi128EEES8_NS7_ILi64EEEEEENS_10bfloat16_tEfNS_4arch4Sm80ELb0ELb0ELb0ELb0ELb1ELb0ELb0ELb0ELi2ELi4ELi4ELi4ELb0EEENS1_21CollectiveEpilogueBwdISA_SB_SD_Li256ELb0ELb0ELi2EEENS1_19SingleTileSchedulerILb0ELb0ELb0ELi128EEEEEEEEEvNT_6ParamsE:
	.zero		976


//--------------------- .nv.constant0._ZN7cutlass13device_kernelIN5flash19enable_sm80_to_sm89INS1_16FlashAttnBwdSm80INS1_25CollectiveMainloopBwdSm80ILi2ELi2EN4cute5tupleIJNS5_1CILi128EEES8_NS7_ILi64EEEEEENS_10bfloat16_tEfNS_4arch4Sm80ELb0ELb0ELb0ELb0ELb0ELb0ELb0ELb0ELi2ELi4ELi4ELi4ELb0EEENS1_24CollectiveEpilogueBwdGQAISA_fSD_Li256ELb0ELb0EEENS1_19SingleTileSchedulerILb0ELb0ELb0ELi128EEEEEEEEEvNT_6ParamsE --------------------------
	.section	.nv.constant0._ZN7cutlass13device_kernelIN5flash19enable_sm80_to_sm89INS1_16FlashAttnBwdSm80INS1_25CollectiveMainloopBwdSm80ILi2ELi2EN4cute5tupleIJNS5_1CILi128EEES8_NS7_ILi64EEEEEENS_10bfloat16_tEfNS_4arch4Sm80ELb0ELb0ELb0ELb0ELb0ELb0ELb0ELb0ELi2ELi4ELi4ELi4ELb0EEENS1_24CollectiveEpilogueBwdGQAISA_fSD_Li256ELb0ELb0EEENS1_19SingleTileSchedulerILb0ELb0ELb0ELi128EEEEEEEEEvNT_6ParamsE,"a",@progbits
	.sectionflags	@""
	.align	4
.nv.constant0._ZN7cutlass13device_kernelIN5flash19enable_sm80_to_sm89INS1_16FlashAttnBwdSm80INS1_25CollectiveMainloopBwdSm80ILi2ELi2EN4cute5tupleIJNS5_1CILi128EEES8_NS7_ILi64EEEEEENS_10bfloat16_tEfNS_4arch4Sm80ELb0ELb0ELb0ELb0ELb0ELb0ELb0ELb0ELi2ELi4ELi4ELi4ELb0EEENS1_24CollectiveEpilogueBwdGQAISA_fSD_Li256ELb0ELb0EEENS1_19SingleTileSchedulerILb0ELb0ELb0ELi128EEEEEEEEEvNT_6ParamsE:
	.zero		984


//--------------------- .nv.constant0._ZN7cutlass13device_kernelIN5flash19enable_sm80_to_sm89INS1_16FlashAttnBwdSm80INS1_25CollectiveMainloopBwdSm80ILi2ELi2EN4cute5tupleIJNS5_1CILi128EEES8_NS7_ILi64EEEEEENS_10bfloat16_tEfNS_4arch4Sm80ELb0ELb0ELb0ELb0ELb1ELb0ELb0ELb0ELi2ELi4ELi4ELi4ELb0EEENS1_24CollectiveEpilogueBwdGQAISA_fSD_Li256ELb0ELb1EEENS1_19SingleTileSchedulerILb0ELb0ELb0ELi128EEEEEEEEEvNT_6ParamsE --------------------------
	.section	.nv.constant0._ZN7cutlass13device_kernelIN5flash19enable_sm80_to_sm89INS1_16FlashAttnBwdSm80INS1_25CollectiveMainloopBwdSm80ILi2ELi2EN4cute5tupleIJNS5_1CILi128EEES8_NS7_ILi64EEEEEENS_10bfloat16_tEfNS_4arch4Sm80ELb0ELb0ELb0ELb0ELb1ELb0ELb0ELb0ELi2ELi4ELi4ELi4ELb0EEENS1_24CollectiveEpilogueBwdGQAISA_fSD_Li256ELb0ELb1EEENS1_19SingleTileSchedulerILb0ELb0ELb0ELi128EEEEEEEEEvNT_6ParamsE,"a",@progbits
	.sectionflags	@""
	.align	4
.nv.constant0._ZN7cutlass13device_kernelIN5flash19enable_sm80_to_sm89INS1_16FlashAttnBwdSm80INS1_25CollectiveMainloopBwdSm80ILi2ELi2EN4cute5tupleIJNS5_1CILi128EEES8_NS7_ILi64EEEEEENS_10bfloat16_tEfNS_4arch4Sm80ELb0ELb0ELb0ELb0ELb1ELb0ELb0ELb0ELi2ELi4ELi4ELi4ELb0EEENS1_24CollectiveEpilogueBwdGQAISA_fSD_Li256ELb0ELb1EEENS1_19SingleTileSchedulerILb0ELb0ELb0ELi128EEEEEEEEEvNT_6ParamsE:
	.zero		984


//--------------------- .nv.constant0._ZN7cutlass13device_kernelIN5flash19enable_sm80_to_sm89INS1_16FlashAttnBwdSm80INS1_25CollectiveMainloopBwdSm80ILi2ELi2EN4cute5tupleIJNS5_1CILi128EEES8_NS7_ILi64EEEEEENS_10bfloat16_tEfNS_4arch4Sm80ELb0ELb0ELb0ELb1ELb0ELb0ELb0ELb0ELi2ELi4ELi4ELi4ELb0EEENS1_21CollectiveEpilogueBwdISA_SB_SD_Li256ELb1ELb0ELi2EEENS1_19SingleTileSchedulerILb1ELb0ELb0ELi128EEEEEEEEEvNT_6ParamsE --------------------------
	.section	.nv.constant0._ZN7cutlass13device_kernelIN5flash19enable_sm80_to_sm89INS1_16FlashAttnBwdSm80INS1_25CollectiveMainloopBwdSm80ILi2ELi2EN4cute5tupleIJNS5_1CILi128EEES8_NS7_ILi64EEEEEENS_10bfloat16_tEfNS_4arch4Sm80ELb0ELb0ELb0ELb1ELb0ELb0ELb0ELb0ELi2ELi4ELi4ELi4ELb0EEENS1_21CollectiveEpilogueBwdISA_SB_SD_Li256ELb1ELb0ELi2EEENS1_19SingleTileSchedulerILb1ELb0ELb0ELi128EEEEEEEEEvNT_6ParamsE,"a",@progbits
	.sectionflags	@""
	.align	4
.nv.constant0._ZN7cutlass13device_kernelIN5flash19enable_sm80_to_sm89INS1_16FlashAttnBwdSm80INS1_25CollectiveMainloopBwdSm80ILi2ELi2EN4cute5tupleIJNS5_1CILi128EEES8_NS7_ILi64EEEEEENS_10bfloat16_tEfNS_4arch4Sm80ELb0ELb0ELb0ELb1ELb0ELb0ELb0ELb0ELi2ELi4ELi4ELi4ELb0EEENS1_21CollectiveEpilogueBwdISA_SB_SD_Li256ELb1ELb0ELi2EEENS1_19SingleTileSchedulerILb1ELb0ELb0ELi128EEEEEEEEEvNT_6ParamsE:
	.zero		976


//--------------------- .nv.constant0._ZN7cutlass13device_kernelIN5flash19enable_sm80_to_sm89INS1_16FlashAttnBwdSm80INS1_25CollectiveMainloopBwdSm80ILi2ELi2EN4cute5tupleIJNS5_1CILi128EEES8_NS7_ILi64EEEEEENS_10bfloat16_tEfNS_4arch4Sm80ELb0ELb0ELb0ELb1ELb1ELb0ELb0ELb0ELi2ELi4ELi4ELi4ELb0EEENS1_21CollectiveEpilogueBwdISA_SB_SD_Li256ELb1ELb0ELi2EEENS1_19SingleTileSchedulerILb1ELb0ELb0ELi128EEEEEEEEEvNT_6ParamsE --------------------------
	.section	.nv.constant0._ZN7cutlass13device_kernelIN5flash19enable_sm80_to_sm89INS1_16FlashAttnBwdSm80INS1_25CollectiveMainloopBwdSm80ILi2ELi2EN4cute5tupleIJNS5_1CILi128EEES8_NS7_ILi64EEEEEENS_10bfloat16_tEfNS_4arch4Sm80ELb0ELb0ELb0ELb1ELb1ELb0ELb0ELb0ELi2ELi4ELi4ELi4ELb0EEENS1_21CollectiveEpilogueBwdISA_SB_SD_Li256ELb1ELb0ELi2EEENS1_19SingleTileSchedulerILb1ELb0ELb0ELi128EEEEEEEEEvNT_6ParamsE,"a",@progbits
	.sectionflags	@""
	.align	4
.nv.constant0._ZN7cutlass13device_kernelIN5flash19enable_sm80_to_sm89INS1_16FlashAttnBwdSm80INS1_25CollectiveMainloopBwdSm80ILi2ELi2EN4cute5tupleIJNS5_1CILi128EEES8_NS7_ILi64EEEEEENS_10bfloat16_tEfNS_4arch4Sm80ELb0ELb0ELb0ELb1ELb1ELb0ELb0ELb0ELi2ELi4ELi4ELi4ELb0EEENS1_21CollectiveEpilogueBwdISA_SB_SD_Li256ELb1ELb0ELi2EEENS1_19SingleTileSchedulerILb1ELb0ELb0ELi128EEEEEEEEEvNT_6ParamsE:
	.zero		976


//--------------------- .nv.constant0._ZN7cutlass13device_kernelIN5flash19enable_sm80_to_sm89INS1_16FlashAttnBwdSm80INS1_25CollectiveMainloopBwdSm80ILi2ELi2EN4cute5tupleIJNS5_1CILi128EEES8_NS7_ILi64EEEEEENS_10bfloat16_tEfNS_4arch4Sm80ELb0ELb0ELb0ELb1ELb0ELb0ELb0ELb0ELi2ELi4ELi4ELi4ELb0EEENS1_24CollectiveEpilogueBwdGQAISA_fSD_Li256ELb1ELb0EEENS1_19SingleTileSchedulerILb1ELb0ELb0ELi128EEEEEEEEEvNT_6ParamsE --------------------------
	.section	.nv.constant0._ZN7cutlass13device_kernelIN5flash19enable_sm80_to_sm89INS1_16FlashAttnBwdSm80INS1_25CollectiveMainloopBwdSm80ILi2ELi2EN4cute5tupleIJNS5_1CILi128EEES8_NS7_ILi64EEEEEENS_10bfloat16_tEfNS_4arch4Sm80ELb0ELb0ELb0ELb1ELb0ELb0ELb0ELb0ELi2ELi4ELi4ELi4ELb0EEENS1_24CollectiveEpilogueBwdGQAISA_fSD_Li256ELb1ELb0EEENS1_19SingleTileSchedulerILb1ELb0ELb0ELi128EEEEEEEEEvNT_6ParamsE,"a",@progbits
	.sectionflags	@""
	.align	4
.nv.constant0._ZN7cutlass13device_kernelIN5flash19enable_sm80_to_sm89INS1_16FlashAttnBwdSm80INS1_25CollectiveMainloopBwdSm80ILi2ELi2EN4cute5tupleIJNS5_1CILi128EEES8_NS7_ILi64EEEEEENS_10bfloat16_tEfNS_4arch4Sm80ELb0ELb0ELb0ELb1ELb0ELb0ELb0ELb0ELi2ELi4ELi4ELi4ELb0EEENS1_24CollectiveEpilogueBwdGQAISA_fSD_Li256ELb1ELb0EEENS1_19SingleTileSchedulerILb1ELb0ELb0ELi128EEEEEEEEEvNT_6ParamsE:
	.zero		984


//--------------------- .nv.constant0._ZN7cutlass13device_kernelIN5flash19enable_sm80_to_sm89INS1_16FlashAttnBwdSm80INS1_25CollectiveMainloopBwdSm80ILi2ELi2EN4cute5tupleIJNS5_1CILi128EEES8_NS7_ILi64EEEEEENS_10bfloat16_tEfNS_4arch4Sm80ELb0ELb0ELb0ELb1ELb1ELb0ELb0ELb0ELi2ELi4ELi4ELi4ELb0EEENS1_24CollectiveEpilogueBwdGQAISA_fSD_Li256ELb1ELb1EEENS1_19SingleTileSchedulerILb1ELb0ELb0ELi128EEEEEEEEEvNT_6ParamsE --------------------------
	.section	.nv.constant0._ZN7cutlass13device_kernelIN5flash19enable_sm80_to_sm89INS1_16FlashAttnBwdSm80INS1_25CollectiveMainloopBwdSm80ILi2ELi2EN4cute5tupleIJNS5_1CILi128EEES8_NS7_ILi64EEEEEENS_10bfloat16_tEfNS_4arch4Sm80ELb0ELb0ELb0ELb1ELb1ELb0ELb0ELb0ELi2ELi4ELi4ELi4ELb0EEENS1_24CollectiveEpilogueBwdGQAISA_fSD_Li256ELb1ELb1EEENS1_19SingleTileSchedulerILb1ELb0ELb0ELi128EEEEEEEEEvNT_6ParamsE,"a",@progbits
	.sectionflags	@""
	.align	4
.nv.constant0._ZN7cutlass13device_kernelIN5flash19enable_sm80_to_sm89INS1_16FlashAttnBwdSm80INS1_25CollectiveMainloopBwdSm80ILi2ELi2EN4cute5tupleIJNS5_1CILi128EEES8_NS7_ILi64EEEEEENS_10bfloat16_tEfNS_4arch4Sm80ELb0ELb0ELb0ELb1ELb1ELb0ELb0ELb0ELi2ELi4ELi4ELi4ELb0EEENS1_24CollectiveEpilogueBwdGQAISA_fSD_Li256ELb1ELb1EEENS1_19SingleTileSchedulerILb1ELb0ELb0ELi128EEEEEEEEEvNT_6ParamsE:
	.zero		984


//--------------------- .nv.constant0._ZN7cutlass13device_kernelIN5flash19enable_sm80_to_sm89INS1_16FlashAttnBwdSm80INS1_25CollectiveMainloopBwdSm80ILi2ELi2EN4cute5tupleIJNS5_1CILi128EEES8_NS7_ILi64EEEEEENS_10bfloat16_tEfNS_4arch4Sm80ELb0ELb1ELb0ELb0ELb0ELb0ELb0ELb0ELi2ELi4ELi4ELi4ELb0EEENS1_21CollectiveEpilogueBwdISA_SB_SD_Li256ELb0ELb0ELi2EEENS1_19SingleTileSchedulerILb0ELb0ELb0ELi128EEEEEEEEEvNT_6ParamsE --------------------------
	.section	.nv.constant0._ZN7cutlass13device_kernelIN5flash19enable_sm80_to_sm89INS1_16FlashAttnBwdSm80INS1_25CollectiveMainloopBwdSm80ILi2ELi2EN4cute5tupleIJNS5_1CILi128EEES8_NS7_ILi64EEEEEENS_10bfloat16_tEfNS_4arch4Sm80ELb0ELb1ELb0ELb0ELb0ELb0ELb0ELb0ELi2ELi4ELi4ELi4ELb0EEENS1_21CollectiveEpilogueBwdISA_SB_SD_Li256ELb0ELb0ELi2EEENS1_19SingleTileSchedulerILb0ELb0ELb0ELi128EEEEEEEEEvNT_6ParamsE,"a",@progbits
	.sectionflags	@""
	.align	4
.nv.constant0._ZN7cutlass13device_kernelIN5flash19enable_sm80_to_sm89INS1_16FlashAttnBwdSm80INS1_25CollectiveMainloopBwdSm80ILi2ELi2EN4cute5tupleIJNS5_1CILi128EEES8_NS7_ILi64EEEEEENS_10bfloat16_tEfNS_4arch4Sm80ELb0ELb1ELb0ELb0ELb0ELb0ELb0ELb0ELi2ELi4ELi4ELi4ELb0EEENS1_21CollectiveEpilogueBwdISA_SB_SD_Li256ELb0ELb0ELi2EEENS1_19SingleTileSchedulerILb0ELb0ELb0ELi128EEEEEEEEEvNT_6ParamsE:
	.zero		976


//--------------------- .nv.constant0._ZN7cutlass13device_kernelIN5flash19enable_sm80_to_sm89INS1_16FlashAttnBwdSm80INS1_25CollectiveMainloopBwdSm80ILi2ELi2EN4cute5tupleIJNS5_1CILi128EEES8_NS7_ILi64EEEEEENS_10bfloat16_tEfNS_4arch4Sm80ELb0ELb1ELb0ELb0ELb1ELb0ELb0ELb0ELi2ELi4ELi4ELi4ELb0EEENS1_21CollectiveEpilogueBwdISA_SB_SD_Li256ELb0ELb0ELi2EEENS1_19SingleTileSchedulerILb0ELb0ELb0ELi128EEEEEEEEEvNT_6ParamsE --------------------------
	.section	.nv.constant0._ZN7cutlass13device_kernelIN5flash19enable_sm80_to_sm89INS1_16FlashAttnBwdSm80INS1_25CollectiveMainloopBwdSm80ILi2ELi2EN4cute5tupleIJNS5_1CILi128EEES8_NS7_ILi64EEEEEENS_10bfloat16_tEfNS_4arch4Sm80ELb0ELb1ELb0ELb0ELb1ELb0ELb0ELb0ELi2ELi4ELi4ELi4ELb0EEENS1_21CollectiveEpilogueBwdISA_SB_SD_Li256ELb0ELb0ELi2EEENS1_19SingleTileSchedulerILb0ELb0ELb0ELi128EEEEEEEEEvNT_6ParamsE,"a",@progbits
	.sectionflags	@""
	.align	4
.nv.constant0._ZN7cutlass13device_kernelIN5flash19enable_sm80_to_sm89INS1_16FlashAttnBwdSm80INS1_25CollectiveMainloopBwdSm80ILi2ELi2EN4cute5tupleIJNS5_1CILi128EEES8_NS7_ILi64EEEEEENS_10bfloat16_tEfNS_4arch4Sm80ELb0ELb1ELb0ELb0ELb1ELb0ELb0ELb0ELi2ELi4ELi4ELi4ELb0EEENS1_21CollectiveEpilogueBwdISA_SB_SD_Li256ELb0ELb0ELi2EEENS1_19SingleTileSchedulerILb0ELb0ELb0ELi128EEEEEEEEEvNT_6ParamsE:
	.zero		976


//--------------------- .nv.constant0._ZN7cutlass13device_kernelIN5flash19enable_sm80_to_sm89INS1_16FlashAttnBwdSm80INS1_25CollectiveMainloopBwdSm80ILi2ELi2EN4cute5tupleIJNS5_1CILi128EEES8_NS7_ILi64EEEEEENS_10bfloat16_tEfNS_4arch4Sm80ELb0ELb1ELb0ELb0ELb0ELb0ELb0ELb0ELi2ELi4ELi4ELi4ELb0EEENS1_24CollectiveEpilogueBwdGQAISA_fSD_Li256ELb0ELb0EEENS1_19SingleTileSchedulerILb0ELb0ELb0ELi128EEEEEEEEEvNT_6ParamsE --------------------------
	.section	.nv.constant0._ZN7cutlass13device_kernelIN5flash19enable_sm80_to_sm89INS1_16FlashAttnBwdSm80INS1_25CollectiveMainloopBwdSm80ILi2ELi2EN4cute5tupleIJNS5_1CILi128EEES8_NS7_ILi64EEEEEENS_10bfloat16_tEfNS_4arch4Sm80ELb0ELb1ELb0ELb0ELb0ELb0ELb0ELb0ELi2ELi4ELi4ELi4ELb0EEENS1_24CollectiveEpilogueBwdGQAISA_fSD_Li256ELb0ELb0EEENS1_19SingleTileSchedulerILb0ELb0ELb0ELi128EEEEEEEEEvNT_6ParamsE,"a",@progbits
	.sectionflags	@""
	.align	4
.nv.constant0._ZN7cutlass13device_kernelIN5flash19enable_sm80_to_sm89INS1_16FlashAttnBwdSm80INS1_25CollectiveMainloopBwdSm80ILi2ELi2EN4cute5tupleIJNS5_1CILi128EEES8_NS7_ILi64EEEEEENS_10bfloat16_tEfNS_4arch4Sm80ELb0ELb1ELb0ELb0ELb0ELb0ELb0ELb0ELi2ELi4ELi4ELi4ELb0EEENS1_24CollectiveEpilogueBwdGQAISA_fSD_Li256ELb0ELb0EEENS1_19SingleTileSchedulerILb0ELb0ELb0ELi128EEEEEEEEEvNT_6ParamsE:
	.zero		984


//--------------------- .nv.constant0._ZN7cutlass13device_kernelIN5flash19enable_sm80_to_sm89INS1_16FlashAttnBwdSm80INS1_25CollectiveMainloopBwdSm80ILi2ELi2EN4cute5tupleIJNS5_1CILi128EEES8_NS7_ILi64EEEEEENS_10bfloat16_tEfNS_4arch4Sm80ELb0ELb1ELb0ELb0ELb1ELb0ELb0ELb0ELi2ELi4ELi4ELi4ELb0EEENS1_24CollectiveEpilogueBwdGQAISA_fSD_Li256ELb0ELb1EEENS1_19SingleTileSchedulerILb0ELb0ELb0ELi128EEEEEEEEEvNT_6ParamsE --------------------------
	.section	.nv.constant0._ZN7cutlass13device_kernelIN5flash19enable_sm80_to_sm89INS1_16FlashAttnBwdSm80INS1_25CollectiveMainloopBwdSm80ILi2ELi2EN4cute5tupleIJNS5_1CILi128EEES8_NS7_ILi64EEEEEENS_10bfloat16_tEfNS_4arch4Sm80ELb0ELb1ELb0ELb0ELb1ELb0ELb0ELb0ELi2ELi4ELi4ELi4ELb0EEENS1_24CollectiveEpilogueBwdGQAISA_fSD_Li256ELb0ELb1EEENS1_19SingleTileSchedulerILb0ELb0ELb0ELi128EEEEEEEEEvNT_6ParamsE,"a",@progbits
	.sectionflags	@""
	.align	4
.nv.constant0._ZN7cutlass13device_kernelIN5flash19enable_sm80_to_sm89INS1_16FlashAttnBwdSm80INS1_25CollectiveMainloopBwdSm80ILi2ELi2EN4cute5tupleIJNS5_1CILi128EEES8_NS7_ILi64EEEEEENS_10bfloat16_tEfNS_4arch4Sm80ELb0ELb1ELb0ELb0ELb1ELb0ELb0ELb0ELi2ELi4ELi4ELi4ELb0EEENS1_24CollectiveEpilogueBwdGQAISA_fSD_Li256ELb0ELb1EEENS1_19SingleTileSchedulerILb0ELb0ELb0ELi128EEEEEEEEEvNT_6ParamsE:
	.zero		984


//--------------------- .nv.constant0._ZN7cutlass13device_kernelIN5flash19enable_sm80_to_sm89INS1_16FlashAttnBwdSm80INS1_25CollectiveMainloopBwdSm80ILi2ELi2EN4cute5tupleIJNS5_1CILi128EEES8_NS7_ILi64EEEEEENS_10bfloat16_tEfNS_4arch4Sm80ELb0ELb1ELb0ELb1ELb0ELb0ELb0ELb0ELi2ELi4ELi4ELi4ELb0EEENS1_21CollectiveEpilogueBwdISA_SB_SD_Li256ELb1ELb0ELi2EEENS1_19SingleTileSchedulerILb1ELb0ELb0ELi128EEEEEEEEEvNT_6ParamsE --------------------------
	.section	.nv.constant0._ZN7cutlass13device_kernelIN5flash19enable_sm80_to_sm89INS1_16FlashAttnBwdSm80INS1_25CollectiveMainloopBwdSm80ILi2ELi2EN4cute5tupleIJNS5_1CILi128EEES8_NS7_ILi64EEEEEENS_10bfloat16_tEfNS_4arch4Sm80ELb0ELb1ELb0ELb1ELb0ELb0ELb0ELb0ELi2ELi4ELi4ELi4ELb0EEENS1_21CollectiveEpilogueBwdISA_SB_SD_Li256ELb1ELb0ELi2EEENS1_19SingleTileSchedulerILb1ELb0ELb0ELi128EEEEEEEEEvNT_6ParamsE,"a",@progbits
	.sectionflags	@""
	.align	4
.nv.constant0._ZN7cutlass13device_kernelIN5flash19enable_sm80_to_sm89INS1_16FlashAttnBwdSm80INS1_25CollectiveMainloopBwdSm80ILi2ELi2EN4cute5tupleIJNS5_1CILi128EEES8_NS7_ILi64EEEEEENS_10bfloat16_tEfNS_4arch4Sm80ELb0ELb1ELb0ELb1ELb0ELb0ELb0ELb0ELi2ELi4ELi4ELi4ELb0EEENS1_21CollectiveEpilogueBwdISA_SB_SD_Li256ELb1ELb0ELi2EEENS1_19SingleTileSchedulerILb1ELb0ELb0ELi128EEEEEEEEEvNT_6ParamsE:
	.zero		976


//--------------------- .nv.constant0._ZN7cutlass13device_kernelIN5flash19enable_sm80_to_sm89INS1_16FlashAttnBwdSm80INS1_25CollectiveMainloopBwdSm80ILi2ELi2EN4cute5tupleIJNS5_1CILi128EEES8_NS7_ILi64EEEEEENS_10bfloat16_tEfNS_4arch4Sm80ELb0ELb1ELb0ELb1ELb1ELb0ELb0ELb0ELi2ELi4ELi4ELi4ELb0EEENS1_21CollectiveEpilogueBwdISA_SB_SD_Li256ELb1ELb0ELi2EEENS1_19SingleTileSchedulerILb1ELb0ELb0ELi128EEEEEEEEEvNT_6ParamsE --------------------------
	.section	.nv.constant0._ZN7cutlass13device_kernelIN5flash19enable_sm80_to_sm89INS1_16FlashAttnBwdSm80INS1_25CollectiveMainloopBwdSm80ILi2ELi2EN4cute5tupleIJNS5_1CILi128EEES8_NS7_ILi64EEEEEENS_10bfloat16_tEfNS_4arch4Sm80ELb0ELb1ELb0ELb1ELb1ELb0ELb0ELb0ELi2ELi4ELi4ELi4ELb0EEENS1_21CollectiveEpilogueBwdISA_SB_SD_Li256ELb1ELb0ELi2EEENS1_19SingleTileSchedulerILb1ELb0ELb0ELi128EEEEEEEEEvNT_6ParamsE,"a",@progbits
	.sectionflags	@""
	.align	4
.nv.constant0._ZN7cutlass13device_kernelIN5flash19enable_sm80_to_sm89INS1_16FlashAttnBwdSm80INS1_25CollectiveMainloopBwdSm80ILi2ELi2EN4cute5tupleIJNS5_1CILi128EEES8_NS7_ILi64EEEEEENS_10bfloat16_tEfNS_4arch4Sm80ELb0ELb1ELb0ELb1ELb1ELb0ELb0ELb0ELi2ELi4ELi4ELi4ELb0EEENS1_21CollectiveEpilogueBwdISA_SB_SD_Li256ELb1ELb0ELi2EEENS1_19SingleTileSchedulerILb1ELb0ELb0ELi128EEEEEEEEEvNT_6ParamsE:
	.zero		976


//--------------------- .nv.constant0._ZN7cutlass13device_kernelIN5flash19enable_sm80_to_sm89INS1_16FlashAttnBwdSm80INS1_25CollectiveMainloopBwdSm80ILi2ELi2EN4cute5tupleIJNS5_1CILi128EEES8_NS7_ILi64EEEEEENS_10bfloat16_tEfNS_4arch4Sm80ELb0ELb1ELb0ELb1ELb0ELb0ELb0ELb0ELi2ELi4ELi4ELi4ELb0EEENS1_24CollectiveEpilogueBwdGQAISA_fSD_Li256ELb1ELb0EEENS1_19SingleTileSchedulerILb1ELb0ELb0ELi128EEEEEEEEEvNT_6ParamsE --------------------------
	.section	.nv.constant0._ZN7cutlass13device_kernelIN5flash19enable_sm80_to_sm89INS1_16FlashAttnBwdSm80INS1_25CollectiveMainloopBwdSm80ILi2ELi2EN4cute5tupleIJNS5_1CILi128EEES8_NS7_ILi64EEEEEENS_10bfloat16_tEfNS_4arch4Sm80ELb0ELb1ELb0ELb1ELb0ELb0ELb0ELb0ELi2ELi4ELi4ELi4ELb0EEENS1_24CollectiveEpilogueBwdGQAISA_fSD_Li256ELb1ELb0EEENS1_19SingleTileSchedulerILb1ELb0ELb0ELi128EEEEEEEEEvNT_6ParamsE,"a",@progbits
	.sectionflags	@""
	.align	4
.nv.constant0._ZN7cutlass13device_kernelIN5flash19enable_sm80_to_sm89INS1_16FlashAttnBwdSm80INS1_25CollectiveMainloopBwdSm80ILi2ELi2EN4cute5tupleIJNS5_1CILi128EEES8_NS7_ILi64EEEEEENS_10bfloat16_tEfNS_4arch4Sm80ELb0ELb1ELb0ELb1ELb0ELb0ELb0ELb0ELi2ELi4ELi4ELi4ELb0EEENS1_24CollectiveEpilogueBwdGQAISA_fSD_Li256ELb1ELb0EEENS1_19SingleTileSchedulerILb1ELb0ELb0ELi128EEEEEEEEEvNT_6ParamsE:
	.zero		984


//--------------------- .nv.constant0._ZN7cutlass13device_kernelIN5flash19enable_sm80_to_sm89INS1_16FlashAttnBwdSm80INS1_25CollectiveMainloopBwdSm80ILi2ELi2EN4cute5tupleIJNS5_1CILi128EEES8_NS7_ILi64EEEEEENS_10bfloat16_tEfNS_4arch4Sm80ELb0ELb1ELb0ELb1ELb1ELb0ELb0ELb0ELi2ELi4ELi4ELi4ELb0EEENS1_24CollectiveEpilogueBwdGQAISA_fSD_Li256ELb1ELb1EEENS1_19SingleTileSchedulerILb1ELb0ELb0ELi128EEEEEEEEEvNT_6ParamsE --------------------------
	.section	.nv.constant0._ZN7cutlass13device_kernelIN5flash19enable_sm80_to_sm89INS1_16FlashAttnBwdSm80INS1_25CollectiveMainloopBwdSm80ILi2ELi2EN4cute5tupleIJNS5_1CILi128EEES8_NS7_ILi64EEEEEENS_10bfloat16_tEfNS_4arch4Sm80ELb0ELb1ELb0ELb1ELb1ELb0ELb0ELb0ELi2ELi4ELi4ELi4ELb0EEENS1_24CollectiveEpilogueBwdGQAISA_fSD_Li256ELb1ELb1EEENS1_19SingleTileSchedulerILb1ELb0ELb0ELi128EEEEEEEEEvNT_6ParamsE,"a",@progbits
	.sectionflags	@""
	.align	4
.nv.constant0._ZN7cutlass13device_kernelIN5flash19enable_sm80_to_sm89INS1_16FlashAttnBwdSm80INS1_25CollectiveMainloopBwdSm80ILi2ELi2EN4cute5tupleIJNS5_1CILi128EEES8_NS7_ILi64EEEEEENS_10bfloat16_tEfNS_4arch4Sm80ELb0ELb1ELb0ELb1ELb1ELb0ELb0ELb0ELi2ELi4ELi4ELi4ELb0EEENS1_24CollectiveEpilogueBwdGQAISA_fSD_Li256ELb1ELb1EEENS1_19SingleTileSchedulerILb1ELb0ELb0ELi128EEEEEEEEEvNT_6ParamsE:
	.zero		984


//--------------------- .nv.constant0._ZN7cutlass13device_kernelIN5flash19enable_sm80_to_sm89INS1_16FlashAttnBwdSm80INS1_25CollectiveMainloopBwdSm80ILi2ELi2EN4cute5tupleIJNS5_1CILi128EEES8_NS7_ILi64EEEEEENS_10bfloat16_tEfNS_4arch4Sm80ELb1ELb0ELb0ELb0ELb0ELb0ELb0ELb0ELi2ELi4ELi4ELi4ELb0EEENS1_21CollectiveEpilogueBwdISA_SB_SD_Li256ELb0ELb0ELi2EEENS1_25SingleTileBwdLPTSchedulerILb0ELi128ELb0EEEEEEEEEvNT_6ParamsE --------------------------
	.section	.nv.constant0._ZN7cutlass13device_kernelIN5flash19enable_sm80_to_sm89INS1_16FlashAttnBwdSm80INS1_25CollectiveMainloopBwdSm80ILi2ELi2EN4cute5tupleIJNS5_1CILi128EEES8_NS7_ILi64EEEEEENS_10bfloat16_tEfNS_4arch4Sm80ELb1ELb0ELb0ELb0ELb0ELb0ELb0ELb0ELi2ELi4ELi4ELi4ELb0EEENS1_21CollectiveEpilogueBwdISA_SB_SD_Li256ELb0ELb0ELi2EEENS1_25SingleTileBwdLPTSchedulerILb0ELi128ELb0EEEEEEEEEvNT_6ParamsE,"a",@progbits
	.sectionflags	@""
	.align	4
.nv.constant0._ZN7cutlass13device_kernelIN5flash19enable_sm80_to_sm89INS1_16FlashAttnBwdSm80INS1_25CollectiveMainloopBwdSm80ILi2ELi2EN4cute5tupleIJNS5_1CILi128EEES8_NS7_ILi64EEEEEENS_10bfloat16_tEfNS_4arch4Sm80ELb1ELb0ELb0ELb0ELb0ELb0ELb0ELb0ELi2ELi4ELi4ELi4ELb0EEENS1_21CollectiveEpilogueBwdISA_SB_SD_Li256ELb0ELb0ELi2EEENS1_25SingleTileBwdLPTSchedulerILb0ELi128ELb0EEEEEEEEEvNT_6ParamsE:
	.zero		1000


//--------------------- .nv.constant0._ZN7cutlass13device_kernelIN5flash19enable_sm80_to_sm89INS1_16FlashAttnBwdSm80INS1_25CollectiveMainloopBwdSm80ILi2ELi2EN4cute5tupleIJNS5_1CILi128EEES8_NS7_ILi64EEEEEENS_10bfloat16_tEfNS_4arch4Sm80ELb1ELb0ELb0ELb0ELb1ELb0ELb0ELb0ELi2ELi4ELi4ELi4ELb0EEENS1_21CollectiveEpilogueBwdISA_SB_SD_Li256ELb0ELb0ELi2EEENS1_25SingleTileBwdLPTSchedulerILb0ELi128ELb1EEEEEEEEEvNT_6ParamsE --------------------------
	.section	.nv.constant0._ZN7cutlass13device_kernelIN5flash19enable_sm80_to_sm89INS1_16FlashAttnBwdSm80INS1_25CollectiveMainloopBwdSm80ILi2ELi2EN4cute5tupleIJNS5_1CILi128EEES8_NS7_ILi64EEEEEENS_10bfloat16_tEfNS_4arch4Sm80ELb1ELb0ELb0ELb0ELb1ELb0ELb0ELb0ELi2ELi4ELi4ELi4ELb0EEENS1_21CollectiveEpilogueBwdISA_SB_SD_Li256ELb0ELb0ELi2EEENS1_25SingleTileBwdLPTSchedulerILb0ELi128ELb1EEEEEEEEEvNT_6ParamsE,"a",@progbits
	.sectionflags	@""
	.align	4
.nv.constant0._ZN7cutlass13device_kernelIN5flash19enable_sm80_to_sm89INS1_16FlashAttnBwdSm80INS1_25CollectiveMainloopBwdSm80ILi2ELi2EN4cute5tupleIJNS5_1CILi128EEES8_NS7_ILi64EEEEEENS_10bfloat16_tEfNS_4arch4Sm80ELb1ELb0ELb0ELb0ELb1ELb0ELb0ELb0ELi2ELi4ELi4ELi4ELb0EEENS1_21CollectiveEpilogueBwdISA_SB_SD_Li256ELb0ELb0ELi2EEENS1_25SingleTileBwdLPTSchedulerILb0ELi128ELb1EEEEEEEEEvNT_6ParamsE:
	.zero		1000


//--------------------- .nv.constant0._ZN7cutlass13device_kernelIN5flash19enable_sm80_to_sm89INS1_16FlashAttnBwdSm80INS1_25CollectiveMainloopBwdSm80ILi2ELi2EN4cute5tupleIJNS5_1CILi128EEES8_NS7_ILi64EEEEEENS_10bfloat16_tEfNS_4arch4Sm80ELb1ELb0ELb0ELb0ELb0ELb0ELb0ELb0ELi2ELi4ELi4ELi4ELb0EEENS1_24CollectiveEpilogueBwdGQAISA_fSD_Li256ELb0ELb0EEENS1_25SingleTileBwdLPTSchedulerILb0ELi128ELb0EEEEEEEEEvNT_6ParamsE --------------------------
	.section	.nv.constant0._ZN7cutlass13device_kernelIN5flash19enable_sm80_to_sm89INS1_16FlashAttnBwdSm80INS1_25CollectiveMainloopBwdSm80ILi2ELi2EN4cute5tupleIJNS5_1CILi128EEES8_NS7_ILi64EEEEEENS_10bfloat16_tEfNS_4arch4Sm80ELb1ELb0ELb0ELb0ELb0ELb0ELb0ELb0ELi2ELi4ELi4ELi4ELb0EEENS1_24CollectiveEpilogueBwdGQAISA_fSD_Li256ELb0ELb0EEENS1_25SingleTileBwdLPTSchedulerILb0ELi128ELb0EEEEEEEEEvNT_6ParamsE,"a",@progbits
	.sectionflags	@""
	.align	4
.nv.constant0._ZN7cutlass13device_kernelIN5flash19enable_sm80_to_sm89INS1_16FlashAttnBwdSm80INS1_25CollectiveMainloopBwdSm80ILi2ELi2EN4cute5tupleIJNS5_1CILi128EEES8_NS7_ILi64EEEEEENS_10bfloat16_tEfNS_4arch4Sm80ELb1ELb0ELb0ELb0ELb0ELb0ELb0ELb0ELi2ELi4ELi4ELi4ELb0EEENS1_24CollectiveEpilogueBwdGQAISA_fSD_Li256ELb0ELb0EEENS1_25SingleTileBwdLPTSchedulerILb0ELi128ELb0EEEEEEEEEvNT_6ParamsE:
	.zero		1008


//--------------------- .nv.constant0._ZN7cutlass13device_kernelIN5flash19enable_sm80_to_sm89INS1_16FlashAttnBwdSm80INS1_25CollectiveMainloopBwdSm80ILi2ELi2EN4cute5tupleIJNS5_1CILi128EEES8_NS7_ILi64EEEEEENS_10bfloat16_tEfNS_4arch4Sm80ELb1ELb0ELb0ELb0ELb1ELb0ELb0ELb0ELi2ELi4ELi4ELi4ELb0EEENS1_24CollectiveEpilogueBwdGQAISA_fSD_Li256ELb0ELb1EEENS1_25SingleTileBwdLPTSchedulerILb0ELi128ELb1EEEEEEEEEvNT_6ParamsE --------------------------
	.section	.nv.constant0._ZN7cutlass13device_kernelIN5flash19enable_sm80_to_sm89INS1_16FlashAttnBwdSm80INS1_25CollectiveMainloopBwdSm80ILi2ELi2EN4cute5tupleIJNS5_1CILi128EEES8_NS7_ILi64EEEEEENS_10bfloat16_tEfNS_4arch4Sm80ELb1ELb0ELb0ELb0ELb1ELb0ELb0ELb0ELi2ELi4ELi4ELi4ELb0EEENS1_24CollectiveEpilogueBwdGQAISA_fSD_Li256ELb0ELb1EEENS1_25SingleTileBwdLPTSchedulerILb0ELi128ELb1EEEEEEEEEvNT_6ParamsE,"a",@progbits
	.sectionflags	@""
	.align	4
.nv.constant0._ZN7cutlass13device_kernelIN5flash19enable_sm80_to_sm89INS1_16FlashAttnBwdSm80INS1_25CollectiveMainloopBwdSm80ILi2ELi2EN4cute5tupleIJNS5_1CILi128EEES8_NS7_ILi64EEEEEENS_10bfloat16_tEfNS_4arch4Sm80ELb1ELb0ELb0ELb0ELb1ELb0ELb0ELb0ELi2ELi4ELi4ELi4ELb0EEENS1_24CollectiveEpilogueBwdGQAISA_fSD_Li256ELb0ELb1EEENS1_25SingleTileBwdLPTSchedulerILb0ELi128ELb1EEEEEEEEEvNT_6ParamsE:
	.zero		1008


//--------------------- .nv.constant0._ZN7cutlass13device_kernelIN5flash22FlashAttnBwdPreprocessIN4cute5tupleIJNS3_1CILi128EEENS5_ILi64EEEEEENS_10bfloat16_tEfNS_4arch4Sm80ELb1ELb0EEEEEvNT_6ParamsE --------------------------
	.section	.nv.constant0._ZN7cutlass13device_kernelIN5flash22FlashAttnBwdPreprocessIN4cute5tupleIJNS3_1CILi128EEENS5_ILi64EEEEEENS_10bfloat16_tEfNS_4arch4Sm80ELb1ELb0EEEEEvNT_6ParamsE,"a",@progbits
	.sectionflags	@""
	.align	4
.nv.constant0._ZN7cutlass13device_kernelIN5flash22FlashAttnBwdPreprocessIN4cute5tupleIJNS3_1CILi128EEENS5_ILi64EEEEEENS_10bfloat16_tEfNS_4arch4Sm80ELb1ELb0EEEEEvNT_6ParamsE:
	.zero		592


//--------------------- .nv.constant0._ZN7cutlass13device_kernelIN5flash19enable_sm80_to_sm89INS1_16FlashAttnBwdSm80INS1_25CollectiveMainloopBwdSm80ILi2ELi2EN4cute5tupleIJNS5_1CILi128EEES8_NS7_ILi64EEEEEENS_10bfloat16_tEfNS_4arch4Sm80ELb1ELb0ELb0ELb1ELb0ELb0ELb0ELb0ELi2ELi4ELi4ELi4ELb0EEENS1_21CollectiveEpilogueBwdISA_SB_SD_Li256ELb1ELb0ELi2EEENS1_25SingleTileBwdLPTSchedulerILb1ELi128ELb0EEEEEEEEEvNT_6ParamsE --------------------------
	.section	.nv.constant0._ZN7cutlass13device_kernelIN5flash19enable_sm80_to_sm89INS1_16FlashAttnBwdSm80INS1_25CollectiveMainloopBwdSm80ILi2ELi2EN4cute5tupleIJNS5_1CILi128EEES8_NS7_ILi64EEEEEENS_10bfloat16_tEfNS_4arch4Sm80ELb1ELb0ELb0ELb1ELb0ELb0ELb0ELb0ELi2ELi4ELi4ELi4ELb0EEENS1_21CollectiveEpilogueBwdISA_SB_SD_Li256ELb1ELb0ELi2EEENS1_25SingleTileBwdLPTSchedulerILb1ELi128ELb0EEEEEEEEEvNT_6ParamsE,"a",@progbits
	.sectionflags	@""
	.align	4
.nv.constant0._ZN7cutlass13device_kernelIN5flash19enable_sm80_to_sm89INS1_16FlashAttnBwdSm80INS1_25CollectiveMainloopBwdSm80ILi2ELi2EN4cute5tupleIJNS5_1CILi128EEES8_NS7_ILi64EEEEEENS_10bfloat16_tEfNS_4arch4Sm80ELb1ELb0ELb0ELb1ELb0ELb0ELb0ELb0ELi2ELi4ELi4ELi4ELb0EEENS1_21CollectiveEpilogueBwdISA_SB_SD_Li256ELb1ELb0ELi2EEENS1_25SingleTileBwdLPTSchedulerILb1ELi128ELb0EEEEEEEEEvNT_6ParamsE:
	.zero		1000


//--------------------- .nv.constant0._ZN7cutlass13device_kernelIN5flash19enable_sm80_to_sm89INS1_16FlashAttnBwdSm80INS1_25CollectiveMainloopBwdSm80ILi2ELi2EN4cute5tupleIJNS5_1CILi128EEES8_NS7_ILi64EEEEEENS_10bfloat16_tEfNS_4arch4Sm80ELb1ELb0ELb0ELb1ELb1ELb0ELb0ELb0ELi2ELi4ELi4ELi4ELb0EEENS1_21CollectiveEpilogueBwdISA_SB_SD_Li256ELb1ELb0ELi2EEENS1_25SingleTileBwdLPTSchedulerILb1ELi128ELb1EEEEEEEEEvNT_6ParamsE --------------------------
	.section	.nv.constant0._ZN7cutlass13device_kernelIN5flash19enable_sm80_to_sm89INS1_16FlashAttnBwdSm80INS1_25CollectiveMainloopBwdSm80ILi2ELi2EN4cute5tupleIJNS5_1CILi128EEES8_NS7_ILi64EEEEEENS_10bfloat16_tEfNS_4arch4Sm80ELb1ELb0ELb0ELb1ELb1ELb0ELb0ELb0ELi2ELi4ELi4ELi4ELb0EEENS1_21CollectiveEpilogueBwdISA_SB_SD_Li256ELb1ELb0ELi2EEENS1_25SingleTileBwdLPTSchedulerILb1ELi128ELb1EEEEEEEEEvNT_6ParamsE,"a",@progbits
	.sectionflags	@""
	.align	4
.nv.constant0._ZN7cutlass13device_kernelIN5flash19enable_sm80_to_sm89INS1_16FlashAttnBwdSm80INS1_25CollectiveMainloopBwdSm80ILi2ELi2EN4cute5tupleIJNS5_1CILi128EEES8_NS7_ILi64EEEEEENS_10bfloat16_tEfNS_4arch4Sm80ELb1ELb0ELb0ELb1ELb1ELb0ELb0ELb0ELi2ELi4ELi4ELi4ELb0EEENS1_21CollectiveEpilogueBwdISA_SB_SD_Li256ELb1ELb0ELi2EEENS1_25SingleTileBwdLPTSchedulerILb1ELi128ELb1EEEEEEEEEvNT_6ParamsE:
	.zero		1000


//--------------------- .nv.constant0._ZN7cutlass13device_kernelIN5flash19enable_sm80_to_sm89INS1_16FlashAttnBwdSm80INS1_25CollectiveMainloopBwdSm80ILi2ELi2EN4cute5tupleIJNS5_1CILi128EEES8_NS7_ILi64EEEEEENS_10bfloat16_tEfNS_4arch4Sm80ELb1ELb0ELb0ELb1ELb0ELb0ELb0ELb0ELi2ELi4ELi4ELi4ELb0EEENS1_24CollectiveEpilogueBwdGQAISA_fSD_Li256ELb1ELb0EEENS1_25SingleTileBwdLPTSchedulerILb1ELi128ELb0EEEEEEEEEvNT_6ParamsE --------------------------
	.section	.nv.constant0._ZN7cutlass13device_kernelIN5flash19enable_sm80_to_sm89INS1_16FlashAttnBwdSm80INS1_25CollectiveMainloopBwdSm80ILi2ELi2EN4cute5tupleIJNS5_1CILi128EEES8_NS7_ILi64EEEEEENS_10bfloat16_tEfNS_4arch4Sm80ELb1ELb0ELb0ELb1ELb0ELb0ELb0ELb0ELi2ELi4ELi4ELi4ELb0EEENS1_24CollectiveEpilogueBwdGQAISA_fSD_Li256ELb1ELb0EEENS1_25SingleTileBwdLPTSchedulerILb1ELi128ELb0EEEEEEEEEvNT_6ParamsE,"a",@progbits
	.sectionflags	@""
	.align	4
.nv.constant0._ZN7cutlass13device_kernelIN5flash19enable_sm80_to_sm89INS1_16FlashAttnBwdSm80INS1_25CollectiveMainloopBwdSm80ILi2ELi2EN4cute5tupleIJNS5_1CILi128EEES8_NS7_ILi64EEEEEENS_10bfloat16_tEfNS_4arch4Sm80ELb1ELb0ELb0ELb1ELb0ELb0ELb0ELb0ELi2ELi4ELi4ELi4ELb0EEENS1_24CollectiveEpilogueBwdGQAISA_fSD_Li256ELb1ELb0EEENS1_25SingleTileBwdLPTSchedulerILb1ELi128ELb0EEEEEEEEEvNT_6ParamsE:
	.zero		1008


//--------------------- .nv.constant0._ZN7cutlass13device_kernelIN5flash32FlashAttnBwdPostprocessConvertdQIN4cute5tupleIJNS3_1CILi128EEENS5_ILi64EEEEEENS_10bfloat16_tEfNS_4arch4Sm80ELi256ENS3_8TiledMMAINS3_8MMA_AtomIJNS3_30SM80_16x8x16_F32BF16BF16F32_TNEEEENS3_6LayoutINS4_IJNS5_ILi4EEENS5_ILi2EEENS5_ILi1EEEEEENS4_IJSJ_SH_NS5_ILi0EEEEEEEENS4_IJS7_NS5_ILi32EEENS5_ILi16EEEEEEEELb0EEEEEvNT_6ParamsE --------------------------
	.section	.nv.constant0._ZN7cutlass13device_kernelIN5flash32FlashAttnBwdPostprocessConvertdQIN4cute5tupleIJNS3_1CILi128EEENS5_ILi64EEEEEENS_10bfloat16_tEfNS_4arch4Sm80ELi256ENS3_8TiledMMAINS3_8MMA_AtomIJNS3_30SM80_16x8x16_F32BF16BF16F32_TNEEEENS3_6LayoutINS4_IJNS5_ILi4EEENS5_ILi2EEENS5_ILi1EEEEEENS4_IJSJ_SH_NS5_ILi0EEEEEEEENS4_IJS7_NS5_ILi32EEENS5_ILi16EEEEEEEELb0EEEEEvNT_6ParamsE,"a",@progbits
	.sectionflags	@""
	.align	4
.nv.constant0._ZN7cutlass13device_kernelIN5flash32FlashAttnBwdPostprocessConvertdQIN4cute5tupleIJNS3_1CILi128EEENS5_ILi64EEEEEENS_10bfloat16_tEfNS_4arch4Sm80ELi256ENS3_8TiledMMAINS3_8MMA_AtomIJNS3_30SM80_16x8x16_F32BF16BF16F32_TNEEEENS3_6LayoutINS4_IJNS5_ILi4EEENS5_ILi2EEENS5_ILi1EEEEEENS4_IJSJ_SH_NS5_ILi0EEEEEEEENS4_IJS7_NS5_ILi32EEENS5_ILi16EEEEEEEELb0EEEEEvNT_6ParamsE:
	.zero		464


//--------------------- .nv.constant0._ZN7cutlass13device_kernelIN5flash19enable_sm80_to_sm89INS1_16FlashAttnBwdSm80INS1_25CollectiveMainloopBwdSm80ILi2ELi2EN4cute5tupleIJNS5_1CILi128EEES8_NS7_ILi64EEEEEENS_10bfloat16_tEfNS_4arch4Sm80ELb1ELb0ELb0ELb1ELb1ELb0ELb0ELb0ELi2ELi4ELi4ELi4ELb0EEENS1_24CollectiveEpilogueBwdGQAISA_fSD_Li256ELb1ELb1EEENS1_25SingleTileBwdLPTSchedulerILb1ELi128ELb1EEEEEEEEEvNT_6ParamsE --------------------------
	.section	.nv.constant0._ZN7cutlass13device_kernelIN5flash19enable_sm80_to_sm89INS1_16FlashAttnBwdSm80INS1_25CollectiveMainloopBwdSm80ILi2ELi2EN4cute5tupleIJNS5_1CILi128EEES8_NS7_ILi64EEEEEENS_10bfloat16_tEfNS_4arch4Sm80ELb1ELb0ELb0ELb1ELb1ELb0ELb0ELb0ELi2ELi4ELi4ELi4ELb0EEENS1_24CollectiveEpilogueBwdGQAISA_fSD_Li256ELb1ELb1EEENS1_25SingleTileBwdLPTSchedulerILb1ELi128ELb1EEEEEEEEEvNT_6ParamsE,"a",@progbits
	.sectionflags	@""
	.align	4
.nv.constant0._ZN7cutlass13device_kernelIN5flash19enable_sm80_to_sm89INS1_16FlashAttnBwdSm80INS1_25CollectiveMainloopBwdSm80ILi2ELi2EN4cute5tupleIJNS5_1CILi128EEES8_NS7_ILi64EEEEEENS_10bfloat16_tEfNS_4arch4Sm80ELb1ELb0ELb0ELb1ELb1ELb0ELb0ELb0ELi2ELi4ELi4ELi4ELb0EEENS1_24CollectiveEpilogueBwdGQAISA_fSD_Li256ELb1ELb1EEENS1_25SingleTileBwdLPTSchedulerILb1ELi128ELb1EEEEEEEEEvNT_6ParamsE:
	.zero		1008


//--------------------- .nv.constant0._ZN7cutlass13device_kernelIN5flash22FlashAttnBwdPreprocessIN4cute5tupleIJNS3_1CILi128EEENS5_ILi64EEEEEENS_10bfloat16_tEfNS_4arch4Sm80ELb1ELb1EEEEEvNT_6ParamsE --------------------------
	.section	.nv.constant0._ZN7cutlass13device_kernelIN5flash22FlashAttnBwdPreprocessIN4cute5tupleIJNS3_1CILi128EEENS5_ILi64EEEEEENS_10bfloat16_tEfNS_4arch4Sm80ELb1ELb1EEEEEvNT_6ParamsE,"a",@progbits
	.sectionflags	@""
	.align	4
.nv.constant0._ZN7cutlass13device_kernelIN5flash22FlashAttnBwdPreprocessIN4cute5tupleIJNS3_1CILi128EEENS5_ILi64EEEEEENS_10bfloat16_tEfNS_4arch4Sm80ELb1ELb1EEEEEvNT_6ParamsE:
	.zero		592


//--------------------- .text._ZN7cutlass13device_kernelIN5flash19enable_sm80_to_sm89INS1_16FlashAttnBwdSm80INS1_25CollectiveMainloopBwdSm80ILi2ELi2EN4cute5tupleIJNS5_1CILi64EEENS7_ILi128EEES8_EEENS_10bfloat16_tEfNS_4arch4Sm80ELb0ELb0ELb0ELb0ELb0ELb0ELb0ELb0ELi2ELi2ELi4ELi2ELb1EEENS1_21CollectiveEpilogueBwdISA_SB_SD_Li256ELb0ELb0ELi2EEENS1_19SingleTileSchedulerILb0ELb0ELb0ELi128EEEEEEEEEvNT_6ParamsE --------------------------
	.section	.text._ZN7cutlass13device_kernelIN5flash19enable_sm80_to_sm89INS1_16FlashAttnBwdSm80INS1_25CollectiveMainloopBwdSm80ILi2ELi2EN4cute5tupleIJNS5_1CILi64EEENS7_ILi128EEES8_EEENS_10bfloat16_tEfNS_4arch4Sm80ELb0ELb0ELb0ELb0ELb0ELb0ELb0ELb0ELi2ELi2ELi4ELi2ELb1EEENS1_21CollectiveEpilogueBwdISA_SB_SD_Li256ELb0ELb0ELi2EEENS1_19SingleTileSchedulerILb0ELb0ELb0ELi128EEEEEEEEEvNT_6ParamsE,"ax",@progbits
	.sectioninfo	@"SHI_REGISTERS=255"
	.align	128
.text._ZN7cutlass13device_kernelIN5flash19enable_sm80_to_sm89INS1_16FlashAttnBwdSm80INS1_25CollectiveMainloopBwdSm80ILi2ELi2EN4cute5tupleIJNS5_1CILi64EEENS7_ILi128EEES8_EEENS_10bfloat16_tEfNS_4arch4Sm80ELb0ELb0ELb0ELb0ELb0ELb0ELb0ELb0ELi2ELi2ELi4ELi2ELb1EEENS1_21CollectiveEpilogueBwdISA_SB_SD_Li256ELb0ELb0ELi2EEENS1_19SingleTileSchedulerILb0ELb0ELb0ELi128EEEEEEEEEvNT_6ParamsE:
        .type           _ZN7cutlass13device_kernelIN5flash19enable_sm80_to_sm89INS1_16FlashAttnBwdSm80INS1_25CollectiveMainloopBwdSm80ILi2ELi2EN4cute5tupleIJNS5_1CILi64EEENS7_ILi128EEES8_EEENS_10bfloat16_tEfNS_4arch4Sm80ELb0ELb0ELb0ELb0ELb0ELb0ELb0ELb0ELi2ELi2ELi4ELi2ELb1EEENS1_21CollectiveEpilogueBwdISA_SB_SD_Li256ELb0ELb0ELi2EEENS1_19SingleTileSchedulerILb0ELb0ELb0ELi128EEEEEEEEEvNT_6ParamsE,@function
        .size           _ZN7cutlass13device_kernelIN5flash19enable_sm80_to_sm89INS1_16FlashAttnBwdSm80INS1_25CollectiveMainloopBwdSm80ILi2ELi2EN4cute5tupleIJNS5_1CILi64EEENS7_ILi128EEES8_EEENS_10bfloat16_tEfNS_4arch4Sm80ELb0ELb0ELb0ELb0ELb0ELb0ELb0ELb0ELi2ELi2ELi4ELi2ELb1EEENS1_21CollectiveEpilogueBwdISA_SB_SD_Li256ELb0ELb0ELi2EEENS1_19SingleTileSchedulerILb0ELb0ELb0ELi128EEEEEEEEEvNT_6ParamsE,(.L_x_1792 - _ZN7cutlass13device_kernelIN5flash19enable_sm80_to_sm89INS1_16FlashAttnBwdSm80INS1_25CollectiveMainloopBwdSm80ILi2ELi2EN4cute5tupleIJNS5_1CILi64EEENS7_ILi128EEES8_EEENS_10bfloat16_tEfNS_4arch4Sm80ELb0ELb0ELb0ELb0ELb0ELb0ELb0ELb0ELi2ELi2ELi4ELi2ELb1EEENS1_21CollectiveEpilogueBwdISA_SB_SD_Li256ELb0ELb0ELi2EEENS1_19SingleTileSchedulerILb0ELb0ELb0ELi128EEEEEEEEEvNT_6ParamsE)
        .other          _ZN7cutlass13device_kernelIN5flash19enable_sm80_to_sm89INS1_16FlashAttnBwdSm80INS1_25CollectiveMainloopBwdSm80ILi2ELi2EN4cute5tupleIJNS5_1CILi64EEENS7_ILi128EEES8_EEENS_10bfloat16_tEfNS_4arch4Sm80ELb0ELb0ELb0ELb0ELb0ELb0ELb0ELb0ELi2ELi2ELi4ELi2ELb1EEENS1_21CollectiveEpilogueBwdISA_SB_SD_Li256ELb0ELb0ELi2EEENS1_19SingleTileSchedulerILb0ELb0ELb0ELi128EEEEEEEEEvNT_6ParamsE,@"STO_CUDA_ENTRY STV_DEFAULT"
_ZN7cutlass13device_kernelIN5flash19enable_sm80_to_sm89INS1_16FlashAttnBwdSm80INS1_25CollectiveMainloopBwdSm80ILi2ELi2EN4cute5tupleIJNS5_1CILi64EEENS7_ILi128EEES8_EEENS_10bfloat16_tEfNS_4arch4Sm80ELb0ELb0ELb0ELb0ELb0ELb0ELb0ELb0ELi2ELi2ELi4ELi2ELb1EEENS1_21CollectiveEpilogueBwdISA_SB_SD_Li256ELb0ELb0ELi2EEENS1_19SingleTileSchedulerILb0ELb0ELb0ELi128EEEEEEEEEvNT_6ParamsE:
[----:B------:R-:W-:Y:S02]  /*0000*/  MOV R1, c[0x0][0x28] ;  /* 0x00000a0000017a02 */ /* 0x000fe40000000f00 */
[----:B------:R-:W1:Y:S02]  /*0010*/  S2UR UR11, SR_CTAID.Z ;  /* 0x00000000000b79c3 */ /* 0x000e640000002700 */
[----:B-1----:R-:W-:-:S13]  /*0020*/  ISETP.LE.AND P0, PT, RZ, UR11, PT ;  /* 0x0000000bff007c0c */ /* 0x002fda000bf03270 */
[----:B------:R-:W-:Y:S05]  /*0030*/  @!P0 EXIT ;  /* 0x000000000000894d */ /* 0x000fea0003800000 */
[----:B------:R-:W1:Y:S01]  /*0040*/  S2R R206, SR_TID.X ;  /* 0x0000000000ce7919 */ /* 0x000e620000002100 */
[----:B------:R-:W-:Y:S01]  /*0050*/  IMAD.MOV.U32 R0, RZ, RZ, c[0x0][0x248] ;  /* 0x00009200ff007624 */ /* 0x000fe200078e00ff */
[----:B------:R-:W-:Y:S01]  /*0060*/  USHF.R.S32.HI UR10, URZ, 0x1f, UR11 ;  /* 0x0000001f3f0a7899 */ /* 0x000fe2000801140b */
[----:B------:R-:W-:Y:S01]  /*0070*/  IMAD.MOV.U32 R2, RZ, RZ, -0x80 ;  /* 0xffffff80ff027424 */ /* 0x000fe200078e00ff */
[----:B------:R-:W2:Y:S01]  /*0080*/  S2R R9, SR_CTAID.Y ;  /* 0x0000000000097919 */ /* 0x000ea20000002600 */
[----:B------:R-:W-:Y:S01]  /*0090*/  ULDC.64 UR4, c[0x0][0x278] ;  /* 0x00009e0000047ab9 */ /* 0x000fe20000000a00 */
[----:B------:R-:W-:Y:S01]  /*00a0*/  ISETP.NE.AND P0, PT, R0, 0x1, PT ;  /* 0x000000010000780c */ /* 0x000fe20003f05270 */
[----:B------:R-:W-:Y:S01]  /*00b0*/  UIMAD.WIDE.U32 UR14, UR11, UR4, URZ ;  /* 0x000000040b0e72a5 */ /* 0x000fe2000f8e003f */
[----:B------:R-:W3:Y:S01]  /*00c0*/  S2R R221, SR_CTAID.X ;  /* 0x0000000000dd7919 */ /* 0x000ee20000002500 */
[----:B------:R-:W-:Y:S01]  /*00d0*/  UIMAD UR8, UR10, UR4, URZ ;  /* 0x000000040a0872a4 */ /* 0x000fe2000f8e023f */
[----:B------:R-:W-:Y:S01]  /*00e0*/  IMAD.MOV.U32 R196, RZ, RZ, 0x40 ;  /* 0x00000040ffc47424 */ /* 0x000fe200078e00ff */
[----:B------:R-:W-:-:S02]  /*00f0*/  UMOV UR18, 0x6 ;  /* 0x0000000600127882 */ /* 0x000fc40000000000 */
[----:B------:R-:W-:Y:S02]  /*0100*/  UIMAD UR8, UR11, UR5, UR8 ;  /* 0x000000050b0872a4 */ /* 0x000fe4000f8e0208 */
[----:B------:R-:W-:Y:S02]  /*0110*/  ULDC.64 UR20, c[0x0][0x118] ;  /* 0x0000460000147ab9 */ /* 0x000fe40000000a00 */
[----:B------:R-:W-:Y:S02]  /*0120*/  ULDC.64 UR4, c[0x0][0x290] ;  /* 0x0000a40000047ab9 */ /* 0x000fe40000000a00 */
[----:B------:R-:W-:Y:S02]  /*0130*/  UIMAD.WIDE.U32 UR12, UR11, UR4, URZ ;  /* 0x000000040b0c72a5 */ /* 0x000fe4000f8e003f */
[----:B------:R-:W-:Y:S02]  /*0140*/  UIMAD UR4, UR10, UR4, URZ ;  /* 0x000000040a0472a4 */ /* 0x000fe4000f8e023f */
[----:B------:R-:W-:Y:S01]  /*0150*/  UIADD3 UR8, UR15, UR8, URZ ;  /* 0x000000080f087290 */ /* 0x000fe2000fffe03f */
[----:B-1----:R-:W-:Y:S01]  /*0160*/  SHF.R.S32.HI R19, RZ, 0x1f, R206 ;  /* 0x0000001fff137819 */ /* 0x002fe200000114ce */
[----:B------:R-:W-:Y:S01]  /*0170*/  IMAD.SHL.U32 R210, R206, 0x4, RZ ;  /* 0x00000004ced27824 */ /* 0x000fe200078e00ff */
[----:B------:R-:W-:-:S02]  /*0180*/  UIMAD UR4, UR11, UR5, UR4 ;  /* 0x000000050b0472a4 */ /* 0x000fc4000f8e0204 */
[----:B------:R-:W-:Y:S01]  /*0190*/  LEA.HI R20, R19, R206, RZ, 0x3 ;  /* 0x000000ce13147211 */ /* 0x000fe200078f18ff */
[----:B--2---:R-:W-:Y:S01]  /*01a0*/  @P0 IMAD.HI.U32 R0, R9, c[0x0][0x24c], RZ ;  /* 0x0000930009000a27 */ /* 0x004fe200078e00ff */
[----:B------:R-:W-:Y:S01]  /*01b0*/  SHF.R.S32.HI R211, RZ, 0x1f, R210 ;  /* 0x0000001fffd37819 */ /* 0x000fe200000114d2 */
[----:B------:R-:W-:Y:S01]  /*01c0*/  UIADD3 UR9, UR13, UR4, URZ ;  /* 0x000000040d097290 */ /* 0x000fe2000fffe03f */
[----:B------:R-:W-:Y:S01]  /*01d0*/  SHF.R.S32.HI R208, RZ, 0x3, R20 ;  /* 0x00000003ffd07819 */ /* 0x000fe20000011414 */
[----:B---3--:R-:W-:Y:S01]  /*01e0*/  IMAD R5, R221, R2, c[0x0][0x198] ;  /* 0x00006600dd057624 */ /* 0x008fe200078e0202 */
[----:B------:R-:W-:Y:S01]  /*01f0*/  LOP3.LUT R21, R20, 0xfffffff8, RZ, 0xc0, !PT ;  /* 0xfffffff814157812 */ /* 0x000fe200078ec0ff */
[--C-:B------:R-:W-:Y:S01]  /*0200*/  IMAD.MOV.U32 R11, RZ, RZ, R9.reuse ;  /* 0x000000ffff0b7224 */ /* 0x100fe200078e0009 */
[----:B------:R-:W-:Y:S01]  /*0210*/  @P0 SHF.R.U32.HI R11, RZ, c[0x0][0x250], R0 ;  /* 0x00009400ff0b0a19 */ /* 0x000fe20000011600 */
[----:B------:R-:W-:Y:S01]  /*0220*/  IMAD.IADD R0, R5, 0x1, -R208 ;  /* 0x0000000105007824 */ /* 0x000fe200078e0ad0 */
[----:B------:R-:W-:Y:S01]  /*0230*/  SHF.R.S32.HI R7, RZ, 0x1f, R9 ;  /* 0x0000001fff077819 */ /* 0x000fe20000011409 */
[----:B------:R-:W-:Y:S01]  /*0240*/  IMAD.WIDE.U32 R2, R9, c[0x0][0x270], R210 ;  /* 0x00009c0009027a25 */ /* 0x000fe200078e00d2 */
[----:B------:R-:W-:Y:S01]  /*0250*/  ULDC.64 UR4, c[0x0][0x1e8] ;  /* 0x00007a0000047ab9 */ /* 0x000fe20000000a00 */
[----:B------:R-:W-:Y:S01]  /*0260*/  SHF.R.S32.HI R209, RZ, 0x1f, R208 ;  /* 0x0000001fffd17819 */ /* 0x000fe200000114d0 */
[----:B------:R-:W-:Y:S01]  /*0270*/  UIMAD UR4, UR10, UR4, URZ ;  /* 0x000000040a0472a4 */ /* 0x000fe2000f8e023f */
[----:B------:R-:W-:Y:S01]  /*0280*/  IMAD.IADD R21, R206, 0x1, -R21 ;  /* 0x00000001ce157824 */ /* 0x000fe200078e0a15 */
[C---:B------:R-:W-:Y:S01]  /*0290*/  ISETP.GE.AND P4, PT, R0.reuse, 0x1, PT ;  /* 0x000000010000780c */ /* 0x040fe20003f86270 */
[----:B------:R-:W-:Y:S01]  /*02a0*/  IMAD R4, R7, c[0x0][0x288], RZ ;  /* 0x0000a20007047a24 */ /* 0x000fe200078e02ff */
[C---:B------:R-:W-:Y:S01]  /*02b0*/  ISETP.GE.AND P3, PT, R0.reuse, 0x21, PT ;  /* 0x000000210000780c */ /* 0x040fe20003f66270 */
[----:B------:R-:W-:Y:S01]  /*02c0*/  IMAD.SHL.U32 R214, R21, 0x8, RZ ;  /* 0x0000000815d67824 */ /* 0x000fe200078e00ff */
[C---:B------:R-:W-:Y:S01]  /*02d0*/  ISETP.GE.AND P2, PT, R0.reuse, 0x41, PT ;  /* 0x000000410000780c */ /* 0x040fe20003f46270 */
[----:B------:R-:W-:Y:S01]  /*02e0*/  IMAD.WIDE.U32 R14, R9, c[0x0][0x288], R210 ;  /* 0x0000a200090e7a25 */ /* 0x000fe200078e00d2 */
[----:B------:R-:W-:Y:S01]  /*02f0*/  ISETP.GE.AND P1, PT, R0, 0x61, PT ;  /* 0x000000610000780c */ /* 0x000fe20003f26270 */
[----:B------:R-:W-:Y:S01]  /*0300*/  UIMAD UR6, UR11, UR5, UR4 ;  /* 0x000000050b0672a4 */ /* 0x000fe2000f8e0204 */
[----:B------:R-:W-:Y:S01]  /*0310*/  IADD3 R17, P0, R2, UR14, RZ ;  /* 0x0000000e02117c10 */ /* 0x000fe2000ff1e0ff */
[----:B------:R-:W-:Y:S01]  /*0320*/  IMAD R0, R7, c[0x0][0x270], RZ ;  /* 0x00009c0007007a24 */ /* 0x000fe200078e02ff */
[----:B------:R-:W-:Y:S01]  /*0330*/  SHF.R.S32.HI R2, RZ, 0x1f, R11 ;  /* 0x0000001fff027819 */ /* 0x000fe2000001140b */
[C---:B------:R-:W-:Y:S01]  /*0340*/  IMAD R4, R9.reuse, c[0x0][0x28c], R4 ;  /* 0x0000a30009047a24 */ /* 0x040fe200078e0204 */
[----:B------:R-:W-:Y:S01]  /*0350*/  SHF.R.S32.HI R215, RZ, 0x1f, R214 ;  /* 0x0000001fffd77819 */ /* 0x000fe200000114d6 */
[----:B------:R-:W-:Y:S01]  /*0360*/  IMAD R0, R9, c[0x0][0x274], R0 ;  /* 0x00009d0009007a24 */ /* 0x000fe200078e0200 */
[----:B------:R-:W-:Y:S01]  /*0370*/  LEA.HI R8, R19, R206, RZ, 0x5 ;  /* 0x000000ce13087211 */ /* 0x000fe200078f28ff */
[C---:B------:R-:W-:Y:S01]  /*0380*/  IMAD R6, R2.reuse, c[0x0][0x1e0], RZ ;  /* 0x0000780002067a24 */ /* 0x040fe200078e02ff */
[----:B------:R-:W-:Y:S01]  /*0390*/  ULDC.64 UR4, c[0x0][0x1b8] ;  /* 0x00006e0000047ab9 */ /* 0x000fe20000000a00 */
[----:B------:R-:W-:Y:S01]  /*03a0*/  IMAD R2, R2, c[0x0][0x1b0], RZ ;  /* 0x00006c0002027a24 */ /* 0x000fe200078e02ff */
[----:B------:R-:W-:Y:S01]  /*03b0*/  IADD3.X R0, R3, UR8, R0, P0, !PT ;  /* 0x0000000803007c10 */ /* 0x000fe200087fe400 */
[C---:B------:R-:W-:Y:S01]  /*03c0*/  IMAD R3, R11.reuse, c[0x0][0x1e4], R6 ;  /* 0x000079000b037a24 */ /* 0x040fe200078e0206 */
[----:B------:R-:W-:Y:S01]  /*03d0*/  IADD3 R16, P0, R14, UR12, RZ ;  /* 0x0000000c0e107c10 */ /* 0x000fe2000ff1e0ff */
[----:B------:R-:W-:Y:S01]  /*03e0*/  IMAD.WIDE.U32 R12, R11, c[0x0][0x1e0], R214 ;  /* 0x000078000b0c7a25 */ /* 0x000fe200078e00d6 */
[----:B------:R-:W-:Y:S01]  /*03f0*/  UIMAD UR4, UR10, UR4, URZ ;  /* 0x000000040a0472a4 */ /* 0x000fe2000f8e023f */
[----:B------:R-:W-:-:S02]  /*0400*/  SHF.R.S32.HI R203, RZ, 0x1f, R8 ;  /* 0x0000001fffcb7819 */ /* 0x000fc40000011408 */
[C---:B------:R-:W-:Y:S01]  /*0410*/  IMAD R2, R11.reuse, c[0x0][0x1b4], R2 ;  /* 0x00006d000b027a24 */ /* 0x040fe200078e0202 */
[----:B------:R-:W-:Y:S01]  /*0420*/  UIMAD UR4, UR11, UR5, UR4 ;  /* 0x000000050b0472a4 */ /* 0x000fe2000f8e0204 */
[----:B------:R-:W-:Y:S01]  /*0430*/  IMAD.WIDE.U32 R10, R11, c[0x0][0x1b0], R214 ;  /* 0x00006c000b0a7a25 */ /* 0x000fe200078e00d6 */
[----:B------:R-:W-:-:S03]  /*0440*/  LEA.HI R194, R19, R206, RZ, 0x7 ;  /* 0x000000ce13c27211 */ /* 0x000fc600078f38ff */
[----:B------:R-:W-:Y:S01]  /*0450*/  IMAD.IADD R11, R11, 0x1, R2 ;  /* 0x000000010b0b7824 */ /* 0x000fe200078e0202 */
[----:B------:R-:W-:Y:S01]  /*0460*/  SHF.R.U32.HI R194, RZ, 0x4, R194 ;  /* 0x00000004ffc27819 */ /* 0x000fe200000116c2 */
[----:B------:R-:W-:Y:S02]  /*0470*/  IMAD.U32 R14, RZ, RZ, UR11 ;  /* 0x0000000bff0e7e24 */ /* 0x000fe4000f8e00ff */
[----:B------:R-:W-:Y:S02]  /*0480*/  IMAD.MOV.U32 R22, RZ, RZ, R12 ;  /* 0x000000ffff167224 */ /* 0x000fe400078e000c */
[----:B------:R-:W-:Y:S01]  /*0490*/  IMAD.IADD R23, R13, 0x1, R3 ;  /* 0x000000010d177824 */ /* 0x000fe200078e0203 */
[----:B------:R-:W-:Y:S01]  /*04a0*/  IADD3.X R3, R15, UR9, R4, P0, !PT ;  /* 0x000000090f037c10 */ /* 0x000fe200087fe404 */
[----:B------:R-:W-:Y:S01]  /*04b0*/  IMAD.U32 R12, RZ, RZ, UR11 ;  /* 0x0000000bff0c7e24 */ /* 0x000fe2000f8e00ff */
[----:B------:R-:W-:Y:S01]  /*04c0*/  SHF.R.S32.HI R4, RZ, 0x5, R8 ;  /* 0x00000005ff047819 */ /* 0x000fe20000011408 */
[----:B------:R-:W-:Y:S01]  /*04d0*/  IMAD.WIDE.U32 R14, R14, c[0x0][0x1b8], R10 ;  /* 0x00006e000e0e7a25 */ /* 0x000fe200078e000a */
[----:B------:R-:W-:-:S02]  /*04e0*/  LEA.HI R11, R19, R206, RZ, 0x4 ;  /* 0x000000ce130b7211 */ /* 0x000fc400078f20ff */
[-C--:B------:R-:W-:Y:S01]  /*04f0*/  LEA.HI R219, R8, R4.reuse, RZ, 0x1 ;  /* 0x0000000408db7211 */ /* 0x080fe200078f08ff */
[----:B------:R-:W-:Y:S01]  /*0500*/  IMAD.WIDE.U32 R12, R12, c[0x0][0x1e8], R22 ;  /* 0x00007a000c0c7a25 */ /* 0x000fe200078e0016 */
[----:B------:R-:W-:Y:S02]  /*0510*/  SHF.R.S32.HI R2, RZ, 0x4, R11 ;  /* 0x00000004ff027819 */ /* 0x000fe4000001140b */
[----:B------:R-:W-:Y:S01]  /*0520*/  LEA.HI R203, R203, R4, RZ, 0x2 ;  /* 0x00000004cbcb7211 */ /* 0x000fe200078f10ff */
[----:B------:R-:W-:Y:S01]  /*0530*/  IMAD.WIDE R220, R221, 0x80, R208 ;  /* 0x00000080dddc7825 */ /* 0x000fe200078e02d0 */
[----:B------:R-:W-:Y:S01]  /*0540*/  IADD3 R23, R13, UR6, RZ ;  /* 0x000000060d177c10 */ /* 0x000fe2000fffe0ff */
[----:B------:R-:W-:Y:S01]  /*0550*/  ULDC.64 UR6, c[0x0][0x1d8] ;  /* 0x0000760000067ab9 */ /* 0x000fe20000000a00 */
[----:B------:R-:W-:Y:S01]  /*0560*/  LEA.HI R6, R11, R2, RZ, 0x1 ;  /* 0x000000020b067211 */ /* 0x000fe200078f08ff */
[----:B------:R-:W-:Y:S01]  /*0570*/  IMAD R13, R221, c[0x0][0x1d8], RZ ;  /* 0x00007600dd0d7a24 */ /* 0x000fe200078e02ff */
[----:B------:R-:W-:Y:S01]  /*0580*/  LOP3.LUT R219, R219, 0xfffffffe, RZ, 0xc0, !PT ;  /* 0xfffffffedbdb7812 */ /* 0x000fe200078ec0ff */
[----:B------:R-:W-:Y:S01]  /*0590*/  IMAD.MOV.U32 R22, RZ, RZ, R12 ;  /* 0x000000ffff167224 */ /* 0x000fe200078e000c */
[----:B------:R-:W-:Y:S01]  /*05a0*/  LOP3.LUT R203, R203, 0xfffffffc, RZ, 0xc0, !PT ;  /* 0xfffffffccbcb7812 */ /* 0x000fe200078ec0ff */
[----:B------:R-:W-:Y:S01]  /*05b0*/  IMAD R10, R220, c[0x0][0x1dc], R13 ;  /* 0x00007700dc0a7a24 */ /* 0x000fe200078e020d */
[----:B------:R-:W-:Y:S01]  /*05c0*/  LOP3.LUT R6, R6, 0xfffffffe, RZ, 0xc0, !PT ;  /* 0xfffffffe06067812 */ /* 0x000fe200078ec0ff */
[----:B------:R-:W-:Y:S01]  /*05d0*/  IMAD.WIDE.U32 R22, R220, c[0x0][0x1d8], R22 ;  /* 0x00007600dc167a25 */ /* 0x000fe200078e0016 */
[----:B------:R-:W-:Y:S01]  /*05e0*/  IADD3 R15, R15, UR4, RZ ;  /* 0x000000040f0f7c10 */ /* 0x000fe2000fffe0ff */
[----:B------:R-:W-:Y:S01]  /*05f0*/  ULDC.64 UR4, c[0x0][0x188] ;  /* 0x0000620000047ab9 */ /* 0x000fe20000000a00 */
[----:B------:R-:W-:Y:S01]  /*0600*/  LOP3.LUT R11, R11, 0xfffffff0, RZ, 0xc0, !PT ;  /* 0xfffffff00b0b7812 */ /* 0x000fe200078ec0ff */
[----:B------:R-:W-:Y:S01]  /*0610*/  IMAD R13, R221, c[0x0][0x1a8], RZ ;  /* 0x00006a00dd0d7a24 */ /* 0x000fe200078e02ff */
[----:B------:R-:W-:Y:S01]  /*0620*/  LEA R32, P0, R22, c[0x0][0x1c0], 0x1 ;  /* 0x0000700016207a11 */ /* 0x000fe200078008ff */
[----:B------:R-:W-:Y:S01]  /*0630*/  IMAD.IADD R10, R23, 0x1, R10 ;  /* 0x00000001170a7824 */ /* 0x000fe200078e020a */
[----:B------:R-:W-:Y:S01]  /*0640*/  UIMAD.WIDE.U32 UR16, UR11, UR4, URZ ;  /* 0x000000040b1072a5 */ /* 0x000fe2000f8e003f */
[C---:B------:R-:W-:Y:S01]  /*0650*/  IMAD.IADD R219, R4.reuse, 0x1, -R219 ;  /* 0x0000000104db7824 */ /* 0x040fe200078e0adb */
[----:B------:R-:W-:Y:S01]  /*0660*/  UIMAD UR4, UR10, UR4, URZ ;  /* 0x000000040a0472a4 */ /* 0x000fe2000f8e023f */
[----:B------:R-:W-:Y:S01]  /*0670*/  IMAD.IADD R203, R4, 0x1, -R203 ;  /* 0x0000000104cb7824 */ /* 0x000fe200078e0acb */
[----:B------:R-:W-:Y:S01]  /*0680*/  LEA.HI.X R33, R22, c[0x0][0x1c4], R10, 0x1, P0 ;  /* 0x0000710016217a11 */ /* 0x000fe200000f0c0a */
[----:B------:R-:W-:Y:S01]  /*0690*/  IMAD.IADD R6, R2, 0x1, -R6 ;  /* 0x0000000102067824 */ /* 0x000fe200078e0a06 */
[-C--:B------:R-:W-:Y:S01]  /*06a0*/  LEA.HI R10, R19, R206.reuse, RZ, 0x6 ;  /* 0x000000ce130a7211 */ /* 0x080fe200078f30ff */
[----:B------:R-:W-:Y:S01]  /*06b0*/  IMAD R4, R7, c[0x0][0x180], RZ ;  /* 0x0000600007047a24 */ /* 0x000fe200078e02ff */
[----:B------:R-:W-:Y:S01]  /*06c0*/  UIMAD UR4, UR11, UR5, UR4 ;  /* 0x000000050b0472a4 */ /* 0x000fe2000f8e0204 */
[C---:B------:R-:W-:Y:S01]  /*06d0*/  IMAD R2, R220.reuse, c[0x0][0x1ac], R13 ;  /* 0x00006b00dc027a24 */ /* 0x040fe200078e020d */
[----:B------:R-:W-:Y:S01]  /*06e0*/  USHF.L.U32 UR22, UR6, 0x6, URZ ;  /* 0x0000000606167899 */ /* 0x000fe2000800063f */
[----:B------:R-:W-:Y:S01]  /*06f0*/  IMAD.WIDE.U32 R14, R220, c[0x0][0x1a8], R14 ;  /* 0x00006a00dc0e7a25 */ /* 0x000fe200078e000e */
[----:B------:R-:W-:Y:S01]  /*0700*/  USHF.L.U64.HI UR19, UR6, UR18, UR7 ;  /* 0x0000001206137299 */ /* 0x000fe20008010207 */
[----:B------:R-:W-:Y:S01]  /*0710*/  SHF.R.S32.HI R10, RZ, 0x6, R10 ;  /* 0x00000006ff0a7819 */ /* 0x000fe2000001140a */
[----:B------:R-:W-:Y:S01]  /*0720*/  UIADD3 UR6, UR17, UR4, URZ ;  /* 0x0000000411067290 */ /* 0x000fe2000fffe03f */
[----:B------:R-:W-:Y:S01]  /*0730*/  IMAD R35, R209, c[0x0][0x178], RZ ;  /* 0x00005e00d1237a24 */ /* 0x000fe200078e02ff */
[----:B------:R-:W-:Y:S01]  /*0740*/  LEA R26, P0, R14, c[0x0][0x190], 0x1 ;  /* 0x000064000e1a7a11 */ /* 0x000fe200078008ff */
[----:B------:R-:W-:Y:S01]  /*0750*/  IMAD R29, R9, c[0x0][0x184], R4 ;  /* 0x00006100091d7a24 */ /* 0x000fe200078e0204 */
[----:B------:R-:W-:Y:S01]  /*0760*/  ULDC.64 UR4, c[0x0][0x218] ;  /* 0x0000860000047ab9 */ /* 0x000fe20000000a00 */
[----:B------:R-:W-:Y:S01]  /*0770*/  IMAD.IADD R2, R15, 0x1, R2 ;  /* 0x000000010f027824 */ /* 0x000fe200078e0202 */
[----:B------:R-:W-:Y:S01]  /*0780*/  LEA.HI R15, R19, R206, RZ, 0x2 ;  /* 0x000000ce130f7211 */ /* 0x000fe200078f10ff */
[----:B------:R-:W-:Y:S01]  /*0790*/  IMAD.WIDE.U32 R12, R9, c[0x0][0x180], R214 ;  /* 0x00006000090c7a25 */ /* 0x000fe200078e00d6 */
[----:B------:R-:W-:-:S02]  /*07a0*/  UIMAD UR7, UR10, UR4, URZ ;  /* 0x000000040a0772a4 */ /* 0x000fc4000f8e023f */
[----:B------:R-:W-:Y:S01]  /*07b0*/  LEA.HI.X R27, R14, c[0x0][0x194], R2, 0x1, P0 ;  /* 0x000065000e1b7a11 */ /* 0x000fe200000f0c02 */
[----:B------:R-:W-:Y:S01]  /*07c0*/  IMAD.WIDE.U32 R216, R208, c[0x0][0x178], RZ ;  /* 0x00005e00d0d87a25 */ /* 0x000fe200078e00ff */
[----:B------:R-:W-:Y:S01]  /*07d0*/  IADD3 R30, P0, R32, UR22, RZ ;  /* 0x00000016201e7c10 */ /* 0x000fe2000ff1e0ff */
[----:B------:R-:W-:Y:S01]  /*07e0*/  UIMAD.WIDE.U32 UR24, UR11, UR4, URZ ;  /* 0x000000040b1872a5 */ /* 0x000fe2000f8e003f */
[----:B------:R-:W-:Y:S01]  /*07f0*/  SHF.R.S32.HI R23, RZ, 0x2, R15 ;  /* 0x00000002ff177819 */ /* 0x000fe2000001140f */
[----:B------:R-:W-:Y:S01]  /*0800*/  IMAD.SHL.U32 R31, R208, 0x40, RZ ;  /* 0x00000040d01f7824 */ /* 0x000fe200078e00ff */
[----:B------:R-:W-:Y:S01]  /*0810*/  IADD3 R25, P6, P5, R216, UR16, R12 ;  /* 0x00000010d8197c10 */ /* 0x000fe2000fdde00c */
[----:B------:R-:W-:Y:S01]  /*0820*/  IMAD R35, R208, c[0x0][0x17c], R35 ;  /* 0x00005f00d0237a24 */ /* 0x000fe200078e0223 */
[----:B------:R-:W-:Y:S01]  /*0830*/  SHF.R.S32.HI R204, RZ, 0x1f, R15 ;  /* 0x0000001fffcc7819 */ /* 0x000fe2000001140f */
[----:B------:R-:W-:Y:S01]  /*0840*/  IMAD.IADD R29, R13, 0x1, R29 ;  /* 0x000000010d1d7824 */ /* 0x000fe200078e021d */
[----:B------:R-:W-:Y:S01]  /*0850*/  LOP3.LUT R31, R31, 0x1c0, RZ, 0xc0, !PT ;  /* 0x000001c01f1f7812 */ /* 0x000fe200078ec0ff */
[----:B------:R-:W-:Y:S01]  /*0860*/  IMAD.IADD R200, R217, 0x1, R35 ;  /* 0x00000001d9c87824 */ /* 0x000fe200078e0223 */
[----:B------:R-:W-:Y:S01]  /*0870*/  LEA.HI R204, R204, R23, RZ, 0x3 ;  /* 0x00000017cccc7211 */ /* 0x000fe200078f18ff */
[----:B------:R-:W-:Y:S01]  /*0880*/  IMAD.SHL.U32 R13, R10, 0x200, RZ ;  /* 0x000002000a0d7824 */ /* 0x000fe200078e00ff */
[----:B------:R-:W-:Y:S01]  /*0890*/  SHF.R.U32.HI R202, RZ, 0x3, R31 ;  /* 0x00000003ffca7819 */ /* 0x000fe2000001161f */
[----:B------:R-:W-:Y:S01]  /*08a0*/  IMAD R201, R209, c[0x0][0x208], RZ ;  /* 0x00008200d1c97a24 */ /* 0x000fe200078e02ff */
[----:B------:R-:W-:Y:S01]  /*08b0*/  LOP3.LUT R4, R31, 0x38, R214, 0xf8, !PT ;  /* 0x000000381f047812 */ /* 0x000fe200078ef8d6 */
[----:B------:R-:W-:Y:S01]  /*08c0*/  UIMAD UR7, UR11, UR5, UR7 ;  /* 0x000000050b0772a4 */ /* 0x000fe2000f8e0207 */
[----:B------:R-:W-:Y:S01]  /*08d0*/  IADD3.X R2, R200, UR6, R29, P6, P5 ;  /* 0x00000006c8027c10 */ /* 0x000fe2000b7ea41d */
[----:B------:R-:W-:Y:S01]  /*08e0*/  IMAD.WIDE.U32 R212, R208, c[0x0][0x208], RZ ;  /* 0x00008200d0d47a25 */ /* 0x000fe200078e00ff */
[----:B------:R-:W-:Y:S01]  /*08f0*/  ISETP.GE.OR P6, PT, R214, c[0x0][0x1cc], !P4 ;  /* 0x00007300d6007a0c */ /* 0x000fe200067c6670 */
[----:B------:R-:W-:Y:S01]  /*0900*/  UIADD3 UR7, UR25, UR7, URZ ;  /* 0x0000000719077290 */ /* 0x000fe2000fffe03f */
[----:B------:R-:W-:Y:S01]  /*0910*/  IADD3.X R31, R33, UR19, RZ, P0, !PT ;  /* 0x00000013211f7c10 */ /* 0x000fe200087fe4ff */
[----:B------:R-:W-:Y:S01]  /*0920*/  IMAD R201, R208, c[0x0][0x20c], R201 ;  /* 0x00008300d0c97a24 */ /* 0x000fe200078e02c9 */
[----:B------:R-:W-:Y:S01]  /*0930*/  LEA R28, P0, R25, c[0x0][0x160], 0x1 ;  /* 0x00005800191c7a11 */ /* 0x000fe200078008ff */
[----:B------:R-:W-:Y:S01]  /*0940*/  ULDC.64 UR4, c[0x0][0x1a8] ;  /* 0x00006a0000047ab9 */ /* 0x000fe20000000a00 */
[----:B------:R-:W-:Y:S01]  /*0950*/  ISETP.GE.OR P5, PT, R214, c[0x0][0x1cc], !P3 ;  /* 0x00007300d6007a0c */ /* 0x000fe20005fa6670 */
[----:B------:R-:W-:Y:S01]  /*0960*/  IMAD.IADD R201, R213, 0x1, R201 ;  /* 0x00000001d5c97824 */ /* 0x000fe200078e02c9 */
[----:B------:R-:W-:Y:S01]  /*0970*/  LOP3.LUT R202, R13, R4, R202, 0xf6, !PT ;  /* 0x000000040dca7212 */ /* 0x000fe200078ef6ca */
[----:B------:R-:W-:Y:S01]  /*0980*/  USHF.L.U64.HI UR5, UR4, UR18, UR5 ;  /* 0x0000001204057299 */ /* 0x000fe20008010205 */
[----:B------:R-:W-:Y:S01]  /*0990*/  LEA.HI.X R29, R25, c[0x0][0x164], R2, 0x1, P0 ;  /* 0x00005900191d7a11 */ /* 0x000fe200000f0c02 */
[----:B------:R-:W-:Y:S01]  /*09a0*/  IMAD R18, R6, 0x800, R13 ;  /* 0x0000080006127824 */ /* 0x000fe200078e020d */
[C---:B------:R-:W-:Y:S01]  /*09b0*/  LEA R24, P0, R17.reuse, c[0x0][0x258], 0x2 ;  /* 0x0000960011187a11 */ /* 0x040fe200078010ff */
[----:B------:R-:W-:Y:S01]  /*09c0*/  IMAD.SHL.U32 R202, R202, 0x2, RZ ;  /* 0x00000002caca7824 */ /* 0x000fe200078e00ff */
[----:B------:R-:W-:Y:S01]  /*09d0*/  LOP3.LUT R204, R204, 0xfffffff8, RZ, 0xc0, !PT ;  /* 0xfffffff8cccc7812 */ /* 0x000fe200078ec0ff */
[----:B------:R-:W-:Y:S01]  /*09e0*/  IMAD.IADD R14, R206, 0x1, -R11 ;  /* 0x00000001ce0e7824 */ /* 0x000fe200078e0a0b */
[----:B------:R-:W-:Y:S01]  /*09f0*/  LEA.HI.X R25, R17, c[0x0][0x25c], R0, 0x2, P0 ;  /* 0x0000970011197a11 */ /* 0x000fe200000f1400 */
[----:B------:R-:W-:Y:S01]  /*0a00*/  IMAD R0, R7, c[0x0][0x210], RZ ;  /* 0x0000840007007a24 */ /* 0x000fe200078e02ff */
[C---:B------:R-:W-:Y:S01]  /*0a10*/  ISETP.GE.OR P0, PT, R214.reuse, c[0x0][0x1cc], !P2 ;  /* 0x00007300d6007a0c */ /* 0x040fe20005706670 */
[----:B------:R1:W-:Y:S01]  /*0a20*/  LDGSTS.E.BYPASS.LTC128B.128 [R202+0x4080], [R32.64], !P6 ;  /* 0x0408000020ca7fae */ /* 0x0003e2000f101d54 */
[----:B------:R-:W-:Y:S01]  /*0a30*/  IMAD.IADD R204, R23, 0x1, -R204 ;  /* 0x0000000117cc7824 */ /* 0x000fe200078e0acc */
[----:B------:R-:W-:Y:S01]  /*0a40*/  ISETP.GE.OR P3, PT, R214, c[0x0][0x19c], !P3 ;  /* 0x00006700d6007a0c */ /* 0x000fe20005f66670 */
[----:B------:R-:W-:Y:S01]  /*0a50*/  IMAD R0, R9, c[0x0][0x214], R0 ;  /* 0x0000850009007a24 */ /* 0x000fe200078e0200 */
[----:B------:R2:W-:Y:S01]  /*0a60*/  LDGSTS.E.BYPASS.LTC128B.128 [R202+0x5080], [R30.64], !P5 ;  /* 0x050800001eca7fae */ /* 0x0005e2000e901d54 */
[----:B------:R-:W-:Y:S01]  /*0a70*/  IADD3 R22, P5, R30, UR22, RZ ;  /* 0x000000161e167c10 */ /* 0x000fe2000ffbe0ff */
[----:B------:R-:W-:Y:S01]  /*0a80*/  IMAD.SHL.U32 R19, R6, 0x20, RZ ;  /* 0x0000002006137824 */ /* 0x000fe200078e00ff */
[----:B------:R-:W-:Y:S01]  /*0a90*/  ISETP.GE.OR P2, PT, R214, c[0x0][0x19c], !P2 ;  /* 0x00006700d6007a0c */ /* 0x000fe20005746670 */
[----:B------:R-:W-:Y:S01]  /*0aa0*/  IMAD.SHL.U32 R195, R219, 0x400, RZ ;  /* 0x00000400dbc37824 */ /* 0x000fe200078e00ff */
[----:B------:R-:W-:-:S02]  /*0ab0*/  IADD3.X R23, R31, UR19, RZ, P5, !PT ;  /* 0x000000131f177c10 */ /* 0x000fc4000affe4ff */
[----:B------:R-:W-:Y:S02]  /*0ac0*/  IADD3 R11, -R208, c[0x0][0x168], RZ ;  /* 0x00005a00d00b7a10 */ /* 0x000fe40007ffe1ff */
[C---:B------:R-:W-:Y:S01]  /*0ad0*/  IADD3 R218, R202.reuse, 0x4080, RZ ;  /* 0x00004080cada7810 */ /* 0x040fe20007ffe0ff */
[----:B------:R3:W-:Y:S01]  /*0ae0*/  LDGSTS.E.BYPASS.LTC128B.128 [R202+0x6080], [R22.64], !P0 ;  /* 0x0608000016ca7fae */ /* 0x0007e2000c101d54 */
[----:B------:R-:W-:Y:S01]  /*0af0*/  IADD3 R205, R202, 0x8080, RZ ;  /* 0x00008080cacd7810 */ /* 0x000fe20007ffe0ff */
[----:B-1----:R-:W-:-:S04]  /*0b00*/  IMAD.WIDE.U32 R32, R9, c[0x0][0x210], R214 ;  /* 0x0000840009207a25 */ /* 0x002fc800078e00d6 */
[----:B------:R-:W-:Y:S01]  /*0b10*/  IMAD.IADD R0, R33, 0x1, R0 ;  /* 0x0000000121007824 */ /* 0x000fe200078e0200 */
[----:B--2---:R-:W-:Y:S01]  /*0b20*/  IADD3 R30, P0, R22, UR22, RZ ;  /* 0x00000016161e7c10 */ /* 0x004fe2000ff1e0ff */
[----:B------:R-:W-:Y:S01]  /*0b30*/  USHF.L.U32 UR22, UR4, 0x6, URZ ;  /* 0x0000000604167899 */ /* 0x000fe2000800063f */
[----:B------:R-:W-:Y:S02]  /*0b40*/  IADD3 R17, P6, P5, R212, UR24, R32 ;  /* 0x00000018d4117c10 */ /* 0x000fe4000fdde020 */
[----:B------:R-:W-:Y:S02]  /*0b50*/  IADD3.X R31, R23, UR19, RZ, P0, !PT ;  /* 0x00000013171f7c10 */ /* 0x000fe400087fe4ff */
[----:B------:R-:W-:Y:S02]  /*0b60*/  IADD3.X R0, R201, UR7, R0, P6, P5 ;  /* 0x00000007c9007c10 */ /* 0x000fe4000b7ea400 */
[----:B------:R-:W-:Y:S02]  /*0b70*/  ISETP.GE.OR P6, PT, R214, c[0x0][0x19c], !P4 ;  /* 0x00006700d6007a0c */ /* 0x000fe400067c6670 */
[----:B---3--:R-:W-:-:S02]  /*0b80*/  LEA R22, P0, R17, c[0x0][0x1f0], 0x1 ;  /* 0x00007c0011167a11 */ /* 0x008fc400078008ff */
[----:B------:R-:W-:Y:S02]  /*0b90*/  ISETP.GE.OR P5, PT, R214, c[0x0][0x1cc], !P1 ;  /* 0x00007300d6007a0c */ /* 0x000fe40004fa6670 */
[----:B------:R-:W-:Y:S02]  /*0ba0*/  IADD3 R32, P4, R26, UR22, RZ ;  /* 0x000000161a207c10 */ /* 0x000fe4000ff9e0ff */
[----:B------:R-:W-:Y:S01]  /*0bb0*/  LEA.HI.X R23, R17, c[0x0][0x1f4], R0, 0x1, P0 ;  /* 0x00007d0011177a11 */ /* 0x000fe200000f0c00 */
[----:B------:R-:W-:Y:S01]  /*0bc0*/  IMAD.MOV.U32 R0, RZ, RZ, 0x20 ;  /* 0x00000020ff007424 */ /* 0x000fe200078e00ff */
[----:B------:R-:W-:Y:S02]  /*0bd0*/  IADD3.X R33, R27, UR5, RZ, P4, !PT ;  /* 0x000000051b217c10 */ /* 0x000fe4000a7fe4ff */
[----:B------:R-:W-:Y:S02]  /*0be0*/  IADD3 R34, P0, R32, UR22, RZ ;  /* 0x0000001620227c10 */ /* 0x000fe4000ff1e0ff */
[----:B------:R-:W-:-:S02]  /*0bf0*/  ISETP.GE.OR P1, PT, R214, c[0x0][0x19c], !P1 ;  /* 0x00006700d6007a0c */ /* 0x000fc40004f26670 */
[----:B------:R-:W-:Y:S01]  /*0c00*/  IADD3.X R35, R33, UR5, RZ, P0, !PT ;  /* 0x0000000521237c10 */ /* 0x000fe200087fe4ff */
[----:B------:R1:W-:Y:S01]  /*0c10*/  LDGSTS.E.BYPASS.LTC128B.128 [R202+0x7080], [R30.64], !P5 ;  /* 0x070800001eca7fae */ /* 0x0003e2000e901d54 */
[----:B------:R-:W-:Y:S01]  /*0c20*/  IADD3 R36, P0, R34, UR22, RZ ;  /* 0x0000001622247c10 */ /* 0x000fe2000ff1e0ff */
[----:B------:R-:W-:Y:S01]  /*0c30*/  UMOV UR22, 0x5 ;  /* 0x0000000500167882 */ /* 0x000fe20000000000 */
[----:B------:R-:W-:Y:S01]  /*0c40*/  ISETP.GE.AND P4, PT, R214, c[0x0][0x1fc], PT ;  /* 0x00007f00d6007a0c */ /* 0x000fe20003f86270 */
[----:B------:R-:W0:Y:S01]  /*0c50*/  LDGDEPBAR ;  /* 0x00000000000079af */ /* 0x000e220000000000 */
[----:B------:R-:W-:Y:S01]  /*0c60*/  IADD3.X R37, R35, UR5, RZ, P0, !PT ;  /* 0x0000000523257c10 */ /* 0x000fe200087fe4ff */
[----:B------:R-:W-:Y:S01]  /*0c70*/  ULDC.64 UR4, c[0x0][0x178] ;  /* 0x00005e0000047ab9 */ /* 0x000fe20000000a00 */
[----:B------:R-:W-:Y:S01]  /*0c80*/  LOP3.LUT P0, RZ, R21, 0x2, RZ, 0xc0, !PT ;  /* 0x0000000215ff7812 */ /* 0x000fe2000780c0ff */
[----:B------:R2:W-:Y:S01]  /*0c90*/  LDGSTS.E.BYPASS.LTC128B.128 [R202+0x80], [R26.64], !P6 ;  /* 0x000800001aca7fae */ /* 0x0005e2000f101d54 */
[----:B------:R-:W-:-:S02]  /*0ca0*/  USHF.L.U32 UR19, UR4, 0x6, URZ ;  /* 0x0000000604137899 */ /* 0x000fc4000800063f */
[----:B------:R-:W-:Y:S01]  /*0cb0*/  SEL R2, R0, 0xffffffe0, !P0 ;  /* 0xffffffe000027807 */ /* 0x000fe20004000000 */
[----:B------:R1:W-:Y:S01]  /*0cc0*/  LDGSTS.E.BYPASS.LTC128B.128 [R202+0x1080], [R32.64], !P3 ;  /* 0x0108000020ca7fae */ /* 0x0003e2000d901d54 */
[----:B------:R-:W-:Y:S01]  /*0cd0*/  ISETP.GE.AND P3, PT, R214, c[0x0][0x16c], PT ;  /* 0x00005b00d6007a0c */ /* 0x000fe20003f66270 */
[----:B------:R-:W-:Y:S01]  /*0ce0*/  USHF.L.U64.HI UR18, UR4, UR18, UR5 ;  /* 0x0000001204127299 */ /* 0x000fe20008010205 */
[C---:B------:R-:W-:Y:S01]  /*0cf0*/  ISETP.LT.OR P0, PT, R11.reuse, 0x21, P4 ;  /* 0x000000210b00780c */ /* 0x040fe20002701670 */
[----:B------:R1:W-:Y:S01]  /*0d00*/  LDGSTS.E.BYPASS.LTC128B.128 [R202+0x2080], [R34.64], !P2 ;  /* 0x0208000022ca7fae */ /* 0x0003e2000d101d54 */
[C---:B------:R-:W-:Y:S01]  /*0d10*/  LEA R12, P2, R16.reuse, c[0x0][0x280], 0x2 ;  /* 0x0000a000100c7a11 */ /* 0x040fe200078410ff */
[----:B------:R-:W-:Y:S01]  /*0d20*/  ULDC.64 UR4, c[0x0][0x208] ;  /* 0x0000820000047ab9 */ /* 0x000fe20000000a00 */
[----:B------:R-:W-:Y:S01]  /*0d30*/  ISETP.LT.OR P6, PT, R11, 0x1, P3 ;  /* 0x000000010b00780c */ /* 0x000fe20001fc1670 */
[----:B------:R1:W-:Y:S01]  /*0d40*/  LDGSTS.E.BYPASS.LTC128B.128 [R202+0x3080], [R36.64], !P1 ;  /* 0x0308000024ca7fae */ /* 0x0003e2000c901d54 */
[C---:B------:R-:W-:Y:S01]  /*0d50*/  LOP3.LUT P1, RZ, R21.reuse, 0x4, RZ, 0xc0, !PT ;  /* 0x0000000415ff7812 */ /* 0x040fe2000782c0ff */
[----:B------:R-:W-:Y:S01]  /*0d60*/  IMAD.SHL.U32 R21, R21, 0x40, RZ ;  /* 0x0000004015157824 */ /* 0x000fe200078e00ff */
[----:B------:R-:W-:Y:S01]  /*0d70*/  LEA.HI.X R13, R16, c[0x0][0x284], R3, 0x2, P2 ;  /* 0x0000a100100d7a11 */ /* 0x000fe200010f1403 */
[----:B------:R-:W0:Y:S01]  /*0d80*/  LDGDEPBAR ;  /* 0x00000000000079af */ /* 0x000e220000000000 */
[----:B------:R-:W-:Y:S01]  /*0d90*/  SEL R4, R196, 0xffffffc0, !P1 ;  /* 0xffffffc0c4047807 */ /* 0x000fe20004800000 */
[----:B------:R-:W-:Y:S01]  /*0da0*/  IMAD.SHL.U32 R16, R203, 0x10, RZ ;  /* 0x00000010cb107824 */ /* 0x000fe200078e00ff */
[----:B------:R-:W-:Y:S01]  /*0db0*/  LOP3.LUT R21, R21, 0x1c0, RZ, 0xc0, !PT ;  /* 0x000001c015157812 */ /* 0x000fe200078ec0ff */
[----:B------:R-:W-:Y:S01]  /*0dc0*/  USHF.L.U64.HI UR5, UR4, UR22, UR5 ;  /* 0x0000001604057299 */ /* 0x000fe20008010205 */
[----:B------:R-:W-:Y:S01]  /*0dd0*/  ISETP.LT.OR P5, PT, R11, 0x21, P3 ;  /* 0x000000210b00780c */ /* 0x000fe20001fa1670 */
[----:B------:R-:W-:Y:S01]  /*0de0*/  USHF.L.U32 UR4, UR4, 0x5, URZ ;  /* 0x0000000504047899 */ /* 0x000fe2000800063f */
[----:B------:R-:W-:-:S02]  /*0df0*/  SHF.R.U32.HI R17, RZ, 0x3, R21 ;  /* 0x00000003ff117819 */ /* 0x000fc40000011615 */
[----:B------:R-:W-:Y:S01]  /*0e00*/  ISETP.LT.OR P1, PT, R11, 0x1, P4 ;  /* 0x000000010b00780c */ /* 0x000fe20002721670 */
[----:B------:R-:W-:Y:S01]  /*0e10*/  USHF.L.U32 UR22, UR4, 0x1, URZ ;  /* 0x0000000104167899 */ /* 0x000fe2000800063f */
[----:B--2---:R-:W-:Y:S01]  /*0e20*/  LOP3.LUT R26, R21, 0x8, R20, 0xf8, !PT ;  /* 0x00000008151a7812 */ /* 0x004fe200078ef814 */
[----:B------:R-:W-:Y:S01]  /*0e30*/  USHF.L.U64.HI UR5, UR4, 0x1, UR5 ;  /* 0x0000000104057899 */ /* 0x000fe20008010205 */
[----:B------:R-:W-:Y:S02]  /*0e40*/  SHF.R.S32.HI R11, RZ, 0x1f, R14 ;  /* 0x0000001fff0b7819 */ /* 0x000fe4000001140e */
[----:B------:R-:W-:Y:S02]  /*0e50*/  LOP3.LUT R193, R26, R17, RZ, 0x3c, !PT ;  /* 0x000000111ac17212 */ /* 0x000fe400078e3cff */
[----:B------:R-:W-:Y:S02]  /*0e60*/  LEA.HI R11, R11, R14, RZ, 0x3 ;  /* 0x0000000e0b0b7211 */ /* 0x000fe400078f18ff */
[----:B------:R-:W-:Y:S01]  /*0e70*/  IADD3 R26, P2, R28, UR19, RZ ;  /* 0x000000131c1a7c10 */ /* 0x000fe2000ff5e0ff */
[----:B------:R-:W-:Y:S01]  /*0e80*/  IMAD.IADD R193, R18, 0x1, R193 ;  /* 0x0000000112c17824 */ /* 0x000fe200078e02c1 */
[----:B------:R-:W-:Y:S01]  /*0e90*/  LOP3.LUT R27, R11, 0xfffffff8, RZ, 0xc0, !PT ;  /* 0xfffffff80b1b7812 */ /* 0x000fe200078ec0ff */
[----:B------:R-:W-:Y:S01]  /*0ea0*/  IMAD.SHL.U32 R18, R204, 0x40, RZ ;  /* 0x00000040cc127824 */ /* 0x000fe200078e00ff */
[----:B------:R-:W-:Y:S01]  /*0eb0*/  LOP3.LUT R21, R21, 0x30, R16, 0xf8, !PT ;  /* 0x0000003015157812 */ /* 0x000fe200078ef810 */
[----:B------:R-:W-:-:S04]  /*0ec0*/  DEPBAR.LE SB0, 0x1 ;  /* 0x000080400000791a */ /* 0x000fc80000000000 */
[----:B------:R-:W-:Y:S01]  /*0ed0*/  IMAD.SHL.U32 R193, R193, 0x2, RZ ;  /* 0x00000002c1c17824 */ /* 0x000fe200078e00ff */
[----:B------:R-:W-:Y:S01]  /*0ee0*/  BAR.SYNC.DEFER_BLOCKING 0x0 ;  /* 0x0000000000007b1d */ /* 0x000fe20000010000 */
[----:B------:R-:W-:Y:S01]  /*0ef0*/  IMAD.SHL.U32 R16, R10, 0x8, RZ ;  /* 0x000000080a107824 */ /* 0x000fe200078e00ff */
[----:B------:R-:W-:Y:S01]  /*0f00*/  LOP3.LUT R18, R18, 0x1c0, RZ, 0xc0, !PT ;  /* 0x000001c012127812 */ /* 0x000fe200078ec0ff */
[----:B------:R-:W-:Y:S01]  /*0f10*/  IMAD.IADD R3, R193, 0x1, R4 ;  /* 0x00000001c1037824 */ /* 0x000fe200078e0204 */
[----:B------:R-:W-:Y:S01]  /*0f20*/  LOP3.LUT R20, R21, 0x8, R20, 0xf8, !PT ;  /* 0x0000000815147812 */ /* 0x000fe200078ef814 */
[----:B------:R-:W-:Y:S01]  /*0f30*/  IMAD.IADD R188, R193, 0x1, R2 ;  /* 0x00000001c1bc7824 */ /* 0x000fe200078e0202 */
[----:B------:R-:W-:Y:S01]  /*0f40*/  LOP3.LUT R16, R16, 0x18, RZ, 0xc0, !PT ;  /* 0x0000001810107812 */ /* 0x000fe200078ec0ff */
[----:B------:R-:W-:Y:S01]  /*0f50*/  IMAD.IADD R2, R2, 0x1, R3 ;  /* 0x0000000102027824 */ /* 0x000fe200078e0203 */
[----:B------:R-:W-:Y:S01]  /*0f60*/  SHF.R.U32.HI R223, RZ, 0x3, R18 ;  /* 0x00000003ffdf7819 */ /* 0x000fe20000011612 */
[----:B------:R-:W-:Y:S01]  /*0f70*/  IMAD.IADD R4, R14, 0x1, -R27 ;  /* 0x000000010e047824 */ /* 0x000fe200078e0a1b */
[----:B------:R-:W-:Y:S01]  /*0f80*/  IADD3.X R27, R29, UR18, RZ, P2, !PT ;  /* 0x000000121d1b7c10 */ /* 0x000fe200097fe4ff */
[----:B------:R-:W-:Y:S01]  /*0f90*/  IMAD.SHL.U32 R191, R11, 0x40, RZ ;  /* 0x000000400bbf7824 */ /* 0x000fe200078e00ff */
[----:B------:R-:W-:Y:S01]  /*0fa0*/  ISETP.GT.AND P2, PT, R206, 0xf, PT ;  /* 0x0000000fce00780c */ /* 0x000fe20003f44270 */
[----:B------:R-:W-:Y:S01]  /*0fb0*/  IMAD.SHL.U32 R21, R6, 0x10, RZ ;  /* 0x0000001006157824 */ /* 0x000fe200078e00ff */
[----:B------:R-:W-:Y:S01]  /*0fc0*/  LOP3.LUT R14, R16, 0x20, R19, 0xf8, !PT ;  /* 0x00000020100e7812 */ /* 0x000fe200078ef813 */
[----:B------:R-:W-:Y:S01]  /*0fd0*/  IMAD.MOV.U32 R11, RZ, RZ, c[0x0][0x168] ;  /* 0x00005a00ff0b7624 */ /* 0x000fe200078e00ff */
[----:B------:R-:W-:-:S02]  /*0fe0*/  LOP3.LUT R223, R223, R18, R16, 0x1e, !PT ;  /* 0x00000012dfdf7212 */ /* 0x000fc400078e1e10 */
[----:B------:R-:W-:Y:S02]  /*0ff0*/  LOP3.LUT R19, R20, R17, RZ, 0x3c, !PT ;  /* 0x0000001114137212 */ /* 0x000fe400078e3cff */
[----:B------:R-:W-:Y:S02]  /*1000*/  LOP3.LUT R21, R21, 0x10, RZ, 0xc0, !PT ;  /* 0x0000001015157812 */ /* 0x000fe400078ec0ff */
[----:B------:R-:W-:Y:S01]  /*1010*/  LOP3.LUT R191, R191, 0xfffffe00, RZ, 0xc0, !PT ;  /* 0xfffffe00bfbf7812 */ /* 0x000fe200078ec0ff */
[----:B------:R-:W-:Y:S01]  /*1020*/  IMAD R192, R6, 0x200, R19 ;  /* 0x0000020006c07824 */ /* 0x000fe200078e0213 */
[----:B------:R1:W2:Y:S01]  /*1030*/  LDSM.16.M88.4 R144, [R193+0x4080] ;  /* 0x00408000c190783b */ /* 0x0002a20000000200 */
[----:B------:R-:W-:Y:S01]  /*1040*/  @!P2 IMAD.SHL.U32 R18, R206, 0x10, RZ ;  /* 0x00000010ce12a824 */ /* 0x000fe200078e00ff */
[----:B------:R-:W-:Y:S01]  /*1050*/  LOP3.LUT R194, R21, 0x8, R194, 0xf8, !PT ;  /* 0x0000000815c27812 */ /* 0x000fe200078ef8c2 */
[----:B------:R-:W-:Y:S01]  /*1060*/  IMAD.SHL.U32 R6, R6, 0x8, RZ ;  /* 0x0000000806067824 */ /* 0x000fe200078e00ff */
[----:B------:R1:W3:Y:S01]  /*1070*/  LDSM.16.M88.4 R148, [R193+0x6080] ;  /* 0x00608000c194783b */ /* 0x0002e20000000200 */
[----:B------:R-:W-:-:S03]  /*1080*/  @!P2 IMAD.SHL.U32 R21, R206, 0x10, RZ ;  /* 0x00000010ce15a824 */ /* 0x000fc600078e00ff */
[----:B------:R1:W4:Y:S04]  /*1090*/  LDSM.16.M88.4 R152, [R188+0x4080] ;  /* 0x00408000bc98783b */ /* 0x0003280000000200 */
[----:B------:R1:W5:Y:S04]  /*10a0*/  LDSM.16.M88.4 R160, [R188+0x6080] ;  /* 0x00608000bca0783b */ /* 0x0003680000000200 */
[----:B------:R1:W1:Y:S04]  /*10b0*/  LDSM.16.M88.4 R164, [R3+0x4080] ;  /* 0x0040800003a4783b */ /* 0x0002680000000200 */
[----:B------:R1:W1:Y:S04]  /*10c0*/  LDSM.16.M88.4 R168, [R3+0x6080] ;  /* 0x0060800003a8783b */ /* 0x0002680000000200 */
[----:B------:R1:W1:Y:S04]  /*10d0*/  LDSM.16.M88.4 R172, [R2+0x4080] ;  /* 0x0040800002ac783b */ /* 0x0002680000000200 */
[----:B------:R1:W1:Y:S04]  /*10e0*/  LDSM.16.M88.4 R176, [R2+0x6080] ;  /* 0x0060800002b0783b */ /* 0x0002680000000200 */
[----:B------:R-:W-:Y:S06]  /*10f0*/  BAR.SYNC.DEFER_BLOCKING 0x0 ;  /* 0x0000000000007b1d */ /* 0x000fec0000010000 */
[----:B------:R-:W-:Y:S01]  /*1100*/  @!PT LDS RZ, [RZ] ;  /* 0x00000000fffff984 */ /* 0x000fe20000000800 */
[----:B------:R-:W-:Y:S01]  /*1110*/  @!PT LDS RZ, [RZ] ;  /* 0x00000000fffff984 */ /* 0x000fe20000000800 */
[----:B------:R-:W-:Y:S01]  /*1120*/  @!PT LDS RZ, [RZ] ;  /* 0x00000000fffff984 */ /* 0x000fe20000000800 */
[----:B------:R1:W-:Y:S04]  /*1130*/  LDGSTS.E.BYPASS.LTC128B.128 [R202+0x4080], [R28.64], !P6 ;  /* 0x040800001cca7fae */ /* 0x0003e8000f101d54 */
[----:B------:R2:W-:Y:S01]  /*1140*/  LDGSTS.E.BYPASS.LTC128B.128 [R202+0x5080], [R26.64], !P5 ;  /* 0x050800001aca7fae */ /* 0x0005e2000e901d54 */
[----:B------:R-:W-:-:S03]  /*1150*/  IADD3 R16, P5, R22, UR22, RZ ;  /* 0x0000001616107c10 */ /* 0x000fc6000ffbe0ff */
[----:B------:R2:W-:Y:S01]  /*1160*/  @!P2 LDGSTS.E.BYPASS.LTC128B.128 [R18+0xc080], [R24.64] ;  /* 0x0c0800001812afae */ /* 0x0005e2000b901d54 */
[----:B------:R-:W-:-:S03]  /*1170*/  IADD3.X R17, R23, UR5, RZ, P5, !PT ;  /* 0x0000000517117c10 */ /* 0x000fc6000affe4ff */
[----:B------:R-:W0:Y:S04]  /*1180*/  LDGDEPBAR ;  /* 0x00000000000079af */ /* 0x000e280000000000 */
[----:B------:R3:W-:Y:S04]  /*1190*/  LDGSTS.E.BYPASS.LTC128B.128 [R202+0x8080], [R22.64], !P1 ;  /* 0x0808000016ca7fae */ /* 0x0007e8000c901d54 */
[----:B------:R3:W-:Y:S01]  /*11a0*/  LDGSTS.E.BYPASS.LTC128B.128 [R202+0x9080], [R16.64], !P0 ;  /* 0x0908000010ca7fae */ /* 0x0007e2000c101d54 */
[----:B------:R-:W-:-:S03]  /*11b0*/  ISETP.GE.AND P0, PT, R11, 0x41, PT ;  /* 0x000000410b00780c */ /* 0x000fc60003f06270 */
[----:B------:R3:W-:Y:S01]  /*11c0*/  @!P2 LDGSTS.E.BYPASS.LTC128B.128 [R21+0xc280], [R12.64] ;  /* 0x0c2800000c15afae */ /* 0x0007e2000b901d54 */
[----:B-1----:R-:W-:Y:S01]  /*11d0*/  LOP3.LUT R29, R15, 0x7ffffffc, RZ, 0xc0, !PT ;  /* 0x7ffffffc0f1d7812 */ /* 0x002fe200078ec0ff */
[----:B------:R-:W-:Y:S02]  /*11e0*/  IMAD.SHL.U32 R15, R4, 0x40, RZ ;  /* 0x00000040040f7824 */ /* 0x000fe400078e00ff */
[----:B------:R-:W0:Y:S02]  /*11f0*/  LDGDEPBAR ;  /* 0x00000000000079af */ /* 0x000e240000000000 */
[----:B------:R-:W-:Y:S01]  /*1200*/  IMAD.IADD R20, R206, 0x1, -R29 ;  /* 0x00000001ce147824 */ /* 0x000fe200078e0a1d */
[----:B------:R-:W-:Y:S01]  /*1210*/  LOP3.LUT R15, R15, 0x1c0, RZ, 0xc0, !PT ;  /* 0x000001c00f0f7812 */ /* 0x000fe200078ec0ff */
[----:B------:R-:W0:Y:S02]  /*1220*/  LDGDEPBAR ;  /* 0x00000000000079af */ /* 0x000e240000000000 */
[----:B------:R-:W-:Y:S01]  /*1230*/  IMAD R20, R20, 0x2, R195 ;  /* 0x0000000214147824 */ /* 0x000fe200078e02c3 */
[----:B------:R-:W-:-:S02]  /*1240*/  LOP3.LUT R19, R15, 0x8, R6, 0xf8, !PT ;  /* 0x000000080f137812 */ /* 0x000fc400078ef806 */
[----:B--2---:R-:W-:Y:S01]  /*1250*/  SHF.R.U32.HI R18, RZ, 0x3, R15 ;  /* 0x00000003ff127819 */ /* 0x004fe2000001160f */
[----:B------:R-:W-:-:S03]  /*1260*/  IMAD.IADD R223, R20, 0x1, R223 ;  /* 0x0000000114df7824 */ /* 0x000fc600078e02df */
[----:B------:R-:W-:Y:S02]  /*1270*/  LOP3.LUT R6, R19, R18, RZ, 0x3c, !PT ;  /* 0x0000001213067212 */ /* 0x000fe400078e3cff */
[C-C-:B------:R-:W-:Y:S02]  /*1280*/  LOP3.LUT R194, R18.reuse, R194, R15.reuse, 0x1e, !PT ;  /* 0x000000c212c27212 */ /* 0x140fe400078e1e0f */
[----:B------:R-:W-:Y:S02]  /*1290*/  LOP3.LUT R14, R18, R14, R15, 0x1e, !PT ;  /* 0x0000000e120e7212 */ /* 0x000fe400078e1e0f */
[-C--:B------:R-:W-:Y:S02]  /*12a0*/  IADD3 R195, R6, R191.reuse, R195 ;  /* 0x000000bf06c37210 */ /* 0x080fe40007ffe0c3 */
[----:B------:R-:W-:Y:S01]  /*12b0*/  LOP3.LUT R194, R194, R191, RZ, 0xfc, !PT ;  /* 0x000000bfc2c27212 */ /* 0x000fe200078efcff */
[----:B------:R-:W-:Y:S01]  /*12c0*/  IMAD.IADD R191, R191, 0x1, R14 ;  /* 0x00000001bfbf7824 */ /* 0x000fe200078e020e */
[----:B------:R-:W-:Y:S05]  /*12d0*/  @!P0 BRA `(.L_x_0) ;  /* 0x000000f000008947 */ /* 0x000fea0003800000 */
[----:B---345:R-:W-:Y:S01]  /*12e0*/  IMAD.MOV.U32 R15, RZ, RZ, 0x40 ;  /* 0x00000040ff0f7424 */ /* 0x038fe200078e00ff */
[----:B------:R-:W-:Y:S01]  /*12f0*/  IADD3 R14, P0, R16, UR22, RZ ;  /* 0x00000016100e7c10 */ /* 0x000fe2000ff1e0ff */
[----:B------:R-:W-:Y:S03]  /*1300*/  BSSY B0, `(.L_x_0) ;  /* 0x000000c000007945 */ /* 0x000fe60003800000 */
[----:B------:R-:W-:-:S04]  /*1310*/  IADD3 R15, -R208, c[0x0][0x168], -R15 ;  /* 0x00005a00d00f7a10 */ /* 0x000fc80007ffe90f */
[C---:B------:R-:W-:Y:S02]  /*1320*/  ISETP.LT.OR P1, PT, R15.reuse, 0x1, P4 ;  /* 0x000000010f00780c */ /* 0x040fe40002721670 */
[----:B------:R-:W-:Y:S02]  /*1330*/  ISETP.LT.OR P4, PT, R15, 0x21, P4 ;  /* 0x000000210f00780c */ /* 0x000fe40002781670 */
[----:B------:R-:W-:Y:S02]  /*1340*/  IADD3.X R15, R17, UR5, RZ, P0, !PT ;  /* 0x00000005110f7c10 */ /* 0x000fe400087fe4ff */
[----:B------:R-:W-:-:S04]  /*1350*/  IADD3 R16, P0, R14, UR22, RZ ;  /* 0x000000160e107c10 */ /* 0x000fc8000ff1e0ff */
[----:B------:R-:W-:-:S03]  /*1360*/  IADD3.X R17, R15, UR5, RZ, P0, !PT ;  /* 0x000000050f117c10 */ /* 0x000fc600087fe4ff */
[----:B------:R1:W-:Y:S04]  /*1370*/  LDGSTS.E.BYPASS.LTC128B.128 [R202+0xa080], [R14.64], !P1 ;  /* 0x0a0800000eca7fae */ /* 0x0003e8000c901d54 */
[----:B------:R1:W-:Y:S01]  /*1380*/  LDGSTS.E.BYPASS.LTC128B.128 [R202+0xb080], [R16.64], !P4 ;  /* 0x0b08000010ca7fae */ /* 0x0003e2000e101d54 */
[----:B------:R-:W-:Y:S05]  /*1390*/  @P2 BRA `(.L_x_1) ;  /* 0x0000002000002947 */ /* 0x000fea0003800000 */
[----:B-1----:R-:W-:-:S05]  /*13a0*/  SHF.L.U32 R15, R206, 0x4, RZ ;  /* 0x00000004ce0f7819 */ /* 0x002fca00000006ff */
[----:B------:R1:W-:Y:S02]  /*13b0*/  LDGSTS.E.BYPASS.LTC128B.128 [R15+0xc380], [R12.64+0x100] ;  /* 0x0c3801000c0f7fae */ /* 0x0003e4000b901d54 */
.L_x_1:
[----:B------:R-:W-:Y:S05]  /*13c0*/  BSYNC B0 ;  /* 0x0000000000007941 */ /* 0x000fea0003800000 */
.L_x_0:
[----:B---345:R-:W-:Y:S01]  /*13d0*/  ISETP.LT.AND P0, PT, RZ, c[0x0][0x168], PT ;  /* 0x00005a00ff007a0c */ /* 0x038fe20003f01270 */
[----:B------:R-:W0:-:S12]  /*13e0*/  LDGDEPBAR ;  /* 0x00000000000079af */ /* 0x000e180000000000 */
[----:B------:R-:W-:Y:S05]  /*13f0*/  @P0 BRA `(.L_x_2) ;  /* 0x0000021000000947 */ /* 0x000fea0003800000 */
[----:B------:R-:W-:Y:S01]  /*1400*/  CS2R R126, SRZ ;  /* 0x00000000007e7805 */ /* 0x000fe2000001ff00 */
        /* <DEDUP_REMOVED lines=31> */
[----:B------:R-:W-:Y:S05]  /*1600*/  BRA `(.L_x_3) ;  /* 0x00002d0000007947 */ /* 0x000fea0003800000 */
.L_x_2:
[----:B-1----:R-:W-:Y:S01]  /*1610*/  LOP3.LUT R15, R8, 0xffffffe0, RZ, 0xc0, !PT ;  /* 0xffffffe0080f7812 */ /* 0x002fe200078ec0ff */
[----:B------:R-:W-:Y:S01]  /*1620*/  IMAD R6, R7, c[0x0][0x238], RZ ;  /* 0x00008e0007067a24 */ /* 0x000fe200078e02ff */
[----:B------:R-:W-:Y:S01]  /*1630*/  SHF.R.S32.HI R13, RZ, 0x1f, R10 ;  /* 0x0000001fff0d7819 */ /* 0x000fe2000001140a */
[----:B------:R-:W-:Y:S01]  /*1640*/  ULDC.64 UR4, c[0x0][0x240] ;  /* 0x0000900000047ab9 */ /* 0x000fe20000000a00 */
[----:B------:R-:W-:Y:S01]  /*1650*/  SHF.R.S32.HI R207, RZ, 0x1f, R206 ;  /* 0x0000001fffcf7819 */ /* 0x000fe200000114ce */
[----:B------:R-:W-:Y:S01]  /*1660*/  IMAD.IADD R15, R206, 0x1, -R15 ;  /* 0x00000001ce0f7824 */ /* 0x000fe200078e0a0f */
[----:B------:R-:W-:Y:S01]  /*1670*/  LEA.HI R13, R13, R10, RZ, 0x2 ;  /* 0x0000000a0d0d7211 */ /* 0x000fe200078f10ff */
[----:B------:R-:W-:Y:S01]  /*1680*/  IMAD R6, R9, c[0x0][0x23c], R6 ;  /* 0x00008f0009067a24 */ /* 0x000fe200078e0206 */
[----:B------:R-:W-:Y:S01]  /*1690*/  IADD3 R11, R11, 0x3f, RZ ;  /* 0x0000003f0b0b7810 */ /* 0x000fe20007ffe0ff */
[----:B------:R-:W-:Y:S01]  /*16a0*/  IMAD.WIDE.U32 R16, R9, c[0x0][0x238], R206 ;  /* 0x00008e0009107a25 */ /* 0x000fe200078e00ce */
[----:B------:R-:W-:Y:S01]  /*16b0*/  SHF.R.S32.HI R8, RZ, 0x1f, R15 ;  /* 0x0000001fff087819 */ /* 0x000fe2000001140f */
[----:B------:R-:W-:Y:S01]  /*16c0*/  UIMAD UR4, UR10, UR4, URZ ;  /* 0x000000040a0472a4 */ /* 0x000fe2000f8e023f */
[----:B------:R-:W-:Y:S01]  /*16d0*/  LOP3.LUT R13, R13, 0xfffffffc, RZ, 0xc0, !PT ;  /* 0xfffffffc0d0d7812 */ /* 0x000fe200078ec0ff */
[----:B------:R-:W-:Y:S01]  /*16e0*/  IMAD.IADD R17, R17, 0x1, R6 ;  /* 0x0000000111117824 */ /* 0x000fe200078e0206 */
[----:B------:R-:W-:Y:S01]  /*16f0*/  LEA.HI R7, R8, R15, RZ, 0x2 ;  /* 0x0000000f08077211 */ /* 0x000fe200078f10ff */
[----:B------:R-:W-:Y:S01]  /*1700*/  IMAD.U32 R228, RZ, RZ, UR11 ;  /* 0x0000000bffe47e24 */ /* 0x000fe2000f8e00ff */
[----:B------:R-:W-:Y:S01]  /*1710*/  LOP3.LUT P1, RZ, R4, 0x2, RZ, 0xc0, !PT ;  /* 0x0000000204ff7812 */ /* 0x000fe2000782c0ff */
[----:B------:R-:W-:Y:S01]  /*1720*/  IMAD.IADD R10, R10, 0x1, -R13 ;  /* 0x000000010a0a7824 */ /* 0x000fe200078e0a0d */
[----:B------:R-:W-:Y:S01]  /*1730*/  LOP3.LUT P0, RZ, R4, 0x4, RZ, 0xc0, !PT ;  /* 0x0000000404ff7812 */ /* 0x000fe2000780c0ff */
[----:B------:R-:W-:Y:S01]  /*1740*/  UIMAD UR4, UR11, UR5, UR4 ;  /* 0x000000050b0472a4 */ /* 0x000fe2000f8e0204 */
[----:B------:R-:W-:Y:S01]  /*1750*/  LOP3.LUT R4, R7, 0xfffffffc, RZ, 0xc0, !PT ;  /* 0xfffffffc07047812 */ /* 0x000fe200078ec0ff */
[----:B------:R-:W-:Y:S01]  /*1760*/  IMAD.WIDE.U32 R228, R228, c[0x0][0x240], R16 ;  /* 0x00009000e4e47a25 */ /* 0x000fe200078e0010 */
[----:B------:R-:W-:Y:S01]  /*1770*/  SHF.R.S32.HI R8, RZ, 0x1f, R11 ;  /* 0x0000001fff087819 */ /* 0x000fe2000001140b */
[----:B------:R-:W-:Y:S01]  /*1780*/  CS2R R126, SRZ ;  /* 0x00000000007e7805 */ /* 0x000fe2000001ff00 */
[----:B------:R-:W-:Y:S01]  /*1790*/  LEA R223, R223, 0xc480, 0x1 ;  /* 0x0000c480dfdf7811 */ /* 0x000fe200078e08ff */
[----:B------:R-:W-:Y:S01]  /*17a0*/  IMAD.IADD R15, R15, 0x1, -R4 ;  /* 0x000000010f0f7824 */ /* 0x000fe200078e0a04 */
[----:B------:R-:W-:Y:S01]  /*17b0*/  SHF.R.S32.HI R4, RZ, 0x2, R7 ;  /* 0x00000002ff047819 */ /* 0x000fe20000011407 */
[----:B------:R-:W-:Y:S01]  /*17c0*/  IMAD R10, R10, -0x8, R5 ;  /* 0xfffffff80a0a7824 */ /* 0x000fe200078e0205 */
[----:B------:R-:W-:Y:S01]  /*17d0*/  LEA.HI R225, R8, R11, RZ, 0x6 ;  /* 0x0000000b08e17211 */ /* 0x000fe200078f30ff */
[----:B------:R-:W-:Y:S01]  /*17e0*/  IMAD.SHL.U32 R192, R192, 0x2, RZ ;  /* 0x00000002c0c07824 */ /* 0x000fe200078e00ff */
[----:B------:R-:W-:Y:S01]  /*17f0*/  LEA R191, R191, 0x80, 0x1 ;  /* 0x00000080bfbf7811 */ /* 0x000fe200078e08ff */
[----:B------:R-:W-:Y:S01]  /*1800*/  IMAD R219, R219, 0x10, R4 ;  /* 0x00000010dbdb7824 */ /* 0x000fe200078e0204 */
[----:B------:R-:W-:Y:S01]  /*1810*/  CS2R R124, SRZ ;  /* 0x00000000007c7805 */ /* 0x000fe2000001ff00 */
[----:B------:R-:W-:Y:S01]  /*1820*/  IMAD R222, R15, -0x2, R10 ;  /* 0xfffffffe0fde7824 */ /* 0x000fe200078e020a */
[----:B------:R-:W-:Y:S01]  /*1830*/  CS2R R130, SRZ ;  /* 0x0000000000827805 */ /* 0x000fe2000001ff00 */
[----:B------:R-:W-:Y:S01]  /*1840*/  IMAD.MOV.U32 R227, RZ, RZ, 0x1 ;  /* 0x00000001ffe37424 */ /* 0x000fe200078e00ff */
[----:B------:R-:W-:Y:S01]  /*1850*/  CS2R R128, SRZ ;  /* 0x0000000000807805 */ /* 0x000fe2000001ff00 */
[----:B------:R-:W-:Y:S01]  /*1860*/  IMAD.MOV.U32 R231, RZ, RZ, RZ ;  /* 0x000000ffffe77224 */ /* 0x000fe200078e00ff */
[----:B------:R-:W-:Y:S01]  /*1870*/  CS2R R122, SRZ ;  /* 0x00000000007a7805 */ /* 0x000fe2000001ff00 */
[----:B------:R-:W-:Y:S01]  /*1880*/  IMAD.MOV.U32 R226, RZ, RZ, RZ ;  /* 0x000000ffffe27224 */ /* 0x000fe200078e00ff */
[----:B------:R-:W-:Y:S01]  /*1890*/  CS2R R120, SRZ ;  /* 0x0000000000787805 */ /* 0x000fe2000001ff00 */
[----:B------:R-:W-:Y:S01]  /*18a0*/  IMAD.MOV.U32 R190, RZ, RZ, RZ ;  /* 0x000000ffffbe7224 */ /* 0x000fe200078e00ff */
        /* <DEDUP_REMOVED lines=26> */
[----:B------:R-:W-:-:S02]  /*1a50*/  SEL R196, R196, 0xffffffc0, !P0 ;  /* 0xffffffc0c4c47807 */ /* 0x000fc40004000000 */
[----:B------:R-:W-:Y:S02]  /*1a60*/  SEL R189, R0, 0xffffffe0, !P1 ;  /* 0xffffffe000bd7807 */ /* 0x000fe40004800000 */
[----:B------:R-:W-:Y:S02]  /*1a70*/  SHF.R.S32.HI R225, RZ, 0x6, R225 ;  /* 0x00000006ffe17819 */ /* 0x000fe400000114e1 */
[----:B------:R-:W-:Y:S02]  /*1a80*/  IADD3 R224, R229, UR4, RZ ;  /* 0x00000004e5e07c10 */ /* 0x000fe4000fffe0ff */
.L_x_6:
[----:B------:R-:W-:Y:S04]  /*1a90*/  DEPBAR.LE SB0, 0x1 ;  /* 0x000080400000791a */ /* 0x000fe80000000000 */
[----:B------:R-:W-:Y:S01]  /*1aa0*/  BAR.SYNC.DEFER_BLOCKING 0x0 ;  /* 0x0000000000007b1d */ /* 0x000fe20000010000 */
[C---:B------:R-:W-:Y:S01]  /*1ab0*/  IMAD.SHL.U32 R197, R190.reuse, 0x1000, RZ ;  /* 0x00001000bec57824 */ /* 0x040fe200078e00ff */
[----:B------:R-:W-:Y:S02]  /*1ac0*/  LEA R184, R190, R219, 0x6 ;  /* 0x000000dbbeb87211 */ /* 0x000fe400078e30ff */
[----:B------:R-:W-:Y:S01]  /*1ad0*/  IADD3 R230, R231, 0x1, RZ ;  /* 0x00000001e7e67810 */ /* 0x000fe20007ffe0ff */
[----:B------:R-:W-:Y:S02]  /*1ae0*/  IMAD.IADD R36, R195, 0x1, R197 ;  /* 0x00000001c3247824 */ /* 0x000fe400078e02c5 */
[----:B------:R-:W-:Y:S01]  /*1af0*/  IMAD.SHL.U32 R182, R184, 0x4, RZ ;  /* 0x00000004b8b67824 */ /* 0x000fe200078e00ff */
[----:B------:R-:W-:Y:S02]  /*1b00*/  ISETP.GE.AND P1, PT, R230, R225, PT ;  /* 0x000000e1e600720c */ /* 0x000fe40003f26270 */
[----:B------:R-:W-:Y:S04]  /*1b10*/  SHF.L.U32 R180, R36, 0x1, RZ ;  /* 0x0000000124b47819 */ /* 0x000fe800000006ff */
[C---:B------:R-:W-:Y:S01]  /*1b20*/  IADD3 R181, R180.reuse, R196, RZ ;  /* 0x000000c4b4b57210 */ /* 0x040fe20007ffe0ff */
[----:B------:R-:W-:Y:S04]  /*1b30*/  IMAD.IADD R183, R180, 0x1, R189 ;  /* 0x00000001b4b77824 */ /* 0x000fe800078e02bd */
[----:B------:R-:W-:Y:S01]  /*1b40*/  IMAD.IADD R196, R196, 0x1, R183 ;  /* 0x00000001c4c47824 */ /* 0x000fe200078e02b7 */
[----:B------:R-:W-:Y:S04]  /*1b50*/  LDSM.16.M88.4 R40, [R193+0x80] ;  /* 0x00008000c128783b */ /* 0x000fe80000000200 */
[----:B------:R-:W1:Y:S04]  /*1b60*/  LDSM.16.M88.4 R36, [R180+0x4080] ;  /* 0x00408000b424783b */ /* 0x000e680000000200 */
[----:B------:R-:W2:Y:S04]  /*1b70*/  LDSM.16.M88.4 R44, [R180+0x5080] ;  /* 0x00508000b42c783b */ /* 0x000ea80000000200 */
[----:B------:R-:W3:Y:S04]  /*1b80*/  LDSM.16.M88.4 R48, [R193+0x2080] ;  /* 0x00208000c130783b */ /* 0x000ee80000000200 */
[----:B------:R-:W-:Y:S04]  /*1b90*/  LDSM.16.M88.4 R56, [R188+0x80] ;  /* 0x00008000bc38783b */ /* 0x000fe80000000200 */
[----:B------:R-:W4:Y:S04]  /*1ba0*/  LDSM.16.M88.4 R52, [R183+0x4080] ;  /* 0x00408000b734783b */ /* 0x000f280000000200 */
[----:B------:R-:W5:Y:S04]  /*1bb0*/  LDSM.16.M88.4 R60, [R183+0x5080] ;  /* 0x00508000b73c783b */ /* 0x000f680000000200 */
[----:B------:R-:W3:Y:S04]  /*1bc0*/  LDSM.16.M88.4 R64, [R188+0x2080] ;  /* 0x00208000bc40783b */ /* 0x000ee80000000200 */
[----:B------:R-:W-:Y:S04]  /*1bd0*/  LDSM.16.M88.4 R132, [R3+0x80] ;  /* 0x000080000384783b */ /* 0x000fe80000000200 */
[----:B------:R-:W-:Y:S04]  /*1be0*/  LDSM.16.M88.4 R136, [R181+0x5080] ;  /* 0x00508000b588783b */ /* 0x000fe80000000200 */
[----:B------:R-:W-:Y:S01]  /*1bf0*/  LDSM.16.M88.4 R140, [R3+0x2080] ;  /* 0x00208000038c783b */ /* 0x000fe20000000200 */
[-C--:B-1----:R-:W-:Y:S03]  /*1c00*/  HMMA.16816.F32.BF16 R4, R36, R40.reuse, RZ ;  /* 0x000000282404723c */ /* 0x082fe600000418ff */
[----:B------:R-:W-:Y:S04]  /*1c10*/  LDS R236, [R182+0xc080] ;  /* 0x00c08000b6ec7984 */ /* 0x000fe80000000800 */
[----:B------:R-:W-:Y:S01]  /*1c20*/  LDS R186, [R182+0xc0a0] ;  /* 0x00c0a000b6ba7984 */ /* 0x000fe20000000800 */
[C---:B--2---:R-:W-:Y:S03]  /*1c30*/  HMMA.16816.F32.BF16 R8, R44.reuse, R40, RZ ;  /* 0x000000282c08723c */ /* 0x044fe600000418ff */
[----:B------:R-:W-:Y:S04]  /*1c40*/  LDS R185, [R182+0xc100] ;  /* 0x00c10000b6b97984 */ /* 0x000fe80000000800 */
[----:B------:R-:W-:Y:S01]  /*1c50*/  LDS R184, [R182+0xc120] ;  /* 0x00c12000b6b87984 */ /* 0x000fe20000000800 */
[-C--:B------:R-:W-:Y:S08]  /*1c60*/  HMMA.16816.F32.BF16 R12, R44, R42.reuse, RZ ;  /* 0x0000002a2c0c723c */ /* 0x080ff000000418ff */
[C---:B------:R-:W-:Y:S01]  /*1c70*/  HMMA.16816.F32.BF16 R16, R36.reuse, R42, RZ ;  /* 0x0000002a2410723c */ /* 0x040fe200000418ff */
[----:B------:R-:W1:Y:S07]  /*1c80*/  LDSM.16.M88.4 R40, [R181+0x4080] ;  /* 0x00408000b528783b */ /* 0x000e6e0000000200 */
[-C--:B---3--:R-:W-:Y:S08]  /*1c90*/  HMMA.16816.F32.BF16 R20, R36, R48.reuse, RZ ;  /* 0x000000302414723c */ /* 0x088ff000000418ff */
[C---:B------:R-:W-:Y:S08]  /*1ca0*/  HMMA.16816.F32.BF16 R24, R44.reuse, R48, RZ ;  /* 0x000000302c18723c */ /* 0x040ff000000418ff */
[-C--:B------:R-:W-:Y:S01]  /*1cb0*/  HMMA.16816.F32.BF16 R28, R44, R50.reuse, RZ ;  /* 0x000000322c1c723c */ /* 0x080fe200000418ff */
[----:B------:R-:W-:Y:S07]  /*1cc0*/  LDSM.16.M88.4 R44, [R2+0x80] ;  /* 0x00008000022c783b */ /* 0x000fee0000000200 */
[----:B------:R-:W-:Y:S01]  /*1cd0*/  HMMA.16816.F32.BF16 R32, R36, R50, RZ ;  /* 0x000000322420723c */ /* 0x000fe200000418ff */
[----:B------:R-:W2:Y:S04]  /*1ce0*/  LDSM.16.M88.4 R36, [R196+0x4080] ;  /* 0x00408000c424783b */ /* 0x000ea80000000200 */
[----:B------:R-:W3:Y:S03]  /*1cf0*/  LDSM.16.M88.4 R48, [R196+0x5080] ;  /* 0x00508000c430783b */ /* 0x000ee60000000200 */
[-C--:B----4-:R-:W-:Y:S08]  /*1d00*/  HMMA.16816.F32.BF16 R4, R52, R56.reuse, R4 ;  /* 0x000000383404723c */ /* 0x090ff00000041804 */
[C---:B-----5:R-:W-:Y:S08]  /*1d10*/  HMMA.16816.F32.BF16 R8, R60.reuse, R56, R8 ;  /* 0x000000383c08723c */ /* 0x060ff00000041808 */
[-C--:B------:R-:W-:Y:S08]  /*1d20*/  HMMA.16816.F32.BF16 R12, R60, R58.reuse, R12 ;  /* 0x0000003a3c0c723c */ /* 0x080ff0000004180c */
[C---:B------:R-:W-:Y:S08]  /*1d30*/  HMMA.16816.F32.BF16 R16, R52.reuse, R58, R16 ;  /* 0x0000003a3410723c */ /* 0x040ff00000041810 */
[-C--:B------:R-:W-:Y:S08]  /*1d40*/  HMMA.16816.F32.BF16 R20, R52, R64.reuse, R20 ;  /* 0x000000403414723c */ /* 0x080ff00000041814 */
[C---:B------:R-:W-:Y:S08]  /*1d50*/  HMMA.16816.F32.BF16 R24, R60.reuse, R64, R24 ;  /* 0x000000403c18723c */ /* 0x040ff00000041818 */
[-C--:B------:R-:W-:Y:S08]  /*1d60*/  HMMA.16816.F32.BF16 R28, R60, R66.reuse, R28 ;  /* 0x000000423c1c723c */ /* 0x080ff0000004181c */
[----:B------:R-:W-:Y:S01]  /*1d70*/  HMMA.16816.F32.BF16 R32, R52, R66, R32 ;  /* 0x000000423420723c */ /* 0x000fe20000041820 */
[----:B------:R-:W4:Y:S01]  /*1d80*/  LDSM.16.M88.4 R52, [R2+0x2080] ;  /* 0x002080000234783b */ /* 0x000f220000000200 */
[----:B------:R-:W-:Y:S04]  /*1d90*/  DEPBAR.LE SB0, 0x1 ;  /* 0x000080400000791a */ /* 0x000fe80000000000 */
[----:B------:R-:W-:Y:S02]  /*1da0*/  BAR.SYNC.DEFER_BLOCKING 0x0 ;  /* 0x0000000000007b1d */ /* 0x000fe40000010000 */
[-C--:B-1----:R-:W-:Y:S08]  /*1db0*/  HMMA.16816.F32.BF16 R4, R40, R132.reuse, R4 ;  /* 0x000000842804723c */ /* 0x082ff00000041804 */
[C---:B------:R-:W-:Y:S08]  /*1dc0*/  HMMA.16816.F32.BF16 R8, R136.reuse, R132, R8 ;  /* 0x000000848808723c */ /* 0x040ff00000041808 */
[-C--:B------:R-:W-:Y:S08]  /*1dd0*/  HMMA.16816.F32.BF16 R12, R136, R134.reuse, R12 ;  /* 0x00000086880c723c */ /* 0x080ff0000004180c */
[C---:B------:R-:W-:Y:S08]  /*1de0*/  HMMA.16816.F32.BF16 R16, R40.reuse, R134, R16 ;  /* 0x000000862810723c */ /* 0x040ff00000041810 */
[-C--:B------:R-:W-:Y:S08]  /*1df0*/  HMMA.16816.F32.BF16 R20, R40, R140.reuse, R20 ;  /* 0x0000008c2814723c */ /* 0x080ff00000041814 */
[C---:B------:R-:W-:Y:S01]  /*1e00*/  HMMA.16816.F32.BF16 R24, R136.reuse, R140, R24 ;  /* 0x0000008c8818723c */ /* 0x040fe20000041818 */
[----:B------:R1:W5:Y:S04]  /*1e10*/  LDSM.16.M88.4 R156, [R183+0x9080] ;  /* 0x00908000b79c783b */ /* 0x0003680000000200 */
[----:B------:R1:W1:Y:S03]  /*1e20*/  LDSM.16.M88.4 R132, [R180+0x8080] ;  /* 0x00808000b484783b */ /* 0x0002660000000200 */
[-C--:B------:R-:W-:Y:S01]  /*1e30*/  HMMA.16816.F32.BF16 R28, R136, R142.reuse, R28 ;  /* 0x0000008e881c723c */ /* 0x080fe2000004181c */
[----:B------:R1:W1:Y:S07]  /*1e40*/  LDSM.16.M88.4 R136, [R180+0x9080] ;  /* 0x00908000b488783b */ /* 0x00026e0000000200 */
[----:B------:R-:W-:Y:S01]  /*1e50*/  HMMA.16816.F32.BF16 R32, R40, R142, R32 ;  /* 0x0000008e2820723c */ /* 0x000fe20000041820 */
[----:B------:R1:W1:Y:S07]  /*1e60*/  LDSM.16.M88.4 R140, [R183+0x8080] ;  /* 0x00808000b78c783b */ /* 0x00026e0000000200 */
[-C--:B--2---:R-:W-:Y:S08]  /*1e70*/  HMMA.16816.F32.BF16 R4, R36, R44.reuse, R4 ;  /* 0x0000002c2404723c */ /* 0x084ff00000041804 */
[C---:B---3--:R-:W-:Y:S08]  /*1e80*/  HMMA.16816.F32.BF16 R8, R48.reuse, R44, R8 ;  /* 0x0000002c3008723c */ /* 0x048ff00000041808 */
[-C--:B------:R-:W-:Y:S08]  /*1e90*/  HMMA.16816.F32.BF16 R12, R48, R46.reuse, R12 ;  /* 0x0000002e300c723c */ /* 0x080ff0000004180c */
[C---:B------:R-:W-:Y:S08]  /*1ea0*/  HMMA.16816.F32.BF16 R16, R36.reuse, R46, R16 ;  /* 0x0000002e2410723c */ /* 0x040ff00000041810 */
[-C--:B----4-:R-:W-:Y:S08]  /*1eb0*/  HMMA.16816.F32.BF16 R20, R36, R52.reuse, R20 ;  /* 0x000000342414723c */ /* 0x090ff00000041814 */
[C---:B------:R-:W-:Y:S08]  /*1ec0*/  HMMA.16816.F32.BF16 R24, R48.reuse, R52, R24 ;  /* 0x000000343018723c */ /* 0x040ff00000041818 */
[-C--:B------:R-:W-:Y:S08]  /*1ed0*/  HMMA.16816.F32.BF16 R28, R48, R54.reuse, R28 ;  /* 0x00000036301c723c */ /* 0x080ff0000004181c */
[----:B------:R-:W-:Y:S01]  /*1ee0*/  HMMA.16816.F32.BF16 R32, R36, R54, R32 ;  /* 0x000000362420723c */ /* 0x000fe20000041820 */
[----:B------:R-:W-:-:S07]  /*1ef0*/  @P1 BRA `(.L_x_4) ;  /* 0x000002c000001947 */ /* 0x000fce0003800000 */
[----:B-1---5:R-:W-:Y:S01]  /*1f00*/  IMAD.MOV.U32 R45, RZ, RZ, c[0x0][0x168] ;  /* 0x00005a00ff2d7624 */ /* 0x022fe200078e00ff */
[----:B------:R-:W-:Y:S01]  /*1f10*/  SHF.R.S32.HI R41, RZ, 0x1f, R230 ;  /* 0x0000001fff297819 */ /* 0x000fe200000114e6 */
[C---:B------:R-:W-:Y:S01]  /*1f20*/  IMAD.WIDE.U32 R42, R230.reuse, c[0x0][0x178], RZ ;  /* 0x00005e00e62a7a25 */ /* 0x040fe200078e00ff */
[----:B------:R-:W1:Y:S03]  /*1f30*/  S2R R37, SR_CTAID.Y ;  /* 0x0000000000257919 */ /* 0x000e660000002600 */
[C---:B------:R-:W-:Y:S02]  /*1f40*/  IMAD R45, R230.reuse, -0x40, R45 ;  /* 0xffffffc0e62d7824 */ /* 0x040fe400078e022d */
[----:B------:R-:W-:Y:S02]  /*1f50*/  IMAD R41, R41, c[0x0][0x178], RZ ;  /* 0x00005e0029297a24 */ /* 0x000fe400078e02ff */
[----:B------:R-:W-:Y:S02]  /*1f60*/  IMAD.IADD R45, R45, 0x1, -R208 ;  /* 0x000000012d2d7824 */ /* 0x000fe400078e0ad0 */
[----:B------:R-:W-:Y:S03]  /*1f70*/  IMAD R41, R230, c[0x0][0x17c], R41 ;  /* 0x00005f00e6297a24 */ /* 0x000fe600078e0229 */
[----:B------:R-:W-:Y:S01]  /*1f80*/  ISETP.LT.OR P6, PT, R45, 0x1, P3 ;  /* 0x000000012d00780c */ /* 0x000fe20001fc1670 */
[----:B------:R-:W-:Y:S01]  /*1f90*/  IMAD.IADD R41, R43, 0x1, R41 ;  /* 0x000000012b297824 */ /* 0x000fe200078e0229 */
[C---:B------:R-:W-:Y:S04]  /*1fa0*/  SHF.L.U32 R43, R42.reuse, 0x7, RZ ;  /* 0x000000072a2b7819 */ /* 0x040fe800000006ff */
[----:B------:R-:W-:Y:S02]  /*1fb0*/  SHF.L.U64.HI R41, R42, 0x7, R41 ;  /* 0x000000072a297819 */ /* 0x000fe40000010229 */
[----:B-1----:R-:W-:Y:S01]  /*1fc0*/  SHF.R.S32.HI R36, RZ, 0x1f, R37 ;  /* 0x0000001fff247819 */ /* 0x002fe20000011425 */
[C---:B------:R-:W-:Y:S04]  /*1fd0*/  @!P2 IMAD.WIDE.U32 R46, R37.reuse, c[0x0][0x270], R210 ;  /* 0x00009c00252eaa25 */ /* 0x040fe800078e00d2 */
[----:B------:R-:W-:Y:S02]  /*1fe0*/  IMAD R39, R36, c[0x0][0x180], RZ ;  /* 0x0000600024277a24 */ /* 0x000fe400078e02ff */
[C---:B------:R-:W-:Y:S04]  /*1ff0*/  IMAD.WIDE.U32 R48, R37.reuse, c[0x0][0x180], R214 ;  /* 0x0000600025307a25 */ /* 0x040fe800078e00d6 */
[----:B------:R-:W-:Y:S01]  /*2000*/  IMAD R39, R37, c[0x0][0x184], R39 ;  /* 0x0000610025277a24 */ /* 0x000fe200078e0227 */
[----:B------:R-:W-:Y:S01]  /*2010*/  IADD3 R40, P5, P4, R216, UR16, R48 ;  /* 0x00000010d8287c10 */ /* 0x000fe2000fcbe030 */
[----:B------:R-:W-:Y:S02]  /*2020*/  @!P2 IMAD R36, R36, c[0x0][0x270], RZ ;  /* 0x00009c002424aa24 */ /* 0x000fe400078e02ff */
[----:B------:R-:W-:Y:S02]  /*2030*/  IMAD.IADD R39, R49, 0x1, R39 ;  /* 0x0000000131277824 */ /* 0x000fe400078e0227 */
[----:B------:R-:W-:Y:S01]  /*2040*/  @!P2 IMAD R36, R37, c[0x0][0x274], R36 ;  /* 0x00009d002524aa24 */ /* 0x000fe200078e0224 */
[----:B------:R-:W-:Y:S02]  /*2050*/  @!P2 IADD3 R37, P1, R46, UR14, RZ ;  /* 0x0000000e2e25ac10 */ /* 0x000fe4000ff3e0ff */
[----:B------:R-:W-:Y:S02]  /*2060*/  IADD3.X R39, R200, UR6, R39, P5, P4 ;  /* 0x00000006c8277c10 */ /* 0x000fe4000afe8427 */
[----:B------:R-:W-:Y:S02]  /*2070*/  @!P2 IADD3.X R36, R47, UR8, R36, P1, !PT ;  /* 0x000000082f24ac10 */ /* 0x000fe40008ffe424 */
[C---:B------:R-:W-:Y:S02]  /*2080*/  LEA R38, P1, R40.reuse, c[0x0][0x160], 0x1 ;  /* 0x0000580028267a11 */ /* 0x040fe400078208ff */
[----:B------:R-:W-:Y:S02]  /*2090*/  ISETP.LT.OR P5, PT, R45, 0x21, P3 ;  /* 0x000000212d00780c */ /* 0x000fe40001fa1670 */
[----:B------:R-:W-:Y:S02]  /*20a0*/  IADD3 R46, P4, R43, R38, RZ ;  /* 0x000000262b2e7210 */ /* 0x000fe40007f9e0ff */
[----:B------:R-:W-:Y:S02]  /*20b0*/  LEA.HI.X R40, R40, c[0x0][0x164], R39, 0x1, P1 ;  /* 0x0000590028287a11 */ /* 0x000fe400008f0c27 */
[----:B------:R-:W-:Y:S03]  /*20c0*/  @!P2 LEA R44, P1, R37, c[0x0][0x258], 0x2 ;  /* 0x00009600252caa11 */ /* 0x000fe600078210ff */
[----:B------:R-:W-:Y:S01]  /*20d0*/  IMAD.X R47, R41, 0x1, R40, P4 ;  /* 0x00000001292f7824 */ /* 0x000fe200020e0628 */
[----:B------:R-:W-:Y:S02]  /*20e0*/  @!P2 LEA.HI.X R45, R37, c[0x0][0x25c], R36, 0x2, P1 ;  /* 0x00009700252daa11 */ /* 0x000fe400008f1424 */
[----:B------:R-:W-:Y:S01]  /*20f0*/  IADD3 R42, P4, P1, R43, UR19, R38 ;  /* 0x000000132b2a7c10 */ /* 0x000fe2000f99e026 */
[----:B------:R-:W-:Y:S01]  /*2100*/  IMAD R38, R227, 0x2000, R218 ;  /* 0x00002000e3267824 */ /* 0x000fe200078e02da */
[----:B------:R-:W-:Y:S02]  /*2110*/  @!P2 LEA R36, R231, 0x40, 0x6 ;  /* 0x00000040e724a811 */ /* 0x000fe400078e30ff */
[----:B------:R-:W-:Y:S02]  /*2120*/  IADD3.X R43, R41, UR18, R40, P4, P1 ;  /* 0x00000012292b7c10 */ /* 0x000fe4000a7e2428 */
[----:B------:R-:W-:Y:S01]  /*2130*/  @!PT LDS RZ, [RZ] ;  /* 0x00000000fffff984 */ /* 0x000fe20000000800 */
[----:B------:R-:W-:Y:S01]  /*2140*/  @!PT LDS RZ, [RZ] ;  /* 0x00000000fffff984 */ /* 0x000fe20000000800 */
[----:B------:R-:W-:Y:S01]  /*2150*/  @!PT LDS RZ, [RZ] ;  /* 0x00000000fffff984 */ /* 0x000fe20000000800 */
[----:B------:R1:W-:Y:S01]  /*2160*/  LDGSTS.E.BYPASS.LTC128B.128 [R38], [R46.64], !P6 ;  /* 0x000000002e267fae */ /* 0x0003e2000f101d54 */
[----:B------:R-:W-:Y:S01]  /*2170*/  @!P2 LEA R37, R227, R210, 0x6 ;  /* 0x000000d2e325a211 */ /* 0x000fe200078e30ff */
[----:B------:R-:W-:Y:S03]  /*2180*/  @!P2 IMAD.WIDE R44, R36, 0x4, R44 ;  /* 0x00000004242ca825 */ /* 0x000fe600078e022c */
[----:B------:R-:W-:Y:S03]  /*2190*/  @!P2 SHF.L.U32 R39, R37, 0x2, RZ ;  /* 0x000000022527a819 */ /* 0x000fe600000006ff */
[----:B------:R1:W-:Y:S08]  /*21a0*/  LDGSTS.E.BYPASS.LTC128B.128 [R38+0x1000], [R42.64], !P5 ;  /* 0x010000002a267fae */ /* 0x0003f0000e901d54 */
[----:B------:R1:W-:Y:S02]  /*21b0*/  @!P2 LDGSTS.E.BYPASS.LTC128B.128 [R39+0xc080], [R44.64] ;  /* 0x0c0800002c27afae */ /* 0x0003e4000b901d54 */
.L_x_4:
[-C--:B-1---5:R-:W-:Y:S01]  /*21c0*/  HMMA.16816.F32.BF16 R36, R132, R144.reuse, RZ ;  /* 0x000000908424723c */ /* 0x0a2fe200000418ff */
[----:B------:R-:W0:Y:S02]  /*21d0*/  LDGDEPBAR ;  /* 0x00000000000079af */ /* 0x000e240000000000 */
[C---:B------:R-:W-:Y:S02]  /*21e0*/  ISETP.GT.AND P4, PT, R222.reuse, 0x20, PT ;  /* 0x00000020de00780c */ /* 0x040fe40003f84270 */
[----:B------:R-:W-:Y:S02]  /*21f0*/  ISETP.GT.AND P1, PT, R222, 0x21, PT ;  /* 0x00000021de00780c */ /* 0x000fe40003f24270 */
[----:B------:R-:W-:Y:S01]  /*2200*/  FSEL R242, R12, -INF , P4 ;  /* 0xff8000000cf27808 */ /* 0x000fe20002000000 */
[C---:B------:R-:W-:Y:S01]  /*2210*/  HMMA.16816.F32.BF16 R40, R136.reuse, R144, RZ ;  /* 0x000000908828723c */ /* 0x040fe200000418ff */
[----:B------:R-:W-:Y:S02]  /*2220*/  MOV R196, 0x40 ;  /* 0x0000004000c47802 */ /* 0x000fe40000000f00 */
[C---:B------:R-:W-:Y:S02]  /*2230*/  ISETP.GT.AND P5, PT, R222.reuse, RZ, PT ;  /* 0x000000ffde00720c */ /* 0x040fe40003fa4270 */
[----:B------:R-:W-:Y:S02]  /*2240*/  FSEL R244, R13, -INF , P1 ;  /* 0xff8000000df47808 */ /* 0x000fe40000800000 */
[----:B------:R-:W-:Y:S01]  /*2250*/  FSEL R245, R19, -INF , P1 ;  /* 0xff80000013f57808 */ /* 0x000fe20000800000 */
[-C--:B------:R-:W-:Y:S01]  /*2260*/  HMMA.16816.F32.BF16 R44, R136, R146.reuse, RZ ;  /* 0x00000092882c723c */ /* 0x080fe200000418ff */
[----:B------:R-:W-:Y:S02]  /*2270*/  FSEL R19, R15, -INF , P1 ;  /* 0xff8000000f137808 */ /* 0x000fe40000800000 */
[----:B------:R-:W-:Y:S02]  /*2280*/  ISETP.GT.AND P6, PT, R222, 0x1, PT ;  /* 0x00000001de00780c */ /* 0x000fe40003fc4270 */
[----:B------:R-:W-:Y:S01]  /*2290*/  SEL R196, R196, 0xffffffc0, !P0 ;  /* 0xffffffc0c4c47807 */ /* 0x000fe20004000000 */
[----:B------:R-:W-:Y:S01]  /*22a0*/  FFMA.FTZ R19, R19, c[0x0][0x29c], -R184 ;  /* 0x0000a70013137a23 */ /* 0x000fe200000108b8 */
[----:B------:R-:W-:Y:S01]  /*22b0*/  FSEL R199, R5, -INF , P6 ;  /* 0xff80000005c77808 */ /* 0x000fe20003000000 */
[C---:B------:R-:W-:Y:S04]  /*22c0*/  HMMA.16816.F32.BF16 R48, R132.reuse, R146, RZ ;  /* 0x000000928430723c */ /* 0x040fe800000418ff */
[----:B------:R-:W-:Y:S01]  /*22d0*/  IADD3 R180, R196, R180, R189 ;  /* 0x000000b4c4b47210 */ /* 0x000fe20007ffe0bd */
[--C-:B------:R-:W-:Y:S01]  /*22e0*/  FFMA.FTZ R198, R199, c[0x0][0x29c], -R236.reuse ;  /* 0x0000a700c7c67a23 */ /* 0x100fe200000108ec */
[----:B------:R-:W-:Y:S02]  /*22f0*/  FSEL R187, R4, -INF , P5 ;  /* 0xff80000004bb7808 */ /* 0x000fe40002800000 */
[-C--:B------:R-:W-:Y:S01]  /*2300*/  HMMA.16816.F32.BF16 R52, R132, R148.reuse, RZ ;  /* 0x000000948434723c */ /* 0x080fe200000418ff */
[----:B------:R-:W-:Y:S02]  /*2310*/  FSEL R233, R17, -INF , P1 ;  /* 0xff80000011e97808 */ /* 0x000fe40000800000 */
[----:B------:R-:W-:Y:S01]  /*2320*/  MUFU.EX2 R198, R198 ;  /* 0x000000c600c67308 */ /* 0x000fe20000000800 */
[----:B------:R-:W-:Y:S01]  /*2330*/  ISETP.GT.AND P1, PT, R222, 0x61, PT ;  /* 0x00000061de00780c */ /* 0x000fe20003f24270 */
[--C-:B------:R-:W-:Y:S01]  /*2340*/  FFMA.FTZ R183, R187, c[0x0][0x29c], -R236.reuse ;  /* 0x0000a700bbb77a23 */ /* 0x100fe200000108ec */
[----:B------:R-:W-:Y:S01]  /*2350*/  FSEL R239, R7, -INF , P6 ;  /* 0xff80000007ef7808 */ /* 0x000fe20003000000 */
[----:B------:R-:W-:Y:S01]  /*2360*/  FFMA.FTZ R232, R233, c[0x0][0x29c], -R236 ;  /* 0x0000a700e9e87a23 */ /* 0x000fe200000108ec */
[C---:B------:R-:W-:Y:S04]  /*2370*/  HMMA.16816.F32.BF16 R56, R136.reuse, R148, RZ ;  /* 0x000000948838723c */ /* 0x040fe800000418ff */
[----:B------:R-:W-:Y:S01]  /*2380*/  FSEL R35, R35, -INF , P1 ;  /* 0xff80000023237808 */ /* 0x000fe20000800000 */
[----:B------:R-:W-:Y:S01]  /*2390*/  FFMA.FTZ R246, R239, c[0x0][0x29c], -R186 ;  /* 0x0000a700eff67a23 */ /* 0x000fe200000108ba */
[----:B------:R-:W1:Y:S01]  /*23a0*/  MUFU.EX2 R183, R183 ;  /* 0x000000b700b77308 */ /* 0x000e620000000800 */
[----:B------:R-:W-:Y:S01]  /*23b0*/  FSEL R241, R6, -INF , P5 ;  /* 0xff80000006f17808 */ /* 0x000fe20002800000 */
[-C--:B------:R-:W-:Y:S01]  /*23c0*/  HMMA.16816.F32.BF16 R60, R136, R150.reuse, RZ ;  /* 0x00000096883c723c */ /* 0x080fe200000418ff */
[----:B------:R-:W-:Y:S03]  /*23d0*/  LDSM.16.M88.4 R136, [R180+0x8080] ;  /* 0x00808000b488783b */ /* 0x000fe60000000200 */
[----:B------:R-:W-:Y:S02]  /*23e0*/  FSEL R240, R8, -INF , P5 ;  /* 0xff80000008f07808 */ /* 0x000fe40002800000 */
[----:B------:R-:W-:Y:S02]  /*23f0*/  FSEL R233, R10, -INF , P5 ;  /* 0xff8000000ae97808 */ /* 0x000fe40002800000 */
[----:B------:R-:W-:Y:S01]  /*2400*/  HMMA.16816.F32.BF16 R64, R132, R150, RZ ;  /* 0x000000968440723c */ /* 0x000fe200000418ff */
[----:B------:R-:W2:Y:S01]  /*2410*/  LDSM.16.M88.4 R132, [R181+0x8080] ;  /* 0x00808000b584783b */ /* 0x000ea20000000200 */
[----:B------:R-:W-:Y:S01]  /*2420*/  ISETP.GT.AND P5, PT, R222, 0x41, PT ;  /* 0x00000041de00780c */ /* 0x000fe20003fa4270 */
[----:B------:R-:W3:Y:S01]  /*2430*/  MUFU.EX2 R232, R232 ;  /* 0x000000e800e87308 */ /* 0x000ee20000000800 */
[----:B------:R-:W-:Y:S01]  /*2440*/  FSEL R243, R18, -INF , P4 ;  /* 0xff80000012f37808 */ /* 0x000fe20002000000 */
[--C-:B------:R-:W-:Y:S01]  /*2450*/  FFMA.FTZ R233, R233, c[0x0][0x29c], -R184.reuse ;  /* 0x0000a700e9e97a23 */ /* 0x100fe200000108b8 */
[----:B------:R-:W-:Y:S02]  /*2460*/  FSEL R27, R27, -INF , P5 ;  /* 0xff8000001b1b7808 */ /* 0x000fe40002800000 */
[-C--:B------:R-:W-:Y:S05]  /*2470*/  HMMA.16816.F32.BF16 R36, R140, R152.reuse, R36 ;  /* 0x000000988c24723c */ /* 0x080fea0000041824 */
[----:B------:R-:W-:Y:S01]  /*2480*/  FFMA.FTZ R27, R27, c[0x0][0x29c], -R184 ;  /* 0x0000a7001b1b7a23 */ /* 0x000fe200000108b8 */
[----:B------:R-:W-:Y:S01]  /*2490*/  FSEL R33, R33, -INF , P1 ;  /* 0xff80000021217808 */ /* 0x000fe20000800000 */
[----:B------:R-:W-:Y:S01]  /*24a0*/  FFMA.FTZ R239, R243, c[0x0][0x29c], -R186 ;  /* 0x0000a700f3ef7a23 */ /* 0x000fe200000108ba */
[C---:B------:R-:W-:Y:S01]  /*24b0*/  HMMA.16816.F32.BF16 R40, R156.reuse, R152, R40 ;  /* 0x000000989c28723c */ /* 0x040fe20000041828 */
[----:B------:R-:W-:Y:S03]  /*24c0*/  MUFU.EX2 R250, R27 ;  /* 0x0000001b00fa7308 */ /* 0x000fe60000000800 */
[----:B------:R-:W-:Y:S02]  /*24d0*/  FSEL R199, R16, -INF , P4 ;  /* 0xff80000010c77808 */ /* 0x000fe40002000000 */
[----:B------:R-:W-:Y:S02]  /*24e0*/  FSEL R23, R23, -INF , P5 ;  /* 0xff80000017177808 */ /* 0x000fe40002800000 */
[-C--:B------:R-:W-:Y:S03]  /*24f0*/  HMMA.16816.F32.BF16 R44, R156, R154.reuse, R44 ;  /* 0x0000009a9c2c723c */ /* 0x080fe6000004182c */
[----:B------:R-:W-:Y:S01]  /*2500*/  MUFU.EX2 R239, R239 ;  /* 0x000000ef00ef7308 */ /* 0x000fe20000000800 */
[----:B------:R-:W-:Y:S01]  /*2510*/  FFMA.FTZ R187, R199, c[0x0][0x29c], -R236 ;  /* 0x0000a700c7bb7a23 */ /* 0x000fe200000108ec */
[----:B------:R-:W-:Y:S01]  /*2520*/  FSEL R238, R9, -INF , P6 ;  /* 0xff80000009ee7808 */ /* 0x000fe20003000000 */
[----:B------:R-:W-:Y:S01]  /*2530*/  FFMA.FTZ R243, R23, c[0x0][0x29c], -R186 ;  /* 0x0000a70017f37a23 */ /* 0x000fe200000108ba */
[----:B------:R-:W-:Y:S01]  /*2540*/  FSEL R199, R11, -INF , P6 ;  /* 0xff8000000bc77808 */ /* 0x000fe20003000000 */
[C---:B------:R-:W-:Y:S04]  /*2550*/  HMMA.16816.F32.BF16 R48, R140.reuse, R154, R48 ;  /* 0x0000009a8c30723c */ /* 0x040fe80000041830 */
[----:B------:R-:W-:Y:S01]  /*2560*/  ISETP.GT.AND P6, PT, R222, 0x40, PT ;  /* 0x00000040de00780c */ /* 0x000fe20003fc4270 */
[----:B------:R4:W-:Y:S01]  /*2570*/  MUFU.EX2 R23, R243 ;  /* 0x000000f300177308 */ /* 0x0009e20000000800 */
[----:B------:R-:W-:Y:S01]  /*2580*/  FSEL R31, R31, -INF , P1 ;  /* 0xff8000001f1f7808 */ /* 0x000fe20000800000 */
[----:B------:R-:W-:Y:S01]  /*2590*/  FFMA.FTZ R199, R199, c[0x0][0x29c], -R184 ;  /* 0x0000a700c7c77a23 */ /* 0x000fe200000108b8 */
[-C--:B------:R-:W-:Y:S04]  /*25a0*/  HMMA.16816.F32.BF16 R52, R140, R160.reuse, R52 ;  /* 0x000000a08c34723c */ /* 0x080fe80000041834 */
[----:B------:R-:W-:Y:S02]  /*25b0*/  FSEL R235, R20, -INF , P6 ;  /* 0xff80000014eb7808 */ /* 0x000fe40003000000 */
[----:B------:R-:W-:Y:S01]  /*25c0*/  FSEL R24, R24, -INF , P6 ;  /* 0xff80000018187808 */ /* 0x000fe20003000000 */
[----:B------:R-:W5:Y:S01]  /*25d0*/  MUFU.EX2 R187, R187 ;  /* 0x000000bb00bb7308 */ /* 0x000f620000000800 */
[C---:B------:R-:W-:Y:S04]  /*25e0*/  HMMA.16816.F32.BF16 R56, R156.reuse, R160, R56 ;  /* 0x000000a09c38723c */ /* 0x040fe80000041838 */
[--C-:B------:R-:W-:Y:S01]  /*25f0*/  FFMA.FTZ R234, R235, c[0x0][0x29c], -R236.reuse ;  /* 0x0000a700ebea7a23 */ /* 0x100fe200000108ec */
[----:B------:R-:W-:Y:S03]  /*2600*/  FSEL R235, R21, -INF , P5 ;  /* 0xff80000015eb7808 */ /* 0x000fe60002800000 */
[-C--:B------:R-:W-:Y:S01]  /*2610*/  HMMA.16816.F32.BF16 R60, R156, R162.reuse, R60 ;  /* 0x000000a29c3c723c */ /* 0x080fe2000004183c */
[----:B------:R-:W-:Y:S03]  /*2620*/  MUFU.EX2 R199, R199 ;  /* 0x000000c700c77308 */ /* 0x000fe60000000800 */
[----:B------:R-:W-:Y:S01]  /*2630*/  FFMA.FTZ R237, R235, c[0x0][0x29c], -R236 ;  /* 0x0000a700ebed7a23 */ /* 0x000fe200000108ec */
[----:B------:R-:W-:Y:S02]  /*2640*/  FSEL R235, R14, -INF , P4 ;  /* 0xff8000000eeb7808 */ /* 0x000fe40002000000 */
[----:B------:R1:W3:Y:S01]  /*2650*/  LDSM.16.M88.4 R12, [R181+0x9080] ;  /* 0x00908000b50c783b */ /* 0x0002e20000000200 */
[----:B------:R-:W-:Y:S03]  /*2660*/  HMMA.16816.F32.BF16 R64, R140, R162, R64 ;  /* 0x000000a28c40723c */ /* 0x000fe60000041840 */
[----:B------:R-:W-:Y:S01]  /*2670*/  MUFU.EX2 R234, R234 ;  /* 0x000000ea00ea7308 */ /* 0x000fe20000000800 */
[----:B------:R-:W-:Y:S01]  /*2680*/  ISETP.GT.AND P4, PT, R222, 0x60, PT ;  /* 0x00000060de00780c */ /* 0x000fe20003f84270 */
[----:B------:R-:W-:Y:S02]  /*2690*/  FFMA.FTZ R235, R235, c[0x0][0x29c], -R184 ;  /* 0x0000a700ebeb7a23 */ /* 0x000fe400000108b8 */
[----:B------:R5:W3:Y:S01]  /*26a0*/  LDSM.16.M88.4 R140, [R180+0x9080] ;  /* 0x00908000b48c783b */ /* 0x000ae20000000200 */
[-C--:B--2---:R-:W-:Y:S05]  /*26b0*/  HMMA.16816.F32.BF16 R36, R132, R164.reuse, R36 ;  /* 0x000000a48424723c */ /* 0x084fea0000041824 */
[----:B------:R-:W-:Y:S01]  /*26c0*/  MUFU.EX2 R235, R235 ;  /* 0x000000eb00eb7308 */ /* 0x000fe20000000800 */
[----:B------:R-:W-:Y:S01]  /*26d0*/  FSEL R247, R32, -INF , P4 ;  /* 0xff80000020f77808 */ /* 0x000fe20002000000 */
[----:B------:R-:W-:Y:S01]  /*26e0*/  FFMA.FTZ R32, R241, c[0x0][0x29c], -R186 ;  /* 0x0000a700f1207a23 */ /* 0x000fe200000108ba */
[----:B------:R-:W-:Y:S04]  /*26f0*/  FSEL R241, R22, -INF , P6 ;  /* 0xff80000016f17808 */ /* 0x000fe80003000000 */
[----:B------:R-:W-:Y:S01]  /*2700*/  FFMA.FTZ R18, R247, c[0x0][0x29c], -R236 ;  /* 0x0000a700f7127a23 */ /* 0x000fe200000108ec */
[----:B----4-:R-:W-:Y:S01]  /*2710*/  FSEL R243, R30, -INF , P4 ;  /* 0xff8000001ef37808 */ /* 0x010fe20002000000 */
[----:B------:R-:W-:Y:S01]  /*2720*/  FFMA.FTZ R22, R241, c[0x0][0x29c], -R186 ;  /* 0x0000a700f1167a23 */ /* 0x000fe200000108ba */
[----:B-1----:R-:W1:Y:S01]  /*2730*/  MUFU.EX2 R181, R246 ;  /* 0x000000f600b57308 */ /* 0x002e620000000800 */
[----:B------:R-:W-:Y:S01]  /*2740*/  FFMA.FTZ R236, R33, c[0x0][0x29c], -R236 ;  /* 0x0000a70021ec7a23 */ /* 0x000fe200000108ec */
[----:B------:R-:W-:Y:S01]  /*2750*/  FSEL R241, R34, -INF , P4 ;  /* 0xff80000022f17808 */ /* 0x000fe20002000000 */
[----:B------:R-:W-:Y:S01]  /*2760*/  FFMA.FTZ R243, R243, c[0x0][0x29c], -R184 ;  /* 0x0000a700f3f37a23 */ /* 0x000fe200000108b8 */
[----:B-----5:R-:W-:Y:S03]  /*2770*/  FSEL R180, R25, -INF , P5 ;  /* 0xff80000019b47808 */ /* 0x020fe60002800000 */
[--C-:B------:R-:W-:Y:S03]  /*2780*/  FFMA.FTZ R34, R241, c[0x0][0x29c], -R186.reuse ;  /* 0x0000a700f1227a23 */ /* 0x100fe600000108ba */
[----:B------:R2:W-:Y:S01]  /*2790*/  MUFU.EX2 R33, R236 ;  /* 0x000000ec00217308 */ /* 0x0005e20000000800 */
[--C-:B------:R-:W-:Y:S02]  /*27a0*/  FFMA.FTZ R241, R244, c[0x0][0x29c], -R185.reuse ;  /* 0x0000a700f4f17a23 */ /* 0x100fe400000108b9 */
[--C-:B------:R-:W-:Y:S02]  /*27b0*/  FFMA.FTZ R25, R180, c[0x0][0x29c], -R185.reuse ;  /* 0x0000a700b4197a23 */ /* 0x100fe400000108b9 */
[----:B------:R-:W-:Y:S01]  /*27c0*/  LDS R180, [R182+0xc2a0] ;  /* 0x00c2a000b6b47984 */ /* 0x000fe20000000800 */
[C---:B---3--:R-:W-:Y:S04]  /*27d0*/  HMMA.16816.F32.BF16 R40, R12.reuse, R164, R40 ;  /* 0x000000a40c28723c */ /* 0x048fe80000041828 */
[----:B------:R-:W-:Y:S04]  /*27e0*/  MUFU.EX2 R25, R25 ;  /* 0x0000001900197308 */ /* 0x000fe80000000800 */
[-C--:B------:R-:W-:Y:S06]  /*27f0*/  HMMA.16816.F32.BF16 R44, R12, R166.reuse, R44 ;  /* 0x000000a60c2c723c */ /* 0x080fec000004182c */
[----:B------:R-:W3:Y:S02]  /*2800*/  MUFU.EX2 R18, R18 ;  /* 0x0000001200127308 */ /* 0x000ee40000000800 */
[C---:B------:R-:W-:Y:S04]  /*2810*/  HMMA.16816.F32.BF16 R48, R132.reuse, R166, R48 ;  /* 0x000000a68430723c */ /* 0x040fe80000041830 */
[--C-:B--2---:R-:W-:Y:S02]  /*2820*/  FFMA.FTZ R236, R245, c[0x0][0x29c], -R186.reuse ;  /* 0x0000a700f5ec7a23 */ /* 0x104fe400000108ba */
[----:B------:R-:W-:Y:S02]  /*2830*/  FFMA.FTZ R186, R35, c[0x0][0x29c], -R186 ;  /* 0x0000a70023ba7a23 */ /* 0x000fe400000108ba */
[-C--:B------:R-:W-:Y:S01]  /*2840*/  HMMA.16816.F32.BF16 R52, R132, R168.reuse, R52 ;  /* 0x000000a88434723c */ /* 0x080fe20000041834 */
[----:B------:R-:W2:Y:S01]  /*2850*/  LDS R35, [R182+0xc280] ;  /* 0x00c28000b6237984 */ /* 0x000ea20000000800 */
[----:B------:R-:W4:Y:S06]  /*2860*/  MUFU.EX2 R32, R32 ;  /* 0x0000002000207308 */ /* 0x000f2c0000000800 */
[C---:B------:R-:W-:Y:S04]  /*2870*/  HMMA.16816.F32.BF16 R56, R12.reuse, R168, R56 ;  /* 0x000000a80c38723c */ /* 0x040fe80000041838 */
[----:B------:R-:W5:Y:S04]  /*2880*/  MUFU.EX2 R236, R236 ;  /* 0x000000ec00ec7308 */ /* 0x000f680000000800 */
[-C--:B------:R-:W-:Y:S06]  /*2890*/  HMMA.16816.F32.BF16 R60, R12, R170.reuse, R60 ;  /* 0x000000aa0c3c723c */ /* 0x080fec000004183c */
[----:B------:R1:W-:Y:S01]  /*28a0*/  MUFU.EX2 R13, R186 ;  /* 0x000000ba000d7308 */ /* 0x0003e20000000800 */
[--C-:B------:R-:W-:Y:S01]  /*28b0*/  FFMA.FTZ R15, R238, c[0x0][0x29c], -R185.reuse ;  /* 0x0000a700ee0f7a23 */ /* 0x100fe200000108b9 */
[----:B------:R-:W-:Y:S04]  /*28c0*/  HMMA.16816.F32.BF16 R64, R132, R170, R64 ;  /* 0x000000aa8440723c */ /* 0x000fe80000041840 */
[--C-:B------:R-:W-:Y:S02]  /*28d0*/  FFMA.FTZ R238, R24, c[0x0][0x29c], -R185.reuse ;  /* 0x0000a70018ee7a23 */ /* 0x100fe400000108b9 */
[--C-:B------:R-:W-:Y:S02]  /*28e0*/  FFMA.FTZ R12, R240, c[0x0][0x29c], -R185.reuse ;  /* 0x0000a700f00c7a23 */ /* 0x100fe400000108b9 */
[-C--:B------:R-:W-:Y:S01]  /*28f0*/  HMMA.16816.F32.BF16 R36, R136, R172.reuse, R36 ;  /* 0x000000ac8824723c */ /* 0x080fe20000041824 */
[----:B------:R2:W-:Y:S04]  /*2900*/  MUFU.EX2 R24, R238 ;  /* 0x000000ee00187308 */ /* 0x0005e80000000800 */
[--C-:B------:R-:W-:Y:S03]  /*2910*/  FFMA.FTZ R14, R242, c[0x0][0x29c], -R185.reuse ;  /* 0x0000a700f20e7a23 */ /* 0x100fe600000108b9 */
[C---:B------:R-:W-:Y:S03]  /*2920*/  HMMA.16816.F32.BF16 R40, R140.reuse, R172, R40 ;  /* 0x000000ac8c28723c */ /* 0x040fe60000041828 */
[----:B------:R-:W2:Y:S01]  /*2930*/  MUFU.EX2 R34, R34 ;  /* 0x0000002200227308 */ /* 0x000ea20000000800 */
[----:B-1----:R-:W-:Y:S04]  /*2940*/  FSEL R186, R28, -INF , P4 ;  /* 0xff8000001cba7808 */ /* 0x002fe80002000000 */
[-C--:B------:R-:W-:Y:S04]  /*2950*/  HMMA.16816.F32.BF16 R44, R140, R174.reuse, R44 ;  /* 0x000000ae8c2c723c */ /* 0x080fe8000004182c */
[----:B------:R-:W-:Y:S01]  /*2960*/  FSEL R28, R29, -INF , P1 ;  /* 0xff8000001d1c7808 */ /* 0x000fe20000800000 */
[----:B------:R-:W1:Y:S01]  /*2970*/  MUFU.EX2 R12, R12 ;  /* 0x0000000c000c7308 */ /* 0x000e620000000800 */
[----:B------:R-:W-:Y:S01]  /*2980*/  FSEL R29, R26, -INF , P6 ;  /* 0xff8000001a1d7808 */ /* 0x000fe20003000000 */
[----:B------:R-:W-:Y:S01]  /*2990*/  FFMA.FTZ R26, R186, c[0x0][0x29c], -R185 ;  /* 0x0000a700ba1a7a23 */ /* 0x000fe200000108b9 */
[C---:B------:R-:W-:Y:S04]  /*29a0*/  HMMA.16816.F32.BF16 R48, R136.reuse, R174, R48 ;  /* 0x000000ae8830723c */ /* 0x040fe80000041830 */
[--C-:B------:R-:W-:Y:S01]  /*29b0*/  FFMA.FTZ R29, R29, c[0x0][0x29c], -R184.reuse ;  /* 0x0000a7001d1d7a23 */ /* 0x100fe200000108b8 */
[----:B------:R-:W-:Y:S01]  /*29c0*/  F2FP.BF16.PACK_AB R186, R198, R183 ;  /* 0x000000b7c6ba723e */ /* 0x000fe200000010ff */
[----:B------:R-:W-:Y:S01]  /*29d0*/  FFMA.FTZ R184, R31, c[0x0][0x29c], -R184 ;  /* 0x0000a7001fb87a23 */ /* 0x000fe200000108b8 */
[----:B------:R-:W1:Y:S01]  /*29e0*/  MUFU.EX2 R15, R15 ;  /* 0x0000000f000f7308 */ /* 0x000e620000000800 */
[-C--:B------:R-:W-:Y:S03]  /*29f0*/  HMMA.16816.F32.BF16 R52, R136, R176.reuse, R52 ;  /* 0x000000b08834723c */ /* 0x080fe60000041834 */
[----:B------:R-:W-:Y:S01]  /*2a00*/  LOP3.LUT P1, RZ, R204, 0x4, RZ, 0xc0, !PT ;  /* 0x00000004ccff7812 */ /* 0x000fe2000782c0ff */
[----:B--2---:R-:W-:Y:S02]  /*2a10*/  FADD.FTZ R31, R37, -R35 ;  /* 0x80000023251f7221 */ /* 0x004fe40000010000 */
[----:B------:R-:W-:Y:S02]  /*2a20*/  FFMA.FTZ R185, R28, c[0x0][0x29c], -R185 ;  /* 0x0000a7001cb97a23 */ /* 0x000fe400000108b9 */
[C---:B------:R-:W-:Y:S01]  /*2a30*/  HMMA.16816.F32.BF16 R56, R140.reuse, R176, R56 ;  /* 0x000000b08c38723c */ /* 0x040fe20000041838 */
[----:B------:R-:W2:Y:S03]  /*2a40*/  MUFU.EX2 R22, R22 ;  /* 0x0000001600167308 */ /* 0x000ea60000000800 */
[----:B------:R-:W-:Y:S02]  /*2a50*/  FMUL.FTZ R31, R198, R31 ;  /* 0x0000001fc61f7220 */ /* 0x000fe40000410000 */
[----:B------:R-:W1:Y:S01]  /*2a60*/  LDS R198, [R182+0xc300] ;  /* 0x00c30000b6c67984 */ /* 0x000e620000000800 */
[--C-:B------:R-:W-:Y:S01]  /*2a70*/  FADD.FTZ R28, R36, -R35.reuse ;  /* 0x80000023241c7221 */ /* 0x100fe20000010000 */
[-C--:B------:R-:W-:Y:S02]  /*2a80*/  HMMA.16816.F32.BF16 R60, R140, R178.reuse, R60 ;  /* 0x000000b28c3c723c */ /* 0x080fe4000004183c */
[----:B------:R-:W1:Y:S01]  /*2a90*/  LDS R182, [R182+0xc320] ;  /* 0x00c32000b6b67984 */ /* 0x000e620000000800 */
[----:B------:R-:W-:Y:S01]  /*2aa0*/  MUFU.EX2 R240, R233 ;  /* 0x000000e900f07308 */ /* 0x000fe20000000800 */
[----:B------:R-:W-:Y:S02]  /*2ab0*/  FMUL.FTZ R28, R183, R28 ;  /* 0x0000001cb71c7220 */ /* 0x000fe40000410000 */
[----:B------:R-:W-:Y:S01]  /*2ac0*/  STS [R223], R186 ;  /* 0x000000badf007388 */ /* 0x000fe20000000800 */
[--C-:B------:R-:W-:Y:S01]  /*2ad0*/  FADD.FTZ R183, R49, -R35.reuse ;  /* 0x8000002331b77221 */ /* 0x100fe20000010000 */
[----:B------:R-:W-:Y:S04]  /*2ae0*/  HMMA.16816.F32.BF16 R64, R136, R178, R64 ;  /* 0x000000b28840723c */ /* 0x000fe80000041840 */
[----:B------:R-:W-:Y:S01]  /*2af0*/  F2FP.BF16.PACK_AB R28, R31, R28 ;  /* 0x0000001c1f1c723e */ /* 0x000fe200000010ff */
[--C-:B------:R-:W-:Y:S01]  /*2b00*/  FADD.FTZ R30, R48, -R35.reuse ;  /* 0x80000023301e7221 */ /* 0x100fe20000010000 */
[----:B------:R-:W-:Y:S01]  /*2b10*/  MUFU.EX2 R14, R14 ;  /* 0x0000000e000e7308 */ /* 0x000fe20000000800 */
[C---:B------:R-:W-:Y:S02]  /*2b20*/  FMUL.FTZ R183, R232.reuse, R183 ;  /* 0x000000b7e8b77220 */ /* 0x040fe40000410000 */
[----:B------:R-:W-:Y:S03]  /*2b30*/  FMUL.FTZ R30, R187, R30 ;  /* 0x0000001ebb1e7220 */ /* 0x000fe60000410000 */
[----:B------:R-:W-:Y:S01]  /*2b40*/  F2FP.BF16.PACK_AB R187, R232, R187 ;  /* 0x000000bbe8bb723e */ /* 0x000fe200000010ff */
[--C-:B------:R-:W-:Y:S01]  /*2b50*/  FADD.FTZ R242, R39, -R180.reuse ;  /* 0x800000b427f27221 */ /* 0x100fe20000010000 */
[----:B------:R-:W-:Y:S01]  /*2b60*/  F2FP.BF16.PACK_AB R30, R183, R30 ;  /* 0x0000001eb71e723e */ /* 0x000fe200000010ff */
[--C-:B------:R-:W-:Y:S01]  /*2b70*/  FADD.FTZ R245, R52, -R35.reuse ;  /* 0x8000002334f57221 */ /* 0x100fe20000010000 */
[----:B------:R-:W-:Y:S01]  /*2b80*/  MUFU.EX2 R241, R241 ;  /* 0x000000f100f17308 */ /* 0x000fe20000000800 */
[--C-:B------:R-:W-:Y:S02]  /*2b90*/  FADD.FTZ R232, R53, -R35.reuse ;  /* 0x8000002335e87221 */ /* 0x100fe40000010000 */
[----:B------:R-:W-:Y:S02]  /*2ba0*/  FMUL.FTZ R242, R181, R242 ;  /* 0x000000f2b5f27220 */ /* 0x000fe40000410000 */
[--C-:B------:R-:W-:Y:S02]  /*2bb0*/  FADD.FTZ R244, R50, -R180.reuse ;  /* 0x800000b432f47221 */ /* 0x100fe40000010000 */
[----:B------:R-:W-:Y:S02]  /*2bc0*/  FMUL.FTZ R245, R234, R245 ;  /* 0x000000f5eaf57220 */ /* 0x000fe40000410000 */
[--C-:B------:R-:W-:Y:S01]  /*2bd0*/  FADD.FTZ R31, R64, -R35.reuse ;  /* 0x80000023401f7221 */ /* 0x100fe20000010000 */
[----:B------:R-:W-:Y:S01]  /*2be0*/  MUFU.EX2 R246, R19 ;  /* 0x0000001300f67308 */ /* 0x000fe20000000800 */
[----:B------:R-:W-:Y:S02]  /*2bf0*/  FADD.FTZ R238, R65, -R35 ;  /* 0x8000002341ee7221 */ /* 0x000fe40000010000 */
[----:B---3--:R-:W-:Y:S01]  /*2c00*/  FMUL.FTZ R31, R18, R31 ;  /* 0x0000001f121f7220 */ /* 0x008fe20000410000 */
[C---:B------:R-:W-:Y:S01]  /*2c10*/  F2FP.BF16.PACK_AB R18, R33.reuse, R18 ;  /* 0x000000122112723e */ /* 0x040fe200000010ff */
[----:B------:R-:W-:Y:S02]  /*2c20*/  FMUL.FTZ R238, R33, R238 ;  /* 0x000000ee21ee7220 */ /* 0x000fe40000410000 */
[--C-:B------:R-:W-:Y:S02]  /*2c30*/  FADD.FTZ R35, R38, -R180.reuse ;  /* 0x800000b426237221 */ /* 0x100fe40000010000 */
[----:B------:R-:W-:Y:S01]  /*2c40*/  FMUL.FTZ R244, R239, R244 ;  /* 0x000000f4eff47220 */ /* 0x000fe20000410000 */
[----:B------:R-:W-:Y:S01]  /*2c50*/  F2FP.BF16.PACK_AB R238, R238, R31 ;  /* 0x0000001feeee723e */ /* 0x000fe200000010ff */
[----:B----4-:R-:W-:Y:S01]  /*2c60*/  FMUL.FTZ R35, R32, R35 ;  /* 0x0000002320237220 */ /* 0x010fe20000410000 */
[----:B-----5:R-:W-:Y:S01]  /*2c70*/  F2FP.BF16.PACK_AB R239, R236, R239 ;  /* 0x000000efecef723e */ /* 0x020fe200000010ff */
[--C-:B------:R-:W-:Y:S01]  /*2c80*/  FADD.FTZ R31, R51, -R180.reuse ;  /* 0x800000b4331f7221 */ /* 0x100fe20000010000 */
[----:B------:R-:W-:Y:S01]  /*2c90*/  F2FP.BF16.PACK_AB R32, R181, R32 ;  /* 0x00000020b520723e */ /* 0x000fe200000010ff */
[--C-:B------:R-:W-:Y:S01]  /*2ca0*/  FADD.FTZ R33, R54, -R180.reuse ;  /* 0x800000b436217221 */ /* 0x100fe20000010000 */
[----:B------:R-:W-:Y:S01]  /*2cb0*/  F2FP.BF16.PACK_AB R242, R242, R35 ;  /* 0x00000023f2f2723e */ /* 0x000fe200000010ff */
[----:B------:R-:W-:Y:S01]  /*2cc0*/  FMUL.FTZ R31, R236, R31 ;  /* 0x0000001fec1f7220 */ /* 0x000fe20000410000 */
[----:B------:R-:W3:Y:S01]  /*2cd0*/  MUFU.EX2 R29, R29 ;  /* 0x0000001d001d7308 */ /* 0x000ee20000000800 */
[----:B------:R3:W-:Y:S01]  /*2ce0*/  STS [R223+0x400], R32 ;  /* 0x00040020df007388 */ /* 0x0007e20000000800 */
[--C-:B------:R-:W-:Y:S02]  /*2cf0*/  FADD.FTZ R35, R66, -R180.reuse ;  /* 0x800000b442237221 */ /* 0x100fe40000010000 */
[--C-:B------:R-:W-:Y:S01]  /*2d00*/  FADD.FTZ R236, R55, -R180.reuse ;  /* 0x800000b437ec7221 */ /* 0x100fe20000010000 */
[----:B------:R-:W-:Y:S01]  /*2d10*/  F2FP.BF16.PACK_AB R31, R31, R244 ;  /* 0x000000f41f1f723e */ /* 0x000fe200000010ff */
[----:B------:R-:W-:Y:S02]  /*2d20*/  FADD.FTZ R180, R67, -R180 ;  /* 0x800000b443b47221 */ /* 0x000fe40000010000 */
[----:B------:R-:W-:Y:S01]  /*2d30*/  FMUL.FTZ R35, R34, R35 ;  /* 0x0000002322237220 */ /* 0x000fe20000410000 */
[C---:B------:R-:W-:Y:S01]  /*2d40*/  F2FP.BF16.PACK_AB R34, R13.reuse, R34 ;  /* 0x000000220d22723e */ /* 0x040fe200000010ff */
[----:B------:R-:W-:Y:S01]  /*2d50*/  FMUL.FTZ R180, R13, R180 ;  /* 0x000000b40db47220 */ /* 0x000fe20000410000 */
[----:B------:R-:W4:Y:S01]  /*2d60*/  MUFU.EX2 R237, R237 ;  /* 0x000000ed00ed7308 */ /* 0x000f220000000800 */
[--C-:B-1----:R-:W-:Y:S02]  /*2d70*/  FADD.FTZ R13, R40, -R198.reuse ;  /* 0x800000c6280d7221 */ /* 0x102fe40000010000 */
[--C-:B------:R-:W-:Y:S01]  /*2d80*/  FADD.FTZ R244, R41, -R198.reuse ;  /* 0x800000c629f47221 */ /* 0x100fe20000010000 */
[----:B------:R-:W-:Y:S01]  /*2d90*/  F2FP.BF16.PACK_AB R180, R180, R35 ;  /* 0x00000023b4b4723e */ /* 0x000fe200000010ff */
[----:B------:R-:W-:Y:S01]  /*2da0*/  FMUL.FTZ R13, R12, R13 ;  /* 0x0000000d0c0d7220 */ /* 0x000fe20000410000 */
[C---:B------:R-:W-:Y:S01]  /*2db0*/  F2FP.BF16.PACK_AB R12, R15.reuse, R12 ;  /* 0x0000000c0f0c723e */ /* 0x040fe200000010ff */
[----:B------:R-:W-:Y:S02]  /*2dc0*/  FMUL.FTZ R244, R15, R244 ;  /* 0x000000f40ff47220 */ /* 0x000fe40000410000 */
[--C-:B------:R-:W-:Y:S01]  /*2dd0*/  FADD.FTZ R252, R57, -R198.reuse ;  /* 0x800000c639fc7221 */ /* 0x100fe20000010000 */
[----:B------:R-:W1:Y:S01]  /*2de0*/  MUFU.EX2 R185, R185 ;  /* 0x000000b900b97308 */ /* 0x000e620000000800 */
[----:B--2---:R-:W-:Y:S01]  /*2df0*/  FMUL.FTZ R33, R22, R33 ;  /* 0x0000002116217220 */ /* 0x004fe20000410000 */
[----:B------:R-:W-:Y:S01]  /*2e00*/  F2FP.BF16.PACK_AB R244, R244, R13 ;  /* 0x0000000df4f4723e */ /* 0x000fe200000010ff */
[--C-:B------:R-:W-:Y:S01]  /*2e10*/  FADD.FTZ R13, R56, -R198.reuse ;  /* 0x800000c6380d7221 */ /* 0x100fe20000010000 */
[----:B------:R-:W-:Y:S01]  /*2e20*/  F2FP.BF16.PACK_AB R22, R23, R22 ;  /* 0x000000161716723e */ /* 0x000fe200000010ff */
[----:B------:R-:W-:Y:S01]  /*2e30*/  FMUL.FTZ R252, R25, R252 ;  /* 0x000000fc19fc7220 */ /* 0x000fe20000410000 */
[----:B---3--:R-:W-:Y:S01]  /*2e40*/  F2FP.BF16.PACK_AB R32, R250, R29 ;  /* 0x0000001dfa20723e */ /* 0x008fe200000010ff */
[----:B------:R-:W-:Y:S01]  /*2e50*/  FMUL.FTZ R236, R23, R236 ;  /* 0x000000ec17ec7220 */ /* 0x000fe20000410000 */
[C---:B------:R-:W-:Y:S01]  /*2e60*/  IADD3 R23, R223.reuse, 0x40, RZ ;  /* 0x00000040df177810 */ /* 0x040fe20007ffe0ff */
[----:B------:R-:W-:Y:S01]  /*2e70*/  FMUL.FTZ R13, R24, R13 ;  /* 0x0000000d180d7220 */ /* 0x000fe20000410000 */
[----:B------:R-:W-:Y:S01]  /*2e80*/  @P1 IADD3 R23, R223, -0x40, RZ ;  /* 0xffffffc0df171810 */ /* 0x000fe20007ffe0ff */
[--C-:B------:R-:W-:Y:S01]  /*2e90*/  FADD.FTZ R15, R44, -R198.reuse ;  /* 0x800000c62c0f7221 */ /* 0x100fe20000010000 */
[----:B------:R-:W-:Y:S01]  /*2ea0*/  F2FP.BF16.PACK_AB R24, R25, R24 ;  /* 0x000000181918723e */ /* 0x000fe200000010ff */
[----:B------:R-:W2:Y:S01]  /*2eb0*/  MUFU.EX2 R26, R26 ;  /* 0x0000001a001a7308 */ /* 0x000ea20000000800 */
[----:B------:R-:W-:Y:S01]  /*2ec0*/  F2FP.BF16.PACK_AB R252, R252, R13 ;  /* 0x0000000dfcfc723e */ /* 0x000fe200000010ff */
[----:B------:R-:W-:Y:S01]  /*2ed0*/  STS [R23], R187 ;  /* 0x000000bb17007388 */ /* 0x000fe20000000800 */
[----:B------:R-:W-:Y:S01]  /*2ee0*/  F2FP.BF16.PACK_AB R13, R199, R240 ;  /* 0x000000f0c70d723e */ /* 0x000fe200000010ff */
[----:B------:R-:W-:Y:S01]  /*2ef0*/  FMUL.FTZ R15, R14, R15 ;  /* 0x0000000f0e0f7220 */ /* 0x000fe20000410000 */
[----:B------:R-:W-:Y:S01]  /*2f00*/  F2FP.BF16.PACK_AB R14, R241, R14 ;  /* 0x0000000ef10e723e */ /* 0x000fe200000010ff */
[----:B------:R-:W-:Y:S01]  /*2f10*/  STS [R23+0x400], R239 ;  /* 0x000400ef17007388 */ /* 0x000fe20000000800 */
[----:B------:R-:W-:Y:S01]  /*2f20*/  F2FP.BF16.PACK_AB R236, R236, R33 ;  /* 0x00000021ecec723e */ /* 0x000fe200000010ff */
[C---:B----4-:R-:W-:Y:S01]  /*2f30*/  FMUL.FTZ R232, R237.reuse, R232 ;  /* 0x000000e8ede87220 */ /* 0x050fe20000410000 */
[----:B------:R-:W-:Y:S01]  /*2f40*/  F2FP.BF16.PACK_AB R234, R237, R234 ;  /* 0x000000eaedea723e */ /* 0x000fe200000010ff */
[----:B------:R3:W-:Y:S01]  /*2f50*/  STS [R223+0x1000], R12 ;  /* 0x0010000cdf007388 */ /* 0x0007e20000000800 */
[----:B------:R-:W-:Y:S01]  /*2f60*/  MUFU.EX2 R243, R243 ;  /* 0x000000f300f37308 */ /* 0x000fe20000000800 */
[--C-:B------:R-:W-:Y:S01]  /*2f70*/  FADD.FTZ R248, R45, -R198.reuse ;  /* 0x800000c62df87221 */ /* 0x100fe20000010000 */
[----:B------:R-:W-:Y:S01]  /*2f80*/  F2FP.BF16.PACK_AB R232, R232, R245 ;  /* 0x000000f5e8e8723e */ /* 0x000fe200000010ff */
[----:B------:R4:W-:Y:S01]  /*2f90*/  STS [R223+0x1400], R13 ;  /* 0x0014000ddf007388 */ /* 0x0009e20000000800 */
[--C-:B------:R-:W-:Y:S02]  /*2fa0*/  FADD.FTZ R19, R60, -R198.reuse ;  /* 0x800000c63c137221 */ /* 0x100fe40000010000 */
[----:B------:R-:W-:Y:S01]  /*2fb0*/  FMUL.FTZ R248, R241, R248 ;  /* 0x000000f8f1f87220 */ /* 0x000fe20000410000 */
[----:B------:R5:W-:Y:S01]  /*2fc0*/  STS [R23+0x1000], R14 ;  /* 0x0010000e17007388 */ /* 0x000be20000000800 */
[----:B------:R-:W-:Y:S02]  /*2fd0*/  FADD.FTZ R198, R61, -R198 ;  /* 0x800000c63dc67221 */ /* 0x000fe40000010000 */
[----:B------:R-:W5:Y:S01]  /*2fe0*/  MUFU.EX2 R184, R184 ;  /* 0x000000b800b87308 */ /* 0x000f620000000800 */
[----:B------:R-:W-:Y:S01]  /*2ff0*/  F2FP.BF16.PACK_AB R248, R248, R15 ;  /* 0x0000000ff8f8723e */ /* 0x000fe200000010ff */
[C---:B-1----:R-:W-:Y:S01]  /*3000*/  FMUL.FTZ R198, R185.reuse, R198 ;  /* 0x000000c6b9c67220 */ /* 0x042fe20000410000 */
[----:B------:R-:W-:Y:S01]  /*3010*/  F2FP.BF16.PACK_AB R15, R246, R235 ;  /* 0x000000ebf60f723e */ /* 0x000fe200000010ff */
[----:B--2---:R-:W-:Y:S01]  /*3020*/  FMUL.FTZ R19, R26, R19 ;  /* 0x000000131a137220 */ /* 0x004fe20000410000 */
[----:B------:R-:W-:Y:S03]  /*3030*/  F2FP.BF16.PACK_AB R26, R185, R26 ;  /* 0x0000001ab91a723e */ /* 0x000fe600000010ff */
[----:B------:R1:W-:Y:S01]  /*3040*/  STS [R23+0x1400], R15 ;  /* 0x0014000f17007388 */ /* 0x0003e20000000800 */
[----:B------:R-:W-:Y:S01]  /*3050*/  F2FP.BF16.PACK_AB R198, R198, R19 ;  /* 0x00000013c6c6723e */ /* 0x000fe200000010ff */
[--C-:B------:R-:W-:Y:S02]  /*3060*/  FADD.FTZ R19, R42, -R182.reuse ;  /* 0x800000b62a137221 */ /* 0x100fe40000010000 */
[----:B------:R-:W-:Y:S01]  /*3070*/  STS [R223+0x2000], R234 ;  /* 0x002000eadf007388 */ /* 0x000fe20000000800 */
[--C-:B---3--:R-:W-:Y:S03]  /*3080*/  FADD.FTZ R12, R43, -R182.reuse ;  /* 0x800000b62b0c7221 */ /* 0x108fe60000010000 */
[----:B------:R2:W-:Y:S01]  /*3090*/  STS [R223+0x2400], R22 ;  /* 0x00240016df007388 */ /* 0x0005e20000000800 */
[----:B------:R-:W-:Y:S02]  /*30a0*/  FMUL.FTZ R19, R240, R19 ;  /* 0x00000013f0137220 */ /* 0x000fe40000410000 */
[----:B------:R-:W-:Y:S01]  /*30b0*/  FMUL.FTZ R12, R199, R12 ;  /* 0x0000000cc70c7220 */ /* 0x000fe20000410000 */
[----:B------:R3:W-:Y:S01]  /*30c0*/  STS [R23+0x2000], R18 ;  /* 0x0020001217007388 */ /* 0x0007e20000000800 */
[--C-:B----4-:R-:W-:Y:S03]  /*30d0*/  FADD.FTZ R13, R47, -R182.reuse ;  /* 0x800000b62f0d7221 */ /* 0x110fe60000010000 */
[----:B------:R-:W-:Y:S01]  /*30e0*/  STS [R23+0x2400], R34 ;  /* 0x0024002217007388 */ /* 0x000fe20000000800 */
[----:B-----5:R-:W-:Y:S01]  /*30f0*/  F2FP.BF16.PACK_AB R14, R184, R243 ;  /* 0x000000f3b80e723e */ /* 0x020fe200000010ff */
[----:B------:R-:W-:Y:S01]  /*3100*/  FMUL.FTZ R13, R246, R13 ;  /* 0x0000000df60d7220 */ /* 0x000fe20000410000 */
[----:B------:R-:W-:Y:S01]  /*3110*/  F2FP.BF16.PACK_AB R12, R12, R19 ;  /* 0x000000130c0c723e */ /* 0x000fe200000010ff */
[----:B------:R4:W-:Y:S01]  /*3120*/  STS [R223+0x3000], R24 ;  /* 0x00300018df007388 */ /* 0x0009e20000000800 */
[----:B------:R-:W-:Y:S03]  /*3130*/  IADD3 R19, R194, R197, RZ ;  /* 0x000000c5c2137210 */ /* 0x000fe60007ffe0ff */
[----:B------:R-:W-:Y:S01]  /*3140*/  STS [R223+0x3400], R32 ;  /* 0x00340020df007388 */ /* 0x000fe20000000800 */
[----:B------:R-:W-:Y:S01]  /*3150*/  SHF.L.U32 R19, R19, 0x1, RZ ;  /* 0x0000000113137819 */ /* 0x000fe200000006ff */
[--C-:B-1----:R-:W-:Y:S02]  /*3160*/  FADD.FTZ R15, R63, -R182.reuse ;  /* 0x800000b63f0f7221 */ /* 0x102fe40000010000 */
[----:B------:R-:W-:Y:S02]  /*3170*/  STS [R23+0x3000], R26 ;  /* 0x0030001a17007388 */ /* 0x000fe40000000800 */
[----:B------:R-:W-:Y:S02]  /*3180*/  FMUL.FTZ R15, R184, R15 ;  /* 0x0000000fb80f7220 */ /* 0x000fe40000410000 */
[----:B------:R-:W-:Y:S01]  /*3190*/  STS [R23+0x3400], R14 ;  /* 0x0034000e17007388 */ /* 0x000fe20000000800 */
[--C-:B--2---:R-:W-:Y:S03]  /*31a0*/  FADD.FTZ R22, R46, -R182.reuse ;  /* 0x800000b62e167221 */ /* 0x104fe60000010000 */
[----:B------:R-:W-:Y:S01]  /*31b0*/  BAR.SYNC.DEFER_BLOCKING 0x0 ;  /* 0x0000000000007b1d */ /* 0x000fe20000010000 */
[----:B------:R-:W-:Y:S02]  /*31c0*/  FMUL.FTZ R22, R235, R22 ;  /* 0x00000016eb167220 */ /* 0x000fe40000410000 */
[--C-:B---3--:R-:W-:Y:S03]  /*31d0*/  FADD.FTZ R18, R58, -R182.reuse ;  /* 0x800000b63a127221 */ /* 0x108fe60000010000 */
[----:B------:R-:W-:Y:S01]  /*31e0*/  F2FP.BF16.PACK_AB R22, R13, R22 ;  /* 0x000000160d16723e */ /* 0x000fe200000010ff */
[--C-:B------:R-:W-:Y:S02]  /*31f0*/  FADD.FTZ R13, R59, -R182.reuse ;  /* 0x800000b63b0d7221 */ /* 0x100fe40000010000 */
[----:B------:R-:W-:Y:S02]  /*3200*/  FMUL.FTZ R18, R29, R18 ;  /* 0x000000121d127220 */ /* 0x000fe40000410000 */
[----:B------:R-:W-:Y:S02]  /*3210*/  FMUL.FTZ R13, R250, R13 ;  /* 0x0000000dfa0d7220 */ /* 0x000fe40000410000 */
[----:B----4-:R-:W-:Y:S03]  /*3220*/  FADD.FTZ R24, R62, -R182 ;  /* 0x800000b63e187221 */ /* 0x010fe60000010000 */
[----:B------:R-:W-:Y:S01]  /*3230*/  F2FP.BF16.PACK_AB R182, R13, R18 ;  /* 0x000000120db6723e */ /* 0x000fe200000010ff */
[----:B------:R-:W-:Y:S01]  /*3240*/  FMUL.FTZ R24, R243, R24 ;  /* 0x00000018f3187220 */ /* 0x000fe20000410000 */
[----:B------:R-:W-:Y:S04]  /*3250*/  IADD3 R18, R196, R19, RZ ;  /* 0x00000013c4127210 */ /* 0x000fe80007ffe0ff */
[----:B------:R-:W-:Y:S01]  /*3260*/  F2FP.BF16.PACK_AB R184, R15, R24 ;  /* 0x000000180fb8723e */ /* 0x000fe200000010ff */
[----:B------:R-:W-:Y:S04]  /*3270*/  STS [R223+0x4000], R28 ;  /* 0x0040001cdf007388 */ /* 0x000fe80000000800 */
        /* <DEDUP_REMOVED lines=13> */
[----:B------:R1:W-:Y:S04]  /*3350*/  STS [R23+0x7000], R198 ;  /* 0x007000c617007388 */ /* 0x0003e80000000800 */
[----:B------:R-:W-:Y:S04]  /*3360*/  STS [R23+0x7400], R184 ;  /* 0x007400b817007388 */ /* 0x000fe80000000800 */
[----:B------:R-:W-:Y:S08]  /*3370*/  LDSM.16.MT88.4 R12, [R192+0xc480] ;  /* 0x00c48000c00c783b */ /* 0x000ff00000004200 */
[----:B------:R-:W2:Y:S08]  /*3380*/  LDSM.16.MT88.4 R24, [R19+0x8080] ;  /* 0x008080001318783b */ /* 0x000eb00000004200 */
[----:B------:R-:W3:Y:S01]  /*3390*/  LDSM.16.MT88.4 R28, [R192+0xe480] ;  /* 0x00e48000c01c783b */ /* 0x000ee20000004200 */
[----:B-1----:R-:W-:Y:S04]  /*33a0*/  SHF.L.U32 R198, R195, 0x1, RZ ;  /* 0x00000001c3c67819 */ /* 0x002fe800000006ff */
[----:B------:R-:W-:Y:S03]  /*33b0*/  IADD3 R199, R189, R198, RZ ;  /* 0x000000c6bdc77210 */ /* 0x000fe60007ffe0ff */
[----:B------:R-:W1:Y:S08]  /*33c0*/  LDSM.16.MT88.4 R32, [R18+0x8080] ;  /* 0x008080001220783b */ /* 0x000e700000004200 */
[----:B------:R-:W-:Y:S08]  /*33d0*/  LDSM.16.MT88.4 R132, [R192+0xcc80] ;  /* 0x00cc8000c084783b */ /* 0x000ff00000004200 */
[----:B------:R-:W4:Y:S01]  /*33e0*/  LDSM.16.MT88.4 R136, [R19+0x8880] ;  /* 0x008880001388783b */ /* 0x000f220000004200 */
[-C--:B--2---:R-:W-:Y:S07]  /*33f0*/  HMMA.16816.F32.BF16 R68, R12, R24.reuse, R68 ;  /* 0x000000180c44723c */ /* 0x084fee0000041844 */
[----:B------:R-:W2:Y:S01]  /*3400*/  LDSM.16.MT88.4 R140, [R192+0xec80] ;  /* 0x00ec8000c08c783b */ /* 0x000ea20000004200 */
[C---:B---3--:R-:W-:Y:S07]  /*3410*/  HMMA.16816.F32.BF16 R72, R28.reuse, R24, R72 ;  /* 0x000000181c48723c */ /* 0x048fee0000041848 */
[----:B------:R-:W3:Y:S01]  /*3420*/  LDSM.16.MT88.4 R156, [R18+0x8880] ;  /* 0x00888000129c783b */ /* 0x000ee20000004200 */
[-C--:B------:R-:W-:Y:S08]  /*3430*/  HMMA.16816.F32.BF16 R76, R28, R26.reuse, R76 ;  /* 0x0000001a1c4c723c */ /* 0x080ff0000004184c */
[C---:B------:R-:W-:Y:S01]  /*3440*/  HMMA.16816.F32.BF16 R80, R12.reuse, R26, R80 ;  /* 0x0000001a0c50723c */ /* 0x040fe20000041850 */
[----:B------:R-:W-:Y:S07]  /*3450*/  LDSM.16.MT88.4 R24, [R19+0x9080] ;  /* 0x009080001318783b */ /* 0x000fee0000004200 */
[-C--:B-1----:R-:W-:Y:S08]  /*3460*/  HMMA.16816.F32.BF16 R84, R12, R32.reuse, R84 ;  /* 0x000000200c54723c */ /* 0x082ff00000041854 */
[C---:B------:R-:W-:Y:S08]  /*3470*/  HMMA.16816.F32.BF16 R88, R28.reuse, R32, R88 ;  /* 0x000000201c58723c */ /* 0x040ff00000041858 */
[-C--:B------:R-:W-:Y:S01]  /*3480*/  HMMA.16816.F32.BF16 R92, R28, R34.reuse, R92 ;  /* 0x000000221c5c723c */ /* 0x080fe2000004185c */
[----:B------:R-:W-:Y:S07]  /*3490*/  LDSM.16.MT88.4 R28, [R192+0xf480] ;  /* 0x00f48000c01c783b */ /* 0x000fee0000004200 */
[----:B------:R-:W-:Y:S01]  /*34a0*/  HMMA.16816.F32.BF16 R96, R12, R34, R96 ;  /* 0x000000220c60723c */ /* 0x000fe20000041860 */
[----:B------:R-:W1:Y:S07]  /*34b0*/  LDSM.16.MT88.4 R12, [R192+0xd480] ;  /* 0x00d48000c00c783b */ /* 0x000e6e0000004200 */
[-C--:B----4-:R-:W-:Y:S01]  /*34c0*/  HMMA.16816.F32.BF16 R68, R132, R136.reuse, R68 ;  /* 0x000000888444723c */ /* 0x090fe20000041844 */
[----:B------:R-:W4:Y:S07]  /*34d0*/  LDSM.16.MT88.4 R32, [R18+0x9080] ;  /* 0x009080001220783b */ /* 0x000f2e0000004200 */
[C---:B--2---:R-:W-:Y:S08]  /*34e0*/  HMMA.16816.F32.BF16 R72, R140.reuse, R136, R72 ;  /* 0x000000888c48723c */ /* 0x044ff00000041848 */
[-C--:B------:R-:W-:Y:S08]  /*34f0*/  HMMA.16816.F32.BF16 R76, R140, R138.reuse, R76 ;  /* 0x0000008a8c4c723c */ /* 0x080ff0000004184c */
[C---:B------:R-:W-:Y:S01]  /*3500*/  HMMA.16816.F32.BF16 R80, R132.reuse, R138, R80 ;  /* 0x0000008a8450723c */ /* 0x040fe20000041850 */
[----:B------:R-:W-:Y:S07]  /*3510*/  LDSM.16.MT88.4 R136, [R19+0x9880] ;  /* 0x009880001388783b */ /* 0x000fee0000004200 */
[-C--:B---3--:R-:W-:Y:S08]  /*3520*/  HMMA.16816.F32.BF16 R84, R132, R156.reuse, R84 ;  /* 0x0000009c8454723c */ /* 0x088ff00000041854 */
[C---:B------:R-:W-:Y:S08]  /*3530*/  HMMA.16816.F32.BF16 R88, R140.reuse, R156, R88 ;  /* 0x0000009c8c58723c */ /* 0x040ff00000041858 */
[-C--:B------:R-:W-:Y:S01]  /*3540*/  HMMA.16816.F32.BF16 R92, R140, R158.reuse, R92 ;  /* 0x0000009e8c5c723c */ /* 0x080fe2000004185c */
[----:B------:R-:W-:Y:S07]  /*3550*/  LDSM.16.MT88.4 R140, [R192+0xfc80] ;  /* 0x00fc8000c08c783b */ /* 0x000fee0000004200 */
[----:B------:R-:W-:Y:S01]  /*3560*/  HMMA.16816.F32.BF16 R96, R132, R158, R96 ;  /* 0x0000009e8460723c */ /* 0x000fe20000041860 */
[----:B------:R-:W2:Y:S07]  /*3570*/  LDSM.16.MT88.4 R132, [R192+0xdc80] ;  /* 0x00dc8000c084783b */ /* 0x000eae0000004200 */
[-C--:B-1----:R-:W-:Y:S01]  /*3580*/  HMMA.16816.F32.BF16 R68, R12, R24.reuse, R68 ;  /* 0x000000180c44723c */ /* 0x082fe20000041844 */
[----:B------:R1:W3:Y:S07]  /*3590*/  LDSM.16.MT88.4 R156, [R18+0x9880] ;  /* 0x00988000129c783b */ /* 0x0002ee0000004200 */
[C---:B------:R-:W-:Y:S01]  /*35a0*/  HMMA.16816.F32.BF16 R72, R28.reuse, R24, R72 ;  /* 0x000000181c48723c */ /* 0x040fe20000041848 */
[----:B------:R-:W-:Y:S07]  /*35b0*/  BAR.SYNC.DEFER_BLOCKING 0x0 ;  /* 0x0000000000007b1d */ /* 0x000fee0000010000 */
[-C--:B------:R-:W-:Y:S08]  /*35c0*/  HMMA.16816.F32.BF16 R76, R28, R26.reuse, R76 ;  /* 0x0000001a1c4c723c */ /* 0x080ff0000004184c */
[C---:B------:R-:W-:Y:S04]  /*35d0*/  HMMA.16816.F32.BF16 R80, R12.reuse, R26, R80 ;  /* 0x0000001a0c50723c */ /* 0x040fe80000041850 */
[----:B-1----:R-:W-:Y:S04]  /*35e0*/  IADD3 R18, R231, 0x2, RZ ;  /* 0x00000002e7127810 */ /* 0x002fe80007ffe0ff */
[-C--:B----4-:R-:W-:Y:S01]  /*35f0*/  HMMA.16816.F32.BF16 R84, R12, R32.reuse, R84 ;  /* 0x000000200c54723c */ /* 0x090fe20000041854 */
[----:B------:R1:W4:Y:S02]  /*3600*/  LDSM.16.M88.4 R24, [R198+0x10480] ;  /* 0x01048000c618783b */ /* 0x0003240000000200 */
[----:B------:R-:W-:Y:S05]  /*3610*/  ISETP.GE.AND P1, PT, R18, R225, PT ;  /* 0x000000e11200720c */ /* 0x000fea0003f26270 */
[C---:B------:R-:W-:Y:S01]  /*3620*/  HMMA.16816.F32.BF16 R88, R28.reuse, R32, R88 ;  /* 0x000000201c58723c */ /* 0x040fe20000041858 */
[----:B------:R1:W5:Y:S07]  /*3630*/  LDSM.16.M88.4 R184, [R199+0x11480] ;  /* 0x01148000c7b8783b */ /* 0x00036e0000000200 */
[-C--:B------:R-:W-:Y:S01]  /*3640*/  HMMA.16816.F32.BF16 R92, R28, R34.reuse, R92 ;  /* 0x000000221c5c723c */ /* 0x080fe2000004185c */
[----:B------:R1:W1:Y:S07]  /*3650*/  LDSM.16.MT88.4 R28, [R191] ;  /* 0x00000000bf1c783b */ /* 0x00026e0000004200 */
[----:B------:R-:W-:Y:S01]  /*3660*/  HMMA.16816.F32.BF16 R96, R12, R34, R96 ;  /* 0x000000220c60723c */ /* 0x000fe20000041860 */
[----:B------:R1:W1:Y:S07]  /*3670*/  LDSM.16.M88.4 R12, [R198+0x11480] ;  /* 0x01148000c60c783b */ /* 0x00026e0000000200 */
[-C--:B--2---:R-:W-:Y:S01]  /*3680*/  HMMA.16816.F32.BF16 R68, R132, R136.reuse, R68 ;  /* 0x000000888444723c */ /* 0x084fe20000041844 */
[----:B------:R2:W1:Y:S07]  /*3690*/  LDSM.16.M88.4 R32, [R199+0x10480] ;  /* 0x01048000c720783b */ /* 0x00046e0000000200 */
[C---:B------:R-:W-:Y:S01]  /*36a0*/  HMMA.16816.F32.BF16 R72, R140.reuse, R136, R72 ;  /* 0x000000888c48723c */ /* 0x040fe20000041848 */
[----:B------:R2:W1:Y:S07]  /*36b0*/  LDSM.16.MT88.4 R180, [R191+0x800] ;  /* 0x00080000bfb4783b */ /* 0x00046e0000004200 */
[-C--:B------:R-:W-:Y:S08]  /*36c0*/  HMMA.16816.F32.BF16 R76, R140, R138.reuse, R76 ;  /* 0x0000008a8c4c723c */ /* 0x080ff0000004184c */
[C---:B------:R-:W-:Y:S08]  /*36d0*/  HMMA.16816.F32.BF16 R80, R132.reuse, R138, R80 ;  /* 0x0000008a8450723c */ /* 0x040ff00000041850 */
[-C--:B---3--:R-:W-:Y:S08]  /*36e0*/  HMMA.16816.F32.BF16 R84, R132, R156.reuse, R84 ;  /* 0x0000009c8454723c */ /* 0x088ff00000041854 */
[C---:B------:R-:W-:Y:S08]  /*36f0*/  HMMA.16816.F32.BF16 R88, R140.reuse, R156, R88 ;  /* 0x0000009c8c58723c */ /* 0x040ff00000041858 */
[-C--:B------:R-:W-:Y:S08]  /*3700*/  HMMA.16816.F32.BF16 R92, R140, R158.reuse, R92 ;  /* 0x0000009e8c5c723c */ /* 0x080ff0000004185c */
[----:B------:R-:W-:Y:S07]  /*3710*/  HMMA.16816.F32.BF16 R96, R132, R158, R96 ;  /* 0x0000009e8460723c */ /* 0x000fee0000041860 */
[----:B------:R-:W-:Y:S01]  /*3720*/  SEL R132, R0, 0xffffffe0, !P0 ;  /* 0xffffffe000847807 */ /* 0x000fe20004000000 */
[----:B------:R-:W-:-:S05]  /*3730*/  @P1 BRA `(.L_x_5) ;  /* 0x0000030000001947 */ /* 0x000fca0003800000 */
[----:B-12-45:R-:W-:Y:S01]  /*3740*/  IMAD.SHL.U32 R17, R18, 0x40, RZ ;  /* 0x0000004012117824 */ /* 0x036fe200078e00ff */
[----:B------:R-:W1:Y:S01]  /*3750*/  S2R R5, SR_CTAID.Y ;  /* 0x0000000000057919 */ /* 0x000e620000002600 */
[----:B------:R-:W-:Y:S02]  /*3760*/  ISETP.GE.AND P5, PT, R214, c[0x0][0x1fc], PT ;  /* 0x00007f00d6007a0c */ /* 0x000fe40003fa6270 */
[----:B------:R-:W-:Y:S02]  /*3770*/  SHF.R.S32.HI R10, RZ, 0x1f, R18 ;  /* 0x0000001fff0a7819 */ /* 0x000fe40000011412 */
[----:B------:R-:W-:Y:S03]  /*3780*/  IADD3 R8, -R208, c[0x0][0x168], -R17 ;  /* 0x00005a00d0087a10 */ /* 0x000fe60007ffe911 */
[----:B------:R-:W-:Y:S04]  /*3790*/  IMAD R10, R10, c[0x0][0x208], RZ ;  /* 0x000082000a0a7a24 */ /* 0x000fe800078e02ff */
[----:B------:R-:W-:Y:S02]  /*37a0*/  IMAD R10, R18, c[0x0][0x20c], R10 ;  /* 0x00008300120a7a24 */ /* 0x000fe400078e020a */
[C---:B-1----:R-:W-:Y:S01]  /*37b0*/  IMAD.WIDE.U32 R20, R5.reuse, c[0x0][0x288], R210 ;  /* 0x0000a20005147a25 */ /* 0x042fe200078e00d2 */
[----:B------:R-:W-:Y:S03]  /*37c0*/  SHF.R.S32.HI R4, RZ, 0x1f, R5 ;  /* 0x0000001fff047819 */ /* 0x000fe60000011405 */
[C---:B------:R-:W-:Y:S04]  /*37d0*/  IMAD.WIDE.U32 R6, R5.reuse, c[0x0][0x210], R214 ;  /* 0x0000840005067a25 */ /* 0x040fe800078e00d6 */
[----:B------:R-:W-:Y:S01]  /*37e0*/  IMAD R16, R4, c[0x0][0x210], RZ ;  /* 0x0000840004107a24 */ /* 0x000fe200078e02ff */
[----:B------:R-:W-:Y:S01]  /*37f0*/  IADD3 R6, P6, P4, R212, UR24, R6 ;  /* 0x00000018d4067c10 */ /* 0x000fe2000fcde006 */
[----:B------:R-:W-:Y:S02]  /*3800*/  IMAD R4, R4, c[0x0][0x288], RZ ;  /* 0x0000a20004047a24 */ /* 0x000fe400078e02ff */
[C---:B------:R-:W-:Y:S02]  /*3810*/  IMAD R16, R5.reuse, c[0x0][0x214], R16 ;  /* 0x0000850005107a24 */ /* 0x040fe400078e0210 */
[----:B------:R-:W-:Y:S01]  /*3820*/  IMAD R4, R5, c[0x0][0x28c], R4 ;  /* 0x0000a30005047a24 */ /* 0x000fe200078e0204 */
[----:B------:R-:W-:Y:S01]  /*3830*/  IADD3 R5, P1, R20, UR12, RZ ;  /* 0x0000000c14057c10 */ /* 0x000fe2000ff3e0ff */
[----:B------:R-:W-:Y:S03]  /*3840*/  IMAD.IADD R16, R7, 0x1, R16 ;  /* 0x0000000107107824 */ /* 0x000fe600078e0210 */
[----:B------:R-:W-:Y:S01]  /*3850*/  IADD3.X R4, R21, UR9, R4, P1, !PT ;  /* 0x0000000915047c10 */ /* 0x000fe20008ffe404 */
[----:B------:R-:W-:Y:S01]  /*3860*/  IMAD.WIDE.U32 R20, R18, c[0x0][0x208], RZ ;  /* 0x0000820012147a25 */ /* 0x000fe200078e00ff */
[----:B------:R-:W-:Y:S02]  /*3870*/  IADD3.X R7, R201, UR7, R16, P6, P4 ;  /* 0x00000007c9077c10 */ /* 0x000fe4000b7e8410 */
[----:B------:R-:W-:Y:S01]  /*3880*/  LEA R9, P4, R6, c[0x0][0x1f0], 0x1 ;  /* 0x00007c0006097a11 */ /* 0x000fe200078808ff */
[----:B------:R-:W-:Y:S01]  /*3890*/  IMAD.IADD R10, R21, 0x1, R10 ;  /* 0x00000001150a7824 */ /* 0x000fe200078e020a */
[C---:B------:R-:W-:Y:S01]  /*38a0*/  LEA R18, P1, R5.reuse, c[0x0][0x280], 0x2 ;  /* 0x0000a00005127a11 */ /* 0x040fe200078210ff */
[----:B------:R-:W-:Y:S01]  /*38b0*/  IMAD.SHL.U32 R16, R20, 0x80, RZ ;  /* 0x0000008014107824 */ /* 0x000fe200078e00ff */
[----:B------:R-:W-:Y:S01]  /*38c0*/  LEA.HI.X R7, R6, c[0x0][0x1f4], R7, 0x1, P4 ;  /* 0x00007d0006077a11 */ /* 0x000fe200020f0c07 */
[----:B------:R-:W-:Y:S01]  /*38d0*/  IMAD.MOV.U32 R6, RZ, RZ, c[0x0][0x208] ;  /* 0x00008200ff067624 */ /* 0x000fe200078e00ff */
[C---:B------:R-:W-:Y:S02]  /*38e0*/  ISETP.LT.OR P6, PT, R8.reuse, 0x1, P5 ;  /* 0x000000010800780c */ /* 0x040fe40002fc1670 */
[----:B------:R-:W-:Y:S01]  /*38f0*/  ISETP.LT.OR P5, PT, R8, 0x21, P5 ;  /* 0x000000210800780c */ /* 0x000fe20002fa1670 */
[----:B------:R-:W-:Y:S01]  /*3900*/  IMAD.MOV.U32 R8, RZ, RZ, c[0x0][0x20c] ;  /* 0x00008300ff087624 */ /* 0x000fe200078e00ff */
[----:B------:R-:W-:Y:S01]  /*3910*/  LEA.HI.X R19, R5, c[0x0][0x284], R4, 0x2, P1 ;  /* 0x0000a10005137a11 */ /* 0x000fe200008f1404 */
[----:B------:R-:W-:Y:S01]  /*3920*/  @!P2 IMAD R4, R226, 0x40, R210 ;  /* 0x00000040e204a824 */ /* 0x000fe200078e02d2 */
[----:B------:R-:W-:Y:S02]  /*3930*/  SHF.L.U64.HI R10, R20, 0x7, R10 ;  /* 0x00000007140a7819 */ /* 0x000fe4000001020a */
[-C--:B------:R-:W-:Y:S02]  /*3940*/  IADD3 R20, P1, R16, R9.reuse, RZ ;  /* 0x0000000910147210 */ /* 0x080fe40007f3e0ff */
[----:B------:R-:W-:Y:S03]  /*3950*/  LEA R11, P4, R6, R9, 0x6 ;  /* 0x00000009060b7211 */ /* 0x000fe600078830ff */
[----:B------:R-:W-:Y:S01]  /*3960*/  IMAD.X R21, R10, 0x1, R7, P1 ;  /* 0x000000010a157824 */ /* 0x000fe200008e0607 */
[----:B------:R-:W-:Y:S01]  /*3970*/  LEA.HI.X R5, R6, R7, R8, 0x6, P4 ;  /* 0x0000000706057211 */ /* 0x000fe200020f3408 */
[----:B------:R-:W-:Y:S01]  /*3980*/  IMAD R6, R226, 0x2000, R205 ;  /* 0x00002000e2067824 */ /* 0x000fe200078e02cd */
[----:B------:R-:W-:Y:S02]  /*3990*/  IADD3 R8, P4, R11, R16, RZ ;  /* 0x000000100b087210 */ /* 0x000fe40007f9e0ff */
[----:B------:R-:W-:Y:S02]  /*39a0*/  LEA R16, P1, R17, R18, 0x2 ;  /* 0x0000001211107211 */ /* 0x000fe400078210ff */
[----:B------:R-:W-:Y:S01]  /*39b0*/  @!PT LDS RZ, [RZ] ;  /* 0x00000000fffff984 */ /* 0x000fe20000000800 */
[----:B------:R-:W-:Y:S01]  /*39c0*/  @!PT LDS RZ, [RZ] ;  /* 0x00000000fffff984 */ /* 0x000fe20000000800 */
[----:B------:R-:W-:Y:S01]  /*39d0*/  @!PT LDS RZ, [RZ] ;  /* 0x00000000fffff984 */ /* 0x000fe20000000800 */
[----:B------:R1:W-:Y:S01]  /*39e0*/  LDGSTS.E.BYPASS.LTC128B.128 [R6], [R20.64], !P6 ;  /* 0x0000000014067fae */ /* 0x0003e2000f101d54 */
[----:B------:R-:W-:Y:S01]  /*39f0*/  IMAD.X R9, R5, 0x1, R10, P4 ;  /* 0x0000000105097824 */ /* 0x000fe200020e060a */
[----:B------:R-:W-:Y:S01]  /*3a00*/  LEA.HI.X.SX32 R17, R17, R19, 0x2, P1 ;  /* 0x0000001311117211 */ /* 0x000fe200008f16ff */
[----:B------:R-:W-:Y:S05]  /*3a10*/  @!P2 IMAD.SHL.U32 R5, R4, 0x4, RZ ;  /* 0x000000040405a824 */ /* 0x000fea00078e00ff */
[----:B------:R1:W-:Y:S08]  /*3a20*/  LDGSTS.E.BYPASS.LTC128B.128 [R6+0x1000], [R8.64], !P5 ;  /* 0x0100000008067fae */ /* 0x0003f0000e901d54 */
[----:B------:R1:W-:Y:S02]  /*3a30*/  @!P2 LDGSTS.E.BYPASS.LTC128B.128 [R5+0xc280], [R16.64] ;  /* 0x0c2800001005afae */ /* 0x0003e4000b901d54 */
.L_x_5:
[-C--:B-12-45:R-:W-:Y:S01]  /*3a40*/  HMMA.16816.F32.BF16 R4, R24, R28.reuse, RZ ;  /* 0x0000001c1804723c */ /* 0x0b6fe200000418ff */
[----:B------:R-:W-:Y:S02]  /*3a50*/  LDSM.16.MT88.4 R36, [R191+0x1800] ;  /* 0x00180000bf24783b */ /* 0x000fe40000004200 */
[----:B------:R-:W-:Y:S01]  /*3a60*/  ISETP.GE.AND P6, PT, R190, 0x1, PT ;  /* 0x00000001be00780c */ /* 0x000fe20003fc6270 */
[C---:B------:R-:W-:Y:S01]  /*3a70*/  IMAD.IADD R44, R196.reuse, 0x1, R198 ;  /* 0x00000001c42c7824 */ /* 0x040fe200078e02c6 */
[----:B------:R-:W0:Y:S01]  /*3a80*/  LDGDEPBAR ;  /* 0x00000000000079af */ /* 0x000e220000000000 */
[----:B------:R-:W-:Y:S01]  /*3a90*/  IMAD.IADD R45, R196, 0x1, R199 ;  /* 0x00000001c42d7824 */ /* 0x000fe200078e02c7 */
[----:B------:R-:W-:Y:S01]  /*3aa0*/  IADD3 R190, R190, 0x1, RZ ;  /* 0x00000001bebe7810 */ /* 0x000fe20007ffe0ff */
[C---:B------:R-:W-:Y:S01]  /*3ab0*/  HMMA.16816.F32.BF16 R8, R12.reuse, R28, RZ ;  /* 0x0000001c0c08723c */ /* 0x040fe200000418ff */
[----:B------:R-:W-:Y:S01]  /*3ac0*/  LDSM.16.M88.4 R20, [R44+0x10480] ;  /* 0x010480002c14783b */ /* 0x000fe20000000200 */
[----:B------:R-:W-:Y:S02]  /*3ad0*/  ISETP.GE.AND P5, PT, R227, 0x1, PT ;  /* 0x00000001e300780c */ /* 0x000fe40003fa6270 */
[----:B------:R-:W-:Y:S01]  /*3ae0*/  IMAD.SHL.U32 R231, R231, 0x1000, RZ ;  /* 0x00001000e7e77824 */ /* 0x000fe200078e00ff */
[----:B------:R-:W-:Y:S01]  /*3af0*/  LDSM.16.M88.4 R40, [R45+0x11480] ;  /* 0x011480002d28783b */ /* 0x000fe20000000200 */
[C---:B------:R-:W-:Y:S02]  /*3b00*/  ISETP.GE.AND P4, PT, R226.reuse, 0x1, PT ;  /* 0x00000001e200780c */ /* 0x040fe40003f86270 */
[-C--:B------:R-:W-:Y:S01]  /*3b10*/  HMMA.16816.F32.BF16 R12, R12, R30.reuse, RZ ;  /* 0x0000001e0c0c723c */ /* 0x080fe200000418ff */
[----:B------:R-:W-:Y:S03]  /*3b20*/  IADD3 R227, R227, 0x1, RZ ;  /* 0x00000001e3e37810 */ /* 0x000fe60007ffe0ff */
[----:B------:R-:W-:Y:S02]  /*3b30*/  IADD3 R226, R226, 0x1, RZ ;  /* 0x00000001e2e27810 */ /* 0x000fe40007ffe0ff */
[----:B------:R-:W-:Y:S02]  /*3b40*/  SEL R190, R190, RZ, !P6 ;  /* 0x000000ffbebe7207 */ /* 0x000fe40007000000 */
[----:B------:R-:W-:Y:S01]  /*3b50*/  HMMA.16816.F32.BF16 R16, R24, R30, RZ ;  /* 0x0000001e1810723c */ /* 0x000fe200000418ff */
[----:B------:R-:W1:Y:S03]  /*3b60*/  LDSM.16.MT88.4 R24, [R191+0x1000] ;  /* 0x00100000bf18783b */ /* 0x000e660000004200 */
[----:B------:R-:W-:Y:S01]  /*3b70*/  SEL R227, R227, RZ, !P5 ;  /* 0x000000ffe3e37207 */ /* 0x000fe20006800000 */
[----:B------:R-:W2:Y:S01]  /*3b80*/  LDSM.16.M88.4 R28, [R44+0x11480] ;  /* 0x011480002c1c783b */ /* 0x000ea20000000200 */
[----:B------:R-:W-:Y:S02]  /*3b90*/  SEL R226, R226, RZ, !P4 ;  /* 0x000000ffe2e27207 */ /* 0x000fe40006000000 */
[-C--:B------:R-:W-:Y:S08]  /*3ba0*/  HMMA.16816.F32.BF16 R4, R32, R180.reuse, R4 ;  /* 0x000000b42004723c */ /* 0x080ff00000041804 */
[C---:B------:R-:W-:Y:S08]  /*3bb0*/  HMMA.16816.F32.BF16 R8, R184.reuse, R180, R8 ;  /* 0x000000b4b808723c */ /* 0x040ff00000041808 */
[-C--:B------:R-:W-:Y:S08]  /*3bc0*/  HMMA.16816.F32.BF16 R12, R184, R182.reuse, R12 ;  /* 0x000000b6b80c723c */ /* 0x080ff0000004180c */
[----:B------:R-:W-:Y:S01]  /*3bd0*/  HMMA.16816.F32.BF16 R16, R32, R182, R16 ;  /* 0x000000b62010723c */ /* 0x000fe20000041810 */
[----:B------:R-:W3:Y:S07]  /*3be0*/  LDSM.16.M88.4 R32, [R45+0x10480] ;  /* 0x010480002d20783b */ /* 0x000eee0000000200 */
[-C--:B-1----:R-:W-:Y:S08]  /*3bf0*/  HMMA.16816.F32.BF16 R4, R20, R24.reuse, R4 ;  /* 0x000000181404723c */ /* 0x082ff00000041804 */
[C---:B--2---:R-:W-:Y:S08]  /*3c00*/  HMMA.16816.F32.BF16 R8, R28.reuse, R24, R8 ;  /* 0x000000181c08723c */ /* 0x044ff00000041808 */
[-C--:B------:R-:W-:Y:S01]  /*3c10*/  HMMA.16816.F32.BF16 R12, R28, R26.reuse, R12 ;  /* 0x0000001a1c0c723c */ /* 0x080fe2000004180c */
[----:B------:R-:W-:Y:S07]  /*3c20*/  LDSM.16.M88.4 R28, [R198+0x13480] ;  /* 0x01348000c61c783b */ /* 0x000fee0000000200 */
[----:B------:R-:W-:Y:S01]  /*3c30*/  HMMA.16816.F32.BF16 R16, R20, R26, R16 ;  /* 0x0000001a1410723c */ /* 0x000fe20000041810 */
[----:B------:R-:W-:Y:S04]  /*3c40*/  LDSM.16.M88.4 R20, [R198+0x12480] ;  /* 0x01248000c614783b */ /* 0x000fe80000000200 */
[----:B------:R-:W1:Y:S03]  /*3c50*/  LDSM.16.MT88.4 R24, [R191+0x2000] ;  /* 0x00200000bf18783b */ /* 0x000e660000004200 */
[-C--:B---3--:R-:W-:Y:S08]  /*3c60*/  HMMA.16816.F32.BF16 R4, R32, R36.reuse, R4 ;  /* 0x000000242004723c */ /* 0x088ff00000041804 */
[C---:B------:R-:W-:Y:S08]  /*3c70*/  HMMA.16816.F32.BF16 R8, R40.reuse, R36, R8 ;  /* 0x000000242808723c */ /* 0x040ff00000041808 */
[-C--:B------:R-:W-:Y:S01]  /*3c80*/  HMMA.16816.F32.BF16 R12, R40, R38.reuse, R12 ;  /* 0x00000026280c723c */ /* 0x080fe2000004180c */
[----:B------:R-:W-:Y:S07]  /*3c90*/  LDSM.16.M88.4 R40, [R199+0x13480] ;  /* 0x01348000c728783b */ /* 0x000fee0000000200 */
[----:B------:R-:W-:Y:S01]  /*3ca0*/  HMMA.16816.F32.BF16 R16, R32, R38, R16 ;  /* 0x000000262010723c */ /* 0x000fe20000041810 */
[----:B------:R-:W-:Y:S04]  /*3cb0*/  LDSM.16.M88.4 R32, [R199+0x12480] ;  /* 0x01248000c720783b */ /* 0x000fe80000000200 */
[----:B------:R-:W2:Y:S03]  /*3cc0*/  LDSM.16.MT88.4 R36, [R191+0x2800] ;  /* 0x00280000bf24783b */ /* 0x000ea60000004200 */
[-C--:B-1----:R-:W-:Y:S08]  /*3cd0*/  HMMA.16816.F32.BF16 R4, R20, R24.reuse, R4 ;  /* 0x000000181404723c */ /* 0x082ff00000041804 */
[C---:B------:R-:W-:Y:S08]  /*3ce0*/  HMMA.16816.F32.BF16 R8, R28.reuse, R24, R8 ;  /* 0x000000181c08723c */ /* 0x040ff00000041808 */
[-C--:B------:R-:W-:Y:S01]  /*3cf0*/  HMMA.16816.F32.BF16 R12, R28, R26.reuse, R12 ;  /* 0x0000001a1c0c723c */ /* 0x080fe2000004180c */
[----:B------:R-:W-:Y:S07]  /*3d00*/  LDSM.16.M88.4 R28, [R44+0x13480] ;  /* 0x013480002c1c783b */ /* 0x000fee0000000200 */
[----:B------:R-:W-:Y:S01]  /*3d10*/  HMMA.16816.F32.BF16 R16, R20, R26, R16 ;  /* 0x0000001a1410723c */ /* 0x000fe20000041810 */
[----:B------:R-:W-:Y:S04]  /*3d20*/  LDSM.16.MT88.4 R24, [R191+0x3000] ;  /* 0x00300000bf18783b */ /* 0x000fe80000004200 */
[----:B------:R-:W1:Y:S03]  /*3d30*/  LDSM.16.M88.4 R20, [R44+0x12480] ;  /* 0x012480002c14783b */ /* 0x000e660000000200 */
[-C--:B--2---:R-:W-:Y:S08]  /*3d40*/  HMMA.16816.F32.BF16 R4, R32, R36.reuse, R4 ;  /* 0x000000242004723c */ /* 0x084ff00000041804 */
[C---:B------:R-:W-:Y:S08]  /*3d50*/  HMMA.16816.F32.BF16 R8, R40.reuse, R36, R8 ;  /* 0x000000242808723c */ /* 0x040ff00000041808 */
[-C--:B------:R-:W-:Y:S07]  /*3d60*/  HMMA.16816.F32.BF16 R12, R40, R38.reuse, R12 ;  /* 0x00000026280c723c */ /* 0x080fee000004180c */
[----:B------:R-:W-:Y:S01]  /*3d70*/  IMAD.IADD R40, R189, 0x1, R44 ;  /* 0x00000001bd287824 */ /* 0x000fe200078e022c */
[----:B------:R-:W-:Y:S01]  /*3d80*/  HMMA.16816.F32.BF16 R16, R32, R38, R16 ;  /* 0x000000262010723c */ /* 0x000fe20000041810 */
[----:B------:R-:W-:Y:S04]  /*3d90*/  LDSM.16.MT88.4 R36, [R191+0x3800] ;  /* 0x00380000bf24783b */ /* 0x000fe80000004200 */
[----:B------:R-:W2:Y:S04]  /*3da0*/  LDSM.16.M88.4 R32, [R45+0x12480] ;  /* 0x012480002d20783b */ /* 0x000ea80000000200 */
[----:B------:R-:W3:Y:S01]  /*3db0*/  LDSM.16.M88.4 R40, [R40+0x13480] ;  /* 0x013480002828783b */ /* 0x000ee20000000200 */
[-C--:B-1----:R-:W-:Y:S08]  /*3dc0*/  HMMA.16816.F32.BF16 R4, R20, R24.reuse, R4 ;  /* 0x000000181404723c */ /* 0x082ff00000041804 */
[C---:B------:R-:W-:Y:S08]  /*3dd0*/  HMMA.16816.F32.BF16 R8, R28.reuse, R24, R8 ;  /* 0x000000181c08723c */ /* 0x040ff00000041808 */
[-C--:B------:R-:W-:Y:S01]  /*3de0*/  HMMA.16816.F32.BF16 R12, R28, R26.reuse, R12 ;  /* 0x0000001a1c0c723c */ /* 0x080fe2000004180c */
[----:B------:R-:W-:Y:S07]  /*3df0*/  LDSM.16.MT88.4 R28, [R192+0x10c80] ;  /* 0x010c8000c01c783b */ /* 0x000fee0000004200 */
[----:B------:R-:W-:Y:S07]  /*3e00*/  HMMA.16816.F32.BF16 R16, R20, R26, R16 ;  /* 0x0000001a1410723c */ /* 0x000fee0000041810 */
[C---:B------:R-:W-:Y:S01]  /*3e10*/  IADD3 R20, P1, R231.reuse, R228, RZ ;  /* 0x000000e4e7147210 */ /* 0x040fe20007f3e0ff */
[-C--:B--2---:R-:W-:Y:S05]  /*3e20*/  HMMA.16816.F32.BF16 R4, R32, R36.reuse, R4 ;  /* 0x000000242004723c */ /* 0x084fea0000041804 */
[----:B------:R-:W-:Y:S03]  /*3e30*/  LEA.HI.X.SX32 R231, R231, R224, 0x1, P1 ;  /* 0x000000e0e7e77211 */ /* 0x000fe600008f0eff */
[C---:B---3--:R-:W-:Y:S08]  /*3e40*/  HMMA.16816.F32.BF16 R8, R40.reuse, R36, R8 ;  /* 0x000000242808723c */ /* 0x048ff00000041808 */
[-C--:B------:R-:W-:Y:S08]  /*3e50*/  HMMA.16816.F32.BF16 R12, R40, R38.reuse, R12 ;  /* 0x00000026280c723c */ /* 0x080ff0000004180c */
[----:B------:R-:W-:Y:S07]  /*3e60*/  HMMA.16816.F32.BF16 R16, R32, R38, R16 ;  /* 0x000000262010723c */ /* 0x000fee0000041810 */
[C---:B------:R-:W-:Y:S05]  /*3e70*/  LEA R32, P1, R20.reuse, c[0x0][0x220], 0x2 ;  /* 0x0000880014207a11 */ /* 0x040fea00078210ff */
[----:B------:R-:W-:Y:S01]  /*3e80*/  LEA.HI.X R33, R20, c[0x0][0x224], R231, 0x2, P1 ;  /* 0x0000890014217a11 */ /* 0x000fe200008f14e7 */
[----:B------:R-:W-:Y:S01]  /*3e90*/  IMAD.MOV.U32 R231, RZ, RZ, R230 ;  /* 0x000000ffffe77224 */ /* 0x000fe200078e00e6 */
[--C-:B------:R-:W-:Y:S02]  /*3ea0*/  IADD3 R20, R197, R194, R132.reuse ;  /* 0x000000c2c5147210 */ /* 0x100fe40007ffe084 */
[----:B------:R-:W-:Y:S01]  /*3eb0*/  IADD3 R132, R194, R197, R132 ;  /* 0x000000c5c2847210 */ /* 0x000fe20007ffe084 */
[----:B------:R-:W-:Y:S01]  /*3ec0*/  RED.E.ADD.F32.FTZ.RN.STRONG.GPU [R32.64], R4 ;  /* 0x000000042000798e */ /* 0x000fe2000c10e794 */
[----:B------:R-:W-:Y:S01]  /*3ed0*/  ISETP.GE.AND P1, PT, R230, R225, PT ;  /* 0x000000e1e600720c */ /* 0x000fe20003f26270 */
[----:B------:R-:W-:Y:S02]  /*3ee0*/  IMAD.SHL.U32 R24, R20, 0x2, RZ ;  /* 0x0000000214187824 */ /* 0x000fe400078e00ff */
[----:B------:R-:W-:Y:S01]  /*3ef0*/  RED.E.ADD.F32.FTZ.RN.STRONG.GPU [R32.64+0x400], R5 ;  /* 0x000400052000798e */ /* 0x000fe2000c10e794 */
[----:B------:R-:W-:Y:S03]  /*3f00*/  IMAD.SHL.U32 R40, R132, 0x2, RZ ;  /* 0x0000000284287824 */ /* 0x000fe600078e00ff */
[----:B------:R-:W-:Y:S04]  /*3f10*/  RED.E.ADD.F32.FTZ.RN.STRONG.GPU [R32.64+0x800], R6 ;  /* 0x000800062000798e */ /* 0x000fe8000c10e794 */
[----:B------:R-:W-:Y:S04]  /*3f20*/  RED.E.ADD.F32.FTZ.RN.STRONG.GPU [R32.64+0xc00], R7 ;  /* 0x000c00072000798e */ /* 0x000fe8000c10e794 */
[----:B------:R1:W-:Y:S04]  /*3f30*/  RED.E.ADD.F32.FTZ.RN.STRONG.GPU [R32.64+0x1000], R8 ;  /* 0x001000082000798e */ /* 0x0003e8000c10e794 */
[----:B------:R-:W-:Y:S04]  /*3f40*/  RED.E.ADD.F32.FTZ.RN.STRONG.GPU [R32.64+0x1400], R9 ;  /* 0x001400092000798e */ /* 0x000fe8000c10e794 */
[----:B------:R-:W-:Y:S04]  /*3f50*/  RED.E.ADD.F32.FTZ.RN.STRONG.GPU [R32.64+0x1800], R10 ;  /* 0x0018000a2000798e */ /* 0x000fe8000c10e794 */
[----:B------:R-:W-:Y:S04]  /*3f60*/  RED.E.ADD.F32.FTZ.RN.STRONG.GPU [R32.64+0x1c00], R11 ;  /* 0x001c000b2000798e */ /* 0x000fe8000c10e794 */
[----:B------:R-:W-:Y:S04]  /*3f70*/  RED.E.ADD.F32.FTZ.RN.STRONG.GPU [R32.64+0x2000], R16 ;  /* 0x002000102000798e */ /* 0x000fe8000c10e794 */
[----:B------:R-:W-:Y:S04]  /*3f80*/  RED.E.ADD.F32.FTZ.RN.STRONG.GPU [R32.64+0x2400], R17 ;  /* 0x002400112000798e */ /* 0x000fe8000c10e794 */
[----:B------:R-:W-:Y:S01]  /*3f90*/  RED.E.ADD.F32.FTZ.RN.STRONG.GPU [R32.64+0x2800], R18 ;  /* 0x002800122000798e */ /* 0x000fe2000c10e794 */
[----:B-1----:R-:W-:Y:S03]  /*3fa0*/  IMAD.IADD R8, R194, 0x1, R197 ;  /* 0x00000001c2087824 */ /* 0x002fe600078e02c5 */
[----:B------:R-:W-:Y:S01]  /*3fb0*/  RED.E.ADD.F32.FTZ.RN.STRONG.GPU [R32.64+0x2c00], R19 ;  /* 0x002c00132000798e */ /* 0x000fe2000c10e794 */
[----:B------:R-:W-:Y:S03]  /*3fc0*/  IMAD.SHL.U32 R41, R8, 0x2, RZ ;  /* 0x0000000208297824 */ /* 0x000fe600078e00ff */
[----:B------:R-:W-:Y:S04]  /*3fd0*/  RED.E.ADD.F32.FTZ.RN.STRONG.GPU [R32.64+0x3000], R12 ;  /* 0x0030000c2000798e */ /* 0x000fe8000c10e794 */
[----:B------:R-:W-:Y:S04]  /*3fe0*/  LDSM.16.MT88.4 R8, [R192+0x10480] ;  /* 0x01048000c008783b */ /* 0x000fe80000004200 */
[----:B------:R-:W1:Y:S04]  /*3ff0*/  LDSM.16.MT88.4 R20, [R41+0x4080] ;  /* 0x004080002914783b */ /* 0x000e680000004200 */
[----:B------:R-:W-:Y:S04]  /*4000*/  RED.E.ADD.F32.FTZ.RN.STRONG.GPU [R32.64+0x3400], R13 ;  /* 0x0034000d2000798e */ /* 0x000fe8000c10e794 */
[----:B------:R-:W-:Y:S04]  /*4010*/  RED.E.ADD.F32.FTZ.RN.STRONG.GPU [R32.64+0x3800], R14 ;  /* 0x0038000e2000798e */ /* 0x000fe8000c10e794 */
[----:B------:R-:W2:Y:S04]  /*4020*/  LDSM.16.MT88.4 R16, [R192+0x12480] ;  /* 0x01248000c010783b */ /* 0x000ea80000004200 */
[----:B------:R-:W-:Y:S04]  /*4030*/  RED.E.ADD.F32.FTZ.RN.STRONG.GPU [R32.64+0x3c00], R15 ;  /* 0x003c000f2000798e */ /* 0x000fe8000c10e794 */
[----:B------:R-:W3:Y:S04]  /*4040*/  LDSM.16.MT88.4 R24, [R24+0x4080] ;  /* 0x004080001818783b */ /* 0x000ee80000004200 */
[----:B------:R-:W4:Y:S04]  /*4050*/  LDSM.16.MT88.4 R12, [R41+0x4880] ;  /* 0x00488000290c783b */ /* 0x000f280000004200 */
[----:B------:R-:W5:Y:S04]  /*4060*/  LDSM.16.MT88.4 R32, [R192+0x12c80] ;  /* 0x012c8000c020783b */ /* 0x000f680000004200 */
[----:B------:R-:W3:Y:S01]  /*4070*/  LDSM.16.MT88.4 R36, [R40+0x4880] ;  /* 0x004880002824783b */ /* 0x000ee20000004200 */
[-C--:B-1----:R-:W-:Y:S08]  /*4080*/  HMMA.16816.F32.BF16 R100, R8, R20.reuse, R100 ;  /* 0x000000140864723c */ /* 0x082ff00000041864 */
        /* <DEDUP_REMOVED lines=9> */
[----:B------:R-:W1:Y:S04]  /*4120*/  LDSM.16.MT88.4 R8, [R192+0x11480] ;  /* 0x01148000c008783b */ /* 0x000e680000004200 */
[----:B------:R-:W2:Y:S03]  /*4130*/  LDSM.16.MT88.4 R24, [R40+0x5080] ;  /* 0x005080002818783b */ /* 0x000ea60000004200 */
[-C--:B----4-:R-:W-:Y:S08]  /*4140*/  HMMA.16816.F32.BF16 R100, R28, R12.reuse, R100 ;  /* 0x0000000c1c64723c */ /* 0x090ff00000041864 */
[C---:B-----5:R-:W-:Y:S08]  /*4150*/  HMMA.16816.F32.BF16 R104, R32.reuse, R12, R104 ;  /* 0x0000000c2068723c */ /* 0x060ff00000041868 */
[-C--:B------:R-:W-:Y:S08]  /*4160*/  HMMA.16816.F32.BF16 R108, R32, R14.reuse, R108 ;  /* 0x0000000e206c723c */ /* 0x080ff0000004186c */
[C---:B------:R-:W-:Y:S01]  /*4170*/  HMMA.16816.F32.BF16 R112, R28.reuse, R14, R112 ;  /* 0x0000000e1c70723c */ /* 0x040fe20000041870 */
[----:B------:R-:W-:Y:S07]  /*4180*/  LDSM.16.MT88.4 R12, [R192+0x11c80] ;  /* 0x011c8000c00c783b */ /* 0x000fee0000004200 */
[-C--:B------:R-:W-:Y:S08]  /*4190*/  HMMA.16816.F32.BF16 R116, R28, R36.reuse, R116 ;  /* 0x000000241c74723c */ /* 0x080ff00000041874 */
[C---:B------:R-:W-:Y:S08]  /*41a0*/  HMMA.16816.F32.BF16 R120, R32.reuse, R36, R120 ;  /* 0x000000242078723c */ /* 0x040ff00000041878 */
[-C--:B------:R-:W-:Y:S01]  /*41b0*/  HMMA.16816.F32.BF16 R124, R32, R38.reuse, R124 ;  /* 0x00000026207c723c */ /* 0x080fe2000004187c */
[----:B------:R-:W-:Y:S07]  /*41c0*/  LDSM.16.MT88.4 R32, [R192+0x13c80] ;  /* 0x013c8000c020783b */ /* 0x000fee0000004200 */
[----:B------:R-:W-:Y:S01]  /*41d0*/  HMMA.16816.F32.BF16 R128, R28, R38, R128 ;  /* 0x000000261c80723c */ /* 0x000fe20000041880 */
[----:B------:R-:W3:Y:S04]  /*41e0*/  LDSM.16.MT88.4 R28, [R41+0x5880] ;  /* 0x00588000291c783b */ /* 0x000ee80000004200 */
[----:B------:R-:W4:Y:S03]  /*41f0*/  LDSM.16.MT88.4 R36, [R40+0x5880] ;  /* 0x005880002824783b */ /* 0x000f260000004200 */
[-C--:B-1----:R-:W-:Y:S08]  /*4200*/  HMMA.16816.F32.BF16 R100, R8, R16.reuse, R100 ;  /* 0x000000100864723c */ /* 0x082ff00000041864 */
[C---:B------:R-:W-:Y:S08]  /*4210*/  HMMA.16816.F32.BF16 R104, R20.reuse, R16, R104 ;  /* 0x000000101468723c */ /* 0x040ff00000041868 */
[-C--:B------:R-:W-:Y:S08]  /*4220*/  HMMA.16816.F32.BF16 R108, R20, R18.reuse, R108 ;  /* 0x00000012146c723c */ /* 0x080ff0000004186c */
[C---:B------:R-:W-:Y:S08]  /*4230*/  HMMA.16816.F32.BF16 R112, R8.reuse, R18, R112 ;  /* 0x000000120870723c */ /* 0x040ff00000041870 */
[-C--:B--2---:R-:W-:Y:S08]  /*4240*/  HMMA.16816.F32.BF16 R116, R8, R24.reuse, R116 ;  /* 0x000000180874723c */ /* 0x084ff00000041874 */
[C---:B------:R-:W-:Y:S08]  /*4250*/  HMMA.16816.F32.BF16 R120, R20.reuse, R24, R120 ;  /* 0x000000181478723c */ /* 0x040ff00000041878 */
[-C--:B------:R-:W-:Y:S08]  /*4260*/  HMMA.16816.F32.BF16 R124, R20, R26.reuse, R124 ;  /* 0x0000001a147c723c */ /* 0x080ff0000004187c */
[----:B------:R-:W-:Y:S08]  /*4270*/  HMMA.16816.F32.BF16 R128, R8, R26, R128 ;  /* 0x0000001a0880723c */ /* 0x000ff00000041880 */
[-C--:B---3--:R-:W-:Y:S08]  /*4280*/  HMMA.16816.F32.BF16 R100, R12, R28.reuse, R100 ;  /* 0x0000001c0c64723c */ /* 0x088ff00000041864 */
[C---:B------:R-:W-:Y:S08]  /*4290*/  HMMA.16816.F32.BF16 R104, R32.reuse, R28, R104 ;  /* 0x0000001c2068723c */ /* 0x040ff00000041868 */
[-C--:B------:R-:W-:Y:S08]  /*42a0*/  HMMA.16816.F32.BF16 R108, R32, R30.reuse, R108 ;  /* 0x0000001e206c723c */ /* 0x080ff0000004186c */
[C---:B------:R-:W-:Y:S08]  /*42b0*/  HMMA.16816.F32.BF16 R112, R12.reuse, R30, R112 ;  /* 0x0000001e0c70723c */ /* 0x040ff00000041870 */
[-C--:B----4-:R-:W-:Y:S08]  /*42c0*/  HMMA.16816.F32.BF16 R116, R12, R36.reuse, R116 ;  /* 0x000000240c74723c */ /* 0x090ff00000041874 */
[C---:B------:R-:W-:Y:S08]  /*42d0*/  HMMA.16816.F32.BF16 R120, R32.reuse, R36, R120 ;  /* 0x000000242078723c */ /* 0x040ff00000041878 */
[-C--:B------:R-:W-:Y:S08]  /*42e0*/  HMMA.16816.F32.BF16 R124, R32, R38.reuse, R124 ;  /* 0x00000026207c723c */ /* 0x080ff0000004187c */
[----:B------:R-:W-:Y:S01]  /*42f0*/  HMMA.16816.F32.BF16 R128, R12, R38, R128 ;  /* 0x000000260c80723c */ /* 0x000fe20000041880 */
[----:B------:R-:W-:-:S07]  /*4300*/  @!P1 BRA `(.L_x_6) ;  /* 0xffffd78000009947 */ /* 0x000fce000383ffff */
.L_x_3:
[----:B------:R-:W-:Y:S01]  /*4310*/  SHF.R.S32.HI R3, RZ, 0x1f, R206 ;  /* 0x0000001fff037819 */ /* 0x000fe200000114ce */
[----:B------:R-:W-:Y:S01]  /*4320*/  BAR.SYNC.DEFER_BLOCKING 0x1, 0x100 ;  /* 0x0044000000007b1d */ /* 0x000fe20000010000 */
[C---:B------:R-:W-:Y:S01]  /*4330*/  R2P PR, R204.reuse, 0x6 ;  /* 0x00000006cc007804 */ /* 0x040fe20000000000 */
[----:B------:R-:W-:Y:S01]  /*4340*/  IMAD.SHL.U32 R204, R204, 0x40, RZ ;  /* 0x00000040cccc7824 */ /* 0x000fe200078e00ff */
[CC--:B------:R-:W-:Y:S01]  /*4350*/  LEA.HI R2, R3.reuse, R206.reuse, RZ, 0x2 ;  /* 0x000000ce03027211 */ /* 0x0c0fe200078f10ff */
[----:B------:R-:W-:Y:S01]  /*4360*/  FMUL.FTZ R100, R100, c[0x0][0x298] ;  /* 0x0000a60064647a20 */ /* 0x000fe20000410000 */
[----:B------:R-:W-:Y:S01]  /*4370*/  LEA.HI R3, R3, R206, RZ, 0x7 ;  /* 0x000000ce03037211 */ /* 0x000fe200078f38ff */
[----:B------:R-:W-:Y:S01]  /*4380*/  FMUL.FTZ R101, R101, c[0x0][0x298] ;  /* 0x0000a60065657a20 */ /* 0x000fe20000410000 */
[----:B------:R-:W-:Y:S01]  /*4390*/  LOP3.LUT R204, R204, 0x1c0, RZ, 0xc0, !PT ;  /* 0x000001c0cccc7812 */ /* 0x000fe200078ec0ff */
[----:B------:R-:W-:Y:S01]  /*43a0*/  FMUL.FTZ R102, R102, c[0x0][0x298] ;  /* 0x0000a60066667a20 */ /* 0x000fe20000410000 */
[----:B------:R-:W-:Y:S01]  /*43b0*/  SHF.R.U32.HI R3, RZ, 0x4, R3 ;  /* 0x00000004ff037819 */ /* 0x000fe20000011603 */
[----:B------:R-:W-:Y:S01]  /*43c0*/  FMUL.FTZ R103, R103, c[0x0][0x298] ;  /* 0x0000a60067677a20 */ /* 0x000fe20000410000 */
[----:B------:R-:W-:Y:S01]  /*43d0*/  LOP3.LUT R5, R2, 0x7ffffffc, RZ, 0xc0, !PT ;  /* 0x7ffffffc02057812 */ /* 0x000fe200078ec0ff */
[----:B------:R-:W-:Y:S01]  /*43e0*/  FMUL.FTZ R112, R112, c[0x0][0x298] ;  /* 0x0000a60070707a20 */ /* 0x000fe20000410000 */
[----:B------:R-:W-:Y:S01]  /*43f0*/  LOP3.LUT R3, R204, 0x8, R3, 0xf8, !PT ;  /* 0x00000008cc037812 */ /* 0x000fe200078ef803 */
[----:B------:R-:W-:Y:S01]  /*4400*/  FMUL.FTZ R113, R113, c[0x0][0x298] ;  /* 0x0000a60071717a20 */ /* 0x000fe20000410000 */
[----:B------:R-:W-:Y:S01]  /*4410*/  SHF.R.U32.HI R204, RZ, 0x3, R204 ;  /* 0x00000003ffcc7819 */ /* 0x000fe200000116cc */
[----:B------:R-:W-:Y:S01]  /*4420*/  IMAD.IADD R206, R206, 0x1, -R5 ;  /* 0x00000001cece7824 */ /* 0x000fe200078e0a05 */
[----:B------:R-:W-:Y:S01]  /*4430*/  SEL R0, R0, 0xffffffe0, !P1 ;  /* 0xffffffe000007807 */ /* 0x000fe20004800000 */
[----:B------:R-:W-:Y:S01]  /*4440*/  FMUL.FTZ R114, R114, c[0x0][0x298] ;  /* 0x0000a60072727a20 */ /* 0x000fe20000410000 */
[----:B------:R-:W-:Y:S01]  /*4450*/  LOP3.LUT R3, R3, R204, RZ, 0x3c, !PT ;  /* 0x000000cc03037212 */ /* 0x000fe200078e3cff */
[----:B------:R-:W-:Y:S01]  /*4460*/  IMAD R206, R203, 0x200, R206 ;  /* 0x00000200cbce7824 */ /* 0x000fe200078e02ce */
[----:B------:R-:W-:Y:S01]  /*4470*/  F2FP.BF16.PACK_AB R68, R69, R68 ;  /* 0x000000444544723e */ /* 0x000fe200000010ff */
[----:B------:R-:W-:Y:S01]  /*4480*/  FMUL.FTZ R115, R115, c[0x0][0x298] ;  /* 0x0000a60073737a20 */ /* 0x000fe20000410000 */
[----:B------:R-:W-:Y:S01]  /*4490*/  F2FP.BF16.PACK_AB R70, R71, R70 ;  /* 0x000000464746723e */ /* 0x000fe200000010ff */
[----:B------:R-:W-:Y:S01]  /*44a0*/  IMAD.U32 R3, R206, 0x2, R3 ;  /* 0x00000002ce037824 */ /* 0x000fe200078e0003 */
[----:B------:R-:W-:Y:S01]  /*44b0*/  F2FP.BF16.PACK_AB R80, R81, R80 ;  /* 0x000000505150723e */ /* 0x000fe200000010ff */
[----:B------:R-:W-:Y:S01]  /*44c0*/  FMUL.FTZ R104, R104, c[0x0][0x298] ;  /* 0x0000a60068687a20 */ /* 0x000fe20000410000 */
[----:B------:R-:W-:Y:S01]  /*44d0*/  F2FP.BF16.PACK_AB R82, R83, R82 ;  /* 0x000000525352723e */ /* 0x000fe200000010ff */
[----:B------:R-:W-:Y:S01]  /*44e0*/  IMAD.SHL.U32 R3, R3, 0x2, RZ ;  /* 0x0000000203037824 */ /* 0x000fe200078e00ff */
[----:B------:R-:W-:Y:S01]  /*44f0*/  F2FP.BF16.PACK_AB R72, R73, R72 ;  /* 0x000000484948723e */ /* 0x000fe200000010ff */
[----:B------:R-:W-:Y:S01]  /*4500*/  FMUL.FTZ R105, R105, c[0x0][0x298] ;  /* 0x0000a60069697a20 */ /* 0x000fe20000410000 */
[----:B------:R-:W-:Y:S01]  /*4510*/  F2FP.BF16.PACK_AB R74, R75, R74 ;  /* 0x0000004a4b4a723e */ /* 0x000fe200000010ff */
[C---:B------:R-:W-:Y:S01]  /*4520*/  IMAD.IADD R5, R3.reuse, 0x1, R0 ;  /* 0x0000000103057824 */ /* 0x040fe200078e0200 */
[C---:B------:R-:W-:Y:S01]  /*4530*/  IADD3 R7, R3.reuse, 0x40, RZ ;  /* 0x0000004003077810 */ /* 0x040fe20007ffe0ff */
[----:B------:R-:W-:Y:S01]  /*4540*/  STS [R3+0x4080], R68 ;  /* 0x0040804403007388 */ /* 0x000fe20000000800 */
[C---:B------:R-:W-:Y:S01]  /*4550*/  @P2 IADD3 R7, R3.reuse, -0x40, RZ ;  /* 0xffffffc003072810 */ /* 0x040fe20007ffe0ff */
[----:B------:R-:W-:Y:S01]  /*4560*/  FMUL.FTZ R106, R106, c[0x0][0x298] ;  /* 0x0000a6006a6a7a20 */ /* 0x000fe20000410000 */
[C---:B------:R-:W-:Y:S01]  /*4570*/  IADD3 R9, R3.reuse, 0x440, RZ ;  /* 0x0000044003097810 */ /* 0x040fe20007ffe0ff */
[----:B------:R-:W-:Y:S01]  /*4580*/  STS [R3+0x4480], R70 ;  /* 0x0044804603007388 */ /* 0x000fe20000000800 */
[----:B------:R-:W-:Y:S01]  /*4590*/  @P2 IADD3 R9, R3, 0x3c0, RZ ;  /* 0x000003c003092810 */ /* 0x000fe20007ffe0ff */
[C---:B------:R-:W-:Y:S01]  /*45a0*/  IMAD.IADD R37, R0.reuse, 0x1, R7 ;  /* 0x0000000100257824 */ /* 0x040fe200078e0207 */
[----:B------:R-:W-:Y:S01]  /*45b0*/  F2FP.BF16.PACK_AB R76, R77, R76 ;  /* 0x0000004c4d4c723e */ /* 0x000fe200000010ff */
[----:B------:R-:W-:Y:S01]  /*45c0*/  STS [R5+0x4080], R80 ;  /* 0x0040805005007388 */ /* 0x000fe20000000800 */
[----:B------:R-:W-:Y:S01]  /*45d0*/  F2FP.BF16.PACK_AB R78, R79, R78 ;  /* 0x0000004e4f4e723e */ /* 0x000fe200000010ff */
[----:B------:R-:W-:Y:S01]  /*45e0*/  IMAD.IADD R39, R0, 0x1, R9 ;  /* 0x0000000100277824 */ /* 0x000fe200078e0209 */
[----:B------:R-:W-:Y:S01]  /*45f0*/  F2FP.BF16.PACK_AB R84, R85, R84 ;  /* 0x000000545554723e */ /* 0x000fe200000010ff */
[----:B------:R-:W-:Y:S01]  /*4600*/  STS [R5+0x4480], R82 ;  /* 0x0044805205007388 */ /* 0x000fe20000000800 */
[----:B------:R-:W-:Y:S01]  /*4610*/  F2FP.BF16.PACK_AB R86, R87, R86 ;  /* 0x000000565756723e */ /* 0x000fe200000010ff */
[----:B------:R-:W-:Y:S01]  /*4620*/  FMUL.FTZ R107, R107, c[0x0][0x298] ;  /* 0x0000a6006b6b7a20 */ /* 0x000fe20000410000 */
[----:B------:R-:W-:Y:S01]  /*4630*/  F2FP.BF16.PACK_AB R96, R97, R96 ;  /* 0x000000606160723e */ /* 0x000fe200000010ff */
[----:B------:R-:W-:Y:S01]  /*4640*/  STS [R3+0x6080], R72 ;  /* 0x0060804803007388 */ /* 0x000fe20000000800 */
[----:B------:R-:W-:Y:S01]  /*4650*/  F2FP.BF16.PACK_AB R98, R99, R98 ;  /* 0x000000626362723e */ /* 0x000fe200000010ff */
[----:B------:R-:W-:Y:S01]  /*4660*/  FMUL.FTZ R108, R108, c[0x0][0x298] ;  /* 0x0000a6006c6c7a20 */ /* 0x000fe20000410000 */
[----:B------:R-:W-:Y:S01]  /*4670*/  IADD3 R35, R3, 0x2040, RZ ;  /* 0x0000204003237810 */ /* 0x000fe20007ffe0ff */
[----:B------:R-:W-:Y:S01]  /*4680*/  STS [R3+0x6480], R74 ;  /* 0x0064804a03007388 */ /* 0x000fe20000000800 */
[----:B------:R-:W-:Y:S01]  /*4690*/  F2FP.BF16.PACK_AB R88, R89, R88 ;  /* 0x000000585958723e */ /* 0x000fe200000010ff */
[----:B------:R-:W-:Y:S01]  /*46a0*/  FMUL.FTZ R109, R109, c[0x0][0x298] ;  /* 0x0000a6006d6d7a20 */ /* 0x000fe20000410000 */
[C---:B------:R-:W-:Y:S01]  /*46b0*/  IADD3 R33, R3.reuse, 0x2440, RZ ;  /* 0x0000244003217810 */ /* 0x040fe20007ffe0ff */
[----:B------:R-:W-:Y:S01]  /*46c0*/  STS [R5+0x6080], R76 ;  /* 0x0060804c05007388 */ /* 0x000fe20000000800 */
[----:B------:R-:W-:Y:S01]  /*46d0*/  @P2 IADD3 R35, R3, 0x1fc0, RZ ;  /* 0x00001fc003232810 */ /* 0x000fe20007ffe0ff */
[----:B------:R-:W-:Y:S01]  /*46e0*/  FMUL.FTZ R110, R110, c[0x0][0x298] ;  /* 0x0000a6006e6e7a20 */ /* 0x000fe20000410000 */
[----:B------:R-:W-:Y:S01]  /*46f0*/  F2FP.BF16.PACK_AB R90, R91, R90 ;  /* 0x0000005a5b5a723e */ /* 0x000fe200000010ff */
[----:B------:R-:W-:Y:S01]  /*4700*/  STS [R5+0x6480], R78 ;  /* 0x0064804e05007388 */ /* 0x000fe20000000800 */
[----:B------:R-:W-:Y:S01]  /*4710*/  @P2 IADD3 R33, R3, 0x23c0, RZ ;  /* 0x000023c003212810 */ /* 0x000fe20007ffe0ff */
[----:B------:R-:W-:Y:S01]  /*4720*/  FMUL.FTZ R111, R111, c[0x0][0x298] ;  /* 0x0000a6006f6f7a20 */ /* 0x000fe20000410000 */
[----:B------:R-:W-:Y:S01]  /*4730*/  F2FP.BF16.PACK_AB R92, R93, R92 ;  /* 0x0000005c5d5c723e */ /* 0x000fe200000010ff */
[----:B------:R-:W-:Y:S01]  /*4740*/  STS [R7+0x4080], R84 ;  /* 0x0040805407007388 */ /* 0x000fe20000000800 */
[----:B------:R-:W-:Y:S01]  /*4750*/  F2FP.BF16.PACK_AB R94, R95, R94 ;  /* 0x0000005e5f5e723e */ /* 0x000fe200000010ff */
[----:B------:R-:W-:Y:S01]  /*4760*/  FMUL.FTZ R116, R116, c[0x0][0x298] ;  /* 0x0000a60074747a20 */ /* 0x000fe20000410000 */
[----:B------:R-:W-:Y:S01]  /*4770*/  F2FP.BF16.PACK_AB R100, R101, R100 ;  /* 0x000000646564723e */ /* 0x000fe200000010ff */
[----:B------:R-:W-:Y:S01]  /*4780*/  STS [R9+0x4080], R86 ;  /* 0x0040805609007388 */ /* 0x000fe20000000800 */
[----:B------:R-:W-:Y:S01]  /*4790*/  FMUL.FTZ R117, R117, c[0x0][0x298] ;  /* 0x0000a60075757a20 */ /* 0x000fe20000410000 */
[----:B------:R-:W-:Y:S01]  /*47a0*/  F2FP.BF16.PACK_AB R102, R103, R102 ;  /* 0x000000666766723e */ /* 0x000fe200000010ff */
[----:B------:R-:W-:Y:S01]  /*47b0*/  FMUL.FTZ R118, R118, c[0x0][0x298] ;  /* 0x0000a60076767a20 */ /* 0x000fe20000410000 */
        /* <DEDUP_REMOVED lines=12> */
[----:B------:R-:W-:Y:S01]  /*4880*/  F2FP.BF16.PACK_AB R106, R107, R106 ;  /* 0x0000006a6b6a723e */ /* 0x000fe200000010ff */
        /* <DEDUP_REMOVED lines=16> */
[----:B------:R-:W2:Y:S01]  /*4990*/  S2UR UR6, SR_CTAID.X ;  /* 0x00000000000679c3 */ /* 0x000ea20000002500 */
[----:B------:R-:W-:Y:S01]  /*49a0*/  STS [R3+0x480], R102 ;  /* 0x0004806603007388 */ /* 0x000fe20000000800 */
[----:B------:R-:W-:Y:S01]  /*49b0*/  F2FP.BF16.PACK_AB R130, R131, R130 ;  /* 0x000000828382723e */ /* 0x000fe200000010ff */
[----:B------:R-:W-:Y:S01]  /*49c0*/  UMOV UR5, 0xffffff80 ;  /* 0xffffff8000057882 */ /* 0x000fe20000000000 */
[----:B------:R-:W-:Y:S01]  /*49d0*/  F2FP.BF16.PACK_AB R120, R121, R120 ;  /* 0x000000787978723e */ /* 0x000fe200000010ff */
[----:B------:R-:W-:Y:S01]  /*49e0*/  STS [R5+0x80], R112 ;  /* 0x0000807005007388 */ /* 0x000fe20000000800 */
[----:B------:R-:W-:Y:S01]  /*49f0*/  F2FP.BF16.PACK_AB R122, R123, R122 ;  /* 0x0000007a7b7a723e */ /* 0x000fe200000010ff */
[----:B------:R-:W-:Y:S01]  /*4a00*/  ULDC UR4, c[0x0][0x2f0] ;  /* 0x0000bc0000047ab9 */ /* 0x000fe20000000800 */
[----:B------:R-:W-:Y:S01]  /*4a10*/  F2FP.BF16.PACK_AB R124, R125, R124 ;  /* 0x0000007c7d7c723e */ /* 0x000fe200000010ff */
[----:B------:R-:W-:Y:S01]  /*4a20*/  STS [R5+0x480], R114 ;  /* 0x0004807205007388 */ /* 0x000fe20000000800 */
[----:B------:R-:W-:Y:S01]  /*4a30*/  F2FP.BF16.PACK_AB R126, R127, R126 ;  /* 0x0000007e7f7e723e */ /* 0x000fe200000010ff */
[----:B------:R-:W-:Y:S01]  /*4a40*/  IMAD.MOV.U32 R34, RZ, RZ, R214 ;  /* 0x000000ffff227224 */ /* 0x000fe200078e00d6 */
[----:B------:R-:W-:Y:S01]  /*4a50*/  BSSY B0, `(.L_x_7) ;  /* 0x0000031000007945 */ /* 0x000fe20003800000 */
[----:B------:R-:W-:Y:S04]  /*4a60*/  STS [R3+0x2080], R104 ;  /* 0x0020806803007388 */ /* 0x000fe80000000800 */
[----:B------:R-:W-:Y:S04]  /*4a70*/  STS [R3+0x2480], R106 ;  /* 0x0024806a03007388 */ /* 0x000fe80000000800 */
[----:B------:R-:W-:Y:S01]  /*4a80*/  STS [R5+0x2080], R108 ;  /* 0x0020806c05007388 */ /* 0x000fe20000000800 */
[----:B--2---:R-:W-:-:S03]  /*4a90*/  UIMAD UR6, UR6, UR5, UR4 ;  /* 0x00000005060672a4 */ /* 0x004fc6000f8e0204 */
[----:B------:R-:W-:Y:S01]  /*4aa0*/  STS [R5+0x2480], R110 ;  /* 0x0024806e05007388 */ /* 0x000fe20000000800 */
[----:B------:R-:W-:-:S03]  /*4ab0*/  ULDC.64 UR4, c[0x0][0x340] ;  /* 0x0000d00000047ab9 */ /* 0x000fc60000000a00 */
[----:B------:R-:W-:Y:S01]  /*4ac0*/  STS [R7+0x80], R116 ;  /* 0x0000807407007388 */ /* 0x000fe20000000800 */
[----:B------:R-:W-:Y:S02]  /*4ad0*/  UISETP.LT.AND UP0, UPT, UR6, 0x80, UPT ;  /* 0x000000800600788c */ /* 0x000fe4000bf01270 */
[----:B------:R-:W-:Y:S01]  /*4ae0*/  UIMAD UR4, UR10, UR4, URZ ;  /* 0x000000040a0472a4 */ /* 0x000fe2000f8e023f */
[----:B------:R-:W-:Y:S01]  /*4af0*/  STS [R9+0x80], R118 ;  /* 0x0000807609007388 */ /* 0x000fe20000000800 */
[----:B------:R-:W-:Y:S02]  /*4b00*/  USEL UR6, UR6, 0x80, UP0 ;  /* 0x0000008006067887 */ /* 0x000fe40008000000 */
[----:B------:R-:W-:Y:S01]  /*4b10*/  UIMAD UR4, UR11, UR5, UR4 ;  /* 0x000000050b0472a4 */ /* 0x000fe2000f8e0204 */
[----:B------:R-:W-:Y:S03]  /*4b20*/  STS [R37+0x80], R128 ;  /* 0x0000808025007388 */ /* 0x000fe60000000800 */
[----:B------:R-:W-:Y:S01]  /*4b30*/  ISETP.GE.AND P4, PT, R208, UR6, PT ;  /* 0x00000006d0007c0c */ /* 0x000fe2000bf86270 */
[----:B------:R-:W-:Y:S03]  /*4b40*/  STS [R39+0x80], R130 ;  /* 0x0000808227007388 */ /* 0x000fe60000000800 */
[----:B------:R-:W-:Y:S01]  /*4b50*/  ISETP.GE.OR P0, PT, R214, c[0x0][0x324], P4 ;  /* 0x0000c900d6007a0c */ /* 0x000fe20002706670 */
[----:B------:R2:W-:Y:S04]  /*4b60*/  STS [R35+0x80], R120 ;  /* 0x0000807823007388 */ /* 0x0005e80000000800 */
[----:B------:R3:W-:Y:S04]  /*4b70*/  STS [R33+0x80], R122 ;  /* 0x0000807a21007388 */ /* 0x0007e80000000800 */
[----:B------:R-:W-:Y:S04]  /*4b80*/  STS [R37+0x2080], R124 ;  /* 0x0020807c25007388 */ /* 0x000fe80000000800 */
[----:B------:R4:W-:Y:S04]  /*4b90*/  STS [R39+0x2080], R126 ;  /* 0x0020807e27007388 */ /* 0x0009e80000000800 */
[----:B------:R-:W-:Y:S06]  /*4ba0*/  BAR.SYNC.DEFER_BLOCKING 0x1, 0x100 ;  /* 0x0044000000007b1d */ /* 0x000fec0000010000 */
[----:B------:R-:W5:Y:S01]  /*4bb0*/  S2R R0, SR_CTAID.Y ;  /* 0x0000000000007919 */ /* 0x000f620000002600 */
[----:B--2---:R-:W-:-:S03]  /*4bc0*/  IMAD.MOV.U32 R35, RZ, RZ, R215 ;  /* 0x000000ffff237224 */ /* 0x004fc600078e00d7 */
[----:B------:R2:W1:Y:S04]  /*4bd0*/  LDS.128 R28, [R202+0x5080] ;  /* 0x00508000ca1c7984 */ /* 0x0004680000000c00 */
[----:B------:R2:W1:Y:S01]  /*4be0*/  LDS.128 R24, [R202+0x6080] ;  /* 0x00608000ca187984 */ /* 0x0004620000000c00 */
[----:B-----5:R-:W-:Y:S01]  /*4bf0*/  SHF.R.S32.HI R2, RZ, 0x1f, R0 ;  /* 0x0000001fff027819 */ /* 0x020fe20000011400 */
[----:B---3--:R-:W-:Y:S02]  /*4c00*/  IMAD.WIDE.U32 R32, R0, c[0x0][0x338], R34 ;  /* 0x0000ce0000207a25 */ /* 0x008fe400078e0022 */
[----:B------:R2:W3:Y:S02]  /*4c10*/  LDS.128 R20, [R202+0x7080] ;  /* 0x00708000ca147984 */ /* 0x0004e40000000c00 */
[----:B------:R-:W-:-:S02]  /*4c20*/  IMAD R3, R2, c[0x0][0x338], RZ ;  /* 0x0000ce0002037a24 */ /* 0x000fc400078e02ff */
[----:B-1----:R2:W1:Y:S02]  /*4c30*/  LDS.128 R16, [R202+0x80] ;  /* 0x00008000ca107984 */ /* 0x0024640000000c00 */
[----:B------:R-:W-:Y:S02]  /*4c40*/  IMAD R3, R0, c[0x0][0x33c], R3 ;  /* 0x0000cf0000037a24 */ /* 0x000fe400078e0203 */
[----:B------:R2:W5:Y:S02]  /*4c50*/  LDS.128 R12, [R202+0x1080] ;  /* 0x00108000ca0c7984 */ /* 0x0005640000000c00 */
[----:B------:R-:W-:Y:S02]  /*4c60*/  IMAD.IADD R33, R33, 0x1, R3 ;  /* 0x0000000121217824 */ /* 0x000fe400078e0203 */
[----:B------:R2:W1:Y:S01]  /*4c70*/  LDS.128 R8, [R202+0x2080] ;  /* 0x00208000ca087984 */ /* 0x0004620000000c00 */
[----:B------:R-:W-:-:S03]  /*4c80*/  IMAD.U32 R3, RZ, RZ, UR11 ;  /* 0x0000000bff037e24 */ /* 0x000fc6000f8e00ff */
[----:B------:R2:W1:Y:S01]  /*4c90*/  LDS.128 R4, [R202+0x3080] ;  /* 0x00308000ca047984 */ /* 0x0004620000000c00 */
[----:B----4-:R-:W-:-:S05]  /*4ca0*/  IMAD.WIDE.U32 R38, R3, c[0x0][0x340], R32 ;  /* 0x0000d00003267a25 */ /* 0x010fca00078e0020 */
[----:B------:R-:W-:Y:S01]  /*4cb0*/  IADD3 R37, R39, UR4, RZ ;  /* 0x0000000427257c10 */ /* 0x000fe2000fffe0ff */
[----:B------:R-:W-:Y:S05]  /*4cc0*/  @P0 BRA `(.L_x_8) ;  /* 0x0000009000000947 */ /* 0x000fea0003800000 */
[----:B--2---:R-:W2:Y:S01]  /*4cd0*/  LDS.128 R200, [R202+0x4080] ;  /* 0x00408000cac87984 */ /* 0x004ea20000000c00 */
[----:B------:R-:W-:Y:S01]  /*4ce0*/  MOV R36, R38 ;  /* 0x0000002600247202 */ /* 0x000fe20000000f00 */
[----:B------:R-:W-:-:S04]  /*4cf0*/  IMAD R3, R221, c[0x0][0x330], RZ ;  /* 0x0000cc00dd037a24 */ /* 0x000fc800078e02ff */
[----:B------:R-:W-:-:S04]  /*4d00*/  IMAD.WIDE.U32 R32, R220, c[0x0][0x330], R36 ;  /* 0x0000cc00dc207a25 */ /* 0x000fc800078e0024 */
[----:B------:R-:W-:Y:S01]  /*4d10*/  IMAD R3, R220, c[0x0][0x334], R3 ;  /* 0x0000cd00dc037a24 */ /* 0x000fe200078e0203 */
[----:B------:R-:W-:-:S04]  /*4d20*/  LEA R40, P0, R32, c[0x0][0x318], 0x1 ;  /* 0x0000c60020287a11 */ /* 0x000fc800078008ff */
[----:B------:R-:W-:-:S04]  /*4d30*/  IADD3 R3, R33, R3, RZ ;  /* 0x0000000321037210 */ /* 0x000fc80007ffe0ff */
[----:B------:R-:W-:-:S05]  /*4d40*/  LEA.HI.X R41, R32, c[0x0][0x31c], R3, 0x1, P0 ;  /* 0x0000c70020297a11 */ /* 0x000fca00000f0c03 */
[----:B--2---:R2:W-:Y:S02]  /*4d50*/  STG.E.128 [R40.64], R200 ;  /* 0x000000c828007986 */ /* 0x0045e4000c101d14 */
.L_x_8:
[----:B------:R-:W-:Y:S05]  /*4d60*/  BSYNC B0 ;  /* 0x0000000000007941 */ /* 0x000fea0003800000 */
.L_x_7:
[----:B------:R-:W-:Y:S01]  /*4d70*/  IADD3 R3, R208, 0x20, RZ ;  /* 0x00000020d0037810 */ /* 0x000fe20007ffe0ff */
[----:B------:R-:W-:Y:S03]  /*4d80*/  BSSY B0, `(.L_x_9) ;  /* 0x000000f000007945 */ /* 0x000fe60003800000 */
[----:B------:R-:W-:-:S04]  /*4d90*/  ISETP.GE.AND P3, PT, R3, UR6, PT ;  /* 0x0000000603007c0c */ /* 0x000fc8000bf66270 */
[----:B------:R-:W-:-:S13]  /*4da0*/  ISETP.GE.OR P0, PT, R214, c[0x0][0x324], P3 ;  /* 0x0000c900d6007a0c */ /* 0x000fda0001f06670 */
[----:B------:R-:W-:Y:S05]  /*4db0*/  @P0 BRA `(.L_x_10) ;  /* 0x000000b000000947 */ /* 0x000fea0003800000 */
[----:B------:R-:W-:Y:S01]  /*4dc0*/  IADD3 R32, P0, R220, 0x20, RZ ;  /* 0x00000020dc207810 */ /* 0x000fe20007f1e0ff */
[----:B--2---:R-:W-:Y:S01]  /*4dd0*/  IMAD.MOV.U32 R40, RZ, RZ, R38 ;  /* 0x000000ffff287224 */ /* 0x004fe200078e0026 */
[----:B------:R-:W-:-:S03]  /*4de0*/  MOV R41, R37 ;  /* 0x0000002500297202 */ /* 0x000fc60000000f00 */
[----:B------:R-:W-:Y:S02]  /*4df0*/  IMAD.X R3, RZ, RZ, R221, P0 ;  /* 0x000000ffff037224 */ /* 0x000fe400000e06dd */
[----:B------:R-:W-:-:S04]  /*4e00*/  IMAD.WIDE.U32 R40, R32, c[0x0][0x330], R40 ;  /* 0x0000cc0020287a25 */ /* 0x000fc800078e0028 */
[----:B------:R-:W-:-:S04]  /*4e10*/  IMAD R3, R3, c[0x0][0x330], RZ ;  /* 0x0000cc0003037a24 */ /* 0x000fc800078e02ff */
[----:B------:R-:W-:Y:S01]  /*4e20*/  IMAD R3, R32, c[0x0][0x334], R3 ;  /* 0x0000cd0020037a24 */ /* 0x000fe200078e0203 */
[----:B------:R-:W-:-:S04]  /*4e30*/  LEA R32, P0, R40, c[0x0][0x318], 0x1 ;  /* 0x0000c60028207a11 */ /* 0x000fc800078008ff */
[----:B------:R-:W-:-:S04]  /*4e40*/  IADD3 R3, R41, R3, RZ ;  /* 0x0000000329037210 */ /* 0x000fc80007ffe0ff */
[----:B------:R-:W-:-:S05]  /*4e50*/  LEA.HI.X R33, R40, c[0x0][0x31c], R3, 0x1, P0 ;  /* 0x0000c70028217a11 */ /* 0x000fca00000f0c03 */
[----:B------:R2:W-:Y:S02]  /*4e60*/  STG.E.128 [R32.64], R28 ;  /* 0x0000001c20007986 */ /* 0x0005e4000c101d14 */
.L_x_10:
[----:B------:R-:W-:Y:S05]  /*4e70*/  BSYNC B0 ;  /* 0x0000000000007941 */ /* 0x000fea0003800000 */
.L_x_9:
[----:B------:R-:W-:Y:S01]  /*4e80*/  IADD3 R3, R208, 0x40, RZ ;  /* 0x00000040d0037810 */ /* 0x000fe20007ffe0ff */
[----:B------:R-:W-:Y:S03]  /*4e90*/  BSSY B0, `(.L_x_11) ;  /* 0x000000f000007945 */ /* 0x000fe60003800000 */
[----:B------:R-:W-:-:S04]  /*4ea0*/  ISETP.GE.AND P2, PT, R3, UR6, PT ;  /* 0x0000000603007c0c */ /* 0x000fc8000bf46270 */
[----:B------:R-:W-:-:S13]  /*4eb0*/  ISETP.GE.OR P0, PT, R214, c[0x0][0x324], P2 ;  /* 0x0000c900d6007a0c */ /* 0x000fda0001706670 */
[----:B------:R-:W-:Y:S05]  /*4ec0*/  @P0 BRA `(.L_x_12) ;  /* 0x000000b000000947 */ /* 0x000fea0003800000 */
[----:B--2---:R-:W-:Y:S01]  /*4ed0*/  IADD3 R28, P0, R220, 0x40, RZ ;  /* 0x00000040dc1c7810 */ /* 0x004fe20007f1e0ff */
[----:B------:R-:W-:Y:S01]  /*4ee0*/  IMAD.MOV.U32 R30, RZ, RZ, R38 ;  /* 0x000000ffff1e7224 */ /* 0x000fe200078e0026 */
        /* <DEDUP_REMOVED lines=9> */
.L_x_12:
[----:B------:R-:W-:Y:S05]  /*4f80*/  BSYNC B0 ;  /* 0x0000000000007941 */ /* 0x000fea0003800000 */
.L_x_11:
        /* <DEDUP_REMOVED lines=15> */
[----:B---3--:R2:W-:Y:S02]  /*5080*/  STG.E.128 [R24.64], R20 ;  /* 0x0000001418007986 */ /* 0x0085e4000c101d14 */
.L_x_14:
[----:B------:R-:W-:Y:S05]  /*5090*/  BSYNC B0 ;  /* 0x0000000000007941 */ /* 0x000fea0003800000 */
.L_x_13:
[----:B------:R-:W-:Y:S01]  /*50a0*/  IMAD R3, R2, c[0x0][0x308], RZ ;  /* 0x0000c20002037a24 */ /* 0x000fe200078e02ff */
[----:B------:R-:W-:Y:S01]  /*50b0*/  ULDC.64 UR4, c[0x0][0x310] ;  /* 0x0000c40000047ab9 */ /* 0x000fe20000000a00 */
[----:B------:R-:W-:Y:S01]  /*50c0*/  IMAD.WIDE.U32 R34, R0, c[0x0][0x308], R34 ;  /* 0x0000c20000227a25 */ /* 0x000fe200078e0022 */
[----:B------:R-:W-:Y:S01]  /*50d0*/  ISETP.GE.OR P4, PT, R214, c[0x0][0x2f4], P4 ;  /* 0x0000bd00d6007a0c */ /* 0x000fe20002786670 */
[----:B------:R-:W-:Y:S01]  /*50e0*/  UIMAD UR4, UR10, UR4, URZ ;  /* 0x000000040a0472a4 */ /* 0x000fe2000f8e023f */
[----:B------:R-:W-:Y:S01]  /*50f0*/  BSSY B0, `(.L_x_15) ;  /* 0x0000010000007945 */ /* 0x000fe20003800000 */
[----:B------:R-:W-:Y:S01]  /*5100*/  IMAD R3, R0, c[0x0][0x30c], R3 ;  /* 0x0000c30000037a24 */ /* 0x000fe200078e0203 */
[----:B------:R-:W-:Y:S01]  /*5110*/  MOV R0, UR11 ;  /* 0x0000000b00007c02 */ /* 0x000fe20008000f00 */
[----:B------:R-:W-:-:S03]  /*5120*/  UIMAD UR4, UR11, UR5, UR4 ;  /* 0x000000050b0472a4 */ /* 0x000fc6000f8e0204 */
[----:B------:R-:W-:-:S05]  /*5130*/  IADD3 R35, R35, R3, RZ ;  /* 0x0000000323237210 */ /* 0x000fca0007ffe0ff */
[----:B--23--:R-:W-:-:S05]  /*5140*/  IMAD.WIDE.U32 R22, R0, c[0x0][0x310], R34 ;  /* 0x0000c40000167a25 */ /* 0x00cfca00078e0022 */
[----:B------:R-:W-:Y:S01]  /*5150*/  IADD3 R21, R23, UR4, RZ ;  /* 0x0000000417157c10 */ /* 0x000fe2000fffe0ff */
[----:B------:R-:W-:Y:S05]  /*5160*/  @P4 BRA `(.L_x_16) ;  /* 0x0000008000004947 */ /* 0x000fea0003800000 */
[----:B------:R-:W-:Y:S01]  /*5170*/  MOV R20, R22 ;  /* 0x0000001600147202 */ /* 0x000fe20000000f00 */
[----:B------:R-:W-:-:S04]  /*5180*/  IMAD R3, R221, c[0x0][0x300], RZ ;  /* 0x0000c000dd037a24 */ /* 0x000fc800078e02ff */
[----:B------:R-:W-:-:S04]  /*5190*/  IMAD.WIDE.U32 R24, R220, c[0x0][0x300], R20 ;  /* 0x0000c000dc187a25 */ /* 0x000fc800078e0014 */
[----:B------:R-:W-:Y:S01]  /*51a0*/  IMAD R0, R220, c[0x0][0x304], R3 ;  /* 0x0000c100dc007a24 */ /* 0x000fe200078e0203 */
[----:B------:R-:W-:-:S04]  /*51b0*/  LEA R2, P0, R24, c[0x0][0x2e8], 0x1 ;  /* 0x0000ba0018027a11 */ /* 0x000fc800078008ff */
[----:B------:R-:W-:-:S04]  /*51c0*/  IADD3 R0, R25, R0, RZ ;  /* 0x0000000019007210 */ /* 0x000fc80007ffe0ff */
[----:B------:R-:W-:-:S05]  /*51d0*/  LEA.HI.X R3, R24, c[0x0][0x2ec], R0, 0x1, P0 ;  /* 0x0000bb0018037a11 */ /* 0x000fca00000f0c00 */
[----:B-1----:R1:W-:Y:S02]  /*51e0*/  STG.E.128 [R2.64], R16 ;  /* 0x0000001002007986 */ /* 0x0023e4000c101d14 */
.L_x_16:
[----:B------:R-:W-:Y:S05]  /*51f0*/  BSYNC B0 ;  /* 0x0000000000007941 */ /* 0x000fea0003800000 */
.L_x_15:
[----:B------:R-:W-:Y:S01]  /*5200*/  ISETP.GE.OR P3, PT, R214, c[0x0][0x2f4], P3 ;  /* 0x0000bd00d6007a0c */ /* 0x000fe20001f66670 */
[----:B------:R-:W-:-:S12]  /*5210*/  BSSY B0, `(.L_x_17) ;  /* 0x000000d000007945 */ /* 0x000fd80003800000 */
[----:B------:R-:W-:Y:S05]  /*5220*/  @P3 BRA `(.L_x_18) ;  /* 0x000000b000003947 */ /* 0x000fea0003800000 */
[----:B-1----:R-:W-:Y:S01]  /*5230*/  IADD3 R2, P0, R220, 0x20, RZ ;  /* 0x00000020dc027810 */ /* 0x002fe20007f1e0ff */
        /* <DEDUP_REMOVED lines=9> */
[----:B-----5:R1:W-:Y:S02]  /*52d0*/  STG.E.128 [R2.64], R12 ;  /* 0x0000000c02007986 */ /* 0x0203e4000c101d14 */
.L_x_18:
[----:B------:R-:W-:Y:S05]  /*52e0*/  BSYNC B0 ;  /* 0x0000000000007941 */ /* 0x000fea0003800000 */
.L_x_17:
[----:B------:R-:W-:Y:S01]  /*52f0*/  ISETP.GE.OR P2, PT, R214, c[0x0][0x2f4], P2 ;  /* 0x0000bd00d6007a0c */ /* 0x000fe20001746670 */
[----:B------:R-:W-:-:S12]  /*5300*/  BSSY B0, `(.L_x_19) ;  /* 0x000000d000007945 */ /* 0x000fd80003800000 */
[----:B------:R-:W-:Y:S05]  /*5310*/  @P2 BRA `(.L_x_20) ;  /* 0x000000b000002947 */ /* 0x000fea0003800000 */
[----:B-1----:R-:W-:Y:S01]  /*5320*/  IADD3 R2, P0, R220, 0x40, RZ ;  /* 0x00000040dc027810 */ /* 0x002fe20007f1e0ff */
[----:B-----5:R-:W-:Y:S01]  /*5330*/  IMAD.MOV.U32 R12, RZ, RZ, R22 ;  /* 0x000000ffff0c7224 */ /* 0x020fe200078e0016 */
        /* <DEDUP_REMOVED lines=9> */
.L_x_20:
[----:B------:R-:W-:Y:S05]  /*53d0*/  BSYNC B0 ;  /* 0x0000000000007941 */ /* 0x000fea0003800000 */
.L_x_19:
[----:B------:R-:W-:-:S13]  /*53e0*/  ISETP.GE.OR P1, PT, R214, c[0x0][0x2f4], P1 ;  /* 0x0000bd00d6007a0c */ /* 0x000fda0000f26670 */
[----:B------:R-:W-:Y:S05]  /*53f0*/  @P1 EXIT ;  /* 0x000000000000194d */ /* 0x000fea0003800000 */
[----:B------:R-:W-:Y:S01]  /*5400*/  IADD3 R0, P0, R220, 0x60, RZ ;  /* 0x00000060dc007810 */ /* 0x000fe20007f1e0ff */
[----:B-1----:R-:W-:Y:S01]  /*5410*/  IMAD.MOV.U32 R8, RZ, RZ, R22 ;  /* 0x000000ffff087224 */ /* 0x002fe200078e0016 */
[----:B------:R-:W-:-:S03]  /*5420*/  MOV R9, R21 ;  /* 0x0000001500097202 */ /* 0x000fc60000000f00 */
[----:B------:R-:W-:Y:S02]  /*5430*/  IMAD.X R220, RZ, RZ, R221, P0 ;  /* 0x000000ffffdc7224 */ /* 0x000fe400000e06dd */
[----:B------:R-:W-:-:S04]  /*5440*/  IMAD.WIDE.U32 R8, R0, c[0x0][0x300], R8 ;  /* 0x0000c00000087a25 */ /* 0x000fc800078e0008 */
[----:B------:R-:W-:Y:S01]  /*5450*/  IMAD R3, R220, c[0x0][0x300], RZ ;  /* 0x0000c000dc037a24 */ /* 0x000fe200078e02ff */
[----:B------:R-:W-:-:S03]  /*5460*/  LEA R2, P0, R8, c[0x0][0x2e8], 0x1 ;  /* 0x0000ba0008027a11 */ /* 0x000fc600078008ff */
[----:B------:R-:W-:-:S05]  /*5470*/  IMAD R3, R0, c[0x0][0x304], R3 ;  /* 0x0000c10000037a24 */ /* 0x000fca00078e0203 */
[----:B------:R-:W-:-:S04]  /*5480*/  IADD3 R3, R9, R3, RZ ;  /* 0x0000000309037210 */ /* 0x000fc80007ffe0ff */
[----:B------:R-:W-:-:S05]  /*5490*/  LEA.HI.X R3, R8, c[0x0][0x2ec], R3, 0x1, P0 ;  /* 0x0000bb0008037a11 */ /* 0x000fca00000f0c03 */
[----:B------:R-:W-:Y:S01]  /*54a0*/  STG.E.128 [R2.64], R4 ;  /* 0x0000000402007986 */ /* 0x000fe2000c101d14 */
[----:B------:R-:W-:Y:S05]  /*54b0*/  EXIT ;  /* 0x000000000000794d */ /* 0x000fea0003800000 */
.L_x_21:
[----:B------:R-:W-:-:S00]  /*54c0*/  BRA `(.L_x_21) ;  /* 0xfffffff000007947 */ /* 0x000fc0000383ffff */
[----:B------:R-:W-:-:S00]  /*54d0*/  NOP ;  /* 0x0000000000007918 */ /* 0x000fc00000000000 */
        /* <DEDUP_REMOVED lines=10> */
.L_x_1792:


//--------------------- .text._ZN7cutlass13device_kernelIN5flash19enable_sm80_to_sm89INS1_16FlashAttnBwdSm80INS1_25CollectiveMainloopBwdSm80ILi2ELi2EN4cute5tupleIJNS5_1CILi64EEENS7_ILi128EEES8_EEENS_10bfloat16_tEfNS_4arch4Sm80ELb0ELb0ELb0ELb0ELb1ELb0ELb0ELb0ELi2ELi2ELi4ELi2ELb1EEENS1_21CollectiveEpilogueBwdISA_SB_SD_Li256ELb0ELb0ELi2EEENS1_19SingleTileSchedulerILb0ELb0ELb0ELi128EEEEEEEEEvNT_6ParamsE --------------------------
	.section	.text._ZN7cutlass13device_kernelIN5flash19enable_sm80_to_sm89INS1_16FlashAttnBwdSm80INS1_25CollectiveMainloopBwdSm80ILi2ELi2EN4cute5tupleIJNS5_1CILi64EEENS7_ILi128EEES8_EEENS_10bfloat16_tEfNS_4arch4Sm80ELb0ELb0ELb0ELb0ELb1ELb0ELb0ELb0ELi2ELi2ELi4ELi2ELb1EEENS1_21CollectiveEpilogueBwdISA_SB_SD_Li256ELb0ELb0ELi2EEENS1_19SingleTileSchedulerILb0ELb0ELb0ELi128EEEEEEEEEvNT_6ParamsE,"ax",@progbits
	.sectioninfo	@"SHI_REGISTERS=255"
	.align	128
.text._ZN7cutlass13device_kernelIN5flash19enable_sm80_to_sm89INS1_16FlashAttnBwdSm80INS1_25CollectiveMainloopBwdSm80ILi2ELi2EN4cute5tupleIJNS5_1CILi64EEENS7_ILi128EEES8_EEENS_10bfloat16_tEfNS_4arch4Sm80ELb0ELb0ELb0ELb0ELb1ELb0ELb0ELb0ELi2ELi2ELi4ELi2ELb1EEENS1_21CollectiveEpilogueBwdISA_SB_SD_Li256ELb0ELb0ELi2EEENS1_19SingleTileSchedulerILb0ELb0ELb0ELi128EEEEEEEEEvNT_6ParamsE:
        .type           _ZN7cutlass13device_kernelIN5flash19enable_sm80_to_sm89INS1_16FlashAttnBwdSm80INS1_25CollectiveMainloopBwdSm80ILi2ELi2EN4cute5tupleIJNS5_1CILi64EEENS7_ILi128EEES8_EEENS_10bfloat16_tEfNS_4arch4Sm80ELb0ELb0ELb0ELb0ELb1ELb0ELb0ELb0ELi2ELi2ELi4ELi2ELb1EEENS1_21CollectiveEpilogueBwdISA_SB_SD_Li256ELb0ELb0ELi2EEENS1_19SingleTileSchedulerILb0ELb0ELb0ELi128EEEEEEEEEvNT_6ParamsE,@function
        .size           _ZN7cutlass13device_kernelIN5flash19enable_sm80_to_sm89INS1_16FlashAttnBwdSm80INS1_25CollectiveMainloopBwdSm80ILi2ELi2EN4cute5tupleIJNS5_1CILi64EEENS7_ILi128EEES8_EEENS_10bfloat16_tEfNS_4arch4Sm80ELb0ELb0ELb0ELb0ELb1ELb0ELb0ELb0ELi2ELi2ELi4ELi2ELb1EEENS1_21CollectiveEpilogueBwdISA_SB_SD_Li256ELb0ELb0ELi2EEENS1_19SingleTileSchedulerILb0ELb0ELb0ELi128EEEEEEEEEvNT_6ParamsE,(.L_x_1793 - _ZN7cutlass13device_kernelIN5flash19enable_sm80_to_sm89INS1_16FlashAttnBwdSm80INS1_25CollectiveMainloopBwdSm80ILi2ELi2EN4cute5tupleIJNS5_1CILi64EEENS7_ILi128EEES8_EEENS_10bfloat16_tEfNS_4arch4Sm80ELb0ELb0ELb0ELb0ELb1ELb0ELb0ELb0ELi2ELi2ELi4ELi2ELb1EEENS1_21CollectiveEpilogueBwdISA_SB_SD_Li256ELb0ELb0ELi2EEENS1_19SingleTileSchedulerILb0ELb0ELb0ELi128EEEEEEEEEvNT_6ParamsE)
        .other          _ZN7cutlass13device_kernelIN5flash19enable_sm80_to_sm89INS1_16FlashAttnBwdSm80INS1_25CollectiveMainloopBwdSm80ILi2ELi2EN4cute5tupleIJNS5_1CILi64EEENS7_ILi128EEES8_EEENS_10bfloat16_tEfNS_4arch4Sm80ELb0ELb0ELb0ELb0ELb1ELb0ELb0ELb0ELi2ELi2ELi4ELi2ELb1EEENS1_21CollectiveEpilogueBwdISA_SB_SD_Li256ELb0ELb0ELi2EEENS1_19SingleTileSchedulerILb0ELb0ELb0ELi128EEEEEEEEEvNT_6ParamsE,@"STO_CUDA_ENTRY STV_DEFAULT"
_ZN7cutlass13device_kernelIN5flash19enable_sm80_to_sm89INS1_16FlashAttnBwdSm80INS1_25CollectiveMainloopBwdSm80ILi2ELi2EN4cute5tupleIJNS5_1CILi64EEENS7_ILi128EEES8_EEENS_10bfloat16_tEfNS_4arch4Sm80ELb0ELb0ELb0ELb0ELb1ELb0ELb0ELb0ELi2ELi2ELi4ELi2ELb1EEENS1_21CollectiveEpilogueBwdISA_SB_SD_Li256ELb0ELb0ELi2EEENS1_19SingleTileSchedulerILb0ELb0ELb0ELi128EEEEEEEEEvNT_6ParamsE:
[----:B------:R-:W-:Y:S02]  /*0000*/  MOV R1, c[0x0][0x28] ;  /* 0x00000a0000017a02 */ /* 0x000fe40000000f00 */
[----:B------:R-:W1:Y:S02]  /*0010*/  S2UR UR10, SR_CTAID.Z ;  /* 0x00000000000a79c3 */ /* 0x000e640000002700 */
[----:B-1----:R-:W-:-:S13]  /*0020*/  ISETP.LE.AND P0, PT, RZ, UR10, PT ;  /* 0x0000000aff007c0c */ /* 0x002fda000bf03270 */
[----:B------:R-:W-:Y:S05]  /*0030*/  @!P0 EXIT ;  /* 0x000000000000894d */ /* 0x000fea0003800000 */
[----:B------:R-:W1:Y:S01]  /*0040*/  S2R R206, SR_TID.X ;  /* 0x0000000000ce7919 */ /* 0x000e620000002100 */
[----:B------:R-:W-:Y:S01]  /*0050*/  IMAD.MOV.U32 R0, RZ, RZ, c[0x0][0x248] ;  /* 0x00009200ff007624 */ /* 0x000fe200078e00ff */
[----:B------:R-:W-:Y:S01]  /*0060*/  USHF.R.S32.HI UR9, URZ, 0x1f, UR10 ;  /* 0x0000001f3f097899 */ /* 0x000fe2000801140a */
[----:B------:R-:W-:Y:S01]  /*0070*/  IMAD.U32 R22, RZ, RZ, UR10 ;  /* 0x0000000aff167e24 */ /* 0x000fe2000f8e00ff */
[----:B------:R-:W2:Y:S01]  /*0080*/  S2R R9, SR_CTAID.Y ;  /* 0x0000000000097919 */ /* 0x000ea20000002600 */
[----:B------:R-:W-:Y:S01]  /*0090*/  ULDC.64 UR6, c[0x0][0x278] ;  /* 0x00009e0000067ab9 */ /* 0x000fe20000000a00 */
[----:B------:R-:W-:Y:S01]  /*00a0*/  ISETP.NE.AND P0, PT, R0, 0x1, PT ;  /* 0x000000010000780c */ /* 0x000fe20003f05270 */
[----:B------:R-:W-:Y:S01]  /*00b0*/  IMAD.MOV.U32 R0, RZ, RZ, -0x80 ;  /* 0xffffff80ff007424 */ /* 0x000fe200078e00ff */
[----:B------:R-:W3:Y:S01]  /*00c0*/  S2R R221, SR_CTAID.X ;  /* 0x0000000000dd7919 */ /* 0x000ee20000002500 */
[----:B------:R-:W-:Y:S01]  /*00d0*/  ULDC.64 UR4, c[0x0][0x1e8] ;  /* 0x00007a0000047ab9 */ /* 0x000fe20000000a00 */
[----:B------:R-:W-:Y:S01]  /*00e0*/  IMAD.MOV.U32 R196, RZ, RZ, 0x40 ;  /* 0x00000040ffc47424 */ /* 0x000fe200078e00ff */
[----:B------:R-:W-:-:S02]  /*00f0*/  UIMAD UR8, UR9, UR6, URZ ;  /* 0x00000006090872a4 */ /* 0x000fc4000f8e023f */
[----:B------:R-:W-:Y:S02]  /*0100*/  UIMAD UR4, UR9, UR4, URZ ;  /* 0x00000004090472a4 */ /* 0x000fe4000f8e023f */
[----:B------:R-:W-:Y:S02]  /*0110*/  UIMAD.WIDE.U32 UR14, UR10, UR6, URZ ;  /* 0x000000060a0e72a5 */ /* 0x000fe4000f8e003f */
[----:B------:R-:W-:Y:S02]  /*0120*/  UIMAD UR8, UR10, UR7, UR8 ;  /* 0x000000070a0872a4 */ /* 0x000fe4000f8e0208 */
[----:B------:R-:W-:Y:S02]  /*0130*/  UIMAD UR11, UR10, UR5, UR4 ;  /* 0x000000050a0b72a4 */ /* 0x000fe4000f8e0204 */
[----:B------:R-:W-:Y:S02]  /*0140*/  ULDC.64 UR6, c[0x0][0x290] ;  /* 0x0000a40000067ab9 */ /* 0x000fe40000000a00 */
[----:B------:R-:W-:Y:S01]  /*0150*/  UIMAD.WIDE.U32 UR12, UR10, UR6, URZ ;  /* 0x000000060a0c72a5 */ /* 0x000fe2000f8e003f */
[----:B-1----:R-:W-:Y:S01]  /*0160*/  SHF.R.S32.HI R3, RZ, 0x1f, R206 ;  /* 0x0000001fff037819 */ /* 0x002fe200000114ce */
[----:B------:R-:W-:Y:S01]  /*0170*/  IMAD.SHL.U32 R210, R206, 0x4, RZ ;  /* 0x00000004ced27824 */ /* 0x000fe200078e00ff */
[----:B------:R-:W-:-:S02]  /*0180*/  UIMAD UR6, UR9, UR6, URZ ;  /* 0x00000006090672a4 */ /* 0x000fc4000f8e023f */
[----:B------:R-:W-:Y:S01]  /*0190*/  LEA.HI R17, R3, R206, RZ, 0x3 ;  /* 0x000000ce03117211 */ /* 0x000fe200078f18ff */
[----:B--2---:R-:W-:Y:S01]  /*01a0*/  @P0 IMAD.HI.U32 R2, R9, c[0x0][0x24c], RZ ;  /* 0x0000930009020a27 */ /* 0x004fe200078e00ff */
[----:B------:R-:W-:Y:S01]  /*01b0*/  SHF.R.S32.HI R211, RZ, 0x1f, R210 ;  /* 0x0000001fffd37819 */ /* 0x000fe200000114d2 */
[----:B------:R-:W-:Y:S01]  /*01c0*/  ULDC.64 UR4, c[0x0][0x1b8] ;  /* 0x00006e0000047ab9 */ /* 0x000fe20000000a00 */
[----:B------:R-:W-:Y:S01]  /*01d0*/  LOP3.LUT R15, R17, 0xfffffff8, RZ, 0xc0, !PT ;  /* 0xfffffff8110f7812 */ /* 0x000fe200078ec0ff */
[----:B------:R-:W-:Y:S01]  /*01e0*/  IMAD.MOV.U32 R7, RZ, RZ, R9 ;  /* 0x000000ffff077224 */ /* 0x000fe200078e0009 */
[----:B------:R-:W-:Y:S01]  /*01f0*/  @P0 SHF.R.U32.HI R7, RZ, c[0x0][0x250], R2 ;  /* 0x00009400ff070a19 */ /* 0x000fe20000011602 */
[----:B---3--:R-:W-:Y:S01]  /*0200*/  IMAD R5, R221, R0, c[0x0][0x198] ;  /* 0x00006600dd057624 */ /* 0x008fe200078e0200 */
[----:B------:R-:W-:Y:S01]  /*0210*/  SHF.R.S32.HI R208, RZ, 0x3, R17 ;  /* 0x00000003ffd07819 */ /* 0x000fe20000011411 */
[----:B------:R-:W-:Y:S01]  /*0220*/  IMAD.IADD R15, R206, 0x1, -R15 ;  /* 0x00000001ce0f7824 */ /* 0x000fe200078e0a0f */
[----:B------:R-:W-:Y:S01]  /*0230*/  SHF.R.S32.HI R0, RZ, 0x1f, R7 ;  /* 0x0000001fff007819 */ /* 0x000fe20000011407 */
[----:B------:R-:W-:Y:S01]  /*0240*/  UIMAD UR4, UR9, UR4, URZ ;  /* 0x00000004090472a4 */ /* 0x000fe2000f8e023f */
[----:B------:R-:W-:Y:S01]  /*0250*/  SHF.R.S32.HI R209, RZ, 0x1f, R208 ;  /* 0x0000001fffd17819 */ /* 0x000fe200000114d0 */
[----:B------:R-:W-:Y:S01]  /*0260*/  IMAD.SHL.U32 R214, R15, 0x8, RZ ;  /* 0x000000080fd67824 */ /* 0x000fe200078e00ff */
[----:B------:R-:W-:Y:S01]  /*0270*/  UIMAD UR6, UR10, UR7, UR6 ;  /* 0x000000070a0672a4 */ /* 0x000fe2000f8e0206 */
[C---:B------:R-:W-:Y:S01]  /*0280*/  IMAD R2, R0.reuse, c[0x0][0x1e0], RZ ;  /* 0x0000780000027a24 */ /* 0x040fe200078e02ff */
[----:B------:R-:W-:Y:S01]  /*0290*/  UIADD3 UR7, UR15, UR8, URZ ;  /* 0x000000080f077290 */ /* 0x000fe2000fffe03f */
[----:B------:R-:W-:Y:S01]  /*02a0*/  IMAD R0, R0, c[0x0][0x1b0], RZ ;  /* 0x00006c0000007a24 */ /* 0x000fe200078e02ff */
[----:B------:R-:W-:Y:S01]  /*02b0*/  SHF.R.S32.HI R215, RZ, 0x1f, R214 ;  /* 0x0000001fffd77819 */ /* 0x000fe200000114d6 */
[C---:B------:R-:W-:Y:S01]  /*02c0*/  IMAD R2, R7.reuse, c[0x0][0x1e4], R2 ;  /* 0x0000790007027a24 */ /* 0x040fe200078e0202 */
[----:B------:R-:W-:Y:S01]  /*02d0*/  UIMAD UR4, UR10, UR5, UR4 ;  /* 0x000000050a0472a4 */ /* 0x000fe2000f8e0204 */
[C---:B------:R-:W-:Y:S01]  /*02e0*/  IMAD R0, R7.reuse, c[0x0][0x1b4], R0 ;  /* 0x00006d0007007a24 */ /* 0x040fe200078e0200 */
[----:B------:R-:W-:Y:S01]  /*02f0*/  UIADD3 UR8, UR13, UR6, URZ ;  /* 0x000000060d087290 */ /* 0x000fe2000fffe03f */
[--C-:B------:R-:W-:Y:S01]  /*0300*/  IMAD.WIDE.U32 R10, R7, c[0x0][0x1e0], R214.reuse ;  /* 0x00007800070a7a25 */ /* 0x100fe200078e00d6 */
[----:B------:R-:W-:Y:S01]  /*0310*/  ULDC.64 UR18, c[0x0][0x118] ;  /* 0x0000460000127ab9 */ /* 0x000fe20000000a00 */
[----:B------:R-:W-:Y:S01]  /*0320*/  LEA.HI R16, R3, R206, RZ, 0x2 ;  /* 0x000000ce03107211 */ /* 0x000fe200078f10ff */
[----:B------:R-:W-:Y:S01]  /*0330*/  UMOV UR24, 0x5 ;  /* 0x0000000500187882 */ /* 0x000fe20000000000 */
[----:B------:R-:W-:Y:S01]  /*0340*/  IMAD.WIDE.U32 R6, R7, c[0x0][0x1b0], R214 ;  /* 0x00006c0007067a25 */ /* 0x000fe200078e00d6 */
[----:B------:R-:W-:-:S02]  /*0350*/  IADD3 R14, -R208, c[0x0][0x168], RZ ;  /* 0x00005a00d00e7a10 */ /* 0x000fc40007ffe1ff */
[----:B------:R-:W-:Y:S01]  /*0360*/  SHF.R.S32.HI R204, RZ, 0x1f, R16 ;  /* 0x0000001fffcc7819 */ /* 0x000fe20000011410 */
[----:B------:R-:W-:Y:S01]  /*0370*/  IMAD.IADD R11, R11, 0x1, R2 ;  /* 0x000000010b0b7824 */ /* 0x000fe200078e0202 */
[CC--:B------:R-:W-:Y:S01]  /*0380*/  LEA.HI R8, R3.reuse, R206.reuse, RZ, 0x5 ;  /* 0x000000ce03087211 */ /* 0x0c0fe200078f28ff */
[----:B------:R-:W-:Y:S01]  /*0390*/  IMAD.U32 R2, RZ, RZ, UR10 ;  /* 0x0000000aff027e24 */ /* 0x000fe2000f8e00ff */
[-C--:B------:R-:W-:Y:S01]  /*03a0*/  LEA.HI R194, R3, R206.reuse, RZ, 0x7 ;  /* 0x000000ce03c27211 */ /* 0x080fe200078f38ff */
[----:B------:R-:W-:Y:S01]  /*03b0*/  IMAD.IADD R7, R7, 0x1, R0 ;  /* 0x0000000107077824 */ /* 0x000fe200078e0200 */
[----:B------:R-:W-:Y:S01]  /*03c0*/  SHF.R.S32.HI R203, RZ, 0x1f, R8 ;  /* 0x0000001fffcb7819 */ /* 0x000fe20000011408 */
[----:B------:R-:W-:Y:S01]  /*03d0*/  IMAD.IADD R4, R5, 0x1, -R208 ;  /* 0x0000000105047824 */ /* 0x000fe200078e0ad0 */
[----:B------:R-:W-:Y:S01]  /*03e0*/  SHF.R.U32.HI R194, RZ, 0x4, R194 ;  /* 0x00000004ffc27819 */ /* 0x000fe200000116c2 */
[----:B------:R-:W-:Y:S01]  /*03f0*/  IMAD.WIDE.U32 R18, R2, c[0x0][0x1e8], R10 ;  /* 0x00007a0002127a25 */ /* 0x000fe200078e000a */
[----:B------:R-:W-:-:S02]  /*0400*/  LEA.HI R10, R3, R206, RZ, 0x6 ;  /* 0x000000ce030a7211 */ /* 0x000fc400078f30ff */
[----:B------:R-:W-:Y:S01]  /*0410*/  ISETP.GE.AND P6, PT, R4, 0x1, PT ;  /* 0x000000010400780c */ /* 0x000fe20003fc6270 */
[----:B------:R-:W-:Y:S01]  /*0420*/  IMAD.WIDE.U32 R22, R22, c[0x0][0x1b8], R6 ;  /* 0x00006e0016167a25 */ /* 0x000fe200078e0006 */
[----:B------:R-:W-:Y:S02]  /*0430*/  SHF.R.S32.HI R7, RZ, 0x1f, R9 ;  /* 0x0000001fff077819 */ /* 0x000fe40000011409 */
[C---:B------:R-:W-:Y:S01]  /*0440*/  ISETP.GE.AND P5, PT, R4.reuse, 0x21, PT ;  /* 0x000000210400780c */ /* 0x040fe20003fa6270 */
[----:B------:R-:W-:Y:S01]  /*0450*/  IMAD.WIDE R220, R221, 0x80, R208 ;  /* 0x00000080dddc7825 */ /* 0x000fe200078e02d0 */
[C---:B------:R-:W-:Y:S02]  /*0460*/  ISETP.GE.AND P4, PT, R4.reuse, 0x41, PT ;  /* 0x000000410400780c */ /* 0x040fe40003f86270 */
[----:B------:R-:W-:Y:S01]  /*0470*/  ISETP.GE.AND P3, PT, R4, 0x61, PT ;  /* 0x000000610400780c */ /* 0x000fe20003f66270 */
[----:B------:R-:W-:Y:S01]  /*0480*/  IMAD R4, R7, c[0x0][0x288], RZ ;  /* 0x0000a20007047a24 */ /* 0x000fe200078e02ff */
[----:B------:R-:W-:Y:S01]  /*0490*/  IADD3 R19, R19, UR11, RZ ;  /* 0x0000000b13137c10 */ /* 0x000fe2000fffe0ff */
[----:B------:R-:W-:Y:S01]  /*04a0*/  IMAD R11, R221, c[0x0][0x1d8], RZ ;  /* 0x00007600dd0b7a24 */ /* 0x000fe200078e02ff */
[----:B------:R-:W-:Y:S01]  /*04b0*/  IADD3 R23, R23, UR4, RZ ;  /* 0x0000000417177c10 */ /* 0x000fe2000fffe0ff */
[----:B------:R-:W-:Y:S01]  /*04c0*/  IMAD.WIDE.U32 R20, R9, c[0x0][0x288], R210 ;  /* 0x0000a20009147a25 */ /* 0x000fe200078e00d2 */
[----:B------:R-:W-:Y:S01]  /*04d0*/  SHF.R.S32.HI R10, RZ, 0x6, R10 ;  /* 0x00000006ff0a7819 */ /* 0x000fe2000001140a */
[----:B------:R-:W-:-:S02]  /*04e0*/  ULDC.64 UR4, c[0x0][0x188] ;  /* 0x0000620000047ab9 */ /* 0x000fc40000000a00 */
[----:B------:R-:W-:Y:S01]  /*04f0*/  IMAD R2, R220, c[0x0][0x1dc], R11 ;  /* 0x00007700dc027a24 */ /* 0x000fe200078e020b */
[----:B------:R-:W-:Y:S01]  /*0500*/  IADD3 R20, P1, R20, UR12, RZ ;  /* 0x0000000c14147c10 */ /* 0x000fe2000ff3e0ff */
[----:B------:R-:W-:Y:S01]  /*0510*/  IMAD.WIDE.U32 R18, R220, c[0x0][0x1d8], R18 ;  /* 0x00007600dc127a25 */ /* 0x000fe200078e0012 */
[----:B------:R-:W-:Y:S02]  /*0520*/  UIMAD UR6, UR9, UR4, URZ ;  /* 0x00000004090672a4 */ /* 0x000fe4000f8e023f */
[----:B------:R-:W-:Y:S01]  /*0530*/  UIMAD.WIDE.U32 UR16, UR10, UR4, URZ ;  /* 0x000000040a1072a5 */ /* 0x000fe2000f8e003f */
[----:B------:R-:W-:Y:S01]  /*0540*/  IMAD R13, R9, c[0x0][0x28c], R4 ;  /* 0x0000a300090d7a24 */ /* 0x000fe200078e0204 */
[----:B------:R-:W-:Y:S01]  /*0550*/  LEA R30, P0, R18, c[0x0][0x1c0], 0x1 ;  /* 0x00007000121e7a11 */ /* 0x000fe200078008ff */
[----:B------:R-:W-:Y:S01]  /*0560*/  IMAD.IADD R2, R19, 0x1, R2 ;  /* 0x0000000113027824 */ /* 0x000fe200078e0202 */
[----:B------:R-:W-:Y:S01]  /*0570*/  UIMAD UR5, UR10, UR5, UR6 ;  /* 0x000000050a0572a4 */ /* 0x000fe2000f8e0206 */
[----:B------:R-:W-:Y:S01]  /*0580*/  IMAD.SHL.U32 R19, R208, 0x40, RZ ;  /* 0x00000040d0137824 */ /* 0x000fe200078e00ff */
[----:B------:R-:W-:Y:S01]  /*0590*/  IADD3.X R13, R21, UR8, R13, P1, !PT ;  /* 0x00000008150d7c10 */ /* 0x000fe20008ffe40d */
[----:B------:R-:W-:Y:S01]  /*05a0*/  IMAD R21, R221, c[0x0][0x1a8], RZ ;  /* 0x00006a00dd157a24 */ /* 0x000fe200078e02ff */
[----:B------:R-:W-:Y:S01]  /*05b0*/  LEA.HI.X R31, R18, c[0x0][0x1c4], R2, 0x1, P0 ;  /* 0x00007100121f7a11 */ /* 0x000fe200000f0c02 */
[----:B------:R-:W-:Y:S01]  /*05c0*/  IMAD.WIDE.U32 R22, R220, c[0x0][0x1a8], R22 ;  /* 0x00006a00dc167a25 */ /* 0x000fe200078e0016 */
[----:B------:R-:W-:Y:S01]  /*05d0*/  LOP3.LUT R19, R19, 0x1c0, RZ, 0xc0, !PT ;  /* 0x000001c013137812 */ /* 0x000fe200078ec0ff */
[----:B------:R-:W-:Y:S01]  /*05e0*/  UIADD3 UR6, UR17, UR5, URZ ;  /* 0x0000000511067290 */ /* 0x000fe2000fffe03f */
[----:B------:R-:W-:Y:S01]  /*05f0*/  ISETP.GE.OR P1, PT, R214, c[0x0][0x1cc], !P6 ;  /* 0x00007300d6007a0c */ /* 0x000fe20007726670 */
[----:B------:R-:W-:Y:S01]  /*0600*/  IMAD R2, R220, c[0x0][0x1ac], R21 ;  /* 0x00006b00dc027a24 */ /* 0x000fe200078e0215 */
[----:B------:R-:W-:Y:S01]  /*0610*/  LOP3.LUT R4, R19, 0x38, R214, 0xf8, !PT ;  /* 0x0000003813047812 */ /* 0x000fe200078ef8d6 */
[----:B------:R-:W-:Y:S01]  /*0620*/  IMAD.SHL.U32 R21, R10, 0x200, RZ ;  /* 0x000002000a157824 */ /* 0x000fe200078e00ff */
[----:B------:R-:W-:Y:S01]  /*0630*/  SHF.R.U32.HI R202, RZ, 0x3, R19 ;  /* 0x00000003ffca7819 */ /* 0x000fe20000011613 */
[----:B------:R-:W-:Y:S01]  /*0640*/  IMAD.IADD R2, R23, 0x1, R2 ;  /* 0x0000000117027824 */ /* 0x000fe200078e0202 */
[C---:B------:R-:W-:Y:S01]  /*0650*/  LEA R26, P0, R22.reuse, c[0x0][0x190], 0x1 ;  /* 0x00006400161a7a11 */ /* 0x040fe200078008ff */
[----:B------:R-:W-:Y:S01]  /*0660*/  IMAD R0, R7, c[0x0][0x270], RZ ;  /* 0x00009c0007007a24 */ /* 0x000fe200078e02ff */
[----:B------:R-:W-:Y:S01]  /*0670*/  LEA.HI R19, R3, R206, RZ, 0x4 ;  /* 0x000000ce03137211 */ /* 0x000fe200078f20ff */
[----:B------:R-:W-:Y:S01]  /*0680*/  IMAD.WIDE.U32 R24, R9, c[0x0][0x270], R210 ;  /* 0x00009c0009187a25 */ /* 0x000fe200078e00d2 */
[----:B------:R-:W-:Y:S01]  /*0690*/  LOP3.LUT R202, R21, R4, R202, 0xf6, !PT ;  /* 0x0000000415ca7212 */ /* 0x000fe200078ef6ca */
[----:B------:R-:W-:Y:S01]  /*06a0*/  ULDC.64 UR4, c[0x0][0x1d8] ;  /* 0x0000760000047ab9 */ /* 0x000fe20000000a00 */
[----:B------:R-:W-:Y:S01]  /*06b0*/  LEA.HI.X R27, R22, c[0x0][0x194], R2, 0x1, P0 ;  /* 0x00006500161b7a11 */ /* 0x000fe200000f0c02 */
[----:B------:R-:W-:Y:S01]  /*06c0*/  IMAD R0, R9, c[0x0][0x274], R0 ;  /* 0x00009d0009007a24 */ /* 0x000fe200078e0200 */
[----:B------:R-:W-:Y:S01]  /*06d0*/  IADD3 R11, P2, R24, UR14, RZ ;  /* 0x0000000e180b7c10 */ /* 0x000fe2000ff5e0ff */
[----:B------:R-:W-:Y:S01]  /*06e0*/  IMAD R4, R7, c[0x0][0x180], RZ ;  /* 0x0000600007047a24 */ /* 0x000fe200078e02ff */
[----:B------:R-:W-:Y:S01]  /*06f0*/  SHF.R.S32.HI R2, RZ, 0x4, R19 ;  /* 0x00000004ff027819 */ /* 0x000fe20000011413 */
[----:B------:R-:W-:Y:S01]  /*0700*/  IMAD R29, R209, c[0x0][0x178], RZ ;  /* 0x00005e00d11d7a24 */ /* 0x000fe200078e02ff */
[----:B------:R-:W-:Y:S01]  /*0710*/  IADD3.X R0, R25, UR7, R0, P2, !PT ;  /* 0x0000000719007c10 */ /* 0x000fe200097fe400 */
[----:B------:R-:W-:Y:S01]  /*0720*/  IMAD.SHL.U32 R202, R202, 0x2, RZ ;  /* 0x00000002caca7824 */ /* 0x000fe200078e00ff */
[----:B------:R-:W-:Y:S01]  /*0730*/  LEA.HI R192, R19, R2, RZ, 0x1 ;  /* 0x0000000213c07211 */ /* 0x000fe200078f08ff */
[C---:B------:R-:W-:Y:S01]  /*0740*/  IMAD R25, R9.reuse, c[0x0][0x184], R4 ;  /* 0x0000610009197a24 */ /* 0x040fe200078e0204 */
[----:B------:R-:W-:Y:S01]  /*0750*/  USHF.L.U32 UR20, UR4, 0x6, URZ ;  /* 0x0000000604147899 */ /* 0x000fe2000800063f */
[----:B------:R-:W-:Y:S01]  /*0760*/  IMAD.WIDE.U32 R22, R9, c[0x0][0x180], R214 ;  /* 0x0000600009167a25 */ /* 0x000fe200078e00d6 */
[----:B------:R-:W-:Y:S01]  /*0770*/  LOP3.LUT R192, R192, 0xfffffffe, RZ, 0xc0, !PT ;  /* 0xfffffffec0c07812 */ /* 0x000fe200078ec0ff */
[----:B------:R1:W-:Y:S01]  /*0780*/  LDGSTS.E.BYPASS.LTC128B.128 [R202+0x4080], [R30.64], !P1 ;  /* 0x040800001eca7fae */ /* 0x0003e2000c901d52 */
[----:B------:R-:W-:Y:S01]  /*0790*/  UMOV UR11, 0x6 ;  /* 0x00000006000b7882 */ /* 0x000fe20000000000 */
[----:B------:R-:W-:Y:S01]  /*07a0*/  IMAD.WIDE.U32 R216, R208, c[0x0][0x178], RZ ;  /* 0x00005e00d0d87a25 */ /* 0x000fe200078e00ff */
[C---:B------:R-:W-:Y:S01]  /*07b0*/  ISETP.GE.OR P2, PT, R214.reuse, c[0x0][0x1cc], !P5 ;  /* 0x00007300d6007a0c */ /* 0x040fe20006f46670 */
[----:B------:R-:W-:Y:S01]  /*07c0*/  USHF.L.U64.HI UR5, UR4, UR11, UR5 ;  /* 0x0000000b04057299 */ /* 0x000fe20008010205 */
[----:B------:R-:W-:Y:S01]  /*07d0*/  ISETP.GE.OR P6, PT, R214, c[0x0][0x19c], !P6 ;  /* 0x00006700d6007a0c */ /* 0x000fe200077c6670 */
[----:B------:R-:W-:Y:S01]  /*07e0*/  IMAD R29, R208, c[0x0][0x17c], R29 ;  /* 0x00005f00d01d7a24 */ /* 0x000fe200078e021d */
[----:B------:R-:W-:Y:S01]  /*07f0*/  ISETP.GE.OR P5, PT, R214, c[0x0][0x19c], !P5 ;  /* 0x00006700d6007a0c */ /* 0x000fe20006fa6670 */
[----:B------:R-:W-:Y:S01]  /*0800*/  IMAD.IADD R25, R23, 0x1, R25 ;  /* 0x0000000117197824 */ /* 0x000fe200078e0219 */
[----:B------:R-:W-:Y:S01]  /*0810*/  IADD3 R23, P1, P0, R216, UR16, R22 ;  /* 0x00000010d8177c10 */ /* 0x000fe2000f83e016 */
[----:B------:R-:W-:Y:S01]  /*0820*/  IMAD.IADD R200, R217, 0x1, R29 ;  /* 0x00000001d9c87824 */ /* 0x000fe200078e021d */
[----:B------:R-:W-:Y:S01]  /*0830*/  LOP3.LUT R19, R19, 0xfffffff0, RZ, 0xc0, !PT ;  /* 0xfffffff013137812 */ /* 0x000fe200078ec0ff */
[----:B------:R-:W-:Y:S01]  /*0840*/  IMAD.IADD R192, R2, 0x1, -R192 ;  /* 0x0000000102c07824 */ /* 0x000fe200078e0ac0 */
[----:B------:R-:W-:Y:S01]  /*0850*/  IADD3 R218, R202, 0x4080, RZ ;  /* 0x00004080cada7810 */ /* 0x000fe20007ffe0ff */
[----:B------:R-:W-:Y:S01]  /*0860*/  IMAD R4, R7, c[0x0][0x210], RZ ;  /* 0x0000840007047a24 */ /* 0x000fe200078e02ff */
[----:B------:R-:W-:Y:S01]  /*0870*/  IADD3.X R2, R200, UR6, R25, P1, P0 ;  /* 0x00000006c8027c10 */ /* 0x000fe20008fe0419 */
[----:B------:R-:W-:Y:S01]  /*0880*/  IMAD R201, R209, c[0x0][0x208], RZ ;  /* 0x00008200d1c97a24 */ /* 0x000fe200078e02ff */
[----:B------:R-:W-:Y:S01]  /*0890*/  IADD3 R24, P1, R30, UR20, RZ ;  /* 0x000000141e187c10 */ /* 0x000fe2000ff3e0ff */
[----:B------:R-:W-:Y:S01]  /*08a0*/  IMAD R4, R9, c[0x0][0x214], R4 ;  /* 0x0000850009047a24 */ /* 0x000fe200078e0204 */
[----:B------:R-:W-:Y:S01]  /*08b0*/  LEA R28, P0, R23, c[0x0][0x160], 0x1 ;  /* 0x00005800171c7a11 */ /* 0x000fe200078008ff */
[----:B------:R-:W-:Y:S01]  /*08c0*/  IMAD.WIDE.U32 R212, R208, c[0x0][0x208], RZ ;  /* 0x00008200d0d47a25 */ /* 0x000fe200078e00ff */
[----:B------:R-:W-:-:S02]  /*08d0*/  IADD3.X R25, R31, UR5, RZ, P1, !PT ;  /* 0x000000051f197c10 */ /* 0x000fc40008ffe4ff */
[----:B------:R-:W-:Y:S01]  /*08e0*/  LEA.HI.X R29, R23, c[0x0][0x164], R2, 0x1, P0 ;  /* 0x00005900171d7a11 */ /* 0x000fe200000f0c02 */
[----:B------:R-:W-:Y:S01]  /*08f0*/  IMAD.WIDE.U32 R34, R9, c[0x0][0x210], R214 ;  /* 0x0000840009227a25 */ /* 0x000fe200078e00d6 */
[----:B------:R-:W-:Y:S01]  /*0900*/  IADD3 R32, P0, R24, UR20, RZ ;  /* 0x0000001418207c10 */ /* 0x000fe2000ff1e0ff */
[----:B------:R2:W-:Y:S01]  /*0910*/  LDGSTS.E.BYPASS.LTC128B.128 [R202+0x5080], [R24.64], !P2 ;  /* 0x0508000018ca7fae */ /* 0x0005e2000d101d52 */
[----:B------:R-:W-:Y:S01]  /*0920*/  ISETP.GE.OR P2, PT, R214, c[0x0][0x1cc], !P4 ;  /* 0x00007300d6007a0c */ /* 0x000fe20006746670 */
[----:B------:R-:W-:Y:S01]  /*0930*/  IMAD R201, R208, c[0x0][0x20c], R201 ;  /* 0x00008300d0c97a24 */ /* 0x000fe200078e02c9 */
[----:B------:R-:W-:Y:S01]  /*0940*/  IADD3.X R33, R25, UR5, RZ, P0, !PT ;  /* 0x0000000519217c10 */ /* 0x000fe200087fe4ff */
[----:B------:R-:W-:Y:S01]  /*0950*/  IMAD.IADD R4, R35, 0x1, R4 ;  /* 0x0000000123047824 */ /* 0x000fe200078e0204 */
[----:B-1----:R-:W-:Y:S01]  /*0960*/  IADD3 R30, P0, R32, UR20, RZ ;  /* 0x00000014201e7c10 */ /* 0x002fe2000ff1e0ff */
[----:B------:R-:W-:Y:S01]  /*0970*/  IMAD.IADD R201, R213, 0x1, R201 ;  /* 0x00000001d5c97824 */ /* 0x000fe200078e02c9 */
[----:B------:R-:W-:Y:S01]  /*0980*/  SHF.R.S32.HI R23, RZ, 0x2, R16 ;  /* 0x00000002ff177819 */ /* 0x000fe20000011410 */
[----:B------:R-:W-:Y:S01]  /*0990*/  IMAD R18, R192, 0x800, R21 ;  /* 0x00000800c0127824 */ /* 0x000fe200078e0215 */
[----:B------:R-:W-:Y:S01]  /*09a0*/  IADD3.X R31, R33, UR5, RZ, P0, !PT ;  /* 0x00000005211f7c10 */ /* 0x000fe200087fe4ff */
[----:B------:R-:W-:Y:S01]  /*09b0*/  ULDC.64 UR4, c[0x0][0x1a8] ;  /* 0x00006a0000047ab9 */ /* 0x000fe20000000a00 */
[----:B------:R-:W-:Y:S01]  /*09c0*/  ISETP.GE.OR P1, PT, R214, c[0x0][0x1cc], !P3 ;  /* 0x00007300d6007a0c */ /* 0x000fe20005f26670 */
[----:B------:R-:W-:Y:S01]  /*09d0*/  USHF.L.U32 UR21, UR4, 0x6, URZ ;  /* 0x0000000604157899 */ /* 0x000fe2000800063f */
[----:B------:R-:W-:Y:S01]  /*09e0*/  LEA.HI R204, R204, R23, RZ, 0x3 ;  /* 0x00000017cccc7211 */ /* 0x000fe200078f18ff */
[----:B------:R-:W-:Y:S01]  /*09f0*/  USHF.L.U64.HI UR20, UR4, UR11, UR5 ;  /* 0x0000000b04147299 */ /* 0x000fe20008010205 */
[----:B------:R1:W-:Y:S01]  /*0a00*/  LDGSTS.E.BYPASS.LTC128B.128 [R202+0x6080], [R32.64], !P2 ;  /* 0x0608000020ca7fae */ /* 0x0003e2000d101d52 */
[----:B------:R-:W-:Y:S01]  /*0a10*/  ISETP.GE.OR P4, PT, R214, c[0x0][0x19c], !P4 ;  /* 0x00006700d6007a0c */ /* 0x000fe20006786670 */
[----:B------:R-:W-:Y:S01]  /*0a20*/  ULDC.64 UR4, c[0x0][0x218] ;  /* 0x0000860000047ab9 */ /* 0x000fe20000000a00 */
[----:B------:R-:W-:Y:S01]  /*0a30*/  LOP3.LUT R204, R204, 0xfffffff8, RZ, 0xc0, !PT ;  /* 0xfffffff8cccc7812 */ /* 0x000fe200078ec0ff */
[----:B------:R-:W-:Y:S01]  /*0a40*/  UIMAD.WIDE.U32 UR22, UR10, UR4, URZ ;  /* 0x000000040a1672a5 */ /* 0x000fe2000f8e003f */
[----:B------:R-:W-:Y:S01]  /*0a50*/  ISETP.GE.OR P3, PT, R214, c[0x0][0x19c], !P3 ;  /* 0x00006700d6007a0c */ /* 0x000fe20005f66670 */
[----:B------:R-:W-:Y:S01]  /*0a60*/  UIMAD UR4, UR9, UR4, URZ ;  /* 0x00000004090472a4 */ /* 0x000fe2000f8e023f */
[----:B------:R-:W-:Y:S01]  /*0a70*/  SHF.R.S32.HI R2, RZ, 0x5, R8 ;  /* 0x00000005ff027819 */ /* 0x000fe20000011408 */
[----:B------:R-:W-:Y:S01]  /*0a80*/  IMAD.IADD R204, R23, 0x1, -R204 ;  /* 0x0000000117cc7824 */ /* 0x000fe200078e0acc */
[----:B------:R3:W-:Y:S01]  /*0a90*/  LDGSTS.E.BYPASS.LTC128B.128 [R202+0x7080], [R30.64], !P1 ;  /* 0x070800001eca7fae */ /* 0x0007e2000c901d52 */
[----:B------:R-:W-:Y:S01]  /*0aa0*/  UIMAD UR4, UR10, UR5, UR4 ;  /* 0x000000050a0472a4 */ /* 0x000fe2000f8e0204 */
[-C--:B------:R-:W-:Y:S01]  /*0ab0*/  LEA.HI R203, R203, R2.reuse, RZ, 0x2 ;  /* 0x00000002cbcb7211 */ /* 0x080fe200078f10ff */
[----:B------:R-:W-:Y:S01]  /*0ac0*/  IMAD.IADD R19, R206, 0x1, -R19 ;  /* 0x00000001ce137824 */ /* 0x000fe200078e0a13 */
[----:B--2---:R-:W-:Y:S01]  /*0ad0*/  LEA R24, P0, R11, c[0x0][0x258], 0x2 ;  /* 0x000096000b187a11 */ /* 0x004fe200078010ff */
[----:B------:R-:W0:Y:S01]  /*0ae0*/  LDGDEPBAR ;  /* 0x00000000000079af */ /* 0x000e220000000000 */
[----:B------:R-:W-:-:S02]  /*0af0*/  LEA.HI R219, R8, R2, RZ, 0x1 ;  /* 0x0000000208db7211 */ /* 0x000fc400078f08ff */
[----:B------:R-:W-:Y:S01]  /*0b00*/  LEA.HI.X R25, R11, c[0x0][0x25c], R0, 0x2, P0 ;  /* 0x000097000b197a11 */ /* 0x000fe200000f1400 */
[----:B------:R2:W-:Y:S01]  /*0b10*/  LDGSTS.E.BYPASS.LTC128B.128 [R202+0x80], [R26.64], !P6 ;  /* 0x000800001aca7fae */ /* 0x0005e2000f101d52 */
[----:B------:R-:W-:Y:S01]  /*0b20*/  LOP3.LUT R219, R219, 0xfffffffe, RZ, 0xc0, !PT ;  /* 0xfffffffedbdb7812 */ /* 0x000fe200078ec0ff */
[----:B------:R-:W-:Y:S01]  /*0b30*/  IMAD.MOV.U32 R0, RZ, RZ, 0x20 ;  /* 0x00000020ff007424 */ /* 0x000fe200078e00ff */
[----:B------:R-:W-:Y:S02]  /*0b40*/  LOP3.LUT R203, R203, 0xfffffffc, RZ, 0xc0, !PT ;  /* 0xfffffffccbcb7812 */ /* 0x000fe400078ec0ff */
[----:B------:R-:W-:Y:S01]  /*0b50*/  SHF.R.S32.HI R12, RZ, 0x1f, R19 ;  /* 0x0000001fff0c7819 */ /* 0x000fe20000011413 */
[----:B------:R-:W-:Y:S01]  /*0b60*/  IMAD.IADD R219, R2, 0x1, -R219 ;  /* 0x0000000102db7824 */ /* 0x000fe200078e0adb */
[----:B------:R-:W-:Y:S01]  /*0b70*/  IADD3 R205, R202, 0x8080, RZ ;  /* 0x00008080cacd7810 */ /* 0x000fe20007ffe0ff */
[----:B------:R-:W-:Y:S01]  /*0b80*/  IMAD.IADD R203, R2, 0x1, -R203 ;  /* 0x0000000102cb7824 */ /* 0x000fe200078e0acb */
[----:B-1----:R-:W-:Y:S01]  /*0b90*/  IADD3 R32, P0, R26, UR21, RZ ;  /* 0x000000151a207c10 */ /* 0x002fe2000ff1e0ff */
[----:B------:R-:W-:-:S03]  /*0ba0*/  IMAD.SHL.U32 R195, R219, 0x400, RZ ;  /* 0x00000400dbc37824 */ /* 0x000fc600078e00ff */
[----:B------:R-:W-:Y:S02]  /*0bb0*/  IADD3.X R33, R27, UR20, RZ, P0, !PT ;  /* 0x000000141b217c10 */ /* 0x000fe400087fe4ff */
[----:B------:R-:W-:-:S03]  /*0bc0*/  IADD3 R22, P0, R32, UR21, RZ ;  /* 0x0000001520167c10 */ /* 0x000fc6000ff1e0ff */
[----:B------:R1:W-:Y:S01]  /*0bd0*/  LDGSTS.E.BYPASS.LTC128B.128 [R202+0x1080], [R32.64], !P5 ;  /* 0x0108000020ca7fae */ /* 0x0003e2000e901d52 */
[----:B------:R-:W-:Y:S02]  /*0be0*/  IADD3.X R23, R33, UR20, RZ, P0, !PT ;  /* 0x0000001421177c10 */ /* 0x000fe400087fe4ff */
[----:B---3--:R-:W-:Y:S02]  /*0bf0*/  IADD3 R30, P2, R22, UR21, RZ ;  /* 0x00000015161e7c10 */ /* 0x008fe4000ff5e0ff */
[----:B------:R-:W-:Y:S01]  /*0c00*/  IADD3 R11, P1, P0, R212, UR22, R34 ;  /* 0x00000016d40b7c10 */ /* 0x000fe2000f83e022 */
[----:B------:R3:W-:Y:S01]  /*0c10*/  LDGSTS.E.BYPASS.LTC128B.128 [R202+0x2080], [R22.64], !P4 ;  /* 0x0208000016ca7fae */ /* 0x0007e2000e101d52 */
[----:B------:R-:W-:Y:S01]  /*0c20*/  IADD3.X R31, R23, UR20, RZ, P2, !PT ;  /* 0x00000014171f7c10 */ /* 0x000fe200097fe4ff */
[----:B------:R-:W-:Y:S01]  /*0c30*/  UIADD3 UR20, UR23, UR4, URZ ;  /* 0x0000000417147290 */ /* 0x000fe2000fffe03f */
[C---:B------:R-:W-:Y:S02]  /*0c40*/  LOP3.LUT P5, RZ, R15.reuse, 0x4, RZ, 0xc0, !PT ;  /* 0x000000040fff7812 */ /* 0x040fe400078ac0ff */
[C---:B------:R-:W-:Y:S01]  /*0c50*/  LOP3.LUT P2, RZ, R15.reuse, 0x2, RZ, 0xc0, !PT ;  /* 0x000000020fff7812 */ /* 0x040fe2000784c0ff */
[----:B------:R1:W-:Y:S01]  /*0c60*/  LDGSTS.E.BYPASS.LTC128B.128 [R202+0x3080], [R30.64], !P3 ;  /* 0x030800001eca7fae */ /* 0x0003e2000d901d52 */
[----:B------:R-:W-:Y:S01]  /*0c70*/  IMAD.SHL.U32 R15, R15, 0x40, RZ ;  /* 0x000000400f0f7824 */ /* 0x000fe200078e00ff */
[C---:B------:R-:W-:Y:S01]  /*0c80*/  ISETP.GE.AND P3, PT, R214.reuse, c[0x0][0x16c], PT ;  /* 0x00005b00d6007a0c */ /* 0x040fe20003f66270 */
[----:B------:R-:W-:Y:S01]  /*0c90*/  ULDC.64 UR4, c[0x0][0x178] ;  /* 0x00005e0000047ab9 */ /* 0x000fe20000000a00 */
[----:B------:R-:W0:Y:S01]  /*0ca0*/  LDGDEPBAR ;  /* 0x00000000000079af */ /* 0x000e220000000000 */
[----:B------:R-:W-:Y:S01]  /*0cb0*/  ISETP.GE.AND P4, PT, R214, c[0x0][0x1fc], PT ;  /* 0x00007f00d6007a0c */ /* 0x000fe20003f86270 */
[----:B------:R-:W-:Y:S01]  /*0cc0*/  USHF.L.U32 UR21, UR4, 0x6, URZ ;  /* 0x0000000604157899 */ /* 0x000fe2000800063f */
[----:B------:R-:W-:Y:S01]  /*0cd0*/  SEL R6, R196, 0xffffffc0, !P5 ;  /* 0xffffffc0c4067807 */ /* 0x000fe20006800000 */
[----:B------:R-:W-:Y:S01]  /*0ce0*/  USHF.L.U64.HI UR11, UR4, UR11, UR5 ;  /* 0x0000000b040b7299 */ /* 0x000fe20008010205 */
[----:B------:R-:W-:-:S02]  /*0cf0*/  IADD3.X R4, R201, UR20, R4, P1, P0 ;  /* 0x00000014c9047c10 */ /* 0x000fc40008fe0404 */
[C---:B------:R-:W-:Y:S01]  /*0d00*/  ISETP.LT.OR P6, PT, R14.reuse, 0x1, P3 ;  /* 0x000000010e00780c */ /* 0x040fe20001fc1670 */
[----:B------:R-:W-:Y:S01]  /*0d10*/  ULDC.64 UR4, c[0x0][0x208] ;  /* 0x0000820000047ab9 */ /* 0x000fe20000000a00 */
[C---:B------:R-:W-:Y:S01]  /*0d20*/  ISETP.LT.OR P5, PT, R14.reuse, 0x21, P3 ;  /* 0x000000210e00780c */ /* 0x040fe20001fa1670 */
[----:B------:R-:W-:Y:S01]  /*0d30*/  USHF.L.U64.HI UR5, UR4, UR24, UR5 ;  /* 0x0000001804057299 */ /* 0x000fe20008010205 */
[C---:B------:R-:W-:Y:S01]  /*0d40*/  ISETP.LT.OR P1, PT, R14.reuse, 0x1, P4 ;  /* 0x000000010e00780c */ /* 0x040fe20002721670 */
[----:B------:R-:W-:Y:S01]  /*0d50*/  USHF.L.U32 UR4, UR4, 0x5, URZ ;  /* 0x0000000504047899 */ /* 0x000fe2000800063f */
[----:B------:R-:W-:Y:S02]  /*0d60*/  ISETP.LT.OR P0, PT, R14, 0x21, P4 ;  /* 0x000000210e00780c */ /* 0x000fe40002701670 */
[----:B------:R-:W-:Y:S01]  /*0d70*/  LOP3.LUT R14, R15, 0x1c0, RZ, 0xc0, !PT ;  /* 0x000001c00f0e7812 */ /* 0x000fe200078ec0ff */
[----:B------:R-:W-:Y:S01]  /*0d80*/  USHF.L.U32 UR24, UR4, 0x1, URZ ;  /* 0x0000000104187899 */ /* 0x000fe2000800063f */
[----:B------:R-:W-:Y:S01]  /*0d90*/  SEL R2, R0, 0xffffffe0, !P2 ;  /* 0xffffffe000027807 */ /* 0x000fe20005000000 */
[----:B------:R-:W-:Y:S01]  /*0da0*/  USHF.L.U64.HI UR5, UR4, 0x1, UR5 ;  /* 0x0000000104057899 */ /* 0x000fe20008010205 */
[----:B--2---:R-:W-:-:S02]  /*0db0*/  LOP3.LUT R26, R14, 0x8, R17, 0xf8, !PT ;  /* 0x000000080e1a7812 */ /* 0x004fc400078ef811 */
[----:B------:R-:W-:Y:S02]  /*0dc0*/  SHF.R.U32.HI R15, RZ, 0x3, R14 ;  /* 0x00000003ff0f7819 */ /* 0x000fe4000001160e */
[----:B---3--:R-:W-:Y:S01]  /*0dd0*/  LEA R22, P2, R11, c[0x0][0x1f0], 0x1 ;  /* 0x00007c000b167a11 */ /* 0x008fe200078408ff */
[----:B------:R-:W-:-:S04]  /*0de0*/  DEPBAR.LE SB0, 0x1 ;  /* 0x000080400000791a */ /* 0x000fc80000000000 */
[----:B------:R-:W-:Y:S02]  /*0df0*/  LOP3.LUT R193, R26, R15, RZ, 0x3c, !PT ;  /* 0x0000000f1ac17212 */ /* 0x000fe400078e3cff */
[----:B------:R-:W-:Y:S02]  /*0e00*/  LEA.HI.X R23, R11, c[0x0][0x1f4], R4, 0x1, P2 ;  /* 0x00007d000b177a11 */ /* 0x000fe400010f0c04 */
[----:B------:R-:W-:Y:S01]  /*0e10*/  LEA.HI R11, R12, R19, RZ, 0x3 ;  /* 0x000000130c0b7211 */ /* 0x000fe200078f18ff */
[----:B------:R-:W-:Y:S01]  /*0e20*/  IMAD.IADD R193, R18, 0x1, R193 ;  /* 0x0000000112c17824 */ /* 0x000fe200078e02c1 */
[----:B------:R-:W-:Y:S01]  /*0e30*/  BAR.SYNC.DEFER_BLOCKING 0x0 ;  /* 0x0000000000007b1d */ /* 0x000fe20000010000 */
[----:B------:R-:W-:Y:S01]  /*0e40*/  LEA R12, P2, R20, c[0x0][0x280], 0x2 ;  /* 0x0000a000140c7a11 */ /* 0x000fe200078410ff */
[----:B------:R-:W-:Y:S01]  /*0e50*/  IMAD.SHL.U32 R18, R204, 0x40, RZ ;  /* 0x00000040cc127824 */ /* 0x000fe200078e00ff */
[----:B------:R-:W-:Y:S01]  /*0e60*/  LOP3.LUT R4, R11, 0xfffffff8, RZ, 0xc0, !PT ;  /* 0xfffffff80b047812 */ /* 0x000fe200078ec0ff */
[----:B------:R-:W-:Y:S01]  /*0e70*/  IMAD.SHL.U32 R193, R193, 0x2, RZ ;  /* 0x00000002c1c17824 */ /* 0x000fe200078e00ff */
[----:B------:R-:W-:Y:S01]  /*0e80*/  LEA.HI.X R13, R20, c[0x0][0x284], R13, 0x2, P2 ;  /* 0x0000a100140d7a11 */ /* 0x000fe200010f140d */
[----:B------:R-:W-:Y:S01]  /*0e90*/  IMAD.SHL.U32 R20, R203, 0x10, RZ ;  /* 0x00000010cb147824 */ /* 0x000fe200078e00ff */
[----:B------:R-:W-:Y:S01]  /*0ea0*/  IADD3 R26, P2, R28, UR21, RZ ;  /* 0x000000151c1a7c10 */ /* 0x000fe2000ff5e0ff */
[C---:B------:R-:W-:Y:S01]  /*0eb0*/  IMAD.IADD R3, R193.reuse, 0x1, R6 ;  /* 0x00000001c1037824 */ /* 0x040fe200078e0206 */
[----:B------:R-:W-:Y:S01]  /*0ec0*/  LOP3.LUT R18, R18, 0x1c0, RZ, 0xc0, !PT ;  /* 0x000001c012127812 */ /* 0x000fe200078ec0ff */
[----:B------:R-:W-:Y:S01]  /*0ed0*/  IMAD.IADD R188, R193, 0x1, R2 ;  /* 0x00000001c1bc7824 */ /* 0x000fe200078e0202 */
[----:B------:R-:W-:Y:S01]  /*0ee0*/  IADD3.X R27, R29, UR11, RZ, P2, !PT ;  /* 0x0000000b1d1b7c10 */ /* 0x000fe200097fe4ff */
[----:B------:R-:W-:Y:S01]  /*0ef0*/  IMAD.IADD R2, R2, 0x1, R3 ;  /* 0x0000000102027824 */ /* 0x000fe200078e0203 */
[----:B------:R-:W-:Y:S01]  /*0f00*/  ISETP.GT.AND P2, PT, R206, 0xf, PT ;  /* 0x0000000fce00780c */ /* 0x000fe20003f44270 */
[----:B------:R-:W-:Y:S01]  /*0f10*/  IMAD.IADD R4, R19, 0x1, -R4 ;  /* 0x0000000113047824 */ /* 0x000fe200078e0a04 */
[----:B------:R-:W-:Y:S01]  /*0f20*/  SHF.R.U32.HI R223, RZ, 0x3, R18 ;  /* 0x00000003ffdf7819 */ /* 0x000fe20000011612 */
[----:B------:R-:W-:Y:S01]  /*0f30*/  IMAD.SHL.U32 R19, R192, 0x10, RZ ;  /* 0x00000010c0137824 */ /* 0x000fe200078e00ff */
[----:B------:R-:W-:Y:S01]  /*0f40*/  LOP3.LUT R20, R14, 0x30, R20, 0xf8, !PT ;  /* 0x000000300e147812 */ /* 0x000fe200078ef814 */
[----:B------:R-:W-:-:S02]  /*0f50*/  IMAD.SHL.U32 R6, R10, 0x8, RZ ;  /* 0x000000080a067824 */ /* 0x000fc400078e00ff */
[----:B------:R-:W-:Y:S01]  /*0f60*/  IMAD.SHL.U32 R191, R11, 0x40, RZ ;  /* 0x000000400bbf7824 */ /* 0x000fe200078e00ff */
[----:B------:R-:W-:Y:S01]  /*0f70*/  LOP3.LUT R19, R19, 0x10, RZ, 0xc0, !PT ;  /* 0x0000001013137812 */ /* 0x000fe200078ec0ff */
[----:B------:R-:W-:Y:S01]  /*0f80*/  IMAD.MOV.U32 R11, RZ, RZ, c[0x0][0x168] ;  /* 0x00005a00ff0b7624 */ /* 0x000fe200078e00ff */
[----:B------:R-:W-:Y:S01]  /*0f90*/  LOP3.LUT R6, R6, 0x18, RZ, 0xc0, !PT ;  /* 0x0000001806067812 */ /* 0x000fe200078ec0ff */
[----:B------:R1:W2:Y:S01]  /*0fa0*/  LDSM.16.M88.4 R144, [R193+0x4080] ;  /* 0x00408000c190783b */ /* 0x0002a20000000200 */
[----:B------:R-:W-:Y:S01]  /*0fb0*/  LOP3.LUT R194, R19, 0x8, R194, 0xf8, !PT ;  /* 0x0000000813c27812 */ /* 0x000fe200078ef8c2 */
[----:B------:R-:W-:Y:S01]  /*0fc0*/  IMAD.SHL.U32 R19, R192, 0x20, RZ ;  /* 0x00000020c0137824 */ /* 0x000fe200078e00ff */
[----:B------:R-:W-:Y:S01]  /*0fd0*/  LOP3.LUT R223, R223, R18, R6, 0x1e, !PT ;  /* 0x00000012dfdf7212 */ /* 0x000fe200078e1e06 */
[----:B------:R1:W3:Y:S01]  /*0fe0*/  LDSM.16.M88.4 R148, [R193+0x6080] ;  /* 0x00608000c194783b */ /* 0x0002e20000000200 */
[----:B------:R-:W-:Y:S01]  /*0ff0*/  LOP3.LUT R20, R20, 0x8, R17, 0xf8, !PT ;  /* 0x0000000814147812 */ /* 0x000fe200078ef811 */
[----:B------:R-:W-:Y:S01]  /*1000*/  @!P2 IMAD.SHL.U32 R21, R206, 0x10, RZ ;  /* 0x00000010ce15a824 */ /* 0x000fe200078e00ff */
[----:B------:R-:W-:Y:S01]  /*1010*/  LOP3.LUT R14, R6, 0x20, R19, 0xf8, !PT ;  /* 0x00000020060e7812 */ /* 0x000fe200078ef813 */
[----:B------:R1:W4:Y:S01]  /*1020*/  LDSM.16.M88.4 R152, [R188+0x4080] ;  /* 0x00408000bc98783b */ /* 0x0003220000000200 */
[----:B------:R-:W-:Y:S01]  /*1030*/  @!P2 IMAD.SHL.U32 R6, R206, 0x10, RZ ;  /* 0x00000010ce06a824 */ /* 0x000fe200078e00ff */
[----:B------:R-:W-:Y:S01]  /*1040*/  LOP3.LUT R17, R16, 0x7ffffffc, RZ, 0xc0, !PT ;  /* 0x7ffffffc10117812 */ /* 0x000fe200078ec0ff */
[----:B------:R-:W-:Y:S01]  /*1050*/  IMAD.SHL.U32 R16, R4, 0x40, RZ ;  /* 0x0000004004107824 */ /* 0x000fe200078e00ff */
[----:B------:R1:W5:Y:S01]  /*1060*/  LDSM.16.M88.4 R160, [R188+0x6080] ;  /* 0x00608000bca0783b */ /* 0x0003620000000200 */
[----:B------:R-:W-:-:S02]  /*1070*/  LOP3.LUT R15, R20, R15, RZ, 0x3c, !PT ;  /* 0x0000000f140f7212 */ /* 0x000fc400078e3cff */
[----:B------:R-:W-:Y:S01]  /*1080*/  IMAD.IADD R20, R206, 0x1, -R17 ;  /* 0x00000001ce147824 */ /* 0x000fe200078e0a11 */
[----:B------:R1:W1:Y:S01]  /*1090*/  LDSM.16.M88.4 R164, [R3+0x4080] ;  /* 0x0040800003a4783b */ /* 0x0002620000000200 */
[----:B------:R-:W-:Y:S01]  /*10a0*/  IMAD.SHL.U32 R17, R192, 0x8, RZ ;  /* 0x00000008c0117824 */ /* 0x000fe200078e00ff */
[----:B------:R-:W-:Y:S01]  /*10b0*/  LOP3.LUT R16, R16, 0x1c0, RZ, 0xc0, !PT ;  /* 0x000001c010107812 */ /* 0x000fe200078ec0ff */
[----:B------:R-:W-:Y:S01]  /*10c0*/  IMAD R20, R20, 0x2, R195 ;  /* 0x0000000214147824 */ /* 0x000fe200078e02c3 */
[----:B------:R1:W1:Y:S01]  /*10d0*/  LDSM.16.M88.4 R168, [R3+0x6080] ;  /* 0x0060800003a8783b */ /* 0x0002620000000200 */
[----:B------:R-:W-:Y:S01]  /*10e0*/  LOP3.LUT R191, R191, 0xfffffe00, RZ, 0xc0, !PT ;  /* 0xfffffe00bfbf7812 */ /* 0x000fe200078ec0ff */
[----:B------:R-:W-:Y:S02]  /*10f0*/  IMAD R192, R192, 0x200, R15 ;  /* 0x00000200c0c07824 */ /* 0x000fe400078e020f */
[----:B------:R1:W1:Y:S01]  /*1100*/  LDSM.16.M88.4 R172, [R2+0x4080] ;  /* 0x0040800002ac783b */ /* 0x0002620000000200 */
[----:B------:R-:W-:-:S03]  /*1110*/  IMAD.IADD R223, R20, 0x1, R223 ;  /* 0x0000000114df7824 */ /* 0x000fc600078e02df */
        /* <DEDUP_REMOVED lines=14> */
[----:B------:R2:W-:Y:S04]  /*1200*/  @!P2 LDGSTS.E.BYPASS.LTC128B.128 [R21+0xc280], [R12.64] ;  /* 0x0c2800000c15afae */ /* 0x0005e8000b901d52 */
[----:B------:R-:W0:Y:S04]  /*1210*/  LDGDEPBAR ;  /* 0x00000000000079af */ /* 0x000e280000000000 */
[----:B------:R-:W0:Y:S01]  /*1220*/  LDGDEPBAR ;  /* 0x00000000000079af */ /* 0x000e220000000000 */
[----:B-1----:R-:W-:Y:S02]  /*1230*/  LOP3.LUT R6, R16, 0x8, R17, 0xf8, !PT ;  /* 0x0000000810067812 */ /* 0x002fe400078ef811 */
[----:B------:R-:W-:-:S04]  /*1240*/  SHF.R.U32.HI R17, RZ, 0x3, R16 ;  /* 0x00000003ff117819 */ /* 0x000fc80000011610 */
[----:B------:R-:W-:Y:S02]  /*1250*/  LOP3.LUT R6, R6, R17, RZ, 0x3c, !PT ;  /* 0x0000001106067212 */ /* 0x000fe400078e3cff */
[C-C-:B------:R-:W-:Y:S02]  /*1260*/  LOP3.LUT R194, R17.reuse, R194, R16.reuse, 0x1e, !PT ;  /* 0x000000c211c27212 */ /* 0x140fe400078e1e10 */
[----:B------:R-:W-:Y:S02]  /*1270*/  LOP3.LUT R14, R17, R14, R16, 0x1e, !PT ;  /* 0x0000000e110e7212 */ /* 0x000fe400078e1e10 */
[-C--:B------:R-:W-:Y:S02]  /*1280*/  IADD3 R195, R6, R191.reuse, R195 ;  /* 0x000000bf06c37210 */ /* 0x080fe40007ffe0c3 */
[----:B------:R-:W-:Y:S01]  /*1290*/  LOP3.LUT R194, R194, R191, RZ, 0xfc, !PT ;  /* 0x000000bfc2c27212 */ /* 0x000fe200078efcff */
[----:B------:R-:W-:Y:S01]  /*12a0*/  IMAD.IADD R191, R191, 0x1, R14 ;  /* 0x00000001bfbf7824 */ /* 0x000fe200078e020e */
[----:B------:R-:W-:Y:S05]  /*12b0*/  @!P0 BRA `(.L_x_22) ;  /* 0x000000f000008947 */ /* 0x000fea0003800000 */
[----:B--2345:R-:W-:Y:S01]  /*12c0*/  IMAD.MOV.U32 R15, RZ, RZ, 0x40 ;  /* 0x00000040ff0f7424 */ /* 0x03cfe200078e00ff */
        /* <DEDUP_REMOVED lines=13> */
.L_x_23:
[----:B------:R-:W-:Y:S05]  /*13a0*/  BSYNC B0 ;  /* 0x0000000000007941 */ /* 0x000fea0003800000 */
.L_x_22:
[----:B--2345:R-:W-:Y:S01]  /*13b0*/  ISETP.LT.AND P0, PT, RZ, c[0x0][0x168], PT ;  /* 0x00005a00ff007a0c */ /* 0x03cfe20003f01270 */
        /* <DEDUP_REMOVED lines=35> */
.L_x_24:
        /* <DEDUP_REMOVED lines=72> */
.L_x_28:
        /* <DEDUP_REMOVED lines=115> */
.L_x_26:
        /* <DEDUP_REMOVED lines=392> */
.L_x_27:
        /* <DEDUP_REMOVED lines=141> */
.L_x_25:
        /* <DEDUP_REMOVED lines=165> */
.L_x_30:
[----:B------:R-:W-:Y:S05]  /*4d40*/  BSYNC B0 ;  /* 0x0000000000007941 */ /* 0x000fea0003800000 */
.L_x_29:
        /* <DEDUP_REMOVED lines=16> */
.L_x_32:
[----:B------:R-:W-:Y:S05]  /*4e50*/  BSYNC B0 ;  /* 0x0000000000007941 */ /* 0x000fea0003800000 */
.L_x_31:
        /* <DEDUP_REMOVED lines=16> */
.L_x_34:
[----:B------:R-:W-:Y:S05]  /*4f60*/  BSYNC B0 ;  /* 0x0000000000007941 */ /* 0x000fea0003800000 */
.L_x_33:
        /* <DEDUP_REMOVED lines=16> */
.L_x_36:
[----:B------:R-:W-:Y:S05]  /*5070*/  BSYNC B0 ;  /* 0x0000000000007941 */ /* 0x000fea0003800000 */
.L_x_35:
        /* <DEDUP_REMOVED lines=21> */
.L_x_38:
[----:B------:R-:W-:Y:S05]  /*51d0*/  BSYNC B0 ;  /* 0x0000000000007941 */ /* 0x000fea0003800000 */
.L_x_37:
        /* <DEDUP_REMOVED lines=14> */
.L_x_40:
[----:B------:R-:W-:Y:S05]  /*52c0*/  BSYNC B0 ;  /* 0x0000000000007941 */ /* 0x000fea0003800000 */
.L_x_39:
        /* <DEDUP_REMOVED lines=14> */
.L_x_42:
[----:B------:R-:W-:Y:S05]  /*53b0*/  BSYNC B0 ;  /* 0x0000000000007941 */ /* 0x000fea0003800000 */
.L_x_41:
        /* <DEDUP_REMOVED lines=14> */
.L_x_43:
        /* <DEDUP_REMOVED lines=14> */
.L_x_1793:


//--------------------- .text._ZN7cutlass13device_kernelIN5flash19enable_sm80_to_sm89INS1_16FlashAttnBwdSm80INS1_25CollectiveMainloopBwdSm80ILi2ELi2EN4cute5tupleIJNS5_1CILi64EEENS7_ILi128EEES8_EEENS_10bfloat16_tEfNS_4arch4Sm80ELb0ELb0ELb0ELb0ELb0ELb0ELb0ELb0ELi2ELi2ELi4ELi2ELb1EEENS1_24CollectiveEpilogueBwdGQAISA_fSD_Li256ELb0ELb0EEENS1_19SingleTileSchedulerILb0ELb0ELb0ELi128EEEEEEEEEvNT_6ParamsE --------------------------
	.section	.text._ZN7cutlass13device_kernelIN5flash19enable_sm80_to_sm89INS1_16FlashAttnBwdSm80INS1_25CollectiveMainloopBwdSm80ILi2ELi2EN4cute5tupleIJNS5_1CILi64EEENS7_ILi128EEES8_EEENS_10bfloat16_tEfNS_4arch4Sm80ELb0ELb0ELb0ELb0ELb0ELb0ELb0ELb0ELi2ELi2ELi4ELi2ELb1EEENS1_24CollectiveEpilogueBwdGQAISA_fSD_Li256ELb0ELb0EEENS1_19SingleTileSchedulerILb0ELb0ELb0ELi128EEEEEEEEEvNT_6ParamsE,"ax",@progbits
	.sectioninfo	@"SHI_REGISTERS=244"
	.align	128
.text._ZN7cutlass13device_kernelIN5flash19enable_sm80_to_sm89INS1_16FlashAttnBwdSm80INS1_25CollectiveMainloopBwdSm80ILi2ELi2EN4cute5tupleIJNS5_1CILi64EEENS7_ILi128EEES8_EEENS_10bfloat16_tEfNS_4arch4Sm80ELb0ELb0ELb0ELb0ELb0ELb0ELb0ELb0ELi2ELi2ELi4ELi2ELb1EEENS1_24CollectiveEpilogueBwdGQAISA_fSD_Li256ELb0ELb0EEENS1_19SingleTileSchedulerILb0ELb0ELb0ELi128EEEEEEEEEvNT_6ParamsE:
        .type           _ZN7cutlass13device_kernelIN5flash19enable_sm80_to_sm89INS1_16FlashAttnBwdSm80INS1_25CollectiveMainloopBwdSm80ILi2ELi2EN4cute5tupleIJNS5_1CILi64EEENS7_ILi128EEES8_EEENS_10bfloat16_tEfNS_4arch4Sm80ELb0ELb0ELb0ELb0ELb0ELb0ELb0ELb0ELi2ELi2ELi4ELi2ELb1EEENS1_24CollectiveEpilogueBwdGQAISA_fSD_Li256ELb0ELb0EEENS1_19SingleTileSchedulerILb0ELb0ELb0ELi128EEEEEEEEEvNT_6ParamsE,@function
        .size           _ZN7cutlass13device_kernelIN5flash19enable_sm80_to_sm89INS1_16FlashAttnBwdSm80INS1_25CollectiveMainloopBwdSm80ILi2ELi2EN4cute5tupleIJNS5_1CILi64EEENS7_ILi128EEES8_EEENS_10bfloat16_tEfNS_4arch4Sm80ELb0ELb0ELb0ELb0ELb0ELb0ELb0ELb0ELi2ELi2ELi4ELi2ELb1EEENS1_24CollectiveEpilogueBwdGQAISA_fSD_Li256ELb0ELb0EEENS1_19SingleTileSchedulerILb0ELb0ELb0ELi128EEEEEEEEEvNT_6ParamsE,(.L_x_1794 - _ZN7cutlass13device_kernelIN5flash19enable_sm80_to_sm89INS1_16FlashAttnBwdSm80INS1_25CollectiveMainloopBwdSm80ILi2ELi2EN4cute5tupleIJNS5_1CILi64EEENS7_ILi128EEES8_EEENS_10bfloat16_tEfNS_4arch4Sm80ELb0ELb0ELb0ELb0ELb0ELb0ELb0ELb0ELi2ELi2ELi4ELi2ELb1EEENS1_24CollectiveEpilogueBwdGQAISA_fSD_Li256ELb0ELb0EEENS1_19SingleTileSchedulerILb0ELb0ELb0ELi128EEEEEEEEEvNT_6ParamsE)
        .other          _ZN7cutlass13device_kernelIN5flash19enable_sm80_to_sm89INS1_16FlashAttnBwdSm80INS1_25CollectiveMainloopBwdSm80ILi2ELi2EN4cute5tupleIJNS5_1CILi64EEENS7_ILi128EEES8_EEENS_10bfloat16_tEfNS_4arch4Sm80ELb0ELb0ELb0ELb0ELb0ELb0ELb0ELb0ELi2ELi2ELi4ELi2ELb1EEENS1_24CollectiveEpilogueBwdGQAISA_fSD_Li256ELb0ELb0EEENS1_19SingleTileSchedulerILb0ELb0ELb0ELi128EEEEEEEEEvNT_6ParamsE,@"STO_CUDA_ENTRY STV_DEFAULT"
_ZN7cutlass13device_kernelIN5flash19enable_sm80_to_sm89INS1_16FlashAttnBwdSm80INS1_25CollectiveMainloopBwdSm80ILi2ELi2EN4cute5tupleIJNS5_1CILi64EEENS7_ILi128EEES8_EEENS_10bfloat16_tEfNS_4arch4Sm80ELb0ELb0ELb0ELb0ELb0ELb0ELb0ELb0ELi2ELi2ELi4ELi2ELb1EEENS1_24CollectiveEpilogueBwdGQAISA_fSD_Li256ELb0ELb0EEENS1_19SingleTileSchedulerILb0ELb0ELb0ELi128EEEEEEEEEvNT_6ParamsE:
        /* <DEDUP_REMOVED lines=11> */
[----:B------:R-:W-:Y:S01]  /*00b0*/  ULDC.64 UR4, c[0x0][0x1e8] ;  /* 0x00007a0000047ab9 */ /* 0x000fe20000000a00 */
[----:B------:R-:W3:Y:S01]  /*00c0*/  S2R R11, SR_CTAID.X ;  /* 0x00000000000b7919 */ /* 0x000ee20000002500 */
[----:B------:R-:W-:Y:S01]  /*00d0*/  UIMAD.WIDE.U32 UR16, UR13, UR6, URZ ;  /* 0x000000060d1072a5 */ /* 0x000fe2000f8e003f */
[----:B------:R-:W-:Y:S01]  /*00e0*/  IMAD.MOV.U32 R199, RZ, RZ, 0x40 ;  /* 0x00000040ffc77424 */ /* 0x000fe200078e00ff */
[----:B------:R-:W-:Y:S01]  /*00f0*/  UIMAD UR4, UR12, UR4, URZ ;  /* 0x000000040c0472a4 */ /* 0x000fe2000f8e023f */
[----:B------:R-:W-:Y:S01]  /*0100*/  IMAD.MOV.U32 R192, RZ, RZ, 0x20 ;  /* 0x00000020ffc07424 */ /* 0x000fe200078e00ff */
[----:B------:R-:W-:-:S02]  /*0110*/  UIMAD UR6, UR12, UR6, URZ ;  /* 0x000000060c0672a4 */ /* 0x000fc4000f8e023f */
[----:B------:R-:W-:Y:S02]  /*0120*/  UMOV UR22, 0x6 ;  /* 0x0000000600167882 */ /* 0x000fe40000000000 */
[----:B------:R-:W-:Y:S02]  /*0130*/  UIMAD UR7, UR13, UR7, UR6 ;  /* 0x000000070d0772a4 */ /* 0x000fe4000f8e0206 */
[----:B------:R-:W-:Y:S02]  /*0140*/  UIMAD UR6, UR13, UR5, UR4 ;  /* 0x000000050d0672a4 */ /* 0x000fe4000f8e0204 */
[----:B------:R-:W-:Y:S02]  /*0150*/  UIADD3 UR10, UR17, UR7, URZ ;  /* 0x00000007110a7290 */ /* 0x000fe4000fffe03f */
[----:B------:R-:W-:Y:S01]  /*0160*/  ULDC.64 UR4, c[0x0][0x1b8] ;  /* 0x00006e0000047ab9 */ /* 0x000fe20000000a00 */
[----:B-1----:R-:W-:Y:S01]  /*0170*/  SHF.R.S32.HI R19, RZ, 0x1f, R206 ;  /* 0x0000001fff137819 */ /* 0x002fe200000114ce */
[----:B------:R-:W-:Y:S01]  /*0180*/  IMAD.SHL.U32 R210, R206, 0x4, RZ ;  /* 0x00000004ced27824 */ /* 0x000fe200078e00ff */
[----:B------:R-:W-:-:S02]  /*0190*/  UIMAD UR4, UR12, UR4, URZ ;  /* 0x000000040c0472a4 */ /* 0x000fc4000f8e023f */
[----:B------:R-:W-:Y:S01]  /*01a0*/  LEA.HI R21, R19, R206, RZ, 0x3 ;  /* 0x000000ce13157211 */ /* 0x000fe200078f18ff */
[----:B--2---:R-:W-:Y:S01]  /*01b0*/  @P0 IMAD.HI.U32 R0, R7, c[0x0][0x24c], RZ ;  /* 0x0000930007000a27 */ /* 0x004fe200078e00ff */
[--C-:B------:R-:W-:Y:S01]  /*01c0*/  SHF.R.S32.HI R6, RZ, 0x1f, R7.reuse ;  /* 0x0000001fff067819 */ /* 0x100fe20000011407 */
[----:B------:R-:W-:Y:S01]  /*01d0*/  UIMAD UR4, UR13, UR5, UR4 ;  /* 0x000000050d0472a4 */ /* 0x000fe2000f8e0204 */
[----:B------:R-:W-:Y:S01]  /*01e0*/  LOP3.LUT R5, R21, 0xfffffff8, RZ, 0xc0, !PT ;  /* 0xfffffff815057812 */ /* 0x000fe200078ec0ff */
[----:B------:R-:W-:Y:S01]  /*01f0*/  IMAD.MOV.U32 R3, RZ, RZ, R7 ;  /* 0x000000ffff037224 */ /* 0x000fe200078e0007 */
[----:B------:R-:W-:Y:S01]  /*0200*/  @P0 SHF.R.U32.HI R3, RZ, c[0x0][0x250], R0 ;  /* 0x00009400ff030a19 */ /* 0x000fe20000011600 */
[----:B------:R-:W-:Y:S01]  /*0210*/  IMAD.MOV.U32 R0, RZ, RZ, -0x80 ;  /* 0xffffff80ff007424 */ /* 0x000fe200078e00ff */
[----:B------:R-:W-:Y:S01]  /*0220*/  SHF.R.S32.HI R208, RZ, 0x3, R21 ;  /* 0x00000003ffd07819 */ /* 0x000fe20000011415 */
[----:B------:R-:W-:Y:S01]  /*0230*/  IMAD.IADD R4, R206, 0x1, -R5 ;  /* 0x00000001ce047824 */ /* 0x000fe200078e0a05 */
[----:B------:R-:W-:Y:S01]  /*0240*/  SHF.R.S32.HI R14, RZ, 0x1f, R3 ;  /* 0x0000001fff0e7819 */ /* 0x000fe20000011403 */
[----:B---3--:R-:W-:Y:S01]  /*0250*/  IMAD R9, R11, R0, c[0x0][0x198] ;  /* 0x000066000b097624 */ /* 0x008fe200078e0200 */
[----:B------:R-:W-:Y:S01]  /*0260*/  SHF.R.S32.HI R211, RZ, 0x1f, R210 ;  /* 0x0000001fffd37819 */ /* 0x000fe200000114d2 */
[----:B------:R-:W-:Y:S01]  /*0270*/  IMAD.SHL.U32 R216, R4, 0x8, RZ ;  /* 0x0000000804d87824 */ /* 0x000fe200078e00ff */
[----:B------:R-:W-:Y:S01]  /*0280*/  SHF.R.S32.HI R209, RZ, 0x1f, R208 ;  /* 0x0000001fffd17819 */ /* 0x000fe200000114d0 */
[C---:B------:R-:W-:Y:S01]  /*0290*/  IMAD R2, R14.reuse, c[0x0][0x1e0], RZ ;  /* 0x000078000e027a24 */ /* 0x040fe200078e02ff */
[-C--:B------:R-:W-:Y:S01]  /*02a0*/  LEA.HI R31, R19, R206.reuse, RZ, 0x4 ;  /* 0x000000ce131f7211 */ /* 0x080fe200078f20ff */
[----:B------:R-:W-:Y:S01]  /*02b0*/  IMAD R14, R14, c[0x0][0x1b0], RZ ;  /* 0x00006c000e0e7a24 */ /* 0x000fe200078e02ff */
[----:B------:R-:W-:Y:S01]  /*02c0*/  SHF.R.S32.HI R217, RZ, 0x1f, R216 ;  /* 0x0000001fffd97819 */ /* 0x000fe200000114d8 */
[C---:B------:R-:W-:Y:S01]  /*02d0*/  IMAD R2, R3.reuse, c[0x0][0x1e4], R2 ;  /* 0x0000790003027a24 */ /* 0x040fe200078e0202 */
[----:B------:R-:W-:Y:S01]  /*02e0*/  ULDC.64 UR24, c[0x0][0x118] ;  /* 0x0000460000187ab9 */ /* 0x000fe20000000a00 */
[----:B------:R-:W-:Y:S01]  /*02f0*/  IMAD R14, R3, c[0x0][0x1b4], R14 ;  /* 0x00006d00030e7a24 */ /* 0x000fe200078e020e */
[----:B------:R-:W-:Y:S01]  /*0300*/  LEA.HI R197, R19, R206, RZ, 0x7 ;  /* 0x000000ce13c57211 */ /* 0x000fe200078f38ff */
[----:B------:R-:W-:-:S03]  /*0310*/  IMAD.WIDE.U32 R12, R3, c[0x0][0x1e0], R216 ;  /* 0x00007800030c7a25 */ /* 0x000fc600078e00d8 */
[----:B------:R-:W-:Y:S01]  /*0320*/  SHF.R.U32.HI R197, RZ, 0x4, R197 ;  /* 0x00000004ffc57819 */ /* 0x000fe200000116c5 */
[----:B------:R-:W-:-:S04]  /*0330*/  IMAD.WIDE.U32 R16, R3, c[0x0][0x1b0], R216 ;  /* 0x00006c0003107a25 */ /* 0x000fc800078e00d8 */
[----:B------:R-:W-:Y:S02]  /*0340*/  IMAD.IADD R0, R9, 0x1, -R208 ;  /* 0x0000000109007824 */ /* 0x000fe400078e0ad0 */
[----:B------:R-:W-:Y:S02]  /*0350*/  IMAD.IADD R3, R13, 0x1, R2 ;  /* 0x000000010d037824 */ /* 0x000fe400078e0202 */
[----:B------:R-:W-:Y:S01]  /*0360*/  IMAD.MOV.U32 R2, RZ, RZ, R12 ;  /* 0x000000ffff027224 */ /* 0x000fe200078e000c */
[C---:B------:R-:W-:Y:S01]  /*0370*/  ISETP.GE.AND P6, PT, R0.reuse, 0x1, PT ;  /* 0x000000010000780c */ /* 0x040fe20003fc6270 */
[----:B------:R-:W-:Y:S01]  /*0380*/  IMAD.IADD R15, R17, 0x1, R14 ;  /* 0x00000001110f7824 */ /* 0x000fe200078e020e */
[----:B------:R-:W-:Y:S01]  /*0390*/  ISETP.GE.AND P5, PT, R0, 0x21, PT ;  /* 0x000000210000780c */ /* 0x000fe20003fa6270 */
[----:B------:R-:W-:Y:S01]  /*03a0*/  IMAD.WIDE.U32 R22, R22, c[0x0][0x1e8], R2 ;  /* 0x00007a0016167a25 */ /* 0x000fe200078e0002 */
[C---:B------:R-:W-:Y:S02]  /*03b0*/  ISETP.GE.AND P4, PT, R0.reuse, 0x41, PT ;  /* 0x000000410000780c */ /* 0x040fe40003f86270 */
[----:B------:R-:W-:Y:S01]  /*03c0*/  ISETP.GE.AND P3, PT, R0, 0x61, PT ;  /* 0x000000610000780c */ /* 0x000fe20003f66270 */
[----:B------:R-:W-:Y:S01]  /*03d0*/  IMAD.MOV.U32 R14, RZ, RZ, R16 ;  /* 0x000000ffff0e7224 */ /* 0x000fe200078e0010 */
[----:B------:R-:W-:Y:S01]  /*03e0*/  IADD3 R23, R23, UR6, RZ ;  /* 0x0000000617177c10 */ /* 0x000fe2000fffe0ff */
[----:B------:R-:W-:Y:S01]  /*03f0*/  IMAD R0, R6, c[0x0][0x270], RZ ;  /* 0x00009c0006007a24 */ /* 0x000fe200078e02ff */
[C---:B------:R-:W-:Y:S01]  /*0400*/  ISETP.GE.OR P2, PT, R216.reuse, c[0x0][0x1cc], !P6 ;  /* 0x00007300d8007a0c */ /* 0x040fe20007746670 */
[----:B------:R-:W-:Y:S01]  /*0410*/  IMAD.WIDE.U32 R2, R7, c[0x0][0x270], R210 ;  /* 0x00009c0007027a25 */ /* 0x000fe200078e00d2 */
[----:B------:R-:W-:-:S03]  /*0420*/  ISETP.GE.OR P6, PT, R216, c[0x0][0x19c], !P6 ;  /* 0x00006700d8007a0c */ /* 0x000fc600077c6670 */
[----:B------:R-:W-:Y:S01]  /*0430*/  IMAD.U32 R12, RZ, RZ, UR13 ;  /* 0x0000000dff0c7e24 */ /* 0x000fe2000f8e00ff */
[----:B------:R-:W-:Y:S01]  /*0440*/  IADD3 R16, P0, R2, UR16, RZ ;  /* 0x0000001002107c10 */ /* 0x000fe2000ff1e0ff */
[----:B------:R-:W-:Y:S02]  /*0450*/  IMAD R5, R7, c[0x0][0x274], R0 ;  /* 0x00009d0007057a24 */ /* 0x000fe400078e0200 */
[----:B------:R-:W-:-:S03]  /*0460*/  IMAD.WIDE.U32 R12, R12, c[0x0][0x1b8], R14 ;  /* 0x00006e000c0c7a25 */ /* 0x000fc600078e000e */
[----:B------:R-:W-:Y:S01]  /*0470*/  IADD3.X R5, R3, UR10, R5, P0, !PT ;  /* 0x0000000a03057c10 */ /* 0x000fe200087fe405 */
[----:B------:R-:W-:Y:S01]  /*0480*/  IMAD.WIDE R10, R11, 0x80, R208 ;  /* 0x000000800b0a7825 */ /* 0x000fe200078e02d0 */
[----:B------:R-:W-:Y:S01]  /*0490*/  IADD3 R13, R13, UR4, RZ ;  /* 0x000000040d0d7c10 */ /* 0x000fe2000fffe0ff */
[----:B------:R-:W-:Y:S02]  /*04a0*/  ULDC.64 UR4, c[0x0][0x290] ;  /* 0x0000a40000047ab9 */ /* 0x000fe40000000a00 */
[C---:B------:R-:W-:Y:S01]  /*04b0*/  IMAD R3, R11.reuse, c[0x0][0x1d8], RZ ;  /* 0x000076000b037a24 */ /* 0x040fe200078e02ff */
[----:B------:R-:W-:Y:S01]  /*04c0*/  UIMAD UR6, UR12, UR4, URZ ;  /* 0x000000040c0672a4 */ /* 0x000fe2000f8e023f */
[----:B------:R-:W-:Y:S01]  /*04d0*/  IMAD R2, R11, c[0x0][0x1a8], RZ ;  /* 0x00006a000b027a24 */ /* 0x000fe200078e02ff */
[----:B------:R-:W-:Y:S01]  /*04e0*/  UIMAD.WIDE.U32 UR14, UR13, UR4, URZ ;  /* 0x000000040d0e72a5 */ /* 0x000fe2000f8e003f */
[C---:B------:R-:W-:Y:S01]  /*04f0*/  IMAD R3, R10.reuse, c[0x0][0x1dc], R3 ;  /* 0x000077000a037a24 */ /* 0x040fe200078e0203 */
[----:B------:R-:W-:Y:S01]  /*0500*/  UIMAD UR5, UR13, UR5, UR6 ;  /* 0x000000050d0572a4 */ /* 0x000fe2000f8e0206 */
[----:B------:R-:W-:-:S02]  /*0510*/  IMAD R2, R10, c[0x0][0x1ac], R2 ;  /* 0x00006b000a027a24 */ /* 0x000fc400078e0202 */
[----:B------:R-:W-:Y:S01]  /*0520*/  IMAD.WIDE.U32 R22, R10, c[0x0][0x1d8], R22 ;  /* 0x000076000a167a25 */ /* 0x000fe200078e0016 */
[----:B------:R-:W-:-:S03]  /*0530*/  UIADD3 UR11, UR15, UR5, URZ ;  /* 0x000000050f0b7290 */ /* 0x000fc6000fffe03f */
[----:B------:R-:W-:Y:S01]  /*0540*/  IMAD.WIDE.U32 R12, R10, c[0x0][0x1a8], R12 ;  /* 0x00006a000a0c7a25 */ /* 0x000fe200078e000c */
[----:B------:R-:W-:Y:S01]  /*0550*/  LEA.HI R10, R19, R206, RZ, 0x6 ;  /* 0x000000ce130a7211 */ /* 0x000fe200078f30ff */
[----:B------:R-:W-:Y:S01]  /*0560*/  ULDC.64 UR4, c[0x0][0x1d8] ;  /* 0x0000760000047ab9 */ /* 0x000fe20000000a00 */
[----:B------:R-:W-:Y:S01]  /*0570*/  LEA R24, P0, R22, c[0x0][0x1c0], 0x1 ;  /* 0x0000700016187a11 */ /* 0x000fe200078008ff */
[----:B------:R-:W-:Y:S01]  /*0580*/  IMAD.SHL.U32 R11, R208, 0x40, RZ ;  /* 0x00000040d00b7824 */ /* 0x000fe200078e00ff */
[----:B------:R-:W-:Y:S01]  /*0590*/  SHF.R.S32.HI R10, RZ, 0x6, R10 ;  /* 0x00000006ff0a7819 */ /* 0x000fe2000001140a */
[----:B------:R-:W-:Y:S01]  /*05a0*/  IMAD.WIDE.U32 R14, R7, c[0x0][0x288], R210 ;  /* 0x0000a200070e7a25 */ /* 0x000fe200078e00d2 */
[----:B------:R-:W-:Y:S02]  /*05b0*/  USHF.L.U32 UR7, UR4, 0x6, URZ ;  /* 0x0000000604077899 */ /* 0x000fe4000800063f */
[----:B------:R-:W-:Y:S01]  /*05c0*/  LOP3.LUT R11, R11, 0x1c0, RZ, 0xc0, !PT ;  /* 0x000001c00b0b7812 */ /* 0x000fe200078ec0ff */
[----:B------:R-:W-:Y:S01]  /*05d0*/  IMAD.SHL.U32 R18, R10, 0x200, RZ ;  /* 0x000002000a127824 */ /* 0x000fe200078e00ff */
[----:B------:R-:W-:Y:S01]  /*05e0*/  IADD3 R17, P1, R14, UR14, RZ ;  /* 0x0000000e0e117c10 */ /* 0x000fe2000ff3e0ff */
[----:B------:R-:W-:Y:S01]  /*05f0*/  IMAD.IADD R3, R23, 0x1, R3 ;  /* 0x0000000117037824 */ /* 0x000fe200078e0203 */
[----:B------:R-:W-:Y:S01]  /*0600*/  LOP3.LUT R14, R11, 0x38, R216, 0xf8, !PT ;  /* 0x000000380b0e7812 */ /* 0x000fe200078ef8d8 */
[----:B------:R-:W-:Y:S01]  /*0610*/  IMAD.IADD R2, R13, 0x1, R2 ;  /* 0x000000010d027824 */ /* 0x000fe200078e0202 */
[----:B------:R-:W-:Y:S01]  /*0620*/  SHF.R.U32.HI R11, RZ, 0x3, R11 ;  /* 0x00000003ff0b7819 */ /* 0x000fe2000001160b */
[----:B------:R-:W-:Y:S01]  /*0630*/  IMAD R0, R6, c[0x0][0x288], RZ ;  /* 0x0000a20006007a24 */ /* 0x000fe200078e02ff */
[----:B------:R-:W-:Y:S01]  /*0640*/  LEA.HI.X R25, R22, c[0x0][0x1c4], R3, 0x1, P0 ;  /* 0x0000710016197a11 */ /* 0x000fe200000f0c03 */
[----:B------:R-:W-:Y:S01]  /*0650*/  USHF.L.U64.HI UR6, UR4, UR22, UR5 ;  /* 0x0000001604067299 */ /* 0x000fe20008010205 */
[----:B------:R-:W-:Y:S01]  /*0660*/  LOP3.LUT R14, R18, R14, R11, 0xf6, !PT ;  /* 0x0000000e120e7212 */ /* 0x000fe200078ef60b */
[----:B------:R-:W-:Y:S01]  /*0670*/  IMAD R0, R7, c[0x0][0x28c], R0 ;  /* 0x0000a30007007a24 */ /* 0x000fe200078e0200 */
[----:B------:R-:W-:Y:S01]  /*0680*/  LEA R28, P0, R12, c[0x0][0x190], 0x1 ;  /* 0x000064000c1c7a11 */ /* 0x000fe200078008ff */
[----:B------:R-:W-:Y:S01]  /*0690*/  ULDC.64 UR4, c[0x0][0x188] ;  /* 0x0000620000047ab9 */ /* 0x000fe20000000a00 */
[----:B------:R-:W-:Y:S01]  /*06a0*/  IMAD R203, R209, c[0x0][0x178], RZ ;  /* 0x00005e00d1cb7a24 */ /* 0x000fe200078e02ff */
[----:B------:R-:W-:Y:S01]  /*06b0*/  UIMAD UR8, UR12, UR4, URZ ;  /* 0x000000040c0872a4 */ /* 0x000fe2000f8e023f */
[----:B------:R-:W-:Y:S01]  /*06c0*/  IMAD.SHL.U32 R14, R14, 0x2, RZ ;  /* 0x000000020e0e7824 */ /* 0x000fe200078e00ff */
[----:B------:R-:W-:Y:S01]  /*06d0*/  LEA.HI.X R29, R12, c[0x0][0x194], R2, 0x1, P0 ;  /* 0x000065000c1d7a11 */ /* 0x000fe200000f0c02 */
[----:B------:R-:W-:Y:S01]  /*06e0*/  UIMAD.WIDE.U32 UR20, UR13, UR4, URZ ;  /* 0x000000040d1472a5 */ /* 0x000fe2000f8e003f */
[----:B------:R-:W-:Y:S01]  /*06f0*/  IADD3 R22, P0, R24, UR7, RZ ;  /* 0x0000000718167c10 */ /* 0x000fe2000ff1e0ff */
[----:B------:R-:W-:Y:S01]  /*0700*/  UIMAD UR8, UR13, UR5, UR8 ;  /* 0x000000050d0872a4 */ /* 0x000fe2000f8e0208 */
[----:B------:R-:W-:Y:S01]  /*0710*/  SHF.R.S32.HI R2, RZ, 0x4, R31 ;  /* 0x00000004ff027819 */ /* 0x000fe2000001141f */
[----:B------:R1:W-:Y:S01]  /*0720*/  LDGSTS.E.BYPASS.LTC128B.128 [R14+0x4080], [R24.64], !P2 ;  /* 0x04080000180e7fae */ /* 0x0003e2000d101d58 */
[----:B------:R-:W-:Y:S01]  /*0730*/  IADD3.X R23, R25, UR6, RZ, P0, !PT ;  /* 0x0000000619177c10 */ /* 0x000fe200087fe4ff */
[----:B------:R-:W-:Y:S01]  /*0740*/  ULDC.64 UR4, c[0x0][0x218] ;  /* 0x0000860000047ab9 */ /* 0x000fe20000000a00 */
[----:B------:R-:W-:Y:S01]  /*0750*/  LEA.HI R11, R31, R2, RZ, 0x1 ;  /* 0x000000021f0b7211 */ /* 0x000fe200078f08ff */
[----:B------:R-:W-:Y:S01]  /*0760*/  UIMAD.WIDE.U32 UR18, UR13, UR4, URZ ;  /* 0x000000040d1272a5 */ /* 0x000fe2000f8e003f */
[----:B------:R-:W-:Y:S01]  /*0770*/  IADD3.X R0, R15, UR11, R0, P1, !PT ;  /* 0x0000000b0f007c10 */ /* 0x000fe20008ffe400 */
[----:B------:R-:W-:Y:S01]  /*0780*/  IMAD.WIDE.U32 R26, R7, c[0x0][0x180], R216 ;  /* 0x00006000071a7a25 */ /* 0x000fe200078e00d8 */
[----:B------:R-:W-:Y:S01]  /*0790*/  ISETP.GE.OR P1, PT, R216, c[0x0][0x1cc], !P5 ;  /* 0x00007300d8007a0c */ /* 0x000fe20006f26670 */
[----:B------:R-:W-:Y:S01]  /*07a0*/  UIMAD UR4, UR12, UR4, URZ ;  /* 0x000000040c0472a4 */ /* 0x000fe2000f8e023f */
[----:B------:R-:W-:Y:S01]  /*07b0*/  LOP3.LUT R11, R11, 0xfffffffe, RZ, 0xc0, !PT ;  /* 0xfffffffe0b0b7812 */ /* 0x000fe200078ec0ff */
[----:B------:R-:W-:Y:S01]  /*07c0*/  IMAD.WIDE.U32 R218, R208, c[0x0][0x178], RZ ;  /* 0x00005e00d0da7a25 */ /* 0x000fe200078e00ff */
[----:B------:R-:W-:Y:S01]  /*07d0*/  LEA.HI R12, R19, R206, RZ, 0x2 ;  /* 0x000000ce130c7211 */ /* 0x000fe200078f10ff */
[----:B------:R-:W-:Y:S01]  /*07e0*/  UIADD3 UR8, UR21, UR8, URZ ;  /* 0x0000000815087290 */ /* 0x000fe2000fffe03f */
[----:B------:R-:W-:Y:S01]  /*07f0*/  ISETP.GE.OR P5, PT, R216, c[0x0][0x19c], !P5 ;  /* 0x00006700d8007a0c */ /* 0x000fe20006fa6670 */
[----:B------:R-:W-:Y:S01]  /*0800*/  IMAD.IADD R11, R2, 0x1, -R11 ;  /* 0x00000001020b7824 */ /* 0x000fe200078e0a0b */
[--C-:B------:R-:W-:Y:S01]  /*0810*/  SHF.R.S32.HI R3, RZ, 0x2, R12.reuse ;  /* 0x00000002ff037819 */ /* 0x100fe2000001140c */
[----:B------:R-:W-:Y:S01]  /*0820*/  IMAD R2, R6, c[0x0][0x180], RZ ;  /* 0x0000600006027a24 */ /* 0x000fe200078e02ff */
[----:B------:R-:W-:Y:S01]  /*0830*/  SHF.R.S32.HI R8, RZ, 0x1f, R12 ;  /* 0x0000001fff087819 */ /* 0x000fe2000001140c */
[----:B------:R-:W-:Y:S01]  /*0840*/  IMAD R203, R208, c[0x0][0x17c], R203 ;  /* 0x00005f00d0cb7a24 */ /* 0x000fe200078e02cb */
[----:B------:R-:W-:Y:S01]  /*0850*/  UIMAD UR5, UR13, UR5, UR4 ;  /* 0x000000050d0572a4 */ /* 0x000fe2000f8e0204 */
[----:B------:R-:W-:Y:S01]  /*0860*/  IMAD R2, R7, c[0x0][0x184], R2 ;  /* 0x0000610007027a24 */ /* 0x000fe200078e0202 */
[----:B------:R-:W-:Y:S01]  /*0870*/  LEA.HI R8, R8, R3, RZ, 0x3 ;  /* 0x0000000308087211 */ /* 0x000fe200078f18ff */
[----:B------:R2:W-:Y:S01]  /*0880*/  LDGSTS.E.BYPASS.LTC128B.128 [R14+0x5080], [R22.64], !P1 ;  /* 0x05080000160e7fae */ /* 0x0005e2000c901d58 */
[----:B------:R-:W-:Y:S01]  /*0890*/  IMAD R20, R6, c[0x0][0x210], RZ ;  /* 0x0000840006147a24 */ /* 0x000fe200078e02ff */
[----:B------:R-:W-:Y:S01]  /*08a0*/  UIADD3 UR9, UR19, UR5, URZ ;  /* 0x0000000513097290 */ /* 0x000fe2000fffe03f */
[----:B------:R-:W-:Y:S01]  /*08b0*/  IMAD.IADD R2, R27, 0x1, R2 ;  /* 0x000000011b027824 */ /* 0x000fe200078e0202 */
[----:B------:R-:W-:Y:S01]  /*08c0*/  LOP3.LUT R8, R8, 0xfffffff8, RZ, 0xc0, !PT ;  /* 0xfffffff808087812 */ /* 0x000fe200078ec0ff */
[----:B------:R-:W-:Y:S01]  /*08d0*/  IMAD.IADD R203, R219, 0x1, R203 ;  /* 0x00000001dbcb7824 */ /* 0x000fe200078e02cb */
[----:B-1----:R-:W-:Y:S01]  /*08e0*/  IADD3 R24, P0, R22, UR7, RZ ;  /* 0x0000000716187c10 */ /* 0x002fe2000ff1e0ff */
[----:B------:R-:W-:Y:S01]  /*08f0*/  IMAD R13, R7, c[0x0][0x214], R20 ;  /* 0x00008500070d7a24 */ /* 0x000fe200078e0214 */
[----:B------:R-:W-:Y:S01]  /*0900*/  ULDC.64 UR4, c[0x0][0x1a8] ;  /* 0x00006a0000047ab9 */ /* 0x000fe20000000a00 */
[----:B------:R-:W-:Y:S01]  /*0910*/  IMAD.WIDE.U32 R214, R208, c[0x0][0x208], RZ ;  /* 0x00008200d0d67a25 */ /* 0x000fe200078e00ff */
[----:B------:R-:W-:Y:S01]  /*0920*/  IADD3.X R25, R23, UR6, RZ, P0, !PT ;  /* 0x0000000617197c10 */ /* 0x000fe200087fe4ff */
[----:B------:R-:W-:Y:S01]  /*0930*/  USHF.L.U64.HI UR5, UR4, UR22, UR5 ;  /* 0x0000001604057299 */ /* 0x000fe20008010205 */
[C---:B------:R-:W-:Y:S01]  /*0940*/  ISETP.GE.OR P0, PT, R216.reuse, c[0x0][0x1cc], !P4 ;  /* 0x00007300d8007a0c */ /* 0x040fe20006706670 */
[----:B------:R-:W-:Y:S01]  /*0950*/  IMAD.IADD R8, R3, 0x1, -R8 ;  /* 0x0000000103087824 */ /* 0x000fe200078e0a08 */
[----:B------:R-:W-:Y:S01]  /*0960*/  ISETP.GE.OR P4, PT, R216, c[0x0][0x19c], !P4 ;  /* 0x00006700d8007a0c */ /* 0x000fe20006786670 */
[----:B------:R-:W-:Y:S01]  /*0970*/  IMAD.SHL.U32 R20, R11, 0x10, RZ ;  /* 0x000000100b147824 */ /* 0x000fe200078e00ff */
[----:B------:R-:W-:-:S02]  /*0980*/  LOP3.LUT R31, R31, 0xfffffff0, RZ, 0xc0, !PT ;  /* 0xfffffff01f1f7812 */ /* 0x000fc400078ec0ff */
[----:B------:R-:W-:Y:S02]  /*0990*/  IADD3 R213, R14, 0x4080, RZ ;  /* 0x000040800ed57810 */ /* 0x000fe40007ffe0ff */
[----:B------:R-:W-:Y:S01]  /*09a0*/  LOP3.LUT R20, R20, 0x10, RZ, 0xc0, !PT ;  /* 0x0000001014147812 */ /* 0x000fe200078ec0ff */
[----:B------:R-:W-:Y:S01]  /*09b0*/  IMAD.IADD R31, R206, 0x1, -R31 ;  /* 0x00000001ce1f7824 */ /* 0x000fe200078e0a1f */
[----:B------:R-:W-:Y:S02]  /*09c0*/  IADD3 R205, R14, 0x8080, RZ ;  /* 0x000080800ecd7810 */ /* 0x000fe40007ffe0ff */
[----:B------:R-:W-:Y:S01]  /*09d0*/  LOP3.LUT R197, R20, 0x8, R197, 0xf8, !PT ;  /* 0x0000000814c57812 */ /* 0x000fe200078ef8c5 */
[----:B------:R1:W-:Y:S01]  /*09e0*/  LDGSTS.E.BYPASS.LTC128B.128 [R14+0x6080], [R24.64], !P0 ;  /* 0x06080000180e7fae */ /* 0x0003e2000c101d58 */
[----:B------:R-:W-:Y:S01]  /*09f0*/  IADD3 R15, P1, P0, R218, UR20, R26 ;  /* 0x00000014da0f7c10 */ /* 0x000fe2000f83e01a */
[----:B--2---:R-:W-:Y:S01]  /*0a00*/  IMAD R23, R209, c[0x0][0x208], RZ ;  /* 0x00008200d1177a24 */ /* 0x004fe200078e02ff */
[----:B------:R-:W-:Y:S01]  /*0a10*/  SHF.R.S32.HI R194, RZ, 0x1f, R31 ;  /* 0x0000001fffc27819 */ /* 0x000fe2000001141f */
[----:B------:R-:W-:Y:S01]  /*0a20*/  IMAD.WIDE.U32 R26, R7, c[0x0][0x210], R216 ;  /* 0x00008400071a7a25 */ /* 0x000fe200078e00d8 */
[----:B------:R-:W-:-:S02]  /*0a30*/  IADD3.X R2, R203, UR8, R2, P1, P0 ;  /* 0x00000008cb027c10 */ /* 0x000fc40008fe0402 */
[----:B------:R-:W-:Y:S01]  /*0a40*/  LEA R22, P0, R15, c[0x0][0x160], 0x1 ;  /* 0x000058000f167a11 */ /* 0x000fe200078008ff */
[----:B------:R-:W-:Y:S01]  /*0a50*/  IMAD R23, R208, c[0x0][0x20c], R23 ;  /* 0x00008300d0177a24 */ /* 0x000fe200078e0217 */
[----:B------:R-:W-:Y:S01]  /*0a60*/  IADD3 R3, P2, P1, R214, UR18, R26 ;  /* 0x00000012d6037c10 */ /* 0x000fe2000f95e01a */
[----:B------:R-:W-:Y:S01]  /*0a70*/  IMAD.IADD R13, R27, 0x1, R13 ;  /* 0x000000011b0d7824 */ /* 0x000fe200078e020d */
[----:B------:R-:W-:Y:S01]  /*0a80*/  LEA.HI R194, R194, R31, RZ, 0x3 ;  /* 0x0000001fc2c27211 */ /* 0x000fe200078f18ff */
[----:B------:R-:W-:Y:S01]  /*0a90*/  IMAD.IADD R204, R215, 0x1, R23 ;  /* 0x00000001d7cc7824 */ /* 0x000fe200078e0217 */
[----:B------:R-:W-:Y:S01]  /*0aa0*/  LEA.HI.X R23, R15, c[0x0][0x164], R2, 0x1, P0 ;  /* 0x000059000f177a11 */ /* 0x000fe200000f0c02 */
[----:B------:R-:W-:Y:S01]  /*0ab0*/  IMAD.SHL.U32 R20, R10, 0x8, RZ ;  /* 0x000000080a147824 */ /* 0x000fe200078e00ff */
[----:B------:R-:W-:Y:S02]  /*0ac0*/  LEA R26, P0, R16, c[0x0][0x258], 0x2 ;  /* 0x00009600101a7a11 */ /* 0x000fe400078010ff */
[----:B------:R-:W-:-:S02]  /*0ad0*/  IADD3.X R2, R204, UR9, R13, P2, P1 ;  /* 0x00000009cc027c10 */ /* 0x000fc400097e240d */
[----:B------:R-:W-:Y:S01]  /*0ae0*/  IADD3 R32, P1, R24, UR7, RZ ;  /* 0x0000000718207c10 */ /* 0x000fe2000ff3e0ff */
[----:B------:R-:W-:Y:S01]  /*0af0*/  USHF.L.U32 UR7, UR4, 0x6, URZ ;  /* 0x0000000604077899 */ /* 0x000fe2000800063f */
[----:B------:R-:W-:Y:S02]  /*0b00*/  LEA.HI.X R27, R16, c[0x0][0x25c], R5, 0x2, P0 ;  /* 0x00009700101b7a11 */ /* 0x000fe400000f1405 */
[----:B------:R-:W-:Y:S01]  /*0b10*/  IADD3.X R33, R25, UR6, RZ, P1, !PT ;  /* 0x0000000619217c10 */ /* 0x000fe20008ffe4ff */
[----:B------:R-:W-:Y:S01]  /*0b20*/  UMOV UR6, 0x5 ;  /* 0x0000000500067882 */ /* 0x000fe20000000000 */
[----:B------:R-:W-:Y:S02]  /*0b30*/  ISETP.GE.OR P2, PT, R216, c[0x0][0x1cc], !P3 ;  /* 0x00007300d8007a0c */ /* 0x000fe40005f46670 */
[----:B-1----:R-:W-:Y:S02]  /*0b40*/  LEA R24, P0, R3, c[0x0][0x1f0], 0x1 ;  /* 0x00007c0003187a11 */ /* 0x002fe400078008ff */
[----:B------:R-:W-:-:S02]  /*0b50*/  IADD3 R34, P1, R28, UR7, RZ ;  /* 0x000000071c227c10 */ /* 0x000fc4000ff3e0ff */
[----:B------:R-:W-:Y:S02]  /*0b60*/  LEA.HI.X R25, R3, c[0x0][0x1f4], R2, 0x1, P0 ;  /* 0x00007d0003197a11 */ /* 0x000fe400000f0c02 */
[----:B------:R-:W-:Y:S02]  /*0b70*/  IADD3.X R35, R29, UR5, RZ, P1, !PT ;  /* 0x000000051d237c10 */ /* 0x000fe40008ffe4ff */
[----:B------:R-:W-:Y:S02]  /*0b80*/  IADD3 R38, P0, R34, UR7, RZ ;  /* 0x0000000722267c10 */ /* 0x000fe4000ff1e0ff */
[----:B------:R-:W-:Y:S01]  /*0b90*/  ISETP.GE.OR P3, PT, R216, c[0x0][0x19c], !P3 ;  /* 0x00006700d8007a0c */ /* 0x000fe20005f66670 */
[----:B------:R1:W-:Y:S01]  /*0ba0*/  LDGSTS.E.BYPASS.LTC128B.128 [R14+0x7080], [R32.64], !P2 ;  /* 0x07080000200e7fae */ /* 0x0003e2000d101d58 */
[----:B------:R-:W-:Y:S02]  /*0bb0*/  IADD3.X R39, R35, UR5, RZ, P0, !PT ;  /* 0x0000000523277c10 */ /* 0x000fe400087fe4ff */
[----:B------:R-:W-:Y:S01]  /*0bc0*/  IADD3 R36, P0, R38, UR7, RZ ;  /* 0x0000000726247c10 */ /* 0x000fe2000ff1e0ff */
[----:B------:R-:W0:Y:S01]  /*0bd0*/  LDGDEPBAR ;  /* 0x00000000000079af */ /* 0x000e220000000000 */
[----:B------:R-:W-:Y:S01]  /*0be0*/  LEA.HI R13, R19, R206, RZ, 0x5 ;  /* 0x000000ce130d7211 */ /* 0x000fe200078f28ff */
[----:B------:R-:W-:Y:S01]  /*0bf0*/  IMAD.SHL.U32 R19, R11, 0x20, RZ ;  /* 0x000000200b137824 */ /* 0x000fe200078e00ff */
[----:B------:R-:W-:Y:S01]  /*0c00*/  IADD3.X R37, R39, UR5, RZ, P0, !PT ;  /* 0x0000000527257c10 */ /* 0x000fe200087fe4ff */
[----:B------:R2:W-:Y:S01]  /*0c10*/  LDGSTS.E.BYPASS.LTC128B.128 [R14+0x80], [R28.64], !P6 ;  /* 0x000800001c0e7fae */ /* 0x0005e2000f101d58 */
[----:B------:R-:W-:Y:S01]  /*0c20*/  SHF.R.S32.HI R2, RZ, 0x5, R13 ;  /* 0x00000005ff027819 */ /* 0x000fe2000001140d */
[----:B------:R-:W-:Y:S01]  /*0c30*/  ULDC.64 UR4, c[0x0][0x178] ;  /* 0x00005e0000047ab9 */ /* 0x000fe20000000a00 */
[C---:B------:R-:W-:Y:S01]  /*0c40*/  LOP3.LUT P1, RZ, R4.reuse, 0x4, RZ, 0xc0, !PT ;  /* 0x0000000404ff7812 */ /* 0x040fe2000782c0ff */
[----:B------:R1:W-:Y:S01]  /*0c50*/  LDGSTS.E.BYPASS.LTC128B.128 [R14+0x1080], [R34.64], !P5 ;  /* 0x01080000220e7fae */ /* 0x0003e2000e901d58 */
[C---:B------:R-:W-:Y:S01]  /*0c60*/  LOP3.LUT P0, RZ, R4.reuse, 0x2, RZ, 0xc0, !PT ;  /* 0x0000000204ff7812 */ /* 0x040fe2000780c0ff */
[----:B------:R-:W-:Y:S01]  /*0c70*/  IMAD.SHL.U32 R4, R4, 0x40, RZ ;  /* 0x0000004004047824 */ /* 0x000fe200078e00ff */
[----:B------:R-:W-:Y:S01]  /*0c80*/  LEA.HI R3, R13, R2, RZ, 0x1 ;  /* 0x000000020d037211 */ /* 0x000fe200078f08ff */
[----:B------:R1:W-:Y:S01]  /*0c90*/  LDGSTS.E.BYPASS.LTC128B.128 [R14+0x2080], [R38.64], !P4 ;  /* 0x02080000260e7fae */ /* 0x0003e2000e101d58 */
[----:B------:R-:W-:Y:S01]  /*0ca0*/  IMAD.SHL.U32 R15, R2, 0x10, RZ ;  /* 0x00000010020f7824 */ /* 0x000fe200078e00ff */
[----:B------:R-:W-:Y:S01]  /*0cb0*/  ISETP.GE.AND P4, PT, R216, c[0x0][0x16c], PT ;  /* 0x00005b00d8007a0c */ /* 0x000fe20003f86270 */
[----:B------:R-:W-:Y:S01]  /*0cc0*/  USHF.L.U32 UR23, UR4, 0x6, URZ ;  /* 0x0000000604177899 */ /* 0x000fe2000800063f */
[----:B------:R1:W-:Y:S01]  /*0cd0*/  LDGSTS.E.BYPASS.LTC128B.128 [R14+0x3080], [R36.64], !P3 ;  /* 0x03080000240e7fae */ /* 0x0003e2000d901d58 */
[----:B------:R-:W-:Y:S01]  /*0ce0*/  LOP3.LUT R4, R4, 0x1c0, RZ, 0xc0, !PT ;  /* 0x000001c004047812 */ /* 0x000fe200078ec0ff */
[----:B------:R-:W-:Y:S01]  /*0cf0*/  USHF.L.U64.HI UR22, UR4, UR22, UR5 ;  /* 0x0000001604167299 */ /* 0x000fe20008010205 */
[----:B------:R-:W-:Y:S01]  /*0d00*/  LOP3.LUT R3, R3, 0xfffffffe, RZ, 0xc0, !PT ;  /* 0xfffffffe03037812 */ /* 0x000fe200078ec0ff */
[----:B------:R-:W0:Y:S01]  /*0d10*/  LDGDEPBAR ;  /* 0x00000000000079af */ /* 0x000e220000000000 */
[----:B------:R-:W-:Y:S01]  /*0d20*/  LOP3.LUT R196, R4, 0x8, R21, 0xf8, !PT ;  /* 0x0000000804c47812 */ /* 0x000fe200078ef815 */
[----:B------:R-:W-:Y:S01]  /*0d30*/  ULDC.64 UR4, c[0x0][0x208] ;  /* 0x0000820000047ab9 */ /* 0x000fe20000000a00 */
[----:B------:R-:W-:Y:S01]  /*0d40*/  ISETP.GE.AND P3, PT, R216, c[0x0][0x1fc], PT ;  /* 0x00007f00d8007a0c */ /* 0x000fe20003f66270 */
[----:B------:R-:W-:Y:S01]  /*0d50*/  IMAD.IADD R198, R2, 0x1, -R3 ;  /* 0x0000000102c67824 */ /* 0x000fe200078e0a03 */
[----:B------:R-:W-:Y:S01]  /*0d60*/  IADD3 R2, -R208, c[0x0][0x168], RZ ;  /* 0x00005a00d0027a10 */ /* 0x000fe20007ffe1ff */
[----:B------:R-:W-:Y:S01]  /*0d70*/  USHF.L.U32 UR7, UR4, 0x5, URZ ;  /* 0x0000000504077899 */ /* 0x000fe2000800063f */
[----:B------:R-:W-:Y:S01]  /*0d80*/  SEL R3, R199, 0xffffffc0, !P1 ;  /* 0xffffffc0c7037807 */ /* 0x000fe20004800000 */
[----:B------:R-:W-:Y:S01]  /*0d90*/  USHF.L.U64.HI UR5, UR4, UR6, UR5 ;  /* 0x0000000604057299 */ /* 0x000fe20008010205 */
[----:B------:R-:W-:Y:S01]  /*0da0*/  SEL R5, R192, 0xffffffe0, !P0 ;  /* 0xffffffe0c0057807 */ /* 0x000fe20004000000 */
[----:B------:R-:W-:Y:S01]  /*0db0*/  USHF.L.U32 UR4, UR7, 0x1, URZ ;  /* 0x0000000107047899 */ /* 0x000fe2000800063f */
[----:B--2---:R-:W-:Y:S01]  /*0dc0*/  IMAD R29, R11, 0x800, R18 ;  /* 0x000008000b1d7824 */ /* 0x004fe200078e0212 */
[----:B------:R-:W-:Y:S01]  /*0dd0*/  LOP3.LUT R18, R4, 0x30, R15, 0xf8, !PT ;  /* 0x0000003004127812 */ /* 0x000fe200078ef80f */
[----:B------:R-:W-:Y:S01]  /*0de0*/  USHF.L.U64.HI UR5, UR7, 0x1, UR5 ;  /* 0x0000000107057899 */ /* 0x000fe20008010205 */
[----:B------:R-:W-:-:S02]  /*0df0*/  SHF.R.U32.HI R15, RZ, 0x3, R4 ;  /* 0x00000003ff0f7819 */ /* 0x000fc40000011604 */
[----:B------:R-:W-:Y:S02]  /*0e00*/  LEA R16, P2, R17, c[0x0][0x280], 0x2 ;  /* 0x0000a00011107a11 */ /* 0x000fe400078410ff */
[----:B------:R-:W-:Y:S02]  /*0e10*/  LOP3.LUT R196, R196, R15, RZ, 0x3c, !PT ;  /* 0x0000000fc4c47212 */ /* 0x000fe400078e3cff */
[C---:B------:R-:W-:Y:S02]  /*0e20*/  ISETP.LT.OR P6, PT, R2.reuse, 0x1, P4 ;  /* 0x000000010200780c */ /* 0x040fe400027c1670 */
[----:B------:R-:W-:Y:S01]  /*0e30*/  ISETP.LT.OR P5, PT, R2, 0x21, P4 ;  /* 0x000000210200780c */ /* 0x000fe200027a1670 */
[----:B------:R-:W-:Y:S01]  /*0e40*/  IMAD.IADD R196, R29, 0x1, R196 ;  /* 0x000000011dc47824 */ /* 0x000fe200078e02c4 */
[----:B------:R-:W-:-:S04]  /*0e50*/  DEPBAR.LE SB0, 0x1 ;  /* 0x000080400000791a */ /* 0x000fc80000000000 */
[----:B------:R-:W-:Y:S01]  /*0e60*/  IMAD.SHL.U32 R196, R196, 0x2, RZ ;  /* 0x00000002c4c47824 */ /* 0x000fe200078e00ff */
[----:B------:R-:W-:Y:S01]  /*0e70*/  BAR.SYNC.DEFER_BLOCKING 0x0 ;  /* 0x0000000000007b1d */ /* 0x000fe20000010000 */
[C---:B------:R-:W-:Y:S02]  /*0e80*/  ISETP.LT.OR P1, PT, R2.reuse, 0x1, P3 ;  /* 0x000000010200780c */ /* 0x040fe40001f21670 */
[----:B------:R-:W-:Y:S01]  /*0e90*/  ISETP.LT.OR P0, PT, R2, 0x21, P3 ;  /* 0x000000210200780c */ /* 0x000fe20001f01670 */
[C---:B------:R-:W-:Y:S01]  /*0ea0*/  IMAD.IADD R2, R196.reuse, 0x1, R3 ;  /* 0x00000001c4027824 */ /* 0x040fe200078e0203 */
[----:B------:R-:W-:Y:S01]  /*0eb0*/  LEA.HI.X R17, R17, c[0x0][0x284], R0, 0x2, P2 ;  /* 0x0000a10011117a11 */ /* 0x000fe200010f1400 */
[----:B------:R-:W-:Y:S01]  /*0ec0*/  IMAD.IADD R3, R196, 0x1, R5 ;  /* 0x00000001c4037824 */ /* 0x000fe200078e0205 */
[----:B------:R-:W-:Y:S01]  /*0ed0*/  IADD3 R28, P2, R22, UR23, RZ ;  /* 0x00000017161c7c10 */ /* 0x000fe2000ff5e0ff */
[----:B------:R-:W-:Y:S01]  /*0ee0*/  IMAD.IADD R0, R5, 0x1, R2 ;  /* 0x0000000105007824 */ /* 0x000fe200078e0202 */
[----:B------:R-:W-:Y:S01]  /*0ef0*/  LOP3.LUT R13, R13, 0xffffffe0, RZ, 0xc0, !PT ;  /* 0xffffffe00d0d7812 */ /* 0x000fe200078ec0ff */
[----:B------:R-:W-:Y:S01]  /*0f00*/  IMAD.SHL.U32 R5, R8, 0x40, RZ ;  /* 0x0000004008057824 */ /* 0x000fe200078e00ff */
[----:B------:R-:W-:-:S02]  /*0f10*/  IADD3.X R29, R23, UR22, RZ, P2, !PT ;  /* 0x00000016171d7c10 */ /* 0x000fc400097fe4ff */
[C---:B------:R-:W-:Y:S01]  /*0f20*/  ISETP.GT.AND P2, PT, R206.reuse, 0xf, PT ;  /* 0x0000000fce00780c */ /* 0x040fe20003f44270 */
[----:B------:R-:W-:Y:S01]  /*0f30*/  IMAD.IADD R13, R206, 0x1, -R13 ;  /* 0x00000001ce0d7824 */ /* 0x000fe200078e0a0d */
[----:B------:R-:W-:Y:S02]  /*0f40*/  LOP3.LUT R5, R5, 0x1c0, RZ, 0xc0, !PT ;  /* 0x000001c005057812 */ /* 0x000fe400078ec0ff */
[----:B------:R-:W-:Y:S02]  /*0f50*/  LOP3.LUT R18, R18, 0x8, R21, 0xf8, !PT ;  /* 0x0000000812127812 */ /* 0x000fe400078ef815 */
[----:B------:R-:W-:Y:S02]  /*0f60*/  LOP3.LUT R20, R20, 0x18, RZ, 0xc0, !PT ;  /* 0x0000001814147812 */ /* 0x000fe400078ec0ff */
[----:B------:R-:W-:Y:S02]  /*0f70*/  SHF.R.U32.HI R221, RZ, 0x3, R5 ;  /* 0x00000003ffdd7819 */ /* 0x000fe40000011605 */
[----:B------:R-:W-:Y:S01]  /*0f80*/  LOP3.LUT R4, R194, 0xfffffff8, RZ, 0xc0, !PT ;  /* 0xfffffff8c2047812 */ /* 0x000fe200078ec0ff */
[----:B------:R1:W2:Y:S01]  /*0f90*/  LDSM.16.M88.4 R144, [R196+0x4080] ;  /* 0x00408000c490783b */ /* 0x0002a20000000200 */
[----:B------:R-:W-:Y:S01]  /*0fa0*/  LOP3.LUT R18, R18, R15, RZ, 0x3c, !PT ;  /* 0x0000000f12127212 */ /* 0x000fe200078e3cff */
[----:B------:R-:W-:Y:S01]  /*0fb0*/  IMAD.SHL.U32 R194, R194, 0x40, RZ ;  /* 0x00000040c2c27824 */ /* 0x000fe200078e00ff */
[----:B------:R-:W-:Y:S01]  /*0fc0*/  LOP3.LUT R221, R221, R5, R20, 0x1e, !PT ;  /* 0x00000005dddd7212 */ /* 0x000fe200078e1e14 */
[----:B------:R1:W3:Y:S01]  /*0fd0*/  LDSM.16.M88.4 R148, [R196+0x6080] ;  /* 0x00608000c494783b */ /* 0x0002e20000000200 */
[----:B------:R-:W-:Y:S01]  /*0fe0*/  @!P2 IMAD.SHL.U32 R5, R206, 0x10, RZ ;  /* 0x00000010ce05a824 */ /* 0x000fe200078e00ff */
[----:B------:R-:W-:Y:S01]  /*0ff0*/  LOP3.LUT R21, R12, 0x7ffffffc, RZ, 0xc0, !PT ;  /* 0x7ffffffc0c157812 */ /* 0x000fe200078ec0ff */
[----:B------:R-:W-:Y:S01]  /*1000*/  IMAD.IADD R4, R31, 0x1, -R4 ;  /* 0x000000011f047824 */ /* 0x000fe200078e0a04 */
[----:B------:R1:W4:Y:S01]  /*1010*/  LDSM.16.M88.4 R152, [R3+0x4080] ;  /* 0x004080000398783b */ /* 0x0003220000000200 */
[----:B------:R-:W-:Y:S01]  /*1020*/  SHF.R.S32.HI R12, RZ, 0x1f, R13 ;  /* 0x0000001fff0c7819 */ /* 0x000fe2000001140d */
[C---:B------:R-:W-:Y:S01]  /*1030*/  IMAD R195, R11.reuse, 0x200, R18 ;  /* 0x000002000bc37824 */ /* 0x040fe200078e0212 */
[----:B------:R-:W-:Y:S01]  /*1040*/  LOP3.LUT R15, R20, 0x20, R19, 0xf8, !PT ;  /* 0x00000020140f7812 */ /* 0x000fe200078ef813 */
[----:B------:R1:W5:Y:S01]  /*1050*/  LDSM.16.M88.4 R160, [R3+0x6080] ;  /* 0x0060800003a0783b */ /* 0x0003620000000200 */
[----:B------:R-:W-:Y:S01]  /*1060*/  IMAD.SHL.U32 R18, R11, 0x8, RZ ;  /* 0x000000080b127824 */ /* 0x000fe200078e00ff */
[----:B------:R-:W-:Y:S01]  /*1070*/  LEA.HI R12, R12, R13, RZ, 0x2 ;  /* 0x0000000d0c0c7211 */ /* 0x000fe200078f10ff */
[----:B------:R-:W-:Y:S01]  /*1080*/  IMAD.MOV.U32 R11, RZ, RZ, c[0x0][0x168] ;  /* 0x00005a00ff0b7624 */ /* 0x000fe200078e00ff */
[----:B------:R1:W1:Y:S01]  /*1090*/  LDSM.16.M88.4 R164, [R2+0x4080] ;  /* 0x0040800002a4783b */ /* 0x0002620000000200 */
[----:B------:R-:W-:Y:S01]  /*10a0*/  IMAD.SHL.U32 R19, R4, 0x40, RZ ;  /* 0x0000004004137824 */ /* 0x000fe200078e00ff */
[----:B------:R-:W-:Y:S01]  /*10b0*/  LOP3.LUT R194, R194, 0xfffffe00, RZ, 0xc0, !PT ;  /* 0xfffffe00c2c27812 */ /* 0x000fe200078ec0ff */
[C---:B------:R-:W-:Y:S01]  /*10c0*/  @!P2 IMAD.SHL.U32 R31, R206.reuse, 0x10, RZ ;  /* 0x00000010ce1fa824 */ /* 0x040fe200078e00ff */
[----:B------:R1:W1:Y:S01]  /*10d0*/  LDSM.16.M88.4 R168, [R2+0x6080] ;  /* 0x0060800002a8783b */ /* 0x0002620000000200 */
[----:B------:R-:W-:Y:S01]  /*10e0*/  IMAD.IADD R21, R206, 0x1, -R21 ;  /* 0x00000001ce157824 */ /* 0x000fe200078e0a15 */
[----:B------:R-:W-:-:S02]  /*10f0*/  LOP3.LUT R19, R19, 0x1c0, RZ, 0xc0, !PT ;  /* 0x000001c013137812 */ /* 0x000fc400078ec0ff */
[----:B------:R1:W1:Y:S02]  /*1100*/  LDSM.16.M88.4 R172, [R0+0x4080] ;  /* 0x0040800000ac783b */ /* 0x0002640000000200 */
[--C-:B------:R-:W-:Y:S02]  /*1110*/  SHF.R.U32.HI R20, RZ, 0x3, R19.reuse ;  /* 0x00000003ff147819 */ /* 0x100fe40000011613 */
[----:B------:R1:W1:Y:S02]  /*1120*/  LDSM.16.M88.4 R176, [R0+0x6080] ;  /* 0x0060800000b0783b */ /* 0x0002640000000200 */
[C-C-:B------:R-:W-:Y:S02]  /*1130*/  LOP3.LUT R197, R20.reuse, R197, R19.reuse, 0x1e, !PT ;  /* 0x000000c514c57212 */ /* 0x140fe400078e1e13 */
[----:B------:R-:W-:Y:S01]  /*1140*/  BAR.SYNC.DEFER_BLOCKING 0x0 ;  /* 0x0000000000007b1d */ /* 0x000fe20000010000 */
[----:B------:R-:W-:Y:S02]  /*1150*/  LOP3.LUT R15, R20, R15, R19, 0x1e, !PT ;  /* 0x0000000f140f7212 */ /* 0x000fe400078e1e13 */
[----:B------:R-:W-:-:S03]  /*1160*/  LOP3.LUT R197, R197, R194, RZ, 0xfc, !PT ;  /* 0x000000c2c5c57212 */ /* 0x000fc600078efcff */
[----:B------:R-:W-:Y:S01]  /*1170*/  @!PT LDS RZ, [RZ] ;  /* 0x00000000fffff984 */ /* 0x000fe20000000800 */
[----:B------:R-:W-:Y:S01]  /*1180*/  @!PT LDS RZ, [RZ] ;  /* 0x00000000fffff984 */ /* 0x000fe20000000800 */
[----:B------:R-:W-:Y:S01]  /*1190*/  @!PT LDS RZ, [RZ] ;  /* 0x00000000fffff984 */ /* 0x000fe20000000800 */
[----:B------:R1:W-:Y:S04]  /*11a0*/  LDGSTS.E.BYPASS.LTC128B.128 [R14+0x4080], [R22.64], !P6 ;  /* 0x04080000160e7fae */ /* 0x0003e8000f101d58 */
[----:B------:R2:W-:Y:S04]  /*11b0*/  LDGSTS.E.BYPASS.LTC128B.128 [R14+0x5080], [R28.64], !P5 ;  /* 0x050800001c0e7fae */ /* 0x0005e8000e901d58 */
[----:B------:R2:W-:Y:S04]  /*11c0*/  @!P2 LDGSTS.E.BYPASS.LTC128B.128 [R5+0xc080], [R26.64] ;  /* 0x0c0800001a05afae */ /* 0x0005e8000b901d58 */
[----:B------:R-:W0:Y:S04]  /*11d0*/  LDGDEPBAR ;  /* 0x00000000000079af */ /* 0x000e280000000000 */
[----:B------:R3:W-:Y:S01]  /*11e0*/  LDGSTS.E.BYPASS.LTC128B.128 [R14+0x8080], [R24.64], !P1 ;  /* 0x08080000180e7fae */ /* 0x0007e2000c901d58 */
[----:B-1----:R-:W-:-:S04]  /*11f0*/  IADD3 R22, P5, R24, UR4, RZ ;  /* 0x0000000418167c10 */ /* 0x002fc8000ffbe0ff */
[----:B------:R-:W-:Y:S02]  /*1200*/  IADD3.X R23, R25, UR5, RZ, P5, !PT ;  /* 0x0000000519177c10 */ /* 0x000fe4000affe4ff */
[----:B--2---:R-:W-:-:S03]  /*1210*/  SHF.R.S32.HI R5, RZ, 0x2, R12 ;  /* 0x00000002ff057819 */ /* 0x004fc6000001140c */
[----:B------:R1:W-:Y:S01]  /*1220*/  LDGSTS.E.BYPASS.LTC128B.128 [R14+0x9080], [R22.64], !P0 ;  /* 0x09080000160e7fae */ /* 0x0003e2000c101d58 */
[----:B------:R-:W-:Y:S01]  /*1230*/  ISETP.GE.AND P0, PT, R11, 0x41, PT ;  /* 0x000000410b00780c */ /* 0x000fe20003f06270 */
[C---:B------:R-:W-:Y:S01]  /*1240*/  IMAD R212, R198.reuse, 0x10, R5 ;  /* 0x00000010c6d47824 */ /* 0x040fe200078e0205 */
[----:B------:R-:W-:Y:S01]  /*1250*/  LOP3.LUT R5, R19, 0x8, R18, 0xf8, !PT ;  /* 0x0000000813057812 */ /* 0x000fe200078ef812 */
[----:B------:R-:W-:Y:S01]  /*1260*/  IMAD.SHL.U32 R198, R198, 0x400, RZ ;  /* 0x00000400c6c67824 */ /* 0x000fe200078e00ff */
[----:B------:R1:W-:Y:S02]  /*1270*/  @!P2 LDGSTS.E.BYPASS.LTC128B.128 [R31+0xc280], [R16.64] ;  /* 0x0c280000101fafae */ /* 0x0003e4000b901d58 */
[----:B------:R-:W-:Y:S01]  /*1280*/  LOP3.LUT R5, R5, R20, RZ, 0x3c, !PT ;  /* 0x0000001405057212 */ /* 0x000fe200078e3cff */
[--C-:B------:R-:W-:Y:S01]  /*1290*/  IMAD R18, R21, 0x2, R198.reuse ;  /* 0x0000000215127824 */ /* 0x100fe200078e02c6 */
[----:B------:R-:W0:Y:S02]  /*12a0*/  LDGDEPBAR ;  /* 0x00000000000079af */ /* 0x000e240000000000 */
[-C--:B------:R-:W-:Y:S01]  /*12b0*/  IADD3 R198, R5, R194.reuse, R198 ;  /* 0x000000c205c67210 */ /* 0x080fe20007ffe0c6 */
[----:B------:R-:W-:Y:S01]  /*12c0*/  IMAD.IADD R221, R18, 0x1, R221 ;  /* 0x0000000112dd7824 */ /* 0x000fe200078e02dd */
[----:B------:R-:W0:Y:S01]  /*12d0*/  LDGDEPBAR ;  /* 0x00000000000079af */ /* 0x000e220000000000 */
[----:B------:R-:W-:Y:S01]  /*12e0*/  LOP3.LUT R194, R15, R194, RZ, 0xfc, !PT ;  /* 0x000000c20fc27212 */ /* 0x000fe200078efcff */
[----:B------:R-:W-:Y:S05]  /*12f0*/  @!P0 BRA `(.L_x_44) ;  /* 0x000000f000008947 */ /* 0x000fea0003800000 */
[----:B---345:R-:W-:Y:S01]  /*1300*/  IMAD.MOV.U32 R5, RZ, RZ, 0x40 ;  /* 0x00000040ff057424 */ /* 0x038fe200078e00ff */
[----:B------:R-:W-:Y:S01]  /*1310*/  IADD3 R18, P0, R22, UR4, RZ ;  /* 0x0000000416127c10 */ /* 0x000fe2000ff1e0ff */
[----:B------:R-:W-:Y:S03]  /*1320*/  BSSY B0, `(.L_x_44) ;  /* 0x000000c000007945 */ /* 0x000fe60003800000 */
[----:B------:R-:W-:-:S02]  /*1330*/  IADD3 R5, -R208, c[0x0][0x168], -R5 ;  /* 0x00005a00d0057a10 */ /* 0x000fc40007ffe905 */
[----:B------:R-:W-:Y:S02]  /*1340*/  IADD3.X R19, R23, UR5, RZ, P0, !PT ;  /* 0x0000000517137c10 */ /* 0x000fe400087fe4ff */
[C---:B------:R-:W-:Y:S02]  /*1350*/  ISETP.LT.OR P5, PT, R5.reuse, 0x1, P3 ;  /* 0x000000010500780c */ /* 0x040fe40001fa1670 */
[----:B------:R-:W-:Y:S02]  /*1360*/  ISETP.LT.OR P1, PT, R5, 0x21, P3 ;  /* 0x000000210500780c */ /* 0x000fe40001f21670 */
[----:B------:R-:W-:-:S04]  /*1370*/  IADD3 R20, P0, R18, UR4, RZ ;  /* 0x0000000412147c10 */ /* 0x000fc8000ff1e0ff */
[----:B------:R-:W-:-:S05]  /*1380*/  IADD3.X R21, R19, UR5, RZ, P0, !PT ;  /* 0x0000000513157c10 */ /* 0x000fca00087fe4ff */
[----:B------:R2:W-:Y:S04]  /*1390*/  LDGSTS.E.BYPASS.LTC128B.128 [R14+0xa080], [R18.64], !P5 ;  /* 0x0a080000120e7fae */ /* 0x0005e8000e901d58 */
[----:B------:R2:W-:Y:S01]  /*13a0*/  LDGSTS.E.BYPASS.LTC128B.128 [R14+0xb080], [R20.64], !P1 ;  /* 0x0b080000140e7fae */ /* 0x0005e2000c901d58 */
[----:B------:R-:W-:Y:S05]  /*13b0*/  @P2 BRA `(.L_x_45) ;  /* 0x0000002000002947 */ /* 0x000fea0003800000 */
[----:B------:R-:W-:-:S05]  /*13c0*/  SHF.L.U32 R5, R206, 0x4, RZ ;  /* 0x00000004ce057819 */ /* 0x000fca00000006ff */
[----:B------:R3:W-:Y:S02]  /*13d0*/  LDGSTS.E.BYPASS.LTC128B.128 [R5+0xc380], [R16.64+0x100] ;  /* 0x0c38010010057fae */ /* 0x0007e4000b901d58 */
.L_x_45:
[----:B------:R-:W-:Y:S05]  /*13e0*/  BSYNC B0 ;  /* 0x0000000000007941 */ /* 0x000fea0003800000 */
.L_x_44:
[----:B---345:R-:W-:Y:S01]  /*13f0*/  ISETP.GE.AND P0, PT, R11, 0x1, PT ;  /* 0x000000010b00780c */ /* 0x038fe20003f06270 */
[----:B------:R-:W0:Y:S01]  /*1400*/  LDGDEPBAR ;  /* 0x00000000000079af */ /* 0x000e220000000000 */
        /* <DEDUP_REMOVED lines=32> */
[----:B------:R-:W-:Y:S05]  /*1610*/  @!P0 BRA `(.L_x_46) ;  /* 0x00002ca000008947 */ /* 0x000fea0003800000 */
[----:B------:R-:W-:Y:S01]  /*1620*/  SHF.R.S32.HI R5, RZ, 0x1f, R10 ;  /* 0x0000001fff057819 */ /* 0x000fe2000001140a */
[----:B------:R-:W-:Y:S01]  /*1630*/  IMAD R6, R6, c[0x0][0x238], RZ ;  /* 0x00008e0006067a24 */ /* 0x000fe200078e02ff */
[----:B------:R-:W-:Y:S01]  /*1640*/  SHF.R.S32.HI R207, RZ, 0x1f, R206 ;  /* 0x0000001fffcf7819 */ /* 0x000fe200000114ce */
[----:B------:R-:W-:Y:S01]  /*1650*/  ULDC.64 UR4, c[0x0][0x240] ;  /* 0x0000900000047ab9 */ /* 0x000fe20000000a00 */
[----:B------:R-:W-:Y:S01]  /*1660*/  LEA.HI R5, R5, R10, RZ, 0x2 ;  /* 0x0000000a05057211 */ /* 0x000fe200078f10ff */
[C---:B------:R-:W-:Y:S01]  /*1670*/  IMAD R6, R7.reuse, c[0x0][0x23c], R6 ;  /* 0x00008f0007067a24 */ /* 0x040fe200078e0206 */
[----:B------:R-:W-:Y:S01]  /*1680*/  LOP3.LUT P5, RZ, R8, 0x4, RZ, 0xc0, !PT ;  /* 0x0000000408ff7812 */ /* 0x000fe200078ac0ff */
[----:B-12---:R-:W-:Y:S01]  /*1690*/  IMAD.WIDE.U32 R14, R7, c[0x0][0x238], R206 ;  /* 0x00008e00070e7a25 */ /* 0x006fe200078e00ce */
[----:B------:R-:W-:Y:S01]  /*16a0*/  LOP3.LUT R5, R5, 0xfffffffc, RZ, 0xc0, !PT ;  /* 0xfffffffc05057812 */ /* 0x000fe200078ec0ff */
[----:B------:R-:W-:Y:S01]  /*16b0*/  UIMAD UR4, UR12, UR4, URZ ;  /* 0x000000040c0472a4 */ /* 0x000fe2000f8e023f */
[----:B------:R-:W-:Y:S01]  /*16c0*/  IADD3 R11, R11, 0x3f, RZ ;  /* 0x0000003f0b0b7810 */ /* 0x000fe20007ffe0ff */
[----:B------:R-:W-:Y:S01]  /*16d0*/  IMAD.IADD R15, R15, 0x1, R6 ;  /* 0x000000010f0f7824 */ /* 0x000fe200078e0206 */
[----:B------:R-:W-:Y:S01]  /*16e0*/  LOP3.LUT R12, R12, 0xfffffffc, RZ, 0xc0, !PT ;  /* 0xfffffffc0c0c7812 */ /* 0x000fe200078ec0ff */
[----:B------:R-:W-:Y:S01]  /*16f0*/  IMAD.U32 R228, RZ, RZ, UR13 ;  /* 0x0000000dffe47e24 */ /* 0x000fe2000f8e00ff */
[----:B------:R-:W-:Y:S01]  /*1700*/  SHF.R.S32.HI R226, RZ, 0x1f, R11 ;  /* 0x0000001fffe27819 */ /* 0x000fe2000001140b */
[----:B------:R-:W-:Y:S01]  /*1710*/  IMAD.IADD R10, R10, 0x1, -R5 ;  /* 0x000000010a0a7824 */ /* 0x000fe200078e0a05 */
[----:B------:R-:W-:Y:S01]  /*1720*/  UIMAD UR4, UR13, UR5, UR4 ;  /* 0x000000050d0472a4 */ /* 0x000fe2000f8e0204 */
[----:B------:R-:W-:Y:S01]  /*1730*/  IMAD.WIDE.U32 R228, R228, c[0x0][0x240], R14 ;  /* 0x00009000e4e47a25 */ /* 0x000fe200078e000e */
[----:B------:R-:W-:Y:S01]  /*1740*/  LEA R221, R221, 0xc480, 0x1 ;  /* 0x0000c480dddd7811 */ /* 0x000fe200078e08ff */
[----:B------:R-:W-:Y:S01]  /*1750*/  CS2R R126, SRZ ;  /* 0x00000000007e7805 */ /* 0x000fe2000001ff00 */
[C---:B------:R-:W-:Y:S01]  /*1760*/  LOP3.LUT P1, RZ, R4.reuse, 0x2, RZ, 0xc0, !PT ;  /* 0x0000000204ff7812 */ /* 0x040fe2000782c0ff */
[----:B------:R-:W-:Y:S01]  /*1770*/  IMAD.IADD R12, R13, 0x1, -R12 ;  /* 0x000000010d0c7824 */ /* 0x000fe200078e0a0c */
[----:B------:R-:W-:Y:S01]  /*1780*/  LOP3.LUT P0, RZ, R4, 0x4, RZ, 0xc0, !PT ;  /* 0x0000000404ff7812 */ /* 0x000fe2000780c0ff */
[----:B------:R-:W-:Y:S01]  /*1790*/  IMAD R9, R10, -0x8, R9 ;  /* 0xfffffff80a097824 */ /* 0x000fe200078e0209 */
[----:B------:R-:W-:Y:S01]  /*17a0*/  LEA.HI R226, R226, R11, RZ, 0x6 ;  /* 0x0000000be2e27211 */ /* 0x000fe200078f30ff */
[----:B------:R-:W-:Y:S01]  /*17b0*/  IMAD.SHL.U32 R195, R195, 0x2, RZ ;  /* 0x00000002c3c37824 */ /* 0x000fe200078e00ff */
[----:B------:R-:W-:Y:S01]  /*17c0*/  IADD3 R224, R221, 0x40, RZ ;  /* 0x00000040dde07810 */ /* 0x000fe20007ffe0ff */
[----:B------:R-:W-:Y:S01]  /*17d0*/  IMAD R220, R12, -0x2, R9 ;  /* 0xfffffffe0cdc7824 */ /* 0x000fe200078e0209 */
[----:B------:R-:W-:Y:S01]  /*17e0*/  LEA R194, R194, 0x80, 0x1 ;  /* 0x00000080c2c27811 */ /* 0x000fe200078e08ff */
        /* <DEDUP_REMOVED lines=37> */
[----:B------:R-:W-:Y:S02]  /*1a40*/  @P5 IADD3 R224, R221, -0x40, RZ ;  /* 0xffffffc0dde05810 */ /* 0x000fe40007ffe0ff */
[----:B------:R-:W-:Y:S02]  /*1a50*/  SHF.R.S32.HI R226, RZ, 0x6, R226 ;  /* 0x00000006ffe27819 */ /* 0x000fe400000114e2 */
[----:B------:R-:W-:Y:S02]  /*1a60*/  IADD3 R225, R229, UR4, RZ ;  /* 0x00000004e5e17c10 */ /* 0x000fe4000fffe0ff */
.L_x_49:
        /* <DEDUP_REMOVED lines=75> */
[----:B------:R-:W-:Y:S02]  /*1f20*/  IMAD R45, R227, -0x40, R45 ;  /* 0xffffffc0e32d7824 */ /* 0x000fe400078e022d */
[----:B------:R-:W-:Y:S02]  /*1f30*/  IMAD R41, R41, c[0x0][0x178], RZ ;  /* 0x00005e0029297a24 */ /* 0x000fe400078e02ff */
[----:B------:R-:W-:Y:S02]  /*1f40*/  IMAD.IADD R45, R45, 0x1, -R208 ;  /* 0x000000012d2d7824 */ /* 0x000fe400078e0ad0 */
[----:B------:R-:W-:Y:S04]  /*1f50*/  IMAD R41, R227, c[0x0][0x17c], R41 ;  /* 0x00005f00e3297a24 */ /* 0x000fe800078e0229 */
[----:B------:R-:W-:Y:S01]  /*1f60*/  IMAD.IADD R41, R43, 0x1, R41 ;  /* 0x000000012b297824 */ /* 0x000fe200078e0229 */
[C---:B------:R-:W-:Y:S04]  /*1f70*/  SHF.L.U32 R43, R42.reuse, 0x7, RZ ;  /* 0x000000072a2b7819 */ /* 0x040fe800000006ff */
[----:B------:R-:W-:Y:S02]  /*1f80*/  SHF.L.U64.HI R41, R42, 0x7, R41 ;  /* 0x000000072a297819 */ /* 0x000fe40000010229 */
[----:B-1----:R-:W-:Y:S01]  /*1f90*/  SHF.R.S32.HI R37, RZ, 0x1f, R39 ;  /* 0x0000001fff257819 */ /* 0x002fe20000011427 */
[----:B------:R-:W-:Y:S04]  /*1fa0*/  IMAD.WIDE.U32 R48, R39, c[0x0][0x180], R216 ;  /* 0x0000600027307a25 */ /* 0x000fe800078e00d8 */
[C---:B------:R-:W-:Y:S01]  /*1fb0*/  IMAD R36, R37.reuse, c[0x0][0x180], RZ ;  /* 0x0000600025247a24 */ /* 0x040fe200078e02ff */
[----:B------:R-:W-:Y:S01]  /*1fc0*/  IADD3 R40, P6, P1, R218, UR20, R48 ;  /* 0x00000014da287c10 */ /* 0x000fe2000f9de030 */
[----:B------:R-:W-:Y:S02]  /*1fd0*/  @!P2 IMAD R37, R37, c[0x0][0x270], RZ ;  /* 0x00009c002525aa24 */ /* 0x000fe400078e02ff */
[C---:B------:R-:W-:Y:S01]  /*1fe0*/  IMAD R36, R39.reuse, c[0x0][0x184], R36 ;  /* 0x0000610027247a24 */ /* 0x040fe200078e0224 */
[----:B------:R-:W-:Y:S01]  /*1ff0*/  LEA R38, P5, R40, c[0x0][0x160], 0x1 ;  /* 0x0000580028267a11 */ /* 0x000fe200078a08ff */
[----:B------:R-:W-:Y:S04]  /*2000*/  @!P2 IMAD.WIDE.U32 R46, R39, c[0x0][0x270], R210 ;  /* 0x00009c00272eaa25 */ /* 0x000fe800078e00d2 */
[----:B------:R-:W-:Y:S02]  /*2010*/  IMAD.IADD R36, R49, 0x1, R36 ;  /* 0x0000000131247824 */ /* 0x000fe400078e0224 */
[----:B------:R-:W-:Y:S03]  /*2020*/  @!P2 IMAD R37, R39, c[0x0][0x274], R37 ;  /* 0x00009d002725aa24 */ /* 0x000fe600078e0225 */
[----:B------:R-:W-:Y:S02]  /*2030*/  IADD3.X R39, R203, UR8, R36, P6, P1 ;  /* 0x00000008cb277c10 */ /* 0x000fe4000b7e2424 */
[----:B------:R-:W-:Y:S02]  /*2040*/  @!P2 IADD3 R36, P1, R46, UR16, RZ ;  /* 0x000000102e24ac10 */ /* 0x000fe4000ff3e0ff */
[----:B------:R-:W-:Y:S01]  /*2050*/  LEA.HI.X R40, R40, c[0x0][0x164], R39, 0x1, P5 ;  /* 0x0000590028287a11 */ /* 0x000fe200028f0c27 */
[----:B------:R-:W-:Y:S01]  /*2060*/  IMAD R39, R223, 0x2000, R213 ;  /* 0x00002000df277824 */ /* 0x000fe200078e02d5 */
[----:B------:R-:W-:Y:S02]  /*2070*/  IADD3 R46, P6, P5, R43, UR23, R38 ;  /* 0x000000172b2e7c10 */ /* 0x000fe4000fdde026 */
[----:B------:R-:W-:Y:S02]  /*2080*/  @!P2 IADD3.X R37, R47, UR10, R37, P1, !PT ;  /* 0x0000000a2f25ac10 */ /* 0x000fe40008ffe425 */
[C---:B------:R-:W-:Y:S02]  /*2090*/  @!P2 LEA R44, P1, R36.reuse, c[0x0][0x258], 0x2 ;  /* 0x00009600242caa11 */ /* 0x040fe400078210ff */
[--C-:B------:R-:W-:Y:S02]  /*20a0*/  IADD3.X R47, R41, UR22, R40.reuse, P6, P5 ;  /* 0x00000016292f7c10 */ /* 0x100fe4000b7ea428 */
[C---:B------:R-:W-:Y:S02]  /*20b0*/  ISETP.LT.OR P6, PT, R45.reuse, 0x1, P4 ;  /* 0x000000012d00780c */ /* 0x040fe400027c1670 */
[----:B------:R-:W-:Y:S02]  /*20c0*/  ISETP.LT.OR P5, PT, R45, 0x21, P4 ;  /* 0x000000212d00780c */ /* 0x000fe400027a1670 */
[----:B------:R-:W-:Y:S02]  /*20d0*/  @!P2 LEA.HI.X R45, R36, c[0x0][0x25c], R37, 0x2, P1 ;  /* 0x00009700242daa11 */ /* 0x000fe400008f1425 */
[----:B------:R-:W-:Y:S02]  /*20e0*/  IADD3 R42, P1, R43, R38, RZ ;  /* 0x000000262b2a7210 */ /* 0x000fe40007f3e0ff */
[----:B------:R-:W-:Y:S02]  /*20f0*/  @!P2 LEA R36, R230, 0x40, 0x6 ;  /* 0x00000040e624a811 */ /* 0x000fe400078e30ff */
[----:B------:R-:W-:Y:S01]  /*2100*/  @!P2 LEA R37, R223, R210, 0x6 ;  /* 0x000000d2df25a211 */ /* 0x000fe200078e30ff */
[----:B------:R-:W-:Y:S02]  /*2110*/  IMAD.X R43, R41, 0x1, R40, P1 ;  /* 0x00000001292b7824 */ /* 0x000fe400008e0628 */
[----:B------:R-:W-:Y:S01]  /*2120*/  @!P2 IMAD.WIDE R44, R36, 0x4, R44 ;  /* 0x00000004242ca825 */ /* 0x000fe200078e022c */
[----:B------:R-:W-:Y:S02]  /*2130*/  @!P2 SHF.L.U32 R41, R37, 0x2, RZ ;  /* 0x000000022529a819 */ /* 0x000fe400000006ff */
[----:B------:R-:W-:Y:S01]  /*2140*/  @!PT LDS RZ, [RZ] ;  /* 0x00000000fffff984 */ /* 0x000fe20000000800 */
[----:B------:R-:W-:Y:S01]  /*2150*/  @!PT LDS RZ, [RZ] ;  /* 0x00000000fffff984 */ /* 0x000fe20000000800 */
[----:B------:R-:W-:Y:S01]  /*2160*/  @!PT LDS RZ, [RZ] ;  /* 0x00000000fffff984 */ /* 0x000fe20000000800 */
[----:B------:R1:W-:Y:S08]  /*2170*/  LDGSTS.E.BYPASS.LTC128B.128 [R39], [R42.64], !P6 ;  /* 0x000000002a277fae */ /* 0x0003f0000f101d58 */
[----:B------:R1:W-:Y:S08]  /*2180*/  LDGSTS.E.BYPASS.LTC128B.128 [R39+0x1000], [R46.64], !P5 ;  /* 0x010000002e277fae */ /* 0x0003f0000e901d58 */
[----:B------:R1:W-:Y:S02]  /*2190*/  @!P2 LDGSTS.E.BYPASS.LTC128B.128 [R41+0xc080], [R44.64] ;  /* 0x0c0800002c29afae */ /* 0x0003e4000b901d58 */
.L_x_47:
[-C--:B-1---5:R-:W-:Y:S01]  /*21a0*/  HMMA.16816.F32.BF16 R36, R132, R144.reuse, RZ ;  /* 0x000000908424723c */ /* 0x0a2fe200000418ff */
[----:B------:R-:W0:Y:S02]  /*21b0*/  LDGDEPBAR ;  /* 0x00000000000079af */ /* 0x000e240000000000 */
[C---:B------:R-:W-:Y:S02]  /*21c0*/  ISETP.GT.AND P1, PT, R220.reuse, RZ, PT ;  /* 0x000000ffdc00720c */ /* 0x040fe40003f24270 */
[----:B------:R-:W-:Y:S02]  /*21d0*/  ISETP.GT.AND P6, PT, R220, 0x20, PT ;  /* 0x00000020dc00780c */ /* 0x000fe40003fc4270 */
[----:B------:R-:W-:Y:S01]  /*21e0*/  FSEL R199, R6, -INF , P1 ;  /* 0xff80000006c77808 */ /* 0x000fe20000800000 */
[C---:B------:R-:W-:Y:S02]  /*21f0*/  HMMA.16816.F32.BF16 R40, R136.reuse, R144, RZ ;  /* 0x000000908828723c */ /* 0x040fe400000418ff */
[----:B------:R-:W-:Y:S02]  /*2200*/  ISETP.GT.AND P5, PT, R220, 0x1, PT ;  /* 0x00000001dc00780c */ /* 0x000fe40003fa4270 */
[----:B------:R-:W-:Y:S02]  /*2210*/  FSEL R191, R16, -INF , P6 ;  /* 0xff80000010bf7808 */ /* 0x000fe40003000000 */
[----:B------:R-:W-:Y:S02]  /*2220*/  FSEL R234, R8, -INF , P1 ;  /* 0xff80000008ea7808 */ /* 0x000fe40000800000 */
[-C--:B------:R-:W-:Y:S01]  /*2230*/  HMMA.16816.F32.BF16 R44, R136, R146.reuse, RZ ;  /* 0x00000092882c723c */ /* 0x080fe200000418ff */
[----:B------:R-:W-:Y:S03]  /*2240*/  FFMA.FTZ R188, R191, c[0x0][0x29c], -R202 ;  /* 0x0000a700bfbc7a23 */ /* 0x000fe600000108ca */
[----:B------:R-:W-:Y:S01]  /*2250*/  FSEL R191, R10, -INF , P1 ;  /* 0xff8000000abf7808 */ /* 0x000fe20000800000 */
[--C-:B------:R-:W-:Y:S01]  /*2260*/  FFMA.FTZ R234, R234, c[0x0][0x29c], -R185.reuse ;  /* 0x0000a700eaea7a23 */ /* 0x100fe200000108b9 */
[----:B------:R-:W-:Y:S01]  /*2270*/  FSEL R235, R18, -INF , P6 ;  /* 0xff80000012eb7808 */ /* 0x000fe20003000000 */
[----:B------:R-:W-:Y:S01]  /*2280*/  MUFU.EX2 R188, R188 ;  /* 0x000000bc00bc7308 */ /* 0x000fe20000000800 */
[C---:B------:R-:W-:Y:S04]  /*2290*/  HMMA.16816.F32.BF16 R48, R132.reuse, R146, RZ ;  /* 0x000000928430723c */ /* 0x040fe800000418ff */
[----:B------:R-:W-:Y:S01]  /*22a0*/  FFMA.FTZ R191, R191, c[0x0][0x29c], -R184 ;  /* 0x0000a700bfbf7a23 */ /* 0x000fe200000108b8 */
[----:B------:R-:W-:Y:S02]  /*22b0*/  FSEL R236, R12, -INF , P6 ;  /* 0xff8000000cec7808 */ /* 0x000fe40003000000 */
[----:B------:R-:W-:Y:S01]  /*22c0*/  FSEL R189, R5, -INF , P5 ;  /* 0xff80000005bd7808 */ /* 0x000fe20002800000 */
[-C--:B------:R-:W-:Y:S01]  /*22d0*/  HMMA.16816.F32.BF16 R52, R132, R148.reuse, RZ ;  /* 0x000000948434723c */ /* 0x080fe200000418ff */
[----:B------:R-:W-:Y:S03]  /*22e0*/  FSEL R233, R7, -INF , P5 ;  /* 0xff80000007e97808 */ /* 0x000fe60002800000 */
[--C-:B------:R-:W-:Y:S01]  /*22f0*/  FFMA.FTZ R182, R189, c[0x0][0x29c], -R202.reuse ;  /* 0x0000a700bdb67a23 */ /* 0x100fe200000108ca */
[----:B------:R-:W-:Y:S02]  /*2300*/  FSEL R189, R4, -INF , P1 ;  /* 0xff80000004bd7808 */ /* 0x000fe40000800000 */
[----:B------:R-:W-:Y:S01]  /*2310*/  ISETP.GT.AND P1, PT, R220, 0x40, PT ;  /* 0x00000040dc00780c */ /* 0x000fe20003f24270 */
[C---:B------:R-:W-:Y:S02]  /*2320*/  HMMA.16816.F32.BF16 R56, R136.reuse, R148, RZ ;  /* 0x000000948838723c */ /* 0x040fe400000418ff */
[----:B------:R-:W-:Y:S02]  /*2330*/  MUFU.EX2 R182, R182 ;  /* 0x000000b600b67308 */ /* 0x000fe40000000800 */
[----:B------:R-:W-:Y:S01]  /*2340*/  FFMA.FTZ R187, R189, c[0x0][0x29c], -R202 ;  /* 0x0000a700bdbb7a23 */ /* 0x000fe200000108ca */
[----:B------:R-:W-:Y:S02]  /*2350*/  FSEL R189, R11, -INF , P5 ;  /* 0xff8000000bbd7808 */ /* 0x000fe40002800000 */
[----:B------:R-:W-:Y:S01]  /*2360*/  FSEL R231, R20, -INF , P1 ;  /* 0xff80000014e77808 */ /* 0x000fe20000800000 */
[-C--:B------:R-:W-:Y:S01]  /*2370*/  HMMA.16816.F32.BF16 R60, R136, R150.reuse, RZ ;  /* 0x00000096883c723c */ /* 0x080fe200000418ff */
[----:B------:R-:W-:Y:S03]  /*2380*/  LDSM.16.M88.4 R136, [R181+0x9080] ;  /* 0x00908000b588783b */ /* 0x000fe60000000200 */
[----:B------:R-:W1:Y:S01]  /*2390*/  MUFU.EX2 R187, R187 ;  /* 0x000000bb00bb7308 */ /* 0x000e620000000800 */
[----:B------:R-:W-:Y:S01]  /*23a0*/  FFMA.FTZ R189, R189, c[0x0][0x29c], -R184 ;  /* 0x0000a700bdbd7a23 */ /* 0x000fe200000108b8 */
[----:B------:R-:W-:Y:S01]  /*23b0*/  FSEL R232, R9, -INF , P5 ;  /* 0xff80000009e87808 */ /* 0x000fe20002800000 */
[----:B------:R-:W-:Y:S01]  /*23c0*/  FFMA.FTZ R190, R231, c[0x0][0x29c], -R202 ;  /* 0x0000a700e7be7a23 */ /* 0x000fe200000108ca */
[----:B------:R-:W-:Y:S01]  /*23d0*/  HMMA.16816.F32.BF16 R64, R132, R150, RZ ;  /* 0x000000968440723c */ /* 0x000fe200000418ff */
[----:B------:R2:W3:Y:S01]  /*23e0*/  LDSM.16.M88.4 R132, [R181+0x8080] ;  /* 0x00808000b584783b */ /* 0x0004e20000000200 */
[----:B------:R-:W-:Y:S02]  /*23f0*/  ISETP.GT.AND P5, PT, R220, 0x21, PT ;  /* 0x00000021dc00780c */ /* 0x000fe40003fa4270 */
[----:B------:R-:W-:Y:S02]  /*2400*/  FSEL R231, R14, -INF , P6 ;  /* 0xff8000000ee77808 */ /* 0x000fe40003000000 */
[----:B------:R-:W-:Y:S01]  /*2410*/  MUFU.EX2 R189, R189 ;  /* 0x000000bd00bd7308 */ /* 0x000fe20000000800 */
[----:B------:R-:W-:Y:S01]  /*2420*/  ISETP.GT.AND P6, PT, R220, 0x41, PT ;  /* 0x00000041dc00780c */ /* 0x000fe20003fc4270 */
[-C--:B------:R-:W-:Y:S05]  /*2430*/  HMMA.16816.F32.BF16 R36, R140, R152.reuse, R36 ;  /* 0x000000988c24723c */ /* 0x080fea0000041824 */
[----:B------:R-:W-:Y:S01]  /*2440*/  FSEL R201, R17, -INF , P5 ;  /* 0xff80000011c97808 */ /* 0x000fe20002800000 */
[--C-:B------:R-:W-:Y:S01]  /*2450*/  FFMA.FTZ R231, R231, c[0x0][0x29c], -R184.reuse ;  /* 0x0000a700e7e77a23 */ /* 0x100fe200000108b8 */
[----:B------:R-:W-:Y:S01]  /*2460*/  FSEL R15, R15, -INF , P5 ;  /* 0xff8000000f0f7808 */ /* 0x000fe20002800000 */
[C---:B------:R-:W-:Y:S01]  /*2470*/  HMMA.16816.F32.BF16 R40, R156.reuse, R152, R40 ;  /* 0x000000989c28723c */ /* 0x040fe20000041828 */
[----:B------:R-:W4:Y:S03]  /*2480*/  MUFU.EX2 R190, R190 ;  /* 0x000000be00be7308 */ /* 0x000f260000000800 */
[----:B------:R-:W-:Y:S01]  /*2490*/  FFMA.FTZ R15, R15, c[0x0][0x29c], -R184 ;  /* 0x0000a7000f0f7a23 */ /* 0x000fe200000108b8 */
[----:B------:R-:W-:Y:S01]  /*24a0*/  FSEL R238, R13, -INF , P5 ;  /* 0xff8000000dee7808 */ /* 0x000fe20002800000 */
[--C-:B------:R-:W-:Y:S01]  /*24b0*/  FFMA.FTZ R237, R201, c[0x0][0x29c], -R202.reuse ;  /* 0x0000a700c9ed7a23 */ /* 0x100fe200000108ca */
[----:B------:R-:W-:Y:S01]  /*24c0*/  FSEL R239, R21, -INF , P6 ;  /* 0xff80000015ef7808 */ /* 0x000fe20003000000 */
[-C--:B------:R-:W-:Y:S03]  /*24d0*/  HMMA.16816.F32.BF16 R44, R156, R154.reuse, R44 ;  /* 0x0000009a9c2c723c */ /* 0x080fe6000004182c */
[----:B------:R5:W-:Y:S01]  /*24e0*/  MUFU.EX2 R201, R237 ;  /* 0x000000ed00c97308 */ /* 0x000be20000000800 */
[----:B------:R-:W-:Y:S01]  /*24f0*/  FFMA.FTZ R13, R239, c[0x0][0x29c], -R202 ;  /* 0x0000a700ef0d7a23 */ /* 0x000fe200000108ca */
[----:B------:R-:W-:Y:S02]  /*2500*/  FSEL R239, R22, -INF , P1 ;  /* 0xff80000016ef7808 */ /* 0x000fe40000800000 */
[----:B------:R-:W-:Y:S01]  /*2510*/  FSEL R27, R27, -INF , P6 ;  /* 0xff8000001b1b7808 */ /* 0x000fe20003000000 */
[C---:B------:R-:W-:Y:S04]  /*2520*/  HMMA.16816.F32.BF16 R48, R140.reuse, R154, R48 ;  /* 0x0000009a8c30723c */ /* 0x040fe80000041830 */
[----:B------:R-:W-:Y:S01]  /*2530*/  FFMA.FTZ R27, R27, c[0x0][0x29c], -R184 ;  /* 0x0000a7001b1b7a23 */ /* 0x000fe200000108b8 */
[----:B------:R-:W1:Y:S03]  /*2540*/  MUFU.EX2 R13, R13 ;  /* 0x0000000d000d7308 */ /* 0x000e660000000800 */
[-C--:B------:R-:W-:Y:S07]  /*2550*/  HMMA.16816.F32.BF16 R52, R140, R160.reuse, R52 ;  /* 0x000000a08c34723c */ /* 0x080fee0000041834 */
[----:B------:R-:W-:Y:S01]  /*2560*/  MUFU.EX2 R231, R231 ;  /* 0x000000e700e77308 */ /* 0x000fe20000000800 */
[C---:B------:R-:W-:Y:S04]  /*2570*/  HMMA.16816.F32.BF16 R56, R156.reuse, R160, R56 ;  /* 0x000000a09c38723c */ /* 0x040fe80000041838 */
[----:B-----5:R-:W-:Y:S02]  /*2580*/  FSEL R237, R19, -INF , P5 ;  /* 0xff80000013ed7808 */ /* 0x020fe40002800000 */
[----:B------:R-:W-:Y:S02]  /*2590*/  ISETP.GT.AND P5, PT, R220, 0x60, PT ;  /* 0x00000060dc00780c */ /* 0x000fe40003fa4270 */
[-C--:B------:R-:W-:Y:S04]  /*25a0*/  HMMA.16816.F32.BF16 R60, R156, R162.reuse, R60 ;  /* 0x000000a29c3c723c */ /* 0x080fe8000004183c */
[----:B------:R-:W-:Y:S01]  /*25b0*/  FSEL R241, R32, -INF , P5 ;  /* 0xff80000020f17808 */ /* 0x000fe20002800000 */
[--C-:B--2---:R-:W-:Y:S01]  /*25c0*/  FFMA.FTZ R181, R237, c[0x0][0x29c], -R186.reuse ;  /* 0x0000a700edb57a23 */ /* 0x104fe200000108ba */
[----:B------:R-:W-:Y:S01]  /*25d0*/  FSEL R32, R24, -INF , P1 ;  /* 0xff80000018207808 */ /* 0x000fe20000800000 */
[--C-:B------:R-:W-:Y:S01]  /*25e0*/  FFMA.FTZ R24, R233, c[0x0][0x29c], -R186.reuse ;  /* 0x0000a700e9187a23 */ /* 0x100fe200000108ba */
[----:B------:R-:W-:Y:S03]  /*25f0*/  HMMA.16816.F32.BF16 R64, R140, R162, R64 ;  /* 0x000000a28c40723c */ /* 0x000fe60000041840 */
[----:B------:R-:W-:Y:S01]  /*2600*/  MUFU.EX2 R181, R181 ;  /* 0x000000b500b57308 */ /* 0x000fe20000000800 */
[----:B------:R-:W-:Y:S01]  /*2610*/  FSEL R157, R23, -INF , P6 ;  /* 0xff800000179d7808 */ /* 0x000fe20003000000 */
[----:B------:R-:W-:Y:S01]  /*2620*/  FFMA.FTZ R233, R199, c[0x0][0x29c], -R186 ;  /* 0x0000a700c7e97a23 */ /* 0x000fe200000108ba */
[----:B------:R-:W-:Y:S01]  /*2630*/  MOV R199, 0x40 ;  /* 0x0000004000c77802 */ /* 0x000fe20000000f00 */
[----:B------:R-:W-:Y:S01]  /*2640*/  FFMA.FTZ R22, R241, c[0x0][0x29c], -R202 ;  /* 0x0000a700f1167a23 */ /* 0x000fe200000108ca */
[-C--:B---3--:R-:W-:Y:S05]  /*2650*/  HMMA.16816.F32.BF16 R36, R132, R164.reuse, R36 ;  /* 0x000000a48424723c */ /* 0x088fea0000041824 */
[----:B------:R-:W-:Y:S01]  /*2660*/  FFMA.FTZ R23, R157, c[0x0][0x29c], -R186 ;  /* 0x0000a7009d177a23 */ /* 0x000fe200000108ba */
[----:B------:R-:W-:Y:S01]  /*2670*/  SEL R199, R199, 0xffffffc0, !P0 ;  /* 0xffffffc0c7c77807 */ /* 0x000fe20004000000 */
[----:B------:R-:W-:Y:S01]  /*2680*/  MUFU.EX2 R22, R22 ;  /* 0x0000001600167308 */ /* 0x000fe20000000800 */
[C---:B------:R-:W-:Y:S04]  /*2690*/  HMMA.16816.F32.BF16 R40, R136.reuse, R164, R40 ;  /* 0x000000a48828723c */ /* 0x040fe80000041828 */
[----:B------:R-:W-:Y:S01]  /*26a0*/  IADD3 R180, R199, R180, R192 ;  /* 0x000000b4c7b47210 */ /* 0x000fe20007ffe0c0 */
[--C-:B------:R-:W-:Y:S01]  /*26b0*/  FFMA.FTZ R237, R238, c[0x0][0x29c], -R185.reuse ;  /* 0x0000a700eeed7a23 */ /* 0x100fe200000108b9 */
[----:B------:R-:W-:Y:S01]  /*26c0*/  FSEL R19, R26, -INF , P1 ;  /* 0xff8000001a137808 */ /* 0x000fe20000800000 */
[----:B------:R-:W-:Y:S01]  /*26d0*/  FFMA.FTZ R26, R235, c[0x0][0x29c], -R186 ;  /* 0x0000a700eb1a7a23 */ /* 0x000fe200000108ba */
[-C--:B------:R-:W-:Y:S01]  /*26e0*/  HMMA.16816.F32.BF16 R44, R136, R166.reuse, R44 ;  /* 0x000000a6882c723c */ /* 0x080fe2000004182c */
[----:B------:R-:W2:Y:S01]  /*26f0*/  LDSM.16.M88.4 R140, [R180+0x8080] ;  /* 0x00808000b48c783b */ /* 0x000ea20000000200 */
[----:B------:R-:W-:Y:S01]  /*2700*/  MUFU.EX2 R24, R24 ;  /* 0x0000001800187308 */ /* 0x000fe20000000800 */
[----:B------:R-:W-:Y:S01]  /*2710*/  ISETP.GT.AND P1, PT, R220, 0x61, PT ;  /* 0x00000061dc00780c */ /* 0x000fe20003f24270 */
[----:B------:R-:W-:Y:S01]  /*2720*/  FFMA.FTZ R19, R19, c[0x0][0x29c], -R184 ;  /* 0x0000a70013137a23 */ /* 0x000fe200000108b8 */
[----:B------:R-:W-:Y:S02]  /*2730*/  FSEL R235, R34, -INF , P5 ;  /* 0xff80000022eb7808 */ /* 0x000fe40002800000 */
[----:B------:R-:W-:Y:S01]  /*2740*/  FSEL R33, R33, -INF , P1 ;  /* 0xff80000021217808 */ /* 0x000fe20000800000 */
[C---:B------:R-:W-:Y:S01]  /*2750*/  HMMA.16816.F32.BF16 R48, R132.reuse, R166, R48 ;  /* 0x000000a68430723c */ /* 0x040fe20000041830 */
[----:B------:R3:W5:Y:S03]  /*2760*/  LDSM.16.M88.4 R156, [R180+0x9080] ;  /* 0x00908000b49c783b */ /* 0x0007660000000200 */
[----:B------:R-:W-:Y:S01]  /*2770*/  MUFU.EX2 R26, R26 ;  /* 0x0000001a001a7308 */ /* 0x000fe20000000800 */
[----:B------:R-:W-:Y:S01]  /*2780*/  FFMA.FTZ R202, R33, c[0x0][0x29c], -R202 ;  /* 0x0000a70021ca7a23 */ /* 0x000fe200000108ca */
[----:B------:R-:W-:Y:S01]  /*2790*/  FSEL R35, R35, -INF , P1 ;  /* 0xff80000023237808 */ /* 0x000fe20000800000 */
[--C-:B------:R-:W-:Y:S01]  /*27a0*/  FFMA.FTZ R34, R235, c[0x0][0x29c], -R186.reuse ;  /* 0x0000a700eb227a23 */ /* 0x100fe200000108ba */
[-C--:B------:R-:W-:Y:S04]  /*27b0*/  HMMA.16816.F32.BF16 R52, R132, R168.reuse, R52 ;  /* 0x000000a88434723c */ /* 0x080fe80000041834 */
[----:B------:R-:W-:Y:S02]  /*27c0*/  FSEL R28, R28, -INF , P5 ;  /* 0xff8000001c1c7808 */ /* 0x000fe40002800000 */
[----:B------:R1:W1:Y:S01]  /*27d0*/  MUFU.EX2 R33, R202 ;  /* 0x000000ca00217308 */ /* 0x0002620000000800 */
[----:B------:R-:W-:Y:S01]  /*27e0*/  FSEL R31, R31, -INF , P1 ;  /* 0xff8000001f1f7808 */ /* 0x000fe20000800000 */
[C---:B------:R-:W-:Y:S08]  /*27f0*/  HMMA.16816.F32.BF16 R56, R136.reuse, R168, R56 ;  /* 0x000000a88838723c */ /* 0x040ff00000041838 */
[-C--:B------:R-:W-:Y:S01]  /*2800*/  HMMA.16816.F32.BF16 R60, R136, R170.reuse, R60 ;  /* 0x000000aa883c723c */ /* 0x080fe2000004183c */
[----:B------:R4:W-:Y:S03]  /*2810*/  MUFU.EX2 R235, R234 ;  /* 0x000000ea00eb7308 */ /* 0x0009e60000000800 */
[--C-:B---3--:R-:W-:Y:S02]  /*2820*/  FFMA.FTZ R180, R232, c[0x0][0x29c], -R185.reuse ;  /* 0x0000a700e8b47a23 */ /* 0x108fe400000108b9 */
[--C-:B------:R-:W-:Y:S02]  /*2830*/  FFMA.FTZ R232, R236, c[0x0][0x29c], -R185.reuse ;  /* 0x0000a700ece87a23 */ /* 0x100fe400000108b9 */
[----:B------:R-:W-:Y:S03]  /*2840*/  HMMA.16816.F32.BF16 R64, R132, R170, R64 ;  /* 0x000000aa8440723c */ /* 0x000fe60000041840 */
[----:B------:R-:W3:Y:S01]  /*2850*/  MUFU.EX2 R233, R233 ;  /* 0x000000e900e97308 */ /* 0x000ee20000000800 */
[--C-:B------:R-:W-:Y:S02]  /*2860*/  FFMA.FTZ R236, R28, c[0x0][0x29c], -R185.reuse ;  /* 0x0000a7001cec7a23 */ /* 0x100fe400000108b9 */
[--C-:B-1----:R-:W-:Y:S02]  /*2870*/  FFMA.FTZ R202, R239, c[0x0][0x29c], -R186.reuse ;  /* 0x0000a700efca7a23 */ /* 0x102fe400000108ba */
[----:B------:R-:W-:Y:S01]  /*2880*/  FFMA.FTZ R186, R35, c[0x0][0x29c], -R186 ;  /* 0x0000a70023ba7a23 */ /* 0x000fe200000108ba */
[-C--:B--2---:R-:W-:Y:S04]  /*2890*/  HMMA.16816.F32.BF16 R36, R140, R172.reuse, R36 ;  /* 0x000000ac8c24723c */ /* 0x084fe80000041824 */
[----:B------:R1:W-:Y:S04]  /*28a0*/  MUFU.EX2 R35, R186 ;  /* 0x000000ba00237308 */ /* 0x0003e80000000800 */
[C---:B-----5:R-:W-:Y:S04]  /*28b0*/  HMMA.16816.F32.BF16 R40, R156.reuse, R172, R40 ;  /* 0x000000ac9c28723c */ /* 0x060fe80000041828 */
[----:B----4-:R-:W-:Y:S02]  /*28c0*/  FSEL R234, R25, -INF , P6 ;  /* 0xff80000019ea7808 */ /* 0x010fe40003000000 */
[----:B------:R2:W-:Y:S02]  /*28d0*/  MUFU.EX2 R28, R236 ;  /* 0x000000ec001c7308 */ /* 0x0005e40000000800 */
[-C--:B------:R-:W-:Y:S04]  /*28e0*/  HMMA.16816.F32.BF16 R44, R156, R174.reuse, R44 ;  /* 0x000000ae9c2c723c */ /* 0x080fe8000004182c */
[--C-:B------:R-:W-:Y:S01]  /*28f0*/  FFMA.FTZ R25, R234, c[0x0][0x29c], -R185.reuse ;  /* 0x0000a700ea197a23 */ /* 0x100fe200000108b9 */
[----:B------:R-:W-:Y:S02]  /*2900*/  FSEL R234, R29, -INF , P1 ;  /* 0xff8000001dea7808 */ /* 0x000fe40000800000 */
[----:B------:R-:W-:Y:S01]  /*2910*/  LDS R29, [R183+0xc2a0] ;  /* 0x00c2a000b71d7984 */ /* 0x000fe20000000800 */
[C---:B------:R-:W-:Y:S01]  /*2920*/  HMMA.16816.F32.BF16 R48, R140.reuse, R174, R48 ;  /* 0x000000ae8c30723c */ /* 0x040fe20000041830 */
[----:B------:R-:W4:Y:S03]  /*2930*/  MUFU.EX2 R202, R202 ;  /* 0x000000ca00ca7308 */ /* 0x000f260000000800 */
[--C-:B-1----:R-:W-:Y:S02]  /*2940*/  FFMA.FTZ R186, R32, c[0x0][0x29c], -R185.reuse ;  /* 0x0000a70020ba7a23 */ /* 0x102fe400000108b9 */
[----:B------:R-:W1:Y:S01]  /*2950*/  LDS R32, [R183+0xc280] ;  /* 0x00c28000b7207984 */ /* 0x000e620000000800 */
[----:B------:R-:W-:Y:S01]  /*2960*/  FFMA.FTZ R185, R234, c[0x0][0x29c], -R185 ;  /* 0x0000a700eab97a23 */ /* 0x000fe200000108b9 */
[-C--:B------:R-:W-:Y:S03]  /*2970*/  HMMA.16816.F32.BF16 R52, R140, R176.reuse, R52 ;  /* 0x000000b08c34723c */ /* 0x080fe60000041834 */
[----:B------:R-:W5:Y:S05]  /*2980*/  MUFU.EX2 R23, R23 ;  /* 0x0000001700177308 */ /* 0x000f6a0000000800 */
[C---:B------:R-:W-:Y:S05]  /*2990*/  HMMA.16816.F32.BF16 R56, R156.reuse, R176, R56 ;  /* 0x000000b09c38723c */ /* 0x040fea0000041838 */
[----:B------:R-:W1:Y:S03]  /*29a0*/  MUFU.EX2 R34, R34 ;  /* 0x0000002200227308 */ /* 0x000e660000000800 */
[-C--:B------:R-:W-:Y:S07]  /*29b0*/  HMMA.16816.F32.BF16 R60, R156, R178.reuse, R60 ;  /* 0x000000b29c3c723c */ /* 0x080fee000004183c */
[----:B------:R-:W-:Y:S01]  /*29c0*/  FSEL R157, R30, -INF , P5 ;  /* 0xff8000001e9d7808 */ /* 0x000fe20002800000 */
[----:B------:R-:W-:Y:S01]  /*29d0*/  HMMA.16816.F32.BF16 R64, R140, R178, R64 ;  /* 0x000000b28c40723c */ /* 0x000fe20000041840 */
[----:B------:R2:W-:Y:S03]  /*29e0*/  MUFU.EX2 R158, R191 ;  /* 0x000000bf009e7308 */ /* 0x0005e60000000800 */
[--C-:B------:R-:W-:Y:S02]  /*29f0*/  FFMA.FTZ R157, R157, c[0x0][0x29c], -R184.reuse ;  /* 0x0000a7009d9d7a23 */ /* 0x100fe400000108b8 */
[----:B------:R-:W-:Y:S05]  /*2a00*/  FFMA.FTZ R184, R31, c[0x0][0x29c], -R184 ;  /* 0x0000a7001fb87a23 */ /* 0x000fea00000108b8 */
[----:B------:R-:W-:Y:S01]  /*2a10*/  MUFU.EX2 R232, R232 ;  /* 0x000000e800e87308 */ /* 0x000fe20000000800 */
[--C-:B-1----:R-:W-:Y:S02]  /*2a20*/  FADD.FTZ R30, R36, -R32.reuse ;  /* 0x80000020241e7221 */ /* 0x102fe40000010000 */
[--C-:B------:R-:W-:Y:S02]  /*2a30*/  FADD.FTZ R159, R37, -R32.reuse ;  /* 0x80000020259f7221 */ /* 0x100fe40000010000 */
[----:B------:R-:W-:Y:S02]  /*2a40*/  FMUL.FTZ R156, R187, R30 ;  /* 0x0000001ebb9c7220 */ /* 0x000fe40000410000 */
[----:B------:R-:W1:Y:S01]  /*2a50*/  LDS R30, [R183+0xc300] ;  /* 0x00c30000b71e7984 */ /* 0x000e620000000800 */
[C---:B------:R-:W-:Y:S01]  /*2a60*/  FMUL.FTZ R159, R182.reuse, R159 ;  /* 0x0000009fb69f7220 */ /* 0x040fe20000410000 */
[----:B------:R-:W-:Y:S01]  /*2a70*/  F2FP.BF16.PACK_AB R182, R182, R187 ;  /* 0x000000bbb6b6723e */ /* 0x000fe200000010ff */
[--C-:B------:R-:W-:Y:S01]  /*2a80*/  FADD.FTZ R187, R52, -R32.reuse ;  /* 0x8000002034bb7221 */ /* 0x100fe20000010000 */
[----:B------:R-:W1:Y:S01]  /*2a90*/  LDS R183, [R183+0xc320] ;  /* 0x00c32000b7b77984 */ /* 0x000e620000000800 */
[--C-:B--2---:R-:W-:Y:S01]  /*2aa0*/  FADD.FTZ R236, R53, -R32.reuse ;  /* 0x8000002035ec7221 */ /* 0x104fe20000010000 */
[----:B------:R-:W2:Y:S01]  /*2ab0*/  MUFU.EX2 R237, R237 ;  /* 0x000000ed00ed7308 */ /* 0x000ea20000000800 */
[----:B------:R-:W-:Y:S01]  /*2ac0*/  FMUL.FTZ R187, R190, R187 ;  /* 0x000000bbbebb7220 */ /* 0x000fe20000410000 */
[----:B------:R-:W-:Y:S01]  /*2ad0*/  STS [R221], R182 ;  /* 0x000000b6dd007388 */ /* 0x000fe20000000800 */
[C---:B------:R-:W-:Y:S01]  /*2ae0*/  FMUL.FTZ R236, R13.reuse, R236 ;  /* 0x000000ec0dec7220 */ /* 0x040fe20000410000 */
[----:B------:R-:W-:Y:S01]  /*2af0*/  F2FP.BF16.PACK_AB R190, R13, R190 ;  /* 0x000000be0dbe723e */ /* 0x000fe200000010ff */
[--C-:B------:R-:W-:Y:S01]  /*2b00*/  FADD.FTZ R31, R48, -R32.reuse ;  /* 0x80000020301f7221 */ /* 0x100fe20000010000 */
[----:B------:R-:W-:Y:S01]  /*2b10*/  F2FP.BF16.PACK_AB R156, R159, R156 ;  /* 0x0000009c9f9c723e */ /* 0x000fe200000010ff */
[--C-:B------:R-:W-:Y:S01]  /*2b20*/  FADD.FTZ R234, R49, -R32.reuse ;  /* 0x8000002031ea7221 */ /* 0x100fe20000010000 */
[----:B------:R-:W-:Y:S01]  /*2b30*/  F2FP.BF16.PACK_AB R236, R236, R187 ;  /* 0x000000bbecec723e */ /* 0x000fe200000010ff */
[--C-:B------:R-:W-:Y:S01]  /*2b40*/  FADD.FTZ R13, R64, -R32.reuse ;  /* 0x80000020400d7221 */ /* 0x100fe20000010000 */
[----:B------:R-:W-:Y:S01]  /*2b50*/  F2FP.BF16.PACK_AB R187, R33, R22 ;  /* 0x0000001621bb723e */ /* 0x000fe200000010ff */
[----:B------:R-:W-:Y:S01]  /*2b60*/  FADD.FTZ R32, R65, -R32 ;  /* 0x8000002041207221 */ /* 0x000fe20000010000 */
[----:B------:R-:W1:Y:S01]  /*2b70*/  MUFU.EX2 R180, R180 ;  /* 0x000000b400b47308 */ /* 0x000e620000000800 */
[----:B------:R-:W-:Y:S02]  /*2b80*/  FMUL.FTZ R13, R22, R13 ;  /* 0x0000000d160d7220 */ /* 0x000fe40000410000 */
[----:B------:R-:W-:Y:S02]  /*2b90*/  FMUL.FTZ R32, R33, R32 ;  /* 0x0000002021207220 */ /* 0x000fe40000410000 */
[--C-:B------:R-:W-:Y:S02]  /*2ba0*/  FADD.FTZ R33, R50, -R29.reuse ;  /* 0x8000001d32217221 */ /* 0x100fe40000010000 */
[--C-:B------:R-:W-:Y:S02]  /*2bb0*/  FADD.FTZ R22, R51, -R29.reuse ;  /* 0x8000001d33167221 */ /* 0x100fe40000010000 */
[----:B------:R-:W-:Y:S01]  /*2bc0*/  FMUL.FTZ R31, R188, R31 ;  /* 0x0000001fbc1f7220 */ /* 0x000fe20000410000 */
[----:B------:R-:W1:Y:S01]  /*2bd0*/  MUFU.EX2 R186, R186 ;  /* 0x000000ba00ba7308 */ /* 0x000e620000000800 */
[C---:B------:R-:W-:Y:S01]  /*2be0*/  FMUL.FTZ R234, R201.reuse, R234 ;  /* 0x000000eac9ea7220 */ /* 0x040fe20000410000 */
[----:B------:R-:W-:Y:S01]  /*2bf0*/  F2FP.BF16.PACK_AB R201, R201, R188 ;  /* 0x000000bcc9c9723e */ /* 0x000fe200000010ff */
[----:B------:R-:W-:Y:S02]  /*2c00*/  FMUL.FTZ R33, R26, R33 ;  /* 0x000000211a217220 */ /* 0x000fe40000410000 */
[----:B------:R-:W-:Y:S01]  /*2c10*/  FMUL.FTZ R22, R181, R22 ;  /* 0x00000016b5167220 */ /* 0x000fe20000410000 */
[----:B------:R-:W-:Y:S01]  /*2c20*/  F2FP.BF16.PACK_AB R31, R234, R31 ;  /* 0x0000001fea1f723e */ /* 0x000fe200000010ff */
[--C-:B------:R-:W-:Y:S02]  /*2c30*/  FADD.FTZ R159, R39, -R29.reuse ;  /* 0x8000001d279f7221 */ /* 0x100fe40000010000 */
[--C-:B------:R-:W-:Y:S01]  /*2c40*/  FADD.FTZ R188, R38, -R29.reuse ;  /* 0x8000001d26bc7221 */ /* 0x100fe20000010000 */
[----:B------:R-:W-:Y:S01]  /*2c50*/  F2FP.BF16.PACK_AB R33, R22, R33 ;  /* 0x000000211621723e */ /* 0x000fe200000010ff */
[----:B------:R2:W-:Y:S01]  /*2c60*/  MUFU.EX2 R234, R15 ;  /* 0x0000000f00ea7308 */ /* 0x0005e20000000800 */
[C---:B------:R-:W-:Y:S01]  /*2c70*/  FMUL.FTZ R159, R24.reuse, R159 ;  /* 0x0000009f189f7220 */ /* 0x040fe20000410000 */
[----:B---3--:R-:W-:Y:S01]  /*2c80*/  F2FP.BF16.PACK_AB R24, R24, R233 ;  /* 0x000000e91818723e */ /* 0x008fe200000010ff */
[----:B------:R-:W-:Y:S01]  /*2c90*/  FMUL.FTZ R188, R233, R188 ;  /* 0x000000bce9bc7220 */ /* 0x000fe20000410000 */
[----:B------:R-:W-:Y:S01]  /*2ca0*/  F2FP.BF16.PACK_AB R233, R181, R26 ;  /* 0x0000001ab5e9723e */ /* 0x000fe200000010ff */
[--C-:B------:R-:W-:Y:S02]  /*2cb0*/  FADD.FTZ R191, R54, -R29.reuse ;  /* 0x8000001d36bf7221 */ /* 0x100fe40000010000 */
[----:B------:R-:W-:Y:S01]  /*2cc0*/  STS [R221+0x400], R24 ;  /* 0x00040018dd007388 */ /* 0x000fe20000000800 */
[--C-:B------:R-:W-:Y:S01]  /*2cd0*/  FADD.FTZ R26, R55, -R29.reuse ;  /* 0x8000001d371a7221 */ /* 0x100fe20000010000 */
[----:B------:R-:W-:Y:S01]  /*2ce0*/  F2FP.BF16.PACK_AB R188, R159, R188 ;  /* 0x000000bc9fbc723e */ /* 0x000fe200000010ff */
[----:B------:R3:W-:Y:S01]  /*2cf0*/  MUFU.EX2 R22, R27 ;  /* 0x0000001b00167308 */ /* 0x0007e20000000800 */
[----:B------:R3:W-:Y:S01]  /*2d00*/  STS [R224], R201 ;  /* 0x000000c9e0007388 */ /* 0x0007e20000000800 */
[----:B----4-:R-:W-:Y:S01]  /*2d10*/  FMUL.FTZ R191, R202, R191 ;  /* 0x000000bfcabf7220 */ /* 0x010fe20000410000 */
[C---:B-----5:R-:W-:Y:S01]  /*2d20*/  F2FP.BF16.PACK_AB R202, R23.reuse, R202 ;  /* 0x000000ca17ca723e */ /* 0x060fe200000010ff */
[----:B------:R-:W-:Y:S01]  /*2d30*/  FMUL.FTZ R26, R23, R26 ;  /* 0x0000001a171a7220 */ /* 0x000fe20000410000 */
[----:B------:R-:W-:Y:S01]  /*2d40*/  STS [R224+0x400], R233 ;  /* 0x000400e9e0007388 */ /* 0x000fe20000000800 */
[--C-:B------:R-:W-:Y:S01]  /*2d50*/  FADD.FTZ R181, R66, -R29.reuse ;  /* 0x8000001d42b57221 */ /* 0x100fe20000010000 */
[----:B------:R-:W-:Y:S01]  /*2d60*/  F2FP.BF16.PACK_AB R23, R32, R13 ;  /* 0x0000000d2017723e */ /* 0x000fe200000010ff */
[----:B------:R-:W-:Y:S01]  /*2d70*/  FADD.FTZ R238, R67, -R29 ;  /* 0x8000001d43ee7221 */ /* 0x000fe20000010000 */
[----:B------:R-:W-:Y:S01]  /*2d80*/  F2FP.BF16.PACK_AB R32, R26, R191 ;  /* 0x000000bf1a20723e */ /* 0x000fe200000010ff */
[----:B------:R-:W4:Y:S01]  /*2d90*/  MUFU.EX2 R25, R25 ;  /* 0x0000001900197308 */ /* 0x000f220000000800 */
[--C-:B-1----:R-:W-:Y:S02]  /*2da0*/  FADD.FTZ R29, R44, -R30.reuse ;  /* 0x8000001e2c1d7221 */ /* 0x102fe40000010000 */
[--C-:B------:R-:W-:Y:S01]  /*2db0*/  FADD.FTZ R13, R41, -R30.reuse ;  /* 0x8000001e290d7221 */ /* 0x100fe20000010000 */
[C---:B--2---:R-:W-:Y:S01]  /*2dc0*/  F2FP.BF16.PACK_AB R15, R35.reuse, R34 ;  /* 0x00000022230f723e */ /* 0x044fe200000010ff */
[--C-:B------:R-:W-:Y:S02]  /*2dd0*/  FADD.FTZ R26, R40, -R30.reuse ;  /* 0x8000001e281a7221 */ /* 0x100fe40000010000 */
[----:B------:R-:W-:Y:S01]  /*2de0*/  FMUL.FTZ R238, R35, R238 ;  /* 0x000000ee23ee7220 */ /* 0x000fe20000410000 */
[----:B------:R-:W-:Y:S01]  /*2df0*/  F2FP.BF16.PACK_AB R35, R237, R232 ;  /* 0x000000e8ed23723e */ /* 0x000fe200000010ff */
[----:B------:R-:W-:Y:S01]  /*2e00*/  FMUL.FTZ R29, R232, R29 ;  /* 0x0000001de81d7220 */ /* 0x000fe20000410000 */
[----:B------:R-:W1:Y:S01]  /*2e10*/  MUFU.EX2 R185, R185 ;  /* 0x000000b900b97308 */ /* 0x000e620000000800 */
[--C-:B------:R-:W-:Y:S02]  /*2e20*/  FADD.FTZ R159, R60, -R30.reuse ;  /* 0x8000001e3c9f7221 */ /* 0x100fe40000010000 */
[--C-:B------:R-:W-:Y:S02]  /*2e30*/  FADD.FTZ R232, R57, -R30.reuse ;  /* 0x8000001e39e87221 */ /* 0x100fe40000010000 */
[--C-:B---3--:R-:W-:Y:S01]  /*2e40*/  FADD.FTZ R27, R56, -R30.reuse ;  /* 0x8000001e381b7221 */ /* 0x108fe20000010000 */
[----:B------:R-:W-:Y:S01]  /*2e50*/  SHF.L.U32 R201, R198, 0x1, RZ ;  /* 0x00000001c6c97819 */ /* 0x000fe200000006ff */
[C---:B------:R-:W-:Y:S01]  /*2e60*/  FMUL.FTZ R13, R180.reuse, R13 ;  /* 0x0000000db40d7220 */ /* 0x040fe20000410000 */
[----:B------:R-:W-:Y:S01]  /*2e70*/  F2FP.BF16.PACK_AB R180, R180, R235 ;  /* 0x000000ebb4b4723e */ /* 0x000fe200000010ff */
[----:B------:R-:W-:Y:S01]  /*2e80*/  FMUL.FTZ R26, R235, R26 ;  /* 0x0000001aeb1a7220 */ /* 0x000fe20000410000 */
[----:B------:R-:W-:Y:S01]  /*2e90*/  MUFU.EX2 R157, R157 ;  /* 0x0000009d009d7308 */ /* 0x000fe20000000800 */
[----:B------:R-:W-:Y:S02]  /*2ea0*/  FMUL.FTZ R159, R28, R159 ;  /* 0x0000009f1c9f7220 */ /* 0x000fe40000410000 */
[----:B------:R-:W-:Y:S01]  /*2eb0*/  STS [R221+0x1000], R180 ;  /* 0x001000b4dd007388 */ /* 0x000fe20000000800 */
[----:B------:R-:W-:Y:S01]  /*2ec0*/  FMUL.FTZ R27, R186, R27 ;  /* 0x0000001bba1b7220 */ /* 0x000fe20000410000 */
[C---:B----4-:R-:W-:Y:S01]  /*2ed0*/  F2FP.BF16.PACK_AB R186, R25.reuse, R186 ;  /* 0x000000ba19ba723e */ /* 0x050fe200000010ff */
[----:B------:R-:W-:Y:S01]  /*2ee0*/  FMUL.FTZ R232, R25, R232 ;  /* 0x000000e819e87220 */ /* 0x000fe20000410000 */
[----:B------:R-:W-:Y:S01]  /*2ef0*/  F2FP.BF16.PACK_AB R26, R13, R26 ;  /* 0x0000001a0d1a723e */ /* 0x000fe200000010ff */
[----:B------:R-:W-:Y:S01]  /*2f00*/  FMUL.FTZ R181, R34, R181 ;  /* 0x000000b522b57220 */ /* 0x000fe20000410000 */
[----:B------:R-:W-:Y:S01]  /*2f10*/  F2FP.BF16.PACK_AB R13, R234, R231 ;  /* 0x000000e7ea0d723e */ /* 0x000fe200000010ff */
[----:B------:R-:W2:Y:S01]  /*2f20*/  MUFU.EX2 R19, R19 ;  /* 0x0000001300137308 */ /* 0x000ea20000000800 */
[--C-:B------:R-:W-:Y:S01]  /*2f30*/  FADD.FTZ R34, R45, -R30.reuse ;  /* 0x8000001e2d227221 */ /* 0x100fe20000010000 */
[----:B------:R-:W-:Y:S01]  /*2f40*/  F2FP.BF16.PACK_AB R232, R232, R27 ;  /* 0x0000001be8e8723e */ /* 0x000fe200000010ff */
[----:B------:R-:W-:Y:S01]  /*2f50*/  FADD.FTZ R30, R61, -R30 ;  /* 0x8000001e3d1e7221 */ /* 0x000fe20000010000 */
[----:B-1----:R-:W-:Y:S01]  /*2f60*/  F2FP.BF16.PACK_AB R25, R185, R28 ;  /* 0x0000001cb919723e */ /* 0x002fe200000010ff */
[--C-:B------:R-:W-:Y:S01]  /*2f70*/  FADD.FTZ R27, R42, -R183.reuse ;  /* 0x800000b72a1b7221 */ /* 0x100fe20000010000 */
[----:B------:R-:W-:Y:S01]  /*2f80*/  F2FP.BF16.PACK_AB R28, R189, R158 ;  /* 0x0000009ebd1c723e */ /* 0x000fe200000010ff */
[----:B------:R-:W-:Y:S01]  /*2f90*/  FMUL.FTZ R34, R237, R34 ;  /* 0x00000022ed227220 */ /* 0x000fe20000410000 */
[----:B------:R-:W-:Y:S01]  /*2fa0*/  F2FP.BF16.PACK_AB R181, R238, R181 ;  /* 0x000000b5eeb5723e */ /* 0x000fe200000010ff */
[----:B------:R-:W-:Y:S01]  /*2fb0*/  FMUL.FTZ R27, R158, R27 ;  /* 0x0000001b9e1b7220 */ /* 0x000fe20000410000 */
[----:B------:R-:W1:Y:S01]  /*2fc0*/  MUFU.EX2 R184, R184 ;  /* 0x000000b800b87308 */ /* 0x000e620000000800 */
[----:B------:R3:W-:Y:S01]  /*2fd0*/  STS [R221+0x1400], R28 ;  /* 0x0014001cdd007388 */ /* 0x0007e20000000800 */
[----:B------:R-:W-:Y:S01]  /*2fe0*/  F2FP.BF16.PACK_AB R29, R34, R29 ;  /* 0x0000001d221d723e */ /* 0x000fe200000010ff */
[----:B------:R-:W-:Y:S02]  /*2ff0*/  FMUL.FTZ R30, R185, R30 ;  /* 0x0000001eb91e7220 */ /* 0x000fe40000410000 */
[----:B------:R1:W-:Y:S03]  /*3000*/  STS [R224+0x1400], R13 ;  /* 0x0014000de0007388 */ /* 0x0003e60000000800 */
[----:B------:R-:W-:Y:S01]  /*3010*/  F2FP.BF16.PACK_AB R185, R30, R159 ;  /* 0x0000009f1eb9723e */ /* 0x000fe200000010ff */
[----:B------:R4:W-:Y:S01]  /*3020*/  STS [R224+0x1000], R35 ;  /* 0x00100023e0007388 */ /* 0x0009e20000000800 */
[--C-:B------:R-:W-:Y:S03]  /*3030*/  FADD.FTZ R30, R43, -R183.reuse ;  /* 0x800000b72b1e7221 */ /* 0x100fe60000010000 */
[----:B------:R-:W-:Y:S01]  /*3040*/  STS [R221+0x2000], R190 ;  /* 0x002000bedd007388 */ /* 0x000fe20000000800 */
[----:B--2---:R-:W-:Y:S01]  /*3050*/  F2FP.BF16.PACK_AB R24, R22, R19 ;  /* 0x000000131618723e */ /* 0x004fe200000010ff */
[----:B------:R-:W-:Y:S02]  /*3060*/  FMUL.FTZ R30, R189, R30 ;  /* 0x0000001ebd1e7220 */ /* 0x000fe40000410000 */
[----:B------:R2:W-:Y:S03]  /*3070*/  STS [R221+0x2400], R202 ;  /* 0x002400cadd007388 */ /* 0x0005e60000000800 */
[----:B------:R-:W-:Y:S01]  /*3080*/  F2FP.BF16.PACK_AB R30, R30, R27 ;  /* 0x0000001b1e1e723e */ /* 0x000fe200000010ff */
[----:B------:R-:W-:Y:S04]  /*3090*/  STS [R224+0x2000], R187 ;  /* 0x002000bbe0007388 */ /* 0x000fe80000000800 */
[----:B------:R5:W-:Y:S01]  /*30a0*/  STS [R224+0x2400], R15 ;  /* 0x0024000fe0007388 */ /* 0x000be20000000800 */
[--C-:B---3--:R-:W-:Y:S03]  /*30b0*/  FADD.FTZ R28, R46, -R183.reuse ;  /* 0x800000b72e1c7221 */ /* 0x108fe60000010000 */
[----:B------:R-:W-:Y:S01]  /*30c0*/  STS [R221+0x3000], R186 ;  /* 0x003000badd007388 */ /* 0x000fe20000000800 */
[----:B-1----:R-:W-:Y:S01]  /*30d0*/  F2FP.BF16.PACK_AB R13, R184, R157 ;  /* 0x0000009db80d723e */ /* 0x002fe200000010ff */
[----:B------:R-:W-:Y:S02]  /*30e0*/  FMUL.FTZ R28, R231, R28 ;  /* 0x0000001ce71c7220 */ /* 0x000fe40000410000 */
[----:B------:R1:W-:Y:S01]  /*30f0*/  STS [R221+0x3400], R24 ;  /* 0x00340018dd007388 */ /* 0x0003e20000000800 */
[--C-:B----4-:R-:W-:Y:S03]  /*3100*/  FADD.FTZ R35, R47, -R183.reuse ;  /* 0x800000b72f237221 */ /* 0x110fe60000010000 */
[----:B------:R-:W-:Y:S01]  /*3110*/  STS [R224+0x3000], R25 ;  /* 0x00300019e0007388 */ /* 0x000fe20000000800 */
[----:B------:R-:W-:Y:S03]  /*3120*/  FMUL.FTZ R35, R234, R35 ;  /* 0x00000023ea237220 */ /* 0x000fe60000410000 */
[----:B------:R3:W-:Y:S01]  /*3130*/  STS [R224+0x3400], R13 ;  /* 0x0034000de0007388 */ /* 0x0007e20000000800 */
[----:B--2---:R-:W-:Y:S02]  /*3140*/  IADD3 R202, R192, R201, RZ ;  /* 0x000000c9c0ca7210 */ /* 0x004fe40007ffe0ff */
[----:B------:R-:W-:Y:S01]  /*3150*/  F2FP.BF16.PACK_AB R35, R35, R28 ;  /* 0x0000001c2323723e */ /* 0x000fe200000010ff */
[----:B------:R-:W-:Y:S01]  /*3160*/  BAR.SYNC.DEFER_BLOCKING 0x0 ;  /* 0x0000000000007b1d */ /* 0x000fe20000010000 */
[--C-:B------:R-:W-:Y:S02]  /*3170*/  FADD.FTZ R28, R62, -R183.reuse ;  /* 0x800000b73e1c7221 */ /* 0x100fe40000010000 */
[--C-:B-----5:R-:W-:Y:S02]  /*3180*/  FADD.FTZ R15, R59, -R183.reuse ;  /* 0x800000b73b0f7221 */ /* 0x120fe40000010000 */
[----:B------:R-:W-:Y:S02]  /*3190*/  FMUL.FTZ R28, R157, R28 ;  /* 0x0000001c9d1c7220 */ /* 0x000fe40000410000 */
[----:B------:R-:W-:Y:S01]  /*31a0*/  FMUL.FTZ R15, R22, R15 ;  /* 0x0000000f160f7220 */ /* 0x000fe20000410000 */
[----:B------:R-:W-:Y:S01]  /*31b0*/  IADD3 R22, R197, R200, RZ ;  /* 0x000000c8c5167210 */ /* 0x000fe20007ffe0ff */
[--C-:B-1----:R-:W-:Y:S03]  /*31c0*/  FADD.FTZ R24, R58, -R183.reuse ;  /* 0x800000b73a187221 */ /* 0x102fe60000010000 */
[----:B------:R-:W-:Y:S01]  /*31d0*/  SHF.L.U32 R22, R22, 0x1, RZ ;  /* 0x0000000116167819 */ /* 0x000fe200000006ff */
[----:B------:R-:W-:Y:S02]  /*31e0*/  FADD.FTZ R183, R63, -R183 ;  /* 0x800000b73fb77221 */ /* 0x000fe40000010000 */
[----:B------:R-:W-:Y:S02]  /*31f0*/  FMUL.FTZ R24, R19, R24 ;  /* 0x0000001813187220 */ /* 0x000fe40000410000 */
[----:B------:R-:W-:Y:S01]  /*3200*/  FMUL.FTZ R183, R184, R183 ;  /* 0x000000b7b8b77220 */ /* 0x000fe20000410000 */
[----:B---3--:R-:W-:Y:S02]  /*3210*/  IADD3 R13, R199, R22, RZ ;  /* 0x00000016c70d7210 */ /* 0x008fe40007ffe0ff */
[----:B------:R-:W-:Y:S01]  /*3220*/  F2FP.BF16.PACK_AB R180, R15, R24 ;  /* 0x000000180fb4723e */ /* 0x000fe200000010ff */
[----:B------:R-:W-:Y:S01]  /*3230*/  STS [R221+0x4000], R156 ;  /* 0x0040009cdd007388 */ /* 0x000fe20000000800 */
[----:B------:R-:W-:Y:S03]  /*3240*/  F2FP.BF16.PACK_AB R15, R183, R28 ;  /* 0x0000001cb70f723e */ /* 0x000fe600000010ff */
        /* <DEDUP_REMOVED lines=15> */
[----:B------:R-:W-:Y:S08]  /*3340*/  LDSM.16.MT88.4 R24, [R195+0xc480] ;  /* 0x00c48000c318783b */ /* 0x000ff00000004200 */
[----:B------:R-:W1:Y:S08]  /*3350*/  LDSM.16.MT88.4 R28, [R22+0x8080] ;  /* 0x00808000161c783b */ /* 0x000e700000004200 */
[----:B------:R-:W2:Y:S08]  /*3360*/  LDSM.16.MT88.4 R32, [R195+0xe480] ;  /* 0x00e48000c320783b */ /* 0x000eb00000004200 */
[----:B------:R-:W3:Y:S08]  /*3370*/  LDSM.16.MT88.4 R132, [R13+0x8080] ;  /* 0x008080000d84783b */ /* 0x000ef00000004200 */
[----:B------:R-:W-:Y:S08]  /*3380*/  LDSM.16.MT88.4 R136, [R195+0xcc80] ;  /* 0x00cc8000c388783b */ /* 0x000ff00000004200 */
[----:B------:R-:W4:Y:S01]  /*3390*/  LDSM.16.MT88.4 R140, [R22+0x8880] ;  /* 0x00888000168c783b */ /* 0x000f220000004200 */
[-C--:B-1----:R-:W-:Y:S07]  /*33a0*/  HMMA.16816.F32.BF16 R68, R24, R28.reuse, R68 ;  /* 0x0000001c1844723c */ /* 0x082fee0000041844 */
[----:B------:R-:W1:Y:S01]  /*33b0*/  LDSM.16.MT88.4 R156, [R195+0xec80] ;  /* 0x00ec8000c39c783b */ /* 0x000e620000004200 */
[C---:B--2---:R-:W-:Y:S07]  /*33c0*/  HMMA.16816.F32.BF16 R72, R32.reuse, R28, R72 ;  /* 0x0000001c2048723c */ /* 0x044fee0000041848 */
[----:B------:R-:W2:Y:S01]  /*33d0*/  LDSM.16.MT88.4 R180, [R13+0x8880] ;  /* 0x008880000db4783b */ /* 0x000ea20000004200 */
        /* <DEDUP_REMOVED lines=8> */
[----:B------:R-:W3:Y:S07]  /*3460*/  LDSM.16.MT88.4 R24, [R195+0xd480] ;  /* 0x00d48000c318783b */ /* 0x000eee0000004200 */
[-C--:B----4-:R-:W-:Y:S01]  /*3470*/  HMMA.16816.F32.BF16 R68, R136, R140.reuse, R68 ;  /* 0x0000008c8844723c */ /* 0x090fe20000041844 */
[----:B------:R-:W4:Y:S07]  /*3480*/  LDSM.16.MT88.4 R132, [R13+0x9080] ;  /* 0x009080000d84783b */ /* 0x000f2e0000004200 */
[C---:B-1----:R-:W-:Y:S08]  /*3490*/  HMMA.16816.F32.BF16 R72, R156.reuse, R140, R72 ;  /* 0x0000008c9c48723c */ /* 0x042ff00000041848 */
[-C--:B------:R-:W-:Y:S08]  /*34a0*/  HMMA.16816.F32.BF16 R76, R156, R142.reuse, R76 ;  /* 0x0000008e9c4c723c */ /* 0x080ff0000004184c */
[C---:B------:R-:W-:Y:S01]  /*34b0*/  HMMA.16816.F32.BF16 R80, R136.reuse, R142, R80 ;  /* 0x0000008e8850723c */ /* 0x040fe20000041850 */
[----:B------:R-:W-:Y:S07]  /*34c0*/  LDSM.16.MT88.4 R140, [R22+0x9880] ;  /* 0x00988000168c783b */ /* 0x000fee0000004200 */
[-C--:B--2---:R-:W-:Y:S08]  /*34d0*/  HMMA.16816.F32.BF16 R84, R136, R180.reuse, R84 ;  /* 0x000000b48854723c */ /* 0x084ff00000041854 */
[C---:B------:R-:W-:Y:S08]  /*34e0*/  HMMA.16816.F32.BF16 R88, R156.reuse, R180, R88 ;  /* 0x000000b49c58723c */ /* 0x040ff00000041858 */
[-C--:B------:R-:W-:Y:S01]  /*34f0*/  HMMA.16816.F32.BF16 R92, R156, R182.reuse, R92 ;  /* 0x000000b69c5c723c */ /* 0x080fe2000004185c */
[----:B------:R-:W-:Y:S07]  /*3500*/  LDSM.16.MT88.4 R156, [R195+0xfc80] ;  /* 0x00fc8000c39c783b */ /* 0x000fee0000004200 */
[----:B------:R-:W-:Y:S01]  /*3510*/  HMMA.16816.F32.BF16 R96, R136, R182, R96 ;  /* 0x000000b68860723c */ /* 0x000fe20000041860 */
[----:B------:R-:W1:Y:S07]  /*3520*/  LDSM.16.MT88.4 R136, [R195+0xdc80] ;  /* 0x00dc8000c388783b */ /* 0x000e6e0000004200 */
[-C--:B---3--:R-:W-:Y:S01]  /*3530*/  HMMA.16816.F32.BF16 R68, R24, R28.reuse, R68 ;  /* 0x0000001c1844723c */ /* 0x088fe20000041844 */
[----:B------:R2:W3:Y:S07]  /*3540*/  LDSM.16.MT88.4 R180, [R13+0x9880] ;  /* 0x009880000db4783b */ /* 0x0004ee0000004200 */
[C---:B------:R-:W-:Y:S01]  /*3550*/  HMMA.16816.F32.BF16 R72, R32.reuse, R28, R72 ;  /* 0x0000001c2048723c */ /* 0x040fe20000041848 */
[----:B------:R-:W-:Y:S07]  /*3560*/  BAR.SYNC.DEFER_BLOCKING 0x0 ;  /* 0x0000000000007b1d */ /* 0x000fee0000010000 */
[-C--:B------:R-:W-:Y:S08]  /*3570*/  HMMA.16816.F32.BF16 R76, R32, R30.reuse, R76 ;  /* 0x0000001e204c723c */ /* 0x080ff0000004184c */
[C---:B------:R-:W-:Y:S04]  /*3580*/  HMMA.16816.F32.BF16 R80, R24.reuse, R30, R80 ;  /* 0x0000001e1850723c */ /* 0x040fe80000041850 */
[----:B--2---:R-:W-:Y:S04]  /*3590*/  IADD3 R13, R230, 0x2, RZ ;  /* 0x00000002e60d7810 */ /* 0x004fe80007ffe0ff */
[-C--:B----4-:R-:W-:Y:S01]  /*35a0*/  HMMA.16816.F32.BF16 R84, R24, R132.reuse, R84 ;  /* 0x000000841854723c */ /* 0x090fe20000041854 */
[----:B------:R2:W4:Y:S02]  /*35b0*/  LDSM.16.MT88.4 R28, [R194] ;  /* 0x00000000c21c783b */ /* 0x0005240000004200 */
[----:B------:R-:W-:Y:S05]  /*35c0*/  ISETP.GE.AND P1, PT, R13, R226, PT ;  /* 0x000000e20d00720c */ /* 0x000fea0003f26270 */
[C---:B------:R-:W-:Y:S01]  /*35d0*/  HMMA.16816.F32.BF16 R88, R32.reuse, R132, R88 ;  /* 0x000000842058723c */ /* 0x040fe20000041858 */
[----:B------:R2:W5:Y:S07]  /*35e0*/  LDSM.16.M88.4 R188, [R202+0x11480] ;  /* 0x01148000cabc783b */ /* 0x00056e0000000200 */
[-C--:B------:R-:W-:Y:S01]  /*35f0*/  HMMA.16816.F32.BF16 R92, R32, R134.reuse, R92 ;  /* 0x00000086205c723c */ /* 0x080fe2000004185c */
[----:B------:R2:W2:Y:S07]  /*3600*/  LDSM.16.M88.4 R32, [R201+0x11480] ;  /* 0x01148000c920783b */ /* 0x0004ae0000000200 */
[----:B------:R-:W-:Y:S01]  /*3610*/  HMMA.16816.F32.BF16 R96, R24, R134, R96 ;  /* 0x000000861860723c */ /* 0x000fe20000041860 */
[----:B------:R2:W2:Y:S07]  /*3620*/  LDSM.16.M88.4 R24, [R201+0x10480] ;  /* 0x01048000c918783b */ /* 0x0004ae0000000200 */
[-C--:B-1----:R-:W-:Y:S01]  /*3630*/  HMMA.16816.F32.BF16 R68, R136, R140.reuse, R68 ;  /* 0x0000008c8844723c */ /* 0x082fe20000041844 */
        /* <DEDUP_REMOVED lines=9> */
[----:B------:R-:W-:Y:S05]  /*36d0*/  MOV R136, 0x20 ;  /* 0x0000002000887802 */ /* 0x000fea0000000f00 */
[----:B------:R-:W-:Y:S01]  /*36e0*/  SEL R136, R136, 0xffffffe0, !P0 ;  /* 0xffffffe088887807 */ /* 0x000fe20004000000 */
[----:B------:R-:W-:-:S05]  /*36f0*/  @P1 BRA `(.L_x_48) ;  /* 0x000002f000001947 */ /* 0x000fca0003800000 */
[C---:B-12-45:R-:W-:Y:S01]  /*3700*/  IMAD.WIDE.U32 R14, R13.reuse, c[0x0][0x208], RZ ;  /* 0x000082000d0e7a25 */ /* 0x076fe200078e00ff */
[----:B------:R-:W1:Y:S01]  /*3710*/  S2R R5, SR_CTAID.Y ;  /* 0x0000000000057919 */ /* 0x000e620000002600 */
[----:B------:R-:W-:Y:S02]  /*3720*/  SHF.R.S32.HI R10, RZ, 0x1f, R13 ;  /* 0x0000001fff0a7819 */ /* 0x000fe4000001140d */
[----:B------:R-:W-:Y:S02]  /*3730*/  IMAD.SHL.U32 R12, R14, 0x80, RZ ;  /* 0x000000800e0c7824 */ /* 0x000fe400078e00ff */
[----:B------:R-:W-:Y:S02]  /*3740*/  IMAD.MOV.U32 R6, RZ, RZ, c[0x0][0x208] ;  /* 0x00008200ff067624 */ /* 0x000fe400078e00ff */
[----:B------:R-:W-:Y:S04]  /*3750*/  IMAD R10, R10, c[0x0][0x208], RZ ;  /* 0x000082000a0a7a24 */ /* 0x000fe800078e02ff */
[C---:B------:R-:W-:Y:S02]  /*3760*/  IMAD R10, R13.reuse, c[0x0][0x20c], R10 ;  /* 0x000083000d0a7a24 */ /* 0x040fe400078e020a */
[----:B------:R-:W-:Y:S02]  /*3770*/  IMAD.SHL.U32 R13, R13, 0x40, RZ ;  /* 0x000000400d0d7824 */ /* 0x000fe400078e00ff */
[----:B------:R-:W-:Y:S05]  /*3780*/  IMAD.IADD R10, R15, 0x1, R10 ;  /* 0x000000010f0a7824 */ /* 0x000fea00078e020a */
[----:B------:R-:W-:Y:S02]  /*3790*/  SHF.L.U64.HI R10, R14, 0x7, R10 ;  /* 0x000000070e0a7819 */ /* 0x000fe4000001020a */
[----:B-1----:R-:W-:Y:S01]  /*37a0*/  SHF.R.S32.HI R4, RZ, 0x1f, R5 ;  /* 0x0000001fff047819 */ /* 0x002fe20000011405 */
[C---:B------:R-:W-:Y:S04]  /*37b0*/  IMAD.WIDE.U32 R16, R5.reuse, c[0x0][0x288], R210 ;  /* 0x0000a20005107a25 */ /* 0x040fe800078e00d2 */
[C---:B------:R-:W-:Y:S02]  /*37c0*/  IMAD R7, R4.reuse, c[0x0][0x210], RZ ;  /* 0x0000840004077a24 */ /* 0x040fe400078e02ff */
[----:B------:R-:W-:Y:S02]  /*37d0*/  IMAD R4, R4, c[0x0][0x288], RZ ;  /* 0x0000a20004047a24 */ /* 0x000fe400078e02ff */
[C---:B------:R-:W-:Y:S04]  /*37e0*/  IMAD.WIDE.U32 R18, R5.reuse, c[0x0][0x210], R216 ;  /* 0x0000840005127a25 */ /* 0x040fe800078e00d8 */
[C---:B------:R-:W-:Y:S01]  /*37f0*/  IMAD R7, R5.reuse, c[0x0][0x214], R7 ;  /* 0x0000850005077a24 */ /* 0x040fe200078e0207 */
[----:B------:R-:W-:Y:S01]  /*3800*/  IADD3 R9, P6, P5, R214, UR18, R18 ;  /* 0x00000012d6097c10 */ /* 0x000fe2000fdde012 */
[----:B------:R-:W-:Y:S01]  /*3810*/  IMAD R4, R5, c[0x0][0x28c], R4 ;  /* 0x0000a30005047a24 */ /* 0x000fe200078e0204 */
[----:B------:R-:W-:Y:S01]  /*3820*/  IADD3 R5, P1, R16, UR14, RZ ;  /* 0x0000000e10057c10 */ /* 0x000fe2000ff3e0ff */
[----:B------:R-:W-:Y:S03]  /*3830*/  IMAD.IADD R7, R19, 0x1, R7 ;  /* 0x0000000113077824 */ /* 0x000fe600078e0207 */
[----:B------:R-:W-:Y:S02]  /*3840*/  IADD3.X R4, R17, UR11, R4, P1, !PT ;  /* 0x0000000b11047c10 */ /* 0x000fe40008ffe404 */
[----:B------:R-:W-:Y:S02]  /*3850*/  LEA R14, P1, R5, c[0x0][0x280], 0x2 ;  /* 0x0000a000050e7a11 */ /* 0x000fe400078210ff */
[----:B------:R-:W-:Y:S02]  /*3860*/  IADD3.X R8, R204, UR9, R7, P6, P5 ;  /* 0x00000009cc087c10 */ /* 0x000fe4000b7ea407 */
[----:B------:R-:W-:Y:S02]  /*3870*/  LEA R7, P5, R9, c[0x0][0x1f0], 0x1 ;  /* 0x00007c0009077a11 */ /* 0x000fe400078a08ff */
[----:B------:R-:W-:Y:S01]  /*3880*/  LEA.HI.X R15, R5, c[0x0][0x284], R4, 0x2, P1 ;  /* 0x0000a100050f7a11 */ /* 0x000fe200008f1404 */
[----:B------:R-:W-:Y:S01]  /*3890*/  IMAD.MOV.U32 R4, RZ, RZ, c[0x0][0x20c] ;  /* 0x00008300ff047624 */ /* 0x000fe200078e00ff */
[----:B------:R-:W-:Y:S02]  /*38a0*/  LEA.HI.X R9, R9, c[0x0][0x1f4], R8, 0x1, P5 ;  /* 0x00007d0009097a11 */ /* 0x000fe400028f0c08 */
[----:B------:R-:W-:Y:S02]  /*38b0*/  LEA R5, P6, R6, R7, 0x6 ;  /* 0x0000000706057211 */ /* 0x000fe400078c30ff */
[----:B------:R-:W-:Y:S02]  /*38c0*/  IADD3 R8, -R208, c[0x0][0x168], -R13 ;  /* 0x00005a00d0087a10 */ /* 0x000fe40007ffe90d */
[----:B------:R-:W-:Y:S02]  /*38d0*/  IADD3 R18, P1, R5, R12, RZ ;  /* 0x0000000c05127210 */ /* 0x000fe40007f3e0ff */
[----:B------:R-:W-:Y:S01]  /*38e0*/  LEA.HI.X R5, R6, R9, R4, 0x6, P6 ;  /* 0x0000000906057211 */ /* 0x000fe200030f3404 */
[----:B------:R-:W-:Y:S01]  /*38f0*/  IMAD R6, R222, 0x2000, R205 ;  /* 0x00002000de067824 */ /* 0x000fe200078e02cd */
[----:B------:R-:W-:Y:S01]  /*3900*/  ISETP.LT.OR P6, PT, R8, 0x1, P3 ;  /* 0x000000010800780c */ /* 0x000fe20001fc1670 */
[----:B------:R-:W-:Y:S01]  /*3910*/  @!P2 IMAD R4, R222, 0x40, R210 ;  /* 0x00000040de04a824 */ /* 0x000fe200078e02d2 */
[----:B------:R-:W-:Y:S01]  /*3920*/  IADD3 R16, P5, R12, R7, RZ ;  /* 0x000000070c107210 */ /* 0x000fe20007fbe0ff */
[----:B------:R-:W-:Y:S02]  /*3930*/  IMAD.X R19, R5, 0x1, R10, P1 ;  /* 0x0000000105137824 */ /* 0x000fe400008e060a */
[----:B------:R-:W-:Y:S02]  /*3940*/  @!P2 IMAD.SHL.U32 R5, R4, 0x4, RZ ;  /* 0x000000040405a824 */ /* 0x000fe400078e00ff */
[----:B------:R-:W-:Y:S01]  /*3950*/  IMAD.X R17, R10, 0x1, R9, P5 ;  /* 0x000000010a117824 */ /* 0x000fe200028e0609 */
[----:B------:R-:W-:Y:S02]  /*3960*/  ISETP.LT.OR P5, PT, R8, 0x21, P3 ;  /* 0x000000210800780c */ /* 0x000fe40001fa1670 */
[C---:B------:R-:W-:Y:S03]  /*3970*/  LEA R8, P1, R13.reuse, R14, 0x2 ;  /* 0x0000000e0d087211 */ /* 0x040fe600078210ff */
[----:B------:R-:W-:Y:S01]  /*3980*/  @!PT LDS RZ, [RZ] ;  /* 0x00000000fffff984 */ /* 0x000fe20000000800 */
[----:B------:R-:W-:Y:S01]  /*3990*/  @!PT LDS RZ, [RZ] ;  /* 0x00000000fffff984 */ /* 0x000fe20000000800 */
[----:B------:R-:W-:Y:S01]  /*39a0*/  @!PT LDS RZ, [RZ] ;  /* 0x00000000fffff984 */ /* 0x000fe20000000800 */
[----:B------:R1:W-:Y:S01]  /*39b0*/  LDGSTS.E.BYPASS.LTC128B.128 [R6], [R16.64], !P6 ;  /* 0x0000000010067fae */ /* 0x0003e2000f101d58 */
[----:B------:R-:W-:Y:S07]  /*39c0*/  LEA.HI.X.SX32 R9, R13, R15, 0x2, P1 ;  /* 0x0000000f0d097211 */ /* 0x000fee00008f16ff */
[----:B------:R1:W-:Y:S08]  /*39d0*/  LDGSTS.E.BYPASS.LTC128B.128 [R6+0x1000], [R18.64], !P5 ;  /* 0x0100000012067fae */ /* 0x0003f0000e901d58 */
[----:B------:R1:W-:Y:S02]  /*39e0*/  @!P2 LDGSTS.E.BYPASS.LTC128B.128 [R5+0xc280], [R8.64] ;  /* 0x0c2800000805afae */ /* 0x0003e4000b901d58 */
.L_x_48:
[-C--:B-12-45:R-:W-:Y:S01]  /*39f0*/  HMMA.16816.F32.BF16 R4, R24, R28.reuse, RZ ;  /* 0x0000001c1804723c */ /* 0x0b6fe200000418ff */
[----:B------:R-:W-:Y:S02]  /*3a00*/  LDSM.16.MT88.4 R36, [R194+0x1800] ;  /* 0x00180000c224783b */ /* 0x000fe40000004200 */
[----:B------:R-:W-:Y:S01]  /*3a10*/  ISETP.GE.AND P6, PT, R223, 0x1, PT ;  /* 0x00000001df00780c */ /* 0x000fe20003fc6270 */
[C---:B------:R-:W-:Y:S01]  /*3a20*/  IMAD.IADD R45, R199.reuse, 0x1, R201 ;  /* 0x00000001c72d7824 */ /* 0x040fe200078e02c9 */
[----:B------:R-:W0:Y:S01]  /*3a30*/  LDGDEPBAR ;  /* 0x00000000000079af */ /* 0x000e220000000000 */
[----:B------:R-:W-:Y:S01]  /*3a40*/  IMAD.IADD R44, R199, 0x1, R202 ;  /* 0x00000001c72c7824 */ /* 0x000fe200078e02ca */
[----:B------:R-:W-:Y:S01]  /*3a50*/  ISETP.GE.AND P5, PT, R222, 0x1, PT ;  /* 0x00000001de00780c */ /* 0x000fe20003fa6270 */
[C---:B------:R-:W-:Y:S01]  /*3a60*/  HMMA.16816.F32.BF16 R8, R32.reuse, R28, RZ ;  /* 0x0000001c2008723c */ /* 0x040fe200000418ff */
[----:B------:R-:W-:Y:S03]  /*3a70*/  LDSM.16.M88.4 R20, [R45+0x10480] ;  /* 0x010480002d14783b */ /* 0x000fe60000000200 */
[----:B------:R-:W-:Y:S01]  /*3a80*/  IMAD.SHL.U32 R230, R230, 0x1000, RZ ;  /* 0x00001000e6e67824 */ /* 0x000fe200078e00ff */
[----:B------:R-:W-:Y:S01]  /*3a90*/  LDSM.16.M88.4 R40, [R44+0x11480] ;  /* 0x011480002c28783b */ /* 0x000fe20000000200 */
[----:B------:R-:W-:Y:S02]  /*3aa0*/  IADD3 R223, R223, 0x1, RZ ;  /* 0x00000001dfdf7810 */ /* 0x000fe40007ffe0ff */
[-C--:B------:R-:W-:Y:S01]  /*3ab0*/  HMMA.16816.F32.BF16 R12, R32, R30.reuse, RZ ;  /* 0x0000001e200c723c */ /* 0x080fe200000418ff */
[----:B------:R-:W-:Y:S03]  /*3ac0*/  LDSM.16.M88.4 R32, [R44+0x10480] ;  /* 0x010480002c20783b */ /* 0x000fe60000000200 */
[----:B------:R-:W-:Y:S02]  /*3ad0*/  IADD3 R222, R222, 0x1, RZ ;  /* 0x00000001dede7810 */ /* 0x000fe40007ffe0ff */
[----:B------:R-:W-:Y:S02]  /*3ae0*/  SEL R223, R223, RZ, !P6 ;  /* 0x000000ffdfdf7207 */ /* 0x000fe40007000000 */
[----:B------:R-:W-:Y:S01]  /*3af0*/  HMMA.16816.F32.BF16 R16, R24, R30, RZ ;  /* 0x0000001e1810723c */ /* 0x000fe200000418ff */
[----:B------:R-:W1:Y:S03]  /*3b00*/  LDSM.16.MT88.4 R24, [R194+0x1000] ;  /* 0x00100000c218783b */ /* 0x000e660000004200 */
[----:B------:R-:W-:Y:S01]  /*3b10*/  SEL R222, R222, RZ, !P5 ;  /* 0x000000ffdede7207 */ /* 0x000fe20006800000 */
[----:B------:R-:W2:Y:S03]  /*3b20*/  LDSM.16.M88.4 R28, [R45+0x11480] ;  /* 0x011480002d1c783b */ /* 0x000ea60000000200 */
[-C--:B------:R-:W-:Y:S08]  /*3b30*/  HMMA.16816.F32.BF16 R4, R132, R184.reuse, R4 ;  /* 0x000000b88404723c */ /* 0x080ff00000041804 */
[C---:B------:R-:W-:Y:S08]  /*3b40*/  HMMA.16816.F32.BF16 R8, R188.reuse, R184, R8 ;  /* 0x000000b8bc08723c */ /* 0x040ff00000041808 */
[-C--:B------:R-:W-:Y:S08]  /*3b50*/  HMMA.16816.F32.BF16 R12, R188, R186.reuse, R12 ;  /* 0x000000babc0c723c */ /* 0x080ff0000004180c */
[----:B------:R-:W-:Y:S08]  /*3b60*/  HMMA.16816.F32.BF16 R16, R132, R186, R16 ;  /* 0x000000ba8410723c */ /* 0x000ff00000041810 */
[-C--:B-1----:R-:W-:Y:S08]  /*3b70*/  HMMA.16816.F32.BF16 R4, R20, R24.reuse, R4 ;  /* 0x000000181404723c */ /* 0x082ff00000041804 */
[C---:B--2---:R-:W-:Y:S08]  /*3b80*/  HMMA.16816.F32.BF16 R8, R28.reuse, R24, R8 ;  /* 0x000000181c08723c */ /* 0x044ff00000041808 */
[-C--:B------:R-:W-:Y:S01]  /*3b90*/  HMMA.16816.F32.BF16 R12, R28, R26.reuse, R12 ;  /* 0x0000001a1c0c723c */ /* 0x080fe2000004180c */
[----:B------:R-:W-:Y:S07]  /*3ba0*/  LDSM.16.M88.4 R28, [R201+0x13480] ;  /* 0x01348000c91c783b */ /* 0x000fee0000000200 */
[----:B------:R-:W-:Y:S01]  /*3bb0*/  HMMA.16816.F32.BF16 R16, R20, R26, R16 ;  /* 0x0000001a1410723c */ /* 0x000fe20000041810 */
[----:B------:R-:W-:Y:S04]  /*3bc0*/  LDSM.16.M88.4 R20, [R201+0x12480] ;  /* 0x01248000c914783b */ /* 0x000fe80000000200 */
[----:B------:R-:W1:Y:S03]  /*3bd0*/  LDSM.16.MT88.4 R24, [R194+0x2000] ;  /* 0x00200000c218783b */ /* 0x000e660000004200 */
[-C--:B------:R-:W-:Y:S08]  /*3be0*/  HMMA.16816.F32.BF16 R4, R32, R36.reuse, R4 ;  /* 0x000000242004723c */ /* 0x080ff00000041804 */
        /* <DEDUP_REMOVED lines=28> */
[----:B------:R-:W-:Y:S01]  /*3db0*/  LEA.HI.X.SX32 R21, R230, R225, 0x1, P1 ;  /* 0x000000e1e6157211 */ /* 0x000fe200008f0eff */
[----:B------:R-:W-:Y:S02]  /*3dc0*/  IMAD.MOV.U32 R230, RZ, RZ, R227 ;  /* 0x000000ffffe67224 */ /* 0x000fe400078e00e3 */
[C---:B---3--:R-:W-:Y:S08]  /*3dd0*/  HMMA.16816.F32.BF16 R8, R40.reuse, R36, R8 ;  /* 0x000000242808723c */ /* 0x048ff00000041808 */
[-C--:B------:R-:W-:Y:S08]  /*3de0*/  HMMA.16816.F32.BF16 R12, R40, R38.reuse, R12 ;  /* 0x00000026280c723c */ /* 0x080ff0000004180c */
[----:B------:R-:W-:Y:S07]  /*3df0*/  HMMA.16816.F32.BF16 R16, R32, R38, R16 ;  /* 0x000000262010723c */ /* 0x000fee0000041810 */
[C---:B------:R-:W-:Y:S05]  /*3e00*/  LEA R32, P1, R20.reuse, c[0x0][0x220], 0x2 ;  /* 0x0000880014207a11 */ /* 0x040fea00078210ff */
[----:B------:R-:W-:Y:S02]  /*3e10*/  LEA.HI.X R33, R20, c[0x0][0x224], R21, 0x2, P1 ;  /* 0x0000890014217a11 */ /* 0x000fe400008f1415 */
[--C-:B------:R-:W-:Y:S02]  /*3e20*/  IADD3 R20, R200, R197, R136.reuse ;  /* 0x000000c5c8147210 */ /* 0x100fe40007ffe088 */
[----:B------:R-:W-:Y:S01]  /*3e30*/  IADD3 R136, R197, R200, R136 ;  /* 0x000000c8c5887210 */ /* 0x000fe20007ffe088 */
[----:B------:R-:W-:Y:S01]  /*3e40*/  RED.E.ADD.F32.FTZ.RN.STRONG.GPU [R32.64], R4 ;  /* 0x000000042000798e */ /* 0x000fe2000c10e798 */
[C---:B------:R-:W-:Y:S01]  /*3e50*/  ISETP.GE.AND P1, PT, R193.reuse, 0x1, PT ;  /* 0x00000001c100780c */ /* 0x040fe20003f26270 */
[----:B------:R-:W-:Y:S01]  /*3e60*/  IMAD.SHL.U32 R24, R20, 0x2, RZ ;  /* 0x0000000214187824 */ /* 0x000fe200078e00ff */
[----:B------:R-:W-:Y:S01]  /*3e70*/  IADD3 R193, R193, 0x1, RZ ;  /* 0x00000001c1c17810 */ /* 0x000fe20007ffe0ff */
[----:B------:R-:W-:Y:S01]  /*3e80*/  RED.E.ADD.F32.FTZ.RN.STRONG.GPU [R32.64+0x400], R5 ;  /* 0x000400052000798e */ /* 0x000fe2000c10e798 */
[----:B------:R-:W-:Y:S02]  /*3e90*/  IMAD.SHL.U32 R40, R136, 0x2, RZ ;  /* 0x0000000288287824 */ /* 0x000fe400078e00ff */
[----:B------:R-:W-:Y:S01]  /*3ea0*/  SEL R193, R193, RZ, !P1 ;  /* 0x000000ffc1c17207 */ /* 0x000fe20004800000 */
[----:B------:R-:W-:Y:S01]  /*3eb0*/  RED.E.ADD.F32.FTZ.RN.STRONG.GPU [R32.64+0x800], R6 ;  /* 0x000800062000798e */ /* 0x000fe2000c10e798 */
[----:B------:R-:W-:Y:S03]  /*3ec0*/  ISETP.GE.AND P1, PT, R227, R226, PT ;  /* 0x000000e2e300720c */ /* 0x000fe60003f26270 */
        /* <DEDUP_REMOVED lines=63> */
.L_x_46:
[----:B------:R-:W3:Y:S01]  /*42c0*/  S2R R0, SR_CTAID.Y ;  /* 0x0000000000007919 */ /* 0x000ee20000002600 */
[----:B------:R-:W4:Y:S01]  /*42d0*/  S2UR UR5, SR_CTAID.X ;  /* 0x00000000000579c3 */ /* 0x000f220000002500 */
[----:B------:R-:W-:Y:S01]  /*42e0*/  MOV R2, c[0x0][0x338] ;  /* 0x0000ce0000027a02 */ /* 0x000fe20000000f00 */
[----:B------:R-:W-:-:S02]  /*42f0*/  ULDC.64 UR6, c[0x0][0x330] ;  /* 0x0000cc0000067ab9 */ /* 0x000fc40000000a00 */
[----:B------:R-:W-:Y:S01]  /*4300*/  UIMAD UR6, UR12, UR6, URZ ;  /* 0x000000060c0672a4 */ /* 0x000fe2000f8e023f */
[----:B------:R-:W-:-:S03]  /*4310*/  ISETP.NE.AND P1, PT, R2, 0x1, PT ;  /* 0x000000010200780c */ /* 0x000fc60003f25270 */
[----:B------:R-:W-:-:S10]  /*4320*/  UIMAD UR6, UR13, UR7, UR6 ;  /* 0x000000070d0672a4 */ /* 0x000fd4000f8e0206 */
[----:B---3--:R-:W-:Y:S01]  /*4330*/  @P1 IMAD.HI.U32 R3, R0, c[0x0][0x33c], RZ ;  /* 0x0000cf0000031a27 */ /* 0x008fe200078e00ff */
[----:B----4-:R-:W-:Y:S01]  /*4340*/  USHF.L.U32 UR5, UR5, 0xd, URZ ;  /* 0x0000000d05057899 */ /* 0x010fe2000800063f */
[----:B------:R-:W-:Y:S02]  /*4350*/  SHF.R.S32.HI R7, RZ, 0x1f, R0 ;  /* 0x0000001fff077819 */ /* 0x000fe40000011400 */
[----:B------:R-:W-:Y:S01]  /*4360*/  MOV R6, R0 ;  /* 0x0000000000067202 */ /* 0x000fe20000000f00 */
[----:B------:R-:W-:Y:S01]  /*4370*/  USHF.R.S32.HI UR4, URZ, 0x1f, UR5 ;  /* 0x0000001f3f047899 */ /* 0x000fe20008011405 */
[----:B------:R-:W-:Y:S02]  /*4380*/  @P1 SHF.R.U32.HI R3, RZ, c[0x0][0x340], R3 ;  /* 0x0000d000ff031a19 */ /* 0x000fe40000011603 */
[----:B------:R-:W-:Y:S02]  /*4390*/  IADD3 R4, P0, R206, UR5, RZ ;  /* 0x00000005ce047c10 */ /* 0x000fe4000ff1e0ff */
[----:B------:R-:W-:-:S02]  /*43a0*/  @P1 SHF.R.S32.HI R2, RZ, 0x1f, R3 ;  /* 0x0000001fff021819 */ /* 0x000fc40000011403 */
[----:B------:R-:W-:Y:S01]  /*43b0*/  LEA.HI.X.SX32 R5, R206, UR4, 0x1, P0 ;  /* 0x00000004ce057c11 */ /* 0x000fe200080f0eff */
[----:B------:R-:W-:Y:S01]  /*43c0*/  ULDC.64 UR4, c[0x0][0x308] ;  /* 0x0000c20000047ab9 */ /* 0x000fe20000000a00 */
[----:B------:R-:W-:Y:S01]  /*43d0*/  @P1 MOV R7, R2 ;  /* 0x0000000200071202 */ /* 0x000fe20000000f00 */
[----:B------:R-:W-:Y:S01]  /*43e0*/  UIMAD UR4, UR12, UR4, URZ ;  /* 0x000000040c0472a4 */ /* 0x000fe2000f8e023f */
[----:B------:R-:W-:Y:S02]  /*43f0*/  @P1 MOV R6, R3 ;  /* 0x0000000300061202 */ /* 0x000fe40000000f00 */
[----:B------:R-:W-:Y:S01]  /*4400*/  MOV R2, UR13 ;  /* 0x0000000d00027c02 */ /* 0x000fe20008000f00 */
[----:B------:R-:W-:Y:S01]  /*4410*/  IMAD R3, R7, c[0x0][0x328], RZ ;  /* 0x0000ca0007037a24 */ /* 0x000fe200078e02ff */
[----:B------:R-:W-:Y:S01]  /*4420*/  UIMAD UR4, UR13, UR5, UR4 ;  /* 0x000000050d0472a4 */ /* 0x000fe2000f8e0204 */
[----:B------:R-:W-:-:S04]  /*4430*/  IMAD.WIDE.U32 R8, R6, c[0x0][0x328], R4 ;  /* 0x0000ca0006087a25 */ /* 0x000fc800078e0004 */
[C---:B------:R-:W-:Y:S02]  /*4440*/  IMAD R0, R6.reuse, c[0x0][0x32c], R3 ;  /* 0x0000cb0006007a24 */ /* 0x040fe400078e0203 */
[----:B------:R-:W-:Y:S02]  /*4450*/  IMAD R3, R7, c[0x0][0x300], RZ ;  /* 0x0000c00007037a24 */ /* 0x000fe400078e02ff */
[C---:B------:R-:W-:Y:S01]  /*4460*/  IMAD.WIDE.U32 R4, R6.reuse, c[0x0][0x300], R4 ;  /* 0x0000c00006047a25 */ /* 0x040fe200078e0004 */
[----:B------:R-:W-:Y:S02]  /*4470*/  IADD3 R9, R9, R0, RZ ;  /* 0x0000000009097210 */ /* 0x000fe40007ffe0ff */
[----:B------:R-:W-:Y:S01]  /*4480*/  MOV R0, UR13 ;  /* 0x0000000d00007c02 */ /* 0x000fe20008000f00 */
[----:B------:R-:W-:-:S04]  /*4490*/  IMAD R3, R6, c[0x0][0x304], R3 ;  /* 0x0000c10006037a24 */ /* 0x000fc800078e0203 */
[----:B------:R-:W-:Y:S01]  /*44a0*/  IMAD.WIDE.U32 R8, R0, c[0x0][0x330], R8 ;  /* 0x0000cc0000087a25 */ /* 0x000fe200078e0008 */
[----:B------:R-:W-:-:S04]  /*44b0*/  IADD3 R5, R5, R3, RZ ;  /* 0x0000000305057210 */ /* 0x000fc80007ffe0ff */
[----:B------:R-:W-:Y:S01]  /*44c0*/  IADD3 R3, R9, UR6, RZ ;  /* 0x0000000609037c10 */ /* 0x000fe2000fffe0ff */
[----:B------:R-:W-:Y:S01]  /*44d0*/  IMAD.WIDE.U32 R4, R2, c[0x0][0x308], R4 ;  /* 0x0000c20002047a25 */ /* 0x000fe200078e0004 */
[----:B------:R-:W-:-:S04]  /*44e0*/  LEA R6, P1, R8, c[0x0][0x310], 0x2 ;  /* 0x0000c40008067a11 */ /* 0x000fc800078210ff */
[----:B------:R-:W-:Y:S01]  /*44f0*/  LEA.HI.X R7, R8, c[0x0][0x314], R3, 0x2, P1 ;  /* 0x0000c50008077a11 */ /* 0x000fe200008f1403 */
[----:B------:R-:W-:Y:S01]  /*4500*/  BAR.SYNC.DEFER_BLOCKING 0x1, 0x100 ;  /* 0x0044000000007b1d */ /* 0x000fe20000010000 */
[----:B------:R-:W-:Y:S01]  /*4510*/  IADD3 R0, R5, UR4, RZ ;  /* 0x0000000405007c10 */ /* 0x000fe2000fffe0ff */
[----:B------:R-:W-:Y:S01]  /*4520*/  FMUL.FTZ R5, R100, c[0x0][0x298] ;  /* 0x0000a60064057a20 */ /* 0x000fe20000410000 */
[----:B------:R-:W-:Y:S01]  /*4530*/  LEA R2, P0, R4, c[0x0][0x2e8], 0x2 ;  /* 0x0000ba0004027a11 */ /* 0x000fe200078010ff */
[----:B------:R-:W-:-:S03]  /*4540*/  FMUL.FTZ R101, R101, c[0x0][0x298] ;  /* 0x0000a60065657a20 */ /* 0x000fc60000410000 */
[----:B------:R-:W-:Y:S01]  /*4550*/  LEA.HI.X R3, R4, c[0x0][0x2ec], R0, 0x2, P0 ;  /* 0x0000bb0004037a11 */ /* 0x000fe200000f1400 */
[----:B------:R-:W-:Y:S04]  /*4560*/  RED.E.ADD.F32.FTZ.RN.STRONG.GPU [R6.64], R68 ;  /* 0x000000440600798e */ /* 0x000fe8000c10e798 */
[----:B------:R-:W-:Y:S04]  /*4570*/  RED.E.ADD.F32.FTZ.RN.STRONG.GPU [R6.64+0x400], R69 ;  /* 0x000400450600798e */ /* 0x000fe8000c10e798 */
        /* <DEDUP_REMOVED lines=23> */
[----:B------:R-:W-:Y:S01]  /*46f0*/  RED.E.ADD.F32.FTZ.RN.STRONG.GPU [R6.64+0x6400], R97 ;  /* 0x006400610600798e */ /* 0x000fe2000c10e798 */
[----:B------:R-:W-:-:S03]  /*4700*/  FMUL.FTZ R9, R102, c[0x0][0x298] ;  /* 0x0000a60066097a20 */ /* 0x000fc60000410000 */
        /* <DEDUP_REMOVED lines=10> */
[----:B------:R3:W-:Y:S01]  /*47b0*/  RED.E.ADD.F32.FTZ.RN.STRONG.GPU [R6.64+0x7c00], R95 ;  /* 0x007c005f0600798e */ /* 0x0007e2000c10e798 */
[----:B------:R-:W-:Y:S02]  /*47c0*/  FMUL.FTZ R15, R112, c[0x0][0x298] ;  /* 0x0000a600700f7a20 */ /* 0x000fe40000410000 */
[----:B------:R-:W-:Y:S01]  /*47d0*/  FMUL.FTZ R113, R113, c[0x0][0x298] ;  /* 0x0000a60071717a20 */ /* 0x000fe20000410000 */
[----:B------:R-:W-:Y:S01]  /*47e0*/  RED.E.ADD.F32.FTZ.RN.STRONG.GPU [R2.64], R5 ;  /* 0x000000050200798e */ /* 0x000fe2000c10e798 */
[----:B-1----:R-:W-:Y:S02]  /*47f0*/  FMUL.FTZ R17, R114, c[0x0][0x298] ;  /* 0x0000a60072117a20 */ /* 0x002fe40000410000 */
[----:B------:R-:W-:Y:S01]  /*4800*/  FMUL.FTZ R115, R115, c[0x0][0x298] ;  /* 0x0000a60073737a20 */ /* 0x000fe20000410000 */
[----:B------:R-:W-:Y:S01]  /*4810*/  RED.E.ADD.F32.FTZ.RN.STRONG.GPU [R2.64+0x400], R101 ;  /* 0x000400650200798e */ /* 0x000fe2000c10e798 */
[----:B------:R-:W-:Y:S02]  /*4820*/  FMUL.FTZ R109, R109, c[0x0][0x298] ;  /* 0x0000a6006d6d7a20 */ /* 0x000fe40000410000 */
[----:B--2---:R-:W-:Y:S01]  /*4830*/  FMUL.FTZ R19, R110, c[0x0][0x298] ;  /* 0x0000a6006e137a20 */ /* 0x004fe20000410000 */
[----:B------:R-:W-:Y:S01]  /*4840*/  RED.E.ADD.F32.FTZ.RN.STRONG.GPU [R2.64+0x800], R9 ;  /* 0x000800090200798e */ /* 0x000fe2000c10e798 */
[----:B------:R-:W-:-:S02]  /*4850*/  FMUL.FTZ R111, R111, c[0x0][0x298] ;  /* 0x0000a6006f6f7a20 */ /* 0x000fc40000410000 */
[----:B------:R-:W-:Y:S01]  /*4860*/  FMUL.FTZ R21, R116, c[0x0][0x298] ;  /* 0x0000a60074157a20 */ /* 0x000fe20000410000 */
[----:B------:R-:W-:Y:S01]  /*4870*/  RED.E.ADD.F32.FTZ.RN.STRONG.GPU [R2.64+0xc00], R103 ;  /* 0x000c00670200798e */ /* 0x000fe2000c10e798 */
[----:B------:R-:W-:Y:S02]  /*4880*/  FMUL.FTZ R117, R117, c[0x0][0x298] ;  /* 0x0000a60075757a20 */ /* 0x000fe40000410000 */
[----:B------:R-:W-:Y:S01]  /*4890*/  FMUL.FTZ R23, R118, c[0x0][0x298] ;  /* 0x0000a60076177a20 */ /* 0x000fe20000410000 */
[----:B------:R-:W-:Y:S01]  /*48a0*/  RED.E.ADD.F32.FTZ.RN.STRONG.GPU [R2.64+0x1000], R11 ;  /* 0x0010000b0200798e */ /* 0x000fe2000c10e798 */
[----:B------:R-:W-:Y:S02]  /*48b0*/  FMUL.FTZ R119, R119, c[0x0][0x298] ;  /* 0x0000a60077777a20 */ /* 0x000fe40000410000 */
[----:B------:R-:W-:Y:S01]  /*48c0*/  FMUL.FTZ R25, R120, c[0x0][0x298] ;  /* 0x0000a60078197a20 */ /* 0x000fe20000410000 */
[----:B------:R-:W-:Y:S01]  /*48d0*/  RED.E.ADD.F32.FTZ.RN.STRONG.GPU [R2.64+0x1400], R105 ;  /* 0x001400690200798e */ /* 0x000fe2000c10e798 */
[----:B------:R-:W-:-:S02]  /*48e0*/  FMUL.FTZ R121, R121, c[0x0][0x298] ;  /* 0x0000a60079797a20 */ /* 0x000fc40000410000 */
[----:B---3--:R-:W-:Y:S01]  /*48f0*/  FMUL.FTZ R7, R108, c[0x0][0x298] ;  /* 0x0000a6006c077a20 */ /* 0x008fe20000410000 */
        /* <DEDUP_REMOVED lines=36> */
[----:B------:R-:W-:Y:S05]  /*4b40*/  EXIT ;  /* 0x000000000000794d */ /* 0x000fea0003800000 */
.L_x_50:
        /* <DEDUP_REMOVED lines=11> */
.L_x_1794:


//--------------------- .text._ZN7cutlass13device_kernelIN5flash19enable_sm80_to_sm89INS1_16FlashAttnBwdSm80INS1_25CollectiveMainloopBwdSm80ILi2ELi2EN4cute5tupleIJNS5_1CILi64EEENS7_ILi128EEES8_EEENS_10bfloat16_tEfNS_4arch4Sm80ELb0ELb0ELb0ELb0ELb1ELb0ELb0ELb0ELi2ELi2ELi4ELi2ELb1EEENS1_24CollectiveEpilogueBwdGQAISA_fSD_Li256ELb0ELb1EEENS1_19SingleTileSchedulerILb0ELb0ELb0ELi128EEEEEEEEEvNT_6ParamsE --------------------------
	.section	.text._ZN7cutlass13device_kernelIN5flash19enable_sm80_to_sm89INS1_16FlashAttnBwdSm80INS1_25CollectiveMainloopBwdSm80ILi2ELi2EN4cute5tupleIJNS5_1CILi64EEENS7_ILi128EEES8_EEENS_10bfloat16_tEfNS_4arch4Sm80ELb0ELb0ELb0ELb0ELb1ELb0ELb0ELb0ELi2ELi2ELi4ELi2ELb1EEENS1_24CollectiveEpilogueBwdGQAISA_fSD_Li256ELb0ELb1EEENS1_19SingleTileSchedulerILb0ELb0ELb0ELi128EEEEEEEEEvNT_6ParamsE,"ax",@progbits
	.sectioninfo	@"SHI_REGISTERS=244"
	.align	128
.text._ZN7cutlass13device_kernelIN5flash19enable_sm80_to_sm89INS1_16FlashAttnBwdSm80INS1_25CollectiveMainloopBwdSm80ILi2ELi2EN4cute5tupleIJNS5_1CILi64EEENS7_ILi128EEES8_EEENS_10bfloat16_tEfNS_4arch4Sm80ELb0ELb0ELb0ELb0ELb1ELb0ELb0ELb0ELi2ELi2ELi4ELi2ELb1EEENS1_24CollectiveEpilogueBwdGQAISA_fSD_Li256ELb0ELb1EEENS1_19SingleTileSchedulerILb0ELb0ELb0ELi128EEEEEEEEEvNT_6ParamsE:
        .type           _ZN7cutlass13device_kernelIN5flash19enable_sm80_to_sm89INS1_16FlashAttnBwdSm80INS1_25CollectiveMainloopBwdSm80ILi2ELi2EN4cute5tupleIJNS5_1CILi64EEENS7_ILi128EEES8_EEENS_10bfloat16_tEfNS_4arch4Sm80ELb0ELb0ELb0ELb0ELb1ELb0ELb0ELb0ELi2ELi2ELi4ELi2ELb1EEENS1_24CollectiveEpilogueBwdGQAISA_fSD_Li256ELb0ELb1EEENS1_19SingleTileSchedulerILb0ELb0ELb0ELi128EEEEEEEEEvNT_6ParamsE,@function
        .size           _ZN7cutlass13device_kernelIN5flash19enable_sm80_to_sm89INS1_16FlashAttnBwdSm80INS1_25CollectiveMainloopBwdSm80ILi2ELi2EN4cute5tupleIJNS5_1CILi64EEENS7_ILi128EEES8_EEENS_10bfloat16_tEfNS_4arch4Sm80ELb0ELb0ELb0ELb0ELb1ELb0ELb0ELb0ELi2ELi2ELi4ELi2ELb1EEENS1_24CollectiveEpilogueBwdGQAISA_fSD_Li256ELb0ELb1EEENS1_19SingleTileSchedulerILb0ELb0ELb0ELi128EEEEEEEEEvNT_6ParamsE,(.L_x_1795 - _ZN7cutlass13device_kernelIN5flash19enable_sm80_to_sm89INS1_16FlashAttnBwdSm80INS1_25CollectiveMainloopBwdSm80ILi2ELi2EN4cute5tupleIJNS5_1CILi64EEENS7_ILi128EEES8_EEENS_10bfloat16_tEfNS_4arch4Sm80ELb0ELb0ELb0ELb0ELb1ELb0ELb0ELb0ELi2ELi2ELi4ELi2ELb1EEENS1_24CollectiveEpilogueBwdGQAISA_fSD_Li256ELb0ELb1EEENS1_19SingleTileSchedulerILb0ELb0ELb0ELi128EEEEEEEEEvNT_6ParamsE)
        .other          _ZN7cutlass13device_kernelIN5flash19enable_sm80_to_sm89INS1_16FlashAttnBwdSm80INS1_25CollectiveMainloopBwdSm80ILi2ELi2EN4cute5tupleIJNS5_1CILi64EEENS7_ILi128EEES8_EEENS_10bfloat16_tEfNS_4arch4Sm80ELb0ELb0ELb0ELb0ELb1ELb0ELb0ELb0ELi2ELi2ELi4ELi2ELb1EEENS1_24CollectiveEpilogueBwdGQAISA_fSD_Li256ELb0ELb1EEENS1_19SingleTileSchedulerILb0ELb0ELb0ELi128EEEEEEEEEvNT_6ParamsE,@"STO_CUDA_ENTRY STV_DEFAULT"
_ZN7cutlass13device_kernelIN5flash19enable_sm80_to_sm89INS1_16FlashAttnBwdSm80INS1_25CollectiveMainloopBwdSm80ILi2ELi2EN4cute5tupleIJNS5_1CILi64EEENS7_ILi128EEES8_EEENS_10bfloat16_tEfNS_4arch4Sm80ELb0ELb0ELb0ELb0ELb1ELb0ELb0ELb0ELi2ELi2ELi4ELi2ELb1EEENS1_24CollectiveEpilogueBwdGQAISA_fSD_Li256ELb0ELb1EEENS1_19SingleTileSchedulerILb0ELb0ELb0ELi128EEEEEEEEEvNT_6ParamsE:
        /* <DEDUP_REMOVED lines=16> */
[----:B------:R-:W4:Y:S01]  /*0100*/  S2R R228, SR_CTAID.Z ;  /* 0x0000000000e47919 */ /* 0x000f220000002700 */
[----:B------:R-:W-:Y:S01]  /*0110*/  UIMAD UR6, UR8, UR6, URZ ;  /* 0x00000006080672a4 */ /* 0x000fe2000f8e023f */
[----:B------:R-:W-:Y:S01]  /*0120*/  IMAD.MOV.U32 R192, RZ, RZ, 0x20 ;  /* 0x00000020ffc07424 */ /* 0x000fe200078e00ff */
[----:B------:R-:W-:-:S02]  /*0130*/  UMOV UR16, 0x6 ;  /* 0x0000000600107882 */ /* 0x000fc40000000000 */
[----:B------:R-:W-:Y:S02]  /*0140*/  UIMAD UR6, UR9, UR7, UR6 ;  /* 0x00000007090672a4 */ /* 0x000fe4000f8e0206 */
[----:B------:R-:W-:Y:S02]  /*0150*/  UIMAD UR7, UR9, UR5, UR4 ;  /* 0x00000005090772a4 */ /* 0x000fe4000f8e0204 */
[----:B------:R-:W-:Y:S02]  /*0160*/  UIADD3 UR6, UR13, UR6, URZ ;  /* 0x000000060d067290 */ /* 0x000fe4000fffe03f */
[----:B------:R-:W-:Y:S01]  /*0170*/  ULDC.64 UR4, c[0x0][0x1b8] ;  /* 0x00006e0000047ab9 */ /* 0x000fe20000000a00 */
[----:B-1----:R-:W-:Y:S01]  /*0180*/  SHF.R.S32.HI R19, RZ, 0x1f, R206 ;  /* 0x0000001fff137819 */ /* 0x002fe200000114ce */
[C---:B------:R-:W-:Y:S01]  /*0190*/  IMAD.SHL.U32 R210, R206.reuse, 0x4, RZ ;  /* 0x00000004ced27824 */ /* 0x040fe200078e00ff */
[----:B------:R-:W-:Y:S02]  /*01a0*/  UIMAD UR4, UR8, UR4, URZ ;  /* 0x00000004080472a4 */ /* 0x000fe4000f8e023f */
[----:B------:R-:W-:Y:S01]  /*01b0*/  LEA.HI R21, R19, R206, RZ, 0x3 ;  /* 0x000000ce13157211 */ /* 0x000fe200078f18ff */
[----:B--2---:R-:W-:Y:S01]  /*01c0*/  @P0 IMAD.HI.U32 R0, R7, c[0x0][0x24c], RZ ;  /* 0x0000930007000a27 */ /* 0x004fe200078e00ff */
[--C-:B------:R-:W-:Y:S01]  /*01d0*/  SHF.R.S32.HI R6, RZ, 0x1f, R7.reuse ;  /* 0x0000001fff067819 */ /* 0x100fe20000011407 */
[----:B------:R-:W-:Y:S01]  /*01e0*/  UIMAD UR4, UR9, UR5, UR4 ;  /* 0x00000005090472a4 */ /* 0x000fe2000f8e0204 */
[----:B------:R-:W-:Y:S01]  /*01f0*/  LOP3.LUT R5, R21, 0xfffffff8, RZ, 0xc0, !PT ;  /* 0xfffffff815057812 */ /* 0x000fe200078ec0ff */
[----:B------:R-:W-:Y:S01]  /*0200*/  IMAD.MOV.U32 R3, RZ, RZ, R7 ;  /* 0x000000ffff037224 */ /* 0x000fe200078e0007 */
[----:B------:R-:W-:Y:S01]  /*0210*/  @P0 SHF.R.U32.HI R3, RZ, c[0x0][0x250], R0 ;  /* 0x00009400ff030a19 */ /* 0x000fe20000011600 */
[----:B---3--:R-:W-:Y:S01]  /*0220*/  IMAD R9, R11, R2, c[0x0][0x198] ;  /* 0x000066000b097624 */ /* 0x008fe200078e0202 */
[----:B------:R-:W-:Y:S01]  /*0230*/  SHF.R.S32.HI R208, RZ, 0x3, R21 ;  /* 0x00000003ffd07819 */ /* 0x000fe20000011415 */
[----:B------:R-:W-:Y:S01]  /*0240*/  IMAD.IADD R4, R206, 0x1, -R5 ;  /* 0x00000001ce047824 */ /* 0x000fe200078e0a05 */
[----:B------:R-:W-:Y:S01]  /*0250*/  SHF.R.S32.HI R12, RZ, 0x1f, R3 ;  /* 0x0000001fff0c7819 */ /* 0x000fe20000011403 */
[----:B------:R-:W-:Y:S01]  /*0260*/  ULDC.64 UR14, c[0x0][0x118] ;  /* 0x00004600000e7ab9 */ /* 0x000fe20000000a00 */
[----:B------:R-:W-:Y:S01]  /*0270*/  SHF.R.S32.HI R211, RZ, 0x1f, R210 ;  /* 0x0000001fffd37819 */ /* 0x000fe200000114d2 */
[----:B------:R-:W-:Y:S01]  /*0280*/  IMAD.SHL.U32 R216, R4, 0x8, RZ ;  /* 0x0000000804d87824 */ /* 0x000fe200078e00ff */
[----:B------:R-:W-:Y:S01]  /*0290*/  SHF.R.S32.HI R209, RZ, 0x1f, R208 ;  /* 0x0000001fffd17819 */ /* 0x000fe200000114d0 */
[C---:B------:R-:W-:Y:S01]  /*02a0*/  IMAD R22, R12.reuse, c[0x0][0x1e0], RZ ;  /* 0x000078000c167a24 */ /* 0x040fe200078e02ff */
[-C--:B------:R-:W-:Y:S01]  /*02b0*/  LEA.HI R31, R19, R206.reuse, RZ, 0x4 ;  /* 0x000000ce131f7211 */ /* 0x080fe200078f20ff */
[----:B------:R-:W-:Y:S01]  /*02c0*/  IMAD R12, R12, c[0x0][0x1b0], RZ ;  /* 0x00006c000c0c7a24 */ /* 0x000fe200078e02ff */
[----:B------:R-:W-:Y:S01]  /*02d0*/  SHF.R.S32.HI R217, RZ, 0x1f, R216 ;  /* 0x0000001fffd97819 */ /* 0x000fe200000114d8 */
[----:B------:R-:W-:Y:S01]  /*02e0*/  IMAD R22, R3, c[0x0][0x1e4], R22 ;  /* 0x0000790003167a24 */ /* 0x000fe200078e0216 */
[----:B------:R-:W-:Y:S01]  /*02f0*/  LEA.HI R197, R19, R206, RZ, 0x7 ;  /* 0x000000ce13c57211 */ /* 0x000fe200078f38ff */
[----:B------:R-:W-:-:S02]  /*0300*/  IMAD R12, R3, c[0x0][0x1b4], R12 ;  /* 0x00006d00030c7a24 */ /* 0x000fc400078e020c */
[----:B------:R-:W-:Y:S01]  /*0310*/  IMAD.WIDE.U32 R14, R3, c[0x0][0x1e0], R216 ;  /* 0x00007800030e7a25 */ /* 0x000fe200078e00d8 */
[----:B------:R-:W-:-:S03]  /*0320*/  SHF.R.U32.HI R197, RZ, 0x4, R197 ;  /* 0x00000004ffc57819 */ /* 0x000fc600000116c5 */
[----:B------:R-:W-:Y:S02]  /*0330*/  IMAD.IADD R0, R9, 0x1, -R208 ;  /* 0x0000000109007824 */ /* 0x000fe400078e0ad0 */
[----:B------:R-:W-:-:S03]  /*0340*/  IMAD.WIDE.U32 R2, R3, c[0x0][0x1b0], R216 ;  /* 0x00006c0003027a25 */ /* 0x000fc600078e00d8 */
[C---:B------:R-:W-:Y:S01]  /*0350*/  ISETP.GE.AND P6, PT, R0.reuse, 0x1, PT ;  /* 0x000000010000780c */ /* 0x040fe20003fc6270 */
[----:B------:R-:W-:Y:S01]  /*0360*/  IMAD.IADD R13, R3, 0x1, R12 ;  /* 0x00000001030d7824 */ /* 0x000fe200078e020c */
[C---:B------:R-:W-:Y:S01]  /*0370*/  ISETP.GE.AND P5, PT, R0.reuse, 0x21, PT ;  /* 0x000000210000780c */ /* 0x040fe20003fa6270 */
[----:B------:R-:W-:Y:S01]  /*0380*/  IMAD.IADD R23, R15, 0x1, R22 ;  /* 0x000000010f177824 */ /* 0x000fe200078e0216 */
[C---:B------:R-:W-:Y:S01]  /*0390*/  ISETP.GE.AND P4, PT, R0.reuse, 0x41, PT ;  /* 0x000000410000780c */ /* 0x040fe20003f86270 */
[----:B------:R-:W-:Y:S01]  /*03a0*/  IMAD.MOV.U32 R12, RZ, RZ, R2 ;  /* 0x000000ffff0c7224 */ /* 0x000fe200078e0002 */
[----:B------:R-:W-:Y:S01]  /*03b0*/  ISETP.GE.AND P3, PT, R0, 0x61, PT ;  /* 0x000000610000780c */ /* 0x000fe20003f66270 */
[----:B------:R-:W-:Y:S01]  /*03c0*/  IMAD.MOV.U32 R22, RZ, RZ, R14 ;  /* 0x000000ffff167224 */ /* 0x000fe200078e000e */
[----:B------:R-:W-:Y:S01]  /*03d0*/  ISETP.GE.OR P2, PT, R216, c[0x0][0x1cc], !P6 ;  /* 0x00007300d8007a0c */ /* 0x000fe20007746670 */
[----:B------:R-:W-:Y:S01]  /*03e0*/  IMAD R0, R6, c[0x0][0x270], RZ ;  /* 0x00009c0006007a24 */ /* 0x000fe200078e02ff */
[----:B------:R-:W-:Y:S01]  /*03f0*/  ISETP.GE.OR P6, PT, R216, c[0x0][0x19c], !P6 ;  /* 0x00006700d8007a0c */ /* 0x000fe200077c6670 */
[----:B------:R-:W-:-:S04]  /*0400*/  IMAD.WIDE.U32 R2, R7, c[0x0][0x270], R210 ;  /* 0x00009c0007027a25 */ /* 0x000fc800078e00d2 */
[----:B------:R-:W-:Y:S01]  /*0410*/  IMAD R5, R7, c[0x0][0x274], R0 ;  /* 0x00009d0007057a24 */ /* 0x000fe200078e0200 */
[----:B------:R-:W-:Y:S01]  /*0420*/  IADD3 R16, P0, R2, UR12, RZ ;  /* 0x0000000c02107c10 */ /* 0x000fe2000ff1e0ff */
[----:B----4-:R-:W-:-:S03]  /*0430*/  IMAD.WIDE.U32 R22, R228, c[0x0][0x1e8], R22 ;  /* 0x00007a00e4167a25 */ /* 0x010fc600078e0016 */
[----:B------:R-:W-:Y:S01]  /*0440*/  IADD3.X R5, R3, UR6, R5, P0, !PT ;  /* 0x0000000603057c10 */ /* 0x000fe200087fe405 */
[----:B------:R-:W-:Y:S01]  /*0450*/  IMAD.WIDE.U32 R12, R228, c[0x0][0x1b8], R12 ;  /* 0x00006e00e40c7a25 */ /* 0x000fe200078e000c */
[----:B------:R-:W-:-:S03]  /*0460*/  IADD3 R23, R23, UR7, RZ ;  /* 0x0000000717177c10 */ /* 0x000fc6000fffe0ff */
[----:B------:R-:W-:Y:S01]  /*0470*/  IMAD.WIDE R10, R11, 0x80, R208 ;  /* 0x000000800b0a7825 */ /* 0x000fe200078e02d0 */
[----:B------:R-:W-:Y:S01]  /*0480*/  IADD3 R13, R13, UR4, RZ ;  /* 0x000000040d0d7c10 */ /* 0x000fe2000fffe0ff */
[----:B------:R-:W-:Y:S02]  /*0490*/  ULDC.64 UR4, c[0x0][0x290] ;  /* 0x0000a40000047ab9 */ /* 0x000fe40000000a00 */
[C---:B------:R-:W-:Y:S01]  /*04a0*/  IMAD R3, R11.reuse, c[0x0][0x1d8], RZ ;  /* 0x000076000b037a24 */ /* 0x040fe200078e02ff */
[----:B------:R-:W-:Y:S01]  /*04b0*/  UIMAD.WIDE.U32 UR10, UR9, UR4, URZ ;  /* 0x00000004090a72a5 */ /* 0x000fe2000f8e003f */
[----:B------:R-:W-:Y:S01]  /*04c0*/  IMAD R2, R11, c[0x0][0x1a8], RZ ;  /* 0x00006a000b027a24 */ /* 0x000fe200078e02ff */
[----:B------:R-:W-:Y:S01]  /*04d0*/  UIMAD UR7, UR8, UR4, URZ ;  /* 0x00000004080772a4 */ /* 0x000fe2000f8e023f */
[C---:B------:R-:W-:Y:S02]  /*04e0*/  IMAD R3, R10.reuse, c[0x0][0x1dc], R3 ;  /* 0x000077000a037a24 */ /* 0x040fe400078e0203 */
[C---:B------:R-:W-:Y:S01]  /*04f0*/  IMAD R2, R10.reuse, c[0x0][0x1ac], R2 ;  /* 0x00006b000a027a24 */ /* 0x040fe200078e0202 */
[----:B------:R-:W-:Y:S01]  /*0500*/  UIMAD UR7, UR9, UR5, UR7 ;  /* 0x00000005090772a4 */ /* 0x000fe2000f8e0207 */
[----:B------:R-:W-:-:S02]  /*0510*/  IMAD.WIDE.U32 R22, R10, c[0x0][0x1d8], R22 ;  /* 0x000076000a167a25 */ /* 0x000fc400078e0016 */
[----:B------:R-:W-:Y:S02]  /*0520*/  ULDC.64 UR4, c[0x0][0x1d8] ;  /* 0x0000760000047ab9 */ /* 0x000fe40000000a00 */
[----:B------:R-:W-:Y:S01]  /*0530*/  IMAD.WIDE.U32 R12, R10, c[0x0][0x1a8], R12 ;  /* 0x00006a000a0c7a25 */ /* 0x000fe200078e000c */
[----:B------:R-:W-:Y:S01]  /*0540*/  LEA.HI R10, R19, R206, RZ, 0x6 ;  /* 0x000000ce130a7211 */ /* 0x000fe200078f30ff */
[----:B------:R-:W-:Y:S01]  /*0550*/  USHF.L.U32 UR22, UR4, 0x6, URZ ;  /* 0x0000000604167899 */ /* 0x000fe2000800063f */
[----:B------:R-:W-:Y:S01]  /*0560*/  LEA R24, P0, R22, c[0x0][0x1c0], 0x1 ;  /* 0x0000700016187a11 */ /* 0x000fe200078008ff */
[----:B------:R-:W-:Y:S01]  /*0570*/  IMAD.SHL.U32 R11, R208, 0x40, RZ ;  /* 0x00000040d00b7824 */ /* 0x000fe200078e00ff */
[----:B------:R-:W-:Y:S01]  /*0580*/  SHF.R.S32.HI R10, RZ, 0x6, R10 ;  /* 0x00000006ff0a7819 */ /* 0x000fe2000001140a */
[----:B------:R-:W-:Y:S01]  /*0590*/  IMAD.WIDE.U32 R14, R7, c[0x0][0x288], R210 ;  /* 0x0000a200070e7a25 */ /* 0x000fe200078e00d2 */
[----:B------:R-:W-:Y:S02]  /*05a0*/  USHF.L.U64.HI UR19, UR4, UR16, UR5 ;  /* 0x0000001004137299 */ /* 0x000fe40008010205 */
        /* <DEDUP_REMOVED lines=9> */
[----:B------:R-:W-:Y:S01]  /*0640*/  UIADD3 UR7, UR11, UR7, URZ ;  /* 0x000000070b077290 */ /* 0x000fe2000fffe03f */
        /* <DEDUP_REMOVED lines=75> */
[----:B------:R-:W-:Y:S02]  /*0b00*/  IADD3.X R33, R25, UR19, RZ, P1, !PT ;  /* 0x0000001319217c10 */ /* 0x000fe40008ffe4ff */
        /* <DEDUP_REMOVED lines=12> */
[----:B------:R-:W-:Y:S01]  /*0bd0*/  UMOV UR22, 0x5 ;  /* 0x0000000500167882 */ /* 0x000fe20000000000 */
        /* <DEDUP_REMOVED lines=28> */
[C---:B--2---:R-:W-:Y:S01]  /*0da0*/  IMAD R29, R11.reuse, 0x800, R18 ;  /* 0x000008000b1d7824 */ /* 0x044fe200078e0212 */
[----:B------:R-:W-:Y:S01]  /*0db0*/  LOP3.LUT R18, R4, 0x30, R15, 0xf8, !PT ;  /* 0x0000003004127812 */ /* 0x000fe200078ef80f */
[----:B------:R-:W-:Y:S01]  /*0dc0*/  USHF.L.U64.HI UR5, UR23, 0x1, UR5 ;  /* 0x0000000117057899 */ /* 0x000fe20008010205 */
[----:B------:R-:W-:Y:S01]  /*0dd0*/  SHF.R.U32.HI R15, RZ, 0x3, R4 ;  /* 0x00000003ff0f7819 */ /* 0x000fe20000011604 */
[----:B------:R-:W-:Y:S01]  /*0de0*/  IMAD.SHL.U32 R19, R11, 0x20, RZ ;  /* 0x000000200b137824 */ /* 0x000fe200078e00ff */
[----:B------:R-:W-:-:S02]  /*0df0*/  LEA R16, P2, R17, c[0x0][0x280], 0x2 ;  /* 0x0000a00011107a11 */ /* 0x000fc400078410ff */
        /* <DEDUP_REMOVED lines=36> */
[----:B------:R1:W1:Y:S01]  /*1040*/  LDSM.16.M88.4 R160, [R3+0x6080] ;  /* 0x0060800003a0783b */ /* 0x0002620000000200 */
        /* <DEDUP_REMOVED lines=25> */
[----:B-----5:R-:W-:-:S04]  /*11e0*/  IADD3 R22, P5, R24, UR4, RZ ;  /* 0x0000000418167c10 */ /* 0x020fc8000ffbe0ff */
[----:B------:R-:W-:Y:S02]  /*11f0*/  IADD3.X R23, R25, UR5, RZ, P5, !PT ;  /* 0x0000000519177c10 */ /* 0x000fe4000affe4ff */
[----:B-1----:R-:W-:-:S03]  /*1200*/  SHF.R.S32.HI R5, RZ, 0x2, R12 ;  /* 0x00000002ff057819 */ /* 0x002fc6000001140c */
        /* <DEDUP_REMOVED lines=14> */
[----:B--234-:R-:W-:Y:S01]  /*12f0*/  IMAD.MOV.U32 R5, RZ, RZ, 0x40 ;  /* 0x00000040ff057424 */ /* 0x01cfe200078e00ff */
        /* <DEDUP_REMOVED lines=13> */
.L_x_52:
[----:B------:R-:W-:Y:S05]  /*13d0*/  BSYNC B0 ;  /* 0x0000000000007941 */ /* 0x000fea0003800000 */
.L_x_51:
[----:B--234-:R-:W-:Y:S01]  /*13e0*/  ISETP.GE.AND P0, PT, R11, 0x1, PT ;  /* 0x000000010b00780c */ /* 0x01cfe20003f06270 */
        /* <DEDUP_REMOVED lines=41> */
[----:B-1----:R-:W-:Y:S01]  /*1680*/  IMAD.WIDE.U32 R14, R7, c[0x0][0x238], R206 ;  /* 0x00008e00070e7a25 */ /* 0x002fe200078e00ce */
[----:B------:R-:W-:Y:S01]  /*1690*/  LOP3.LUT R5, R5, 0xfffffffc, RZ, 0xc0, !PT ;  /* 0xfffffffc05057812 */ /* 0x000fe200078ec0ff */
[----:B------:R-:W-:Y:S01]  /*16a0*/  UIMAD UR4, UR8, UR4, URZ ;  /* 0x00000004080472a4 */ /* 0x000fe2000f8e023f */
[----:B------:R-:W-:Y:S01]  /*16b0*/  IADD3 R11, R11, 0x3f, RZ ;  /* 0x0000003f0b0b7810 */ /* 0x000fe20007ffe0ff */
[----:B------:R-:W-:Y:S01]  /*16c0*/  IMAD.IADD R15, R15, 0x1, R6 ;  /* 0x000000010f0f7824 */ /* 0x000fe200078e0206 */
[----:B------:R-:W-:Y:S01]  /*16d0*/  LOP3.LUT R12, R12, 0xfffffffc, RZ, 0xc0, !PT ;  /* 0xfffffffc0c0c7812 */ /* 0x000fe200078ec0ff */
[----:B------:R-:W-:Y:S01]  /*16e0*/  IMAD.IADD R10, R10, 0x1, -R5 ;  /* 0x000000010a0a7824 */ /* 0x000fe200078e0a05 */
[----:B------:R-:W-:Y:S01]  /*16f0*/  SHF.R.S32.HI R226, RZ, 0x1f, R11 ;  /* 0x0000001fffe27819 */ /* 0x000fe2000001140b */
        /* <DEDUP_REMOVED lines=53> */
.L_x_56:
        /* <DEDUP_REMOVED lines=56> */
[----:B------:R1:W1:Y:S04]  /*1dd0*/  LDSM.16.M88.4 R156, [R182+0x9080] ;  /* 0x00908000b69c783b */ /* 0x0002680000000200 */
        /* <DEDUP_REMOVED lines=14> */
[----:B-1----:R-:W-:Y:S01]  /*1ec0*/  IMAD.MOV.U32 R45, RZ, RZ, c[0x0][0x168] ;  /* 0x00005a00ff2d7624 */ /* 0x002fe200078e00ff */
        /* <DEDUP_REMOVED lines=43> */
.L_x_54:
[-C--:B-1----:R-:W-:Y:S01]  /*2180*/  HMMA.16816.F32.BF16 R36, R132, R144.reuse, RZ ;  /* 0x000000908424723c */ /* 0x082fe200000418ff */
        /* <DEDUP_REMOVED lines=323> */
[----:B------:R2:W2:Y:S07]  /*35c0*/  LDSM.16.M88.4 R188, [R202+0x11480] ;  /* 0x01148000cabc783b */ /* 0x0004ae0000000200 */
        /* <DEDUP_REMOVED lines=17> */
[C---:B-12-4-:R-:W-:Y:S01]  /*36e0*/  IMAD.WIDE.U32 R14, R13.reuse, c[0x0][0x208], RZ ;  /* 0x000082000d0e7a25 */ /* 0x056fe200078e00ff */
        /* <DEDUP_REMOVED lines=46> */
.L_x_55:
[-C--:B-12-4-:R-:W-:Y:S01]  /*39d0*/  HMMA.16816.F32.BF16 R4, R24, R28.reuse, RZ ;  /* 0x0000001c1804723c */ /* 0x096fe200000418ff */
        /* <DEDUP_REMOVED lines=140> */
.L_x_53:
[----:B------:R-:W2:Y:S01]  /*42a0*/  S2UR UR11, SR_CTAID.Y ;  /* 0x00000000000b79c3 */ /* 0x000ea20000002600 */
[----:B------:R-:W-:Y:S01]  /*42b0*/  ULDC.64 UR16, c[0x0][0x338] ;  /* 0x0000ce0000107ab9 */ /* 0x000fe20000000a00 */
[----:B------:R-:W-:Y:S01]  /*42c0*/  ISETP.NE.AND P1, PT, R206, RZ, PT ;  /* 0x000000ffce00720c */ /* 0x000fe20003f25270 */
[----:B------:R-:W-:Y:S01]  /*42d0*/  UISETP.NE.AND UP0, UPT, UR16, 0x1, UPT ;  /* 0x000000011000788c */ /* 0x000fe2000bf05270 */
[----:B------:R-:W-:Y:S01]  /*42e0*/  BSSY B0, `(.L_x_57) ;  /* 0x0000045000007945 */ /* 0x000fe20003800000 */
[----:B------:R-:W-:Y:S01]  /*42f0*/  ULDC UR9, c[0x0][0x340] ;  /* 0x0000d00000097ab9 */ /* 0x000fe20000000800 */
[----:B------:R-:W-:Y:S01]  /*4300*/  FMUL.FTZ R100, R100, c[0x0][0x298] ;  /* 0x0000a60064647a20 */ /* 0x000fe20000410000 */
[----:B------:R-:W-:Y:S01]  /*4310*/  ULDC UR4, c[0x0][0x358] ;  /* 0x0000d60000047ab9 */ /* 0x000fe20000000800 */
[----:B------:R-:W3:Y:S01]  /*4320*/  S2UR UR7, SR_CTAID.X ;  /* 0x00000000000779c3 */ /* 0x000ee20000002500 */
[----:B------:R-:W-:Y:S01]  /*4330*/  ULDC UR5, c[0x0][0x2f4] ;  /* 0x0000bd0000057ab9 */ /* 0x000fe20000000800 */
[----:B------:R-:W-:-:S02]  /*4340*/  FMUL.FTZ R101, R101, c[0x0][0x298] ;  /* 0x0000a60065657a20 */ /* 0x000fc40000410000 */
[----:B------:R-:W-:Y:S02]  /*4350*/  FMUL.FTZ R102, R102, c[0x0][0x298] ;  /* 0x0000a60066667a20 */ /* 0x000fe40000410000 */
[----:B------:R-:W-:Y:S02]  /*4360*/  FMUL.FTZ R103, R103, c[0x0][0x298] ;  /* 0x0000a60067677a20 */ /* 0x000fe40000410000 */
[----:B------:R-:W4:Y:S01]  /*4370*/  S2UR UR6, SR_CTAID.Z ;  /* 0x00000000000679c3 */ /* 0x000f220000002700 */
[----:B------:R-:W-:Y:S02]  /*4380*/  FMUL.FTZ R104, R104, c[0x0][0x298] ;  /* 0x0000a60068687a20 */ /* 0x000fe40000410000 */
[----:B------:R-:W-:Y:S02]  /*4390*/  FMUL.FTZ R105, R105, c[0x0][0x298] ;  /* 0x0000a60069697a20 */ /* 0x000fe40000410000 */
[----:B------:R-:W-:Y:S02]  /*43a0*/  FMUL.FTZ R106, R106, c[0x0][0x298] ;  /* 0x0000a6006a6a7a20 */ /* 0x000fe40000410000 */
[----:B------:R-:W-:Y:S01]  /*43b0*/  FMUL.FTZ R107, R107, c[0x0][0x298] ;  /* 0x0000a6006b6b7a20 */ /* 0x000fe20000410000 */
[----:B--2---:R-:W-:Y:S01]  /*43c0*/  UIMAD.WIDE.U32 UR18, UR11, UR17, URZ ;  /* 0x000000110b1272a5 */ /* 0x004fe2000f8e003f */
[----:B------:R-:W-:Y:S01]  /*43d0*/  FMUL.FTZ R112, R112, c[0x0][0x298] ;  /* 0x0000a60070707a20 */ /* 0x000fe20000410000 */
[----:B------:R-:W-:Y:S01]  /*43e0*/  USHF.R.S32.HI UR13, URZ, 0x1f, UR11 ;  /* 0x0000001f3f0d7899 */ /* 0x000fe2000801140b */
[----:B------:R-:W-:Y:S01]  /*43f0*/  FMUL.FTZ R113, R113, c[0x0][0x298] ;  /* 0x0000a60071717a20 */ /* 0x000fe20000410000 */
[----:B------:R-:W-:Y:S01]  /*4400*/  UMOV UR17, UR11 ;  /* 0x0000000b00117c82 */ /* 0x000fe20008000000 */
[----:B------:R-:W-:Y:S01]  /*4410*/  FMUL.FTZ R114, R114, c[0x0][0x298] ;  /* 0x0000a60072727a20 */ /* 0x000fe20000410000 */
[----:B------:R-:W-:Y:S01]  /*4420*/  @UP0 USHF.R.U32.HI UR17, URZ, UR9, UR19 ;  /* 0x000000093f110299 */ /* 0x000fe20008011613 */
[----:B------:R-:W-:Y:S01]  /*4430*/  FMUL.FTZ R115, R115, c[0x0][0x298] ;  /* 0x0000a60073737a20 */ /* 0x000fe20000410000 */
[----:B---3--:R-:W-:Y:S01]  /*4440*/  UIMAD UR9, UR7, UR4, URZ ;  /* 0x00000004070972a4 */ /* 0x008fe2000f8e023f */
[----:B------:R-:W-:Y:S01]  /*4450*/  FMUL.FTZ R108, R108, c[0x0][0x298] ;  /* 0x0000a6006c6c7a20 */ /* 0x000fe20000410000 */
[----:B------:R-:W-:Y:S01]  /*4460*/  @UP0 USHF.R.S32.HI UR4, URZ, 0x1f, UR17 ;  /* 0x0000001f3f040899 */ /* 0x000fe20008011411 */
[----:B------:R-:W-:Y:S01]  /*4470*/  FMUL.FTZ R109, R109, c[0x0][0x298] ;  /* 0x0000a6006d6d7a20 */ /* 0x000fe20000410000 */
[----:B------:R-:W-:Y:S01]  /*4480*/  UMOV UR12, UR11 ;  /* 0x0000000b000c7c82 */ /* 0x000fe20008000000 */
[----:B------:R-:W-:Y:S01]  /*4490*/  FMUL.FTZ R110, R110, c[0x0][0x298] ;  /* 0x0000a6006e6e7a20 */ /* 0x000fe20000410000 */
[----:B------:R-:W-:Y:S01]  /*44a0*/  @UP0 UMOV UR12, UR17 ;  /* 0x00000011000c0c82 */ /* 0x000fe20008000000 */
[----:B------:R-:W-:Y:S01]  /*44b0*/  FMUL.FTZ R111, R111, c[0x0][0x298] ;  /* 0x0000a6006f6f7a20 */ /* 0x000fe20000410000 */
[----:B----4-:R-:W-:Y:S01]  /*44c0*/  UIMAD UR10, UR6, UR5, URZ ;  /* 0x00000005060a72a4 */ /* 0x010fe2000f8e023f */
[----:B------:R-:W-:Y:S01]  /*44d0*/  FMUL.FTZ R116, R116, c[0x0][0x298] ;  /* 0x0000a60074747a20 */ /* 0x000fe20000410000 */
[----:B------:R-:W-:Y:S01]  /*44e0*/  UIMAD UR5, UR9, UR5, URZ ;  /* 0x00000005090572a4 */ /* 0x000fe2000f8e023f */
[----:B------:R-:W-:Y:S01]  /*44f0*/  FMUL.FTZ R117, R117, c[0x0][0x298] ;  /* 0x0000a60075757a20 */ /* 0x000fe20000410000 */
[----:B------:R-:W-:Y:S01]  /*4500*/  USHF.R.S32.HI UR18, URZ, 0x1f, UR10 ;  /* 0x0000001f3f127899 */ /* 0x000fe2000801140a */
[----:B------:R-:W-:Y:S01]  /*4510*/  FMUL.FTZ R118, R118, c[0x0][0x298] ;  /* 0x0000a60076767a20 */ /* 0x000fe20000410000 */
[----:B------:R-:W-:Y:S01]  /*4520*/  @UP0 UMOV UR13, UR4 ;  /* 0x00000004000d0c82 */ /* 0x000fe20008000000 */
[----:B------:R-:W-:Y:S01]  /*4530*/  FMUL.FTZ R119, R119, c[0x0][0x298] ;  /* 0x0000a60077777a20 */ /* 0x000fe20000410000 */
[----:B------:R-:W-:Y:S01]  /*4540*/  USHF.R.S32.HI UR9, URZ, 0x1f, UR5 ;  /* 0x0000001f3f097899 */ /* 0x000fe20008011405 */
[----:B------:R-:W-:Y:S01]  /*4550*/  FMUL.FTZ R120, R120, c[0x0][0x298] ;  /* 0x0000a60078787a20 */ /* 0x000fe20000410000 */
[----:B------:R-:W-:Y:S01]  /*4560*/  UIADD3 UR10, UP1, UP0, UR5, UR12, UR10 ;  /* 0x0000000c050a7290 */ /* 0x000fe2000f83e00a */
[----:B------:R-:W-:Y:S01]  /*4570*/  FMUL.FTZ R121, R121, c[0x0][0x298] ;  /* 0x0000a60079797a20 */ /* 0x000fe20000410000 */
[----:B------:R-:W-:Y:S01]  /*4580*/  UIADD3 UR17, -UR17, URZ, URZ ;  /* 0x0000003f11117290 */ /* 0x000fe2000fffe13f */
[----:B------:R-:W-:Y:S01]  /*4590*/  FMUL.FTZ R122, R122, c[0x0][0x298] ;  /* 0x0000a6007a7a7a20 */ /* 0x000fe20000410000 */
[----:B------:R-:W-:Y:S01]  /*45a0*/  UIADD3.X UR18, UR9, UR13, UR18, UP1, UP0 ;  /* 0x0000000d09127290 */ /* 0x000fe20008fe0412 */
[----:B------:R-:W-:Y:S01]  /*45b0*/  FMUL.FTZ R123, R123, c[0x0][0x298] ;  /* 0x0000a6007b7b7a20 */ /* 0x000fe20000410000 */
[----:B------:R-:W-:Y:S01]  /*45c0*/  USHF.L.U32 UR9, UR10, 0x2, URZ ;  /* 0x000000020a097899 */ /* 0x000fe2000800063f */
[----:B------:R-:W-:Y:S01]  /*45d0*/  FMUL.FTZ R128, R128, c[0x0][0x298] ;  /* 0x0000a60080807a20 */ /* 0x000fe20000410000 */
[----:B------:R-:W-:Y:S01]  /*45e0*/  ULDC.64 UR4, c[0x0][0x350] ;  /* 0x0000d40000047ab9 */ /* 0x000fe20000000a00 */
[----:B------:R-:W-:Y:S01]  /*45f0*/  FMUL.FTZ R129, R129, c[0x0][0x298] ;  /* 0x0000a60081817a20 */ /* 0x000fe20000410000 */
[----:B------:R-:W-:Y:S01]  /*4600*/  USHF.L.U64.HI UR10, UR10, 0x2, UR18 ;  /* 0x000000020a0a7899 */ /* 0x000fe20008010212 */
[----:B------:R-:W-:Y:S01]  /*4610*/  FMUL.FTZ R130, R130, c[0x0][0x298] ;  /* 0x0000a60082827a20 */ /* 0x000fe20000410000 */
[----:B------:R-:W-:Y:S01]  /*4620*/  UIADD3 UR4, UP0, UR9, UR4, URZ ;  /* 0x0000000409047290 */ /* 0x000fe2000ff1e03f */
[----:B------:R-:W-:Y:S01]  /*4630*/  FMUL.FTZ R131, R131, c[0x0][0x298] ;  /* 0x0000a60083837a20 */ /* 0x000fe20000410000 */
[----:B------:R-:W-:Y:S01]  /*4640*/  UIMAD UR11, UR17, UR16, UR11 ;  /* 0x00000010110b72a4 */ /* 0x000fe2000f8e020b */
[----:B------:R-:W-:Y:S01]  /*4650*/  FMUL.FTZ R124, R124, c[0x0][0x298] ;  /* 0x0000a6007c7c7a20 */ /* 0x000fe20000410000 */
[----:B------:R-:W-:Y:S01]  /*4660*/  UIADD3.X UR5, UR10, UR5, URZ, UP0, !UPT ;  /* 0x000000050a057290 */ /* 0x000fe200087fe43f */
[----:B------:R-:W-:Y:S01]  /*4670*/  FMUL.FTZ R125, R125, c[0x0][0x298] ;  /* 0x0000a6007d7d7a20 */ /* 0x000fe20000410000 */
[----:B------:R-:W-:Y:S01]  /*4680*/  MOV R2, UR4 ;  /* 0x0000000400027c02 */ /* 0x000fe20008000f00 */
[----:B------:R-:W-:-:S02]  /*4690*/  FMUL.FTZ R126, R126, c[0x0][0x298] ;  /* 0x0000a6007e7e7a20 */ /* 0x000fc40000410000 */
[----:B------:R-:W-:Y:S01]  /*46a0*/  FMUL.FTZ R127, R127, c[0x0][0x298] ;  /* 0x0000a6007f7f7a20 */ /* 0x000fe20000410000 */
[----:B------:R-:W-:Y:S01]  /*46b0*/  MOV R3, UR5 ;  /* 0x0000000500037c02 */ /* 0x000fe20008000f00 */
[----:B------:R-:W-:Y:S06]  /*46c0*/  BAR.SYNC.DEFER_BLOCKING 0x1, 0x100 ;  /* 0x0044000000007b1d */ /* 0x000fec0000010000 */
[----:B------:R-:W-:Y:S05]  /*46d0*/  @P1 BRA `(.L_x_58) ;  /* 0x0000005000001947 */ /* 0x000fea0003800000 */
.L_x_59:
[----:B------:R-:W2:Y:S01]  /*46e0*/  LDG.E.STRONG.GPU R0, [R2.64] ;  /* 0x0000000e02007981 */ /* 0x000ea2000c1ef900 */
[----:B------:R-:W-:Y:S01]  /*46f0*/  YIELD ;  /* 0x0000000000007946 */ /* 0x000fe20003800000 */
[----:B--2---:R-:W-:Y:S01]  /*4700*/  ISETP.NE.AND P0, PT, R0, UR11, PT ;  /* 0x0000000b00007c0c */ /* 0x004fe2000bf05270 */
[----:B------:R-:W-:-:S12]  /*4710*/  CCTL.IVALL ;  /* 0x00000000ff00798f */ /* 0x000fd80002000000 */
[----:B------:R-:W-:Y:S05]  /*4720*/  @P0 BRA `(.L_x_59) ;  /* 0xffffffb000000947 */ /* 0x000fea000383ffff */
.L_x_58:
[----:B------:R-:W-:Y:S05]  /*4730*/  BSYNC B0 ;  /* 0x0000000000007941 */ /* 0x000fea0003800000 */
.L_x_57:
[----:B------:R-:W-:Y:S01]  /*4740*/  MOV R5, 0xffffffff ;  /* 0xffffffff00057802 */ /* 0x000fe20000000f00 */
[----:B------:R-:W-:Y:S05]  /*4750*/  BRA.CONV ~URZ, `(.L_x_60) ;  /* 0x000000237f007947 */ /* 0x000fea000b800000 */
[----:B------:R-:W-:Y:S02]  /*4760*/  MOV R4, 0x4780 ;  /* 0x0000478000047802 */ /* 0x000fe40000000f00 */
[----:B-1----:R-:W-:Y:S05]  /*4770*/  CALL.REL.NOINC `($__internal_0_$__cuda_sm70_warpsync) ;  /* 0x0000092000007944 */ /* 0x002fea0003c00000 */
.L_x_60:
[----:B------:R-:W-:Y:S01]  /*4780*/  USHF.L.U32 UR4, UR7, 0xd, URZ ;  /* 0x0000000d07047899 */ /* 0x000fe2000800063f */
[----:B------:R-:W2:Y:S01]  /*4790*/  S2R R0, SR_CTAID.Z ;  /* 0x0000000000007919 */ /* 0x000ea20000002700 */
[----:B------:R-:W-:Y:S01]  /*47a0*/  IMAD.U32 R8, RZ, RZ, UR12 ;  /* 0x0000000cff087e24 */ /* 0x000fe2000f8e00ff */
[----:B------:R-:W-:-:S06]  /*47b0*/  NOP ;  /* 0x0000000000007918 */ /* 0x000fcc0000000000 */
[----:B------:R-:W-:Y:S01]  /*47c0*/  USHF.R.S32.HI UR16, URZ, 0x1f, UR4 ;  /* 0x0000001f3f107899 */ /* 0x000fe20008011404 */
[C---:B------:R-:W-:Y:S01]  /*47d0*/  IADD3 R6, P0, R206.reuse, UR4, RZ ;  /* 0x00000004ce067c10 */ /* 0x040fe2000ff1e0ff */
[----:B------:R-:W-:Y:S01]  /*47e0*/  IMAD.U32 R9, RZ, RZ, UR13 ;  /* 0x0000000dff097e24 */ /* 0x000fe2000f8e00ff */
[----:B------:R-:W-:Y:S02]  /*47f0*/  ULDC.64 UR4, c[0x0][0x328] ;  /* 0x0000ca0000047ab9 */ /* 0x000fe40000000a00 */
[----:B------:R-:W-:Y:S01]  /*4800*/  UIMAD UR4, UR13, UR4, URZ ;  /* 0x000000040d0472a4 */ /* 0x000fe2000f8e023f */
[----:B------:R-:W-:-:S03]  /*4810*/  LEA.HI.X.SX32 R7, R206, UR16, 0x1, P0 ;  /* 0x00000010ce077c11 */ /* 0x000fc600080f0eff */
[----:B------:R-:W-:Y:S02]  /*4820*/  UIMAD UR16, UR12, UR5, UR4 ;  /* 0x000000050c1072a4 */ /* 0x000fe4000f8e0204 */
[----:B------:R-:W-:Y:S01]  /*4830*/  IMAD.WIDE.U32 R8, R8, c[0x0][0x328], R6 ;  /* 0x0000ca0008087a25 */ /* 0x000fe200078e0006 */
[----:B------:R-:W-:Y:S02]  /*4840*/  ULDC.64 UR4, c[0x0][0x330] ;  /* 0x0000cc0000047ab9 */ /* 0x000fe40000000a00 */
[----:B------:R-:W-:Y:S02]  /*4850*/  UIMAD UR4, UR8, UR4, URZ ;  /* 0x00000004080472a4 */ /* 0x000fe4000f8e023f */
[----:B------:R-:W-:Y:S02]  /*4860*/  IADD3 R9, R9, UR16, RZ ;  /* 0x0000001009097c10 */ /* 0x000fe4000fffe0ff */
[----:B------:R-:W-:-:S03]  /*4870*/  UIMAD UR4, UR6, UR5, UR4 ;  /* 0x00000005060472a4 */ /* 0x000fc6000f8e0204 */
[----:B--2---:R-:W-:-:S05]  /*4880*/  IMAD.WIDE.U32 R8, R0, c[0x0][0x330], R8 ;  /* 0x0000cc0000087a25 */ /* 0x004fca00078e0008 */
[----:B------:R-:W-:Y:S02]  /*4890*/  IADD3 R4, R9, UR4, RZ ;  /* 0x0000000409047c10 */ /* 0x000fe4000fffe0ff */
[----:B------:R-:W-:-:S04]  /*48a0*/  LEA R10, P0, R8, c[0x0][0x310], 0x2 ;  /* 0x0000c400080a7a11 */ /* 0x000fc800078010ff */
[----:B------:R-:W-:-:S05]  /*48b0*/  LEA.HI.X R11, R8, c[0x0][0x314], R4, 0x2, P0 ;  /* 0x0000c500080b7a11 */ /* 0x000fca00000f1404 */
[----:B------:R2:W-:Y:S04]  /*48c0*/  RED.E.ADD.F32.FTZ.RN.STRONG.GPU [R10.64], R68 ;  /* 0x000000440a00798e */ /* 0x0005e8000c10e78e */
[----:B------:R2:W-:Y:S04]  /*48d0*/  RED.E.ADD.F32.FTZ.RN.STRONG.GPU [R10.64+0x400], R69 ;  /* 0x000400450a00798e */ /* 0x0005e8000c10e78e */
        /* <DEDUP_REMOVED lines=29> */
[----:B------:R2:W-:Y:S01]  /*4ab0*/  RED.E.ADD.F32.FTZ.RN.STRONG.GPU [R10.64+0x7c00], R95 ;  /* 0x007c005f0a00798e */ /* 0x0005e2000c10e78e */
[----:B------:R-:W-:Y:S05]  /*4ac0*/  BRA.CONV ~URZ, `(.L_x_61) ;  /* 0x000000237f007947 */ /* 0x000fea000b800000 */
[----:B------:R-:W-:Y:S02]  /*4ad0*/  MOV R4, 0x4af0 ;  /* 0x00004af000047802 */ /* 0x000fe40000000f00 */
[----:B-12---:R-:W-:Y:S05]  /*4ae0*/  CALL.REL.NOINC `($__internal_0_$__cuda_sm70_warpsync) ;  /* 0x000005b000007944 */ /* 0x006fea0003c00000 */
.L_x_61:
[----:B------:R-:W-:-:S06]  /*4af0*/  NOP ;  /* 0x0000000000007918 */ /* 0x000fcc0000000000 */
[----:B------:R-:W-:Y:S01]  /*4b00*/  BSSY B0, `(.L_x_62) ;  /* 0x000000b000007945 */ /* 0x000fe20003800000 */
[----:B------:R-:W-:Y:S05]  /*4b10*/  @P1 BRA `(.L_x_63) ;  /* 0x0000009000001947 */ /* 0x000fea0003800000 */
[----:B------:R-:W-:Y:S01]  /*4b20*/  @!PT LDS RZ, [RZ] ;  /* 0x00000000fffff984 */ /* 0x000fe20000000800 */
[----:B------:R-:W-:Y:S01]  /*4b30*/  @!PT LDS RZ, [RZ] ;  /* 0x00000000fffff984 */ /* 0x000fe20000000800 */
[----:B------:R-:W-:Y:S01]  /*4b40*/  @!PT LDS RZ, [RZ] ;  /* 0x00000000fffff984 */ /* 0x000fe20000000800 */
[----:B------:R-:W-:Y:S01]  /*4b50*/  @!PT LDS RZ, [RZ] ;  /* 0x00000000fffff984 */ /* 0x000fe20000000800 */
[----:B------:R-:W-:Y:S06]  /*4b60*/  MEMBAR.ALL.GPU ;  /* 0x0000000000007992 */ /* 0x000fec000000a000 */
[----:B------:R-:W-:Y:S01]  /*4b70*/  MOV R9, 0x1 ;  /* 0x0000000100097802 */ /* 0x000fe20000000f00 */
[----:B------:R-:W-:-:S00]  /*4b80*/  ERRBAR ;  /* 0x00000000000079ab */ /* 0x000fc00000000000 */
[----:B012345:R-:W-:-:S05]  /*4b90*/  CCTL.IVALL ;  /* 0x00000000ff00798f */ /* 0x03ffca0002000000 */
[----:B------:R3:W-:Y:S02]  /*4ba0*/  RED.E.ADD.S32.STRONG.GPU [R2.64], R9 ;  /* 0x000000090200798e */ /* 0x0007e4000c10e38e */
.L_x_63:
[----:B------:R-:W-:Y:S05]  /*4bb0*/  BSYNC B0 ;  /* 0x0000000000007941 */ /* 0x000fea0003800000 */
.L_x_62:
[----:B------:R-:W-:Y:S01]  /*4bc0*/  ULDC.64 UR4, c[0x0][0x348] ;  /* 0x0000d20000047ab9 */ /* 0x000fe20000000a00 */
[----:B------:R-:W-:Y:S01]  /*4bd0*/  BSSY B0, `(.L_x_64) ;  /* 0x000000b000007945 */ /* 0x000fe20003800000 */
[----:B------:R-:W-:-:S04]  /*4be0*/  UIADD3 UR4, UP0, UR9, UR4, URZ ;  /* 0x0000000409047290 */ /* 0x000fc8000ff1e03f */
[----:B------:R-:W-:Y:S02]  /*4bf0*/  UIADD3.X UR5, UR10, UR5, URZ, UP0, !UPT ;  /* 0x000000050a057290 */ /* 0x000fe400087fe43f */
[----:B---3--:R-:W-:-:S04]  /*4c00*/  MOV R2, UR4 ;  /* 0x0000000400027c02 */ /* 0x008fc80008000f00 */
[----:B------:R-:W-:Y:S01]  /*4c10*/  MOV R3, UR5 ;  /* 0x0000000500037c02 */ /* 0x000fe20008000f00 */
[----:B------:R-:W-:Y:S05]  /*4c20*/  @P1 BRA `(.L_x_65) ;  /* 0x0000005000001947 */ /* 0x000fea0003800000 */
.L_x_66:
[----:B------:R-:W3:Y:S01]  /*4c30*/  LDG.E.STRONG.GPU R4, [R2.64] ;  /* 0x0000000e02047981 */ /* 0x000ee2000c1ef900 */
[----:B------:R-:W-:Y:S01]  /*4c40*/  YIELD ;  /* 0x0000000000007946 */ /* 0x000fe20003800000 */
[----:B---3--:R-:W-:Y:S01]  /*4c50*/  ISETP.NE.AND P0, PT, R4, UR11, PT ;  /* 0x0000000b04007c0c */ /* 0x008fe2000bf05270 */
[----:B------:R-:W-:-:S12]  /*4c60*/  CCTL.IVALL ;  /* 0x00000000ff00798f */ /* 0x000fd80002000000 */
[----:B------:R-:W-:Y:S05]  /*4c70*/  @P0 BRA `(.L_x_66) ;  /* 0xffffffb000000947 */ /* 0x000fea000383ffff */
.L_x_65:
[----:B------:R-:W-:Y:S05]  /*4c80*/  BSYNC B0 ;  /* 0x0000000000007941 */ /* 0x000fea0003800000 */
.L_x_64:
[----:B------:R-:W-:Y:S05]  /*4c90*/  BRA.CONV ~URZ, `(.L_x_67) ;  /* 0x000000237f007947 */ /* 0x000fea000b800000 */
[----:B------:R-:W-:Y:S02]  /*4ca0*/  MOV R4, 0x4cc0 ;  /* 0x00004cc000047802 */ /* 0x000fe40000000f00 */
[----:B-12---:R-:W-:Y:S05]  /*4cb0*/  CALL.REL.NOINC `($__internal_0_$__cuda_sm70_warpsync) ;  /* 0x000003e000007944 */ /* 0x006fea0003c00000 */
.L_x_67:
[----:B------:R-:W-:Y:S01]  /*4cc0*/  ULDC.64 UR4, c[0x0][0x300] ;  /* 0x0000c00000047ab9 */ /* 0x000fe20000000a00 */
[----:B------:R-:W-:Y:S01]  /*4cd0*/  IMAD.U32 R8, RZ, RZ, UR12 ;  /* 0x0000000cff087e24 */ /* 0x000fe2000f8e00ff */
[----:B------:R-:W-:Y:S01]  /*4ce0*/  UIMAD UR4, UR13, UR4, URZ ;  /* 0x000000040d0472a4 */ /* 0x000fe2000f8e023f */
[----:B------:R-:W-:Y:S02]  /*4cf0*/  IMAD.U32 R9, RZ, RZ, UR13 ;  /* 0x0000000dff097e24 */ /* 0x000fe4000f8e00ff */
[----:B------:R-:W-:Y:S01]  /*4d00*/  IMAD.WIDE.U32 R6, R8, c[0x0][0x300], R6 ;  /* 0x0000c00008067a25 */ /* 0x000fe200078e0006 */
[----:B------:R-:W-:-:S03]  /*4d10*/  UIMAD UR16, UR12, UR5, UR4 ;  /* 0x000000050c1072a4 */ /* 0x000fc6000f8e0204 */
[----:B------:R-:W-:Y:S02]  /*4d20*/  ULDC.64 UR4, c[0x0][0x308] ;  /* 0x0000c20000047ab9 */ /* 0x000fe40000000a00 */
[----:B------:R-:W-:Y:S01]  /*4d30*/  UIMAD UR4, UR8, UR4, URZ ;  /* 0x00000004080472a4 */ /* 0x000fe2000f8e023f */
[----:B------:R-:W-:-:S03]  /*4d40*/  IADD3 R7, R7, UR16, RZ ;  /* 0x0000001007077c10 */ /* 0x000fc6000fffe0ff */
[----:B------:R-:W-:Y:S02]  /*4d50*/  UIMAD UR4, UR6, UR5, UR4 ;  /* 0x00000005060472a4 */ /* 0x000fe4000f8e0204 */
[----:B------:R-:W-:-:S05]  /*4d60*/  IMAD.WIDE.U32 R6, R0, c[0x0][0x308], R6 ;  /* 0x0000c20000067a25 */ /* 0x000fca00078e0006 */
[----:B------:R-:W-:Y:S02]  /*4d70*/  IADD3 R0, R7, UR4, RZ ;  /* 0x0000000407007c10 */ /* 0x000fe4000fffe0ff */
[----:B------:R-:W-:-:S04]  /*4d80*/  LEA R8, P0, R6, c[0x0][0x2e8], 0x2 ;  /* 0x0000ba0006087a11 */ /* 0x000fc800078010ff */
[----:B------:R-:W-:Y:S01]  /*4d90*/  LEA.HI.X R9, R6, c[0x0][0x2ec], R0, 0x2, P0 ;  /* 0x0000bb0006097a11 */ /* 0x000fe200000f1400 */
[----:B------:R-:W-:-:S06]  /*4da0*/  NOP ;  /* 0x0000000000007918 */ /* 0x000fcc0000000000 */
        /* <DEDUP_REMOVED lines=34> */
[----:B-123--:R-:W-:Y:S05]  /*4fd0*/  CALL.REL.NOINC `($__internal_0_$__cuda_sm70_warpsync) ;  /* 0x000000c000007944 */ /* 0x00efea0003c00000 */
.L_x_68:
[----:B------:R-:W-:-:S06]  /*4fe0*/  NOP ;  /* 0x0000000000007918 */ /* 0x000fcc0000000000 */
[----:B------:R-:W-:Y:S05]  /*4ff0*/  @P1 EXIT ;  /* 0x000000000000194d */ /* 0x000fea0003800000 */
        /* <DEDUP_REMOVED lines=8> */
[----:B------:R-:W-:Y:S01]  /*5080*/  RED.E.ADD.S32.STRONG.GPU [R2.64], R5 ;  /* 0x000000050200798e */ /* 0x000fe2000c10e38e */
[----:B------:R-:W-:Y:S05]  /*5090*/  EXIT ;  /* 0x000000000000794d */ /* 0x000fea0003800000 */
        .weak           $__internal_0_$__cuda_sm70_warpsync
        .type           $__internal_0_$__cuda_sm70_warpsync,@function
        .size           $__internal_0_$__cuda_sm70_warpsync,(.L_x_1795 - $__internal_0_$__cuda_sm70_warpsync)
$__internal_0_$__cuda_sm70_warpsync:
[----:B------:R-:W-:Y:S01]  /*50a0*/  MOV R8, R4 ;  /* 0x0000000400087202 */ /* 0x000fe20000000f00 */
[----:B------:R-:W-:Y:S04]  /*50b0*/  WARPSYNC R5 ;  /* 0x0000000500007348 */ /* 0x000fe80003800000 */
[----:B------:R-:W-:-:S04]  /*50c0*/  MOV R9, 0x0 ;  /* 0x0000000000097802 */ /* 0x000fc80000000f00 */
[----:B------:R-:W-:Y:S05]  /*50d0*/  RET.REL.NODEC R8 `(_ZN7cutlass13device_kernelIN5flash19enable_sm80_to_sm89INS1_16FlashAttnBwdSm80INS1_25CollectiveMainloopBwdSm80ILi2ELi2EN4cute5tupleIJNS5_1CILi64EEENS7_ILi128EEES8_EEENS_10bfloat16_tEfNS_4arch4Sm80ELb0ELb0ELb0ELb0ELb1ELb0ELb0ELb0ELi2ELi2ELi4ELi2ELb1EEENS1_24CollectiveEpilogueBwdGQAISA_fSD_Li256ELb0ELb1EEENS1_19SingleTileSchedulerILb0ELb0ELb0ELi128EEEEEEEEEvNT_6ParamsE) ;  /* 0xffffaf2008007950 */ /* 0x000fea0003c3ffff */
.L_x_69:
        /* <DEDUP_REMOVED lines=10> */
.L_x_1795:


//--------------------- .text._ZN7cutlass13device_kernelIN5flash19enable_sm80_to_sm89INS1_16FlashAttnBwdSm80INS1_25CollectiveMainloopBwdSm80ILi2ELi2EN4cute5tupleIJNS5_1CILi64EEENS7_ILi128EEES8_EEENS_10bfloat16_tEfNS_4arch4Sm80ELb0ELb0ELb0ELb1ELb0ELb0ELb0ELb0ELi2ELi2ELi4ELi2ELb1EEENS1_21CollectiveEpilogueBwdISA_SB_SD_Li256ELb1ELb0ELi2EEENS1_19SingleTileSchedulerILb1ELb0ELb0ELi128EEEEEEEEEvNT_6ParamsE --------------------------
	.section	.text._ZN7cutlass13device_kernelIN5flash19enable_sm80_to_sm89INS1_16FlashAttnBwdSm80INS1_25CollectiveMainloopBwdSm80ILi2ELi2EN4cute5tupleIJNS5_1CILi64EEENS7_ILi128EEES8_EEENS_10bfloat16_tEfNS_4arch4Sm80ELb0ELb0ELb0ELb1ELb0ELb0ELb0ELb0ELi2ELi2ELi4ELi2ELb1EEENS1_21CollectiveEpilogueBwdISA_SB_SD_Li256ELb1ELb0ELi2EEENS1_19SingleTileSchedulerILb1ELb0ELb0ELi128EEEEEEEEEvNT_6ParamsE,"ax",@progbits
	.sectioninfo	@"SHI_REGISTERS=254"
	.align	128
.text._ZN7cutlass13device_kernelIN5flash19enable_sm80_to_sm89INS1_16FlashAttnBwdSm80INS1_25CollectiveMainloopBwdSm80ILi2ELi2EN4cute5tupleIJNS5_1CILi64EEENS7_ILi128EEES8_EEENS_10bfloat16_tEfNS_4arch4Sm80ELb0ELb0ELb0ELb1ELb0ELb0ELb0ELb0ELi2ELi2ELi4ELi2ELb1EEENS1_21CollectiveEpilogueBwdISA_SB_SD_Li256ELb1ELb0ELi2EEENS1_19SingleTileSchedulerILb1ELb0ELb0ELi128EEEEEEEEEvNT_6ParamsE:
        .type           _ZN7cutlass13device_kernelIN5flash19enable_sm80_to_sm89INS1_16FlashAttnBwdSm80INS1_25CollectiveMainloopBwdSm80ILi2ELi2EN4cute5tupleIJNS5_1CILi64EEENS7_ILi128EEES8_EEENS_10bfloat16_tEfNS_4arch4Sm80ELb0ELb0ELb0ELb1ELb0ELb0ELb0ELb0ELi2ELi2ELi4ELi2ELb1EEENS1_21CollectiveEpilogueBwdISA_SB_SD_Li256ELb1ELb0ELi2EEENS1_19SingleTileSchedulerILb1ELb0ELb0ELi128EEEEEEEEEvNT_6ParamsE,@function
        .size           _ZN7cutlass13device_kernelIN5flash19enable_sm80_to_sm89INS1_16FlashAttnBwdSm80INS1_25CollectiveMainloopBwdSm80ILi2ELi2EN4cute5tupleIJNS5_1CILi64EEENS7_ILi128EEES8_EEENS_10bfloat16_tEfNS_4arch4Sm80ELb0ELb0ELb0ELb1ELb0ELb0ELb0ELb0ELi2ELi2ELi4ELi2ELb1EEENS1_21CollectiveEpilogueBwdISA_SB_SD_Li256ELb1ELb0ELi2EEENS1_19SingleTileSchedulerILb1ELb0ELb0ELi128EEEEEEEEEvNT_6ParamsE,(.L_x_1797 - _ZN7cutlass13device_kernelIN5flash19enable_sm80_to_sm89INS1_16FlashAttnBwdSm80INS1_25CollectiveMainloopBwdSm80ILi2ELi2EN4cute5tupleIJNS5_1CILi64EEENS7_ILi128EEES8_EEENS_10bfloat16_tEfNS_4arch4Sm80ELb0ELb0ELb0ELb1ELb0ELb0ELb0ELb0ELi2ELi2ELi4ELi2ELb1EEENS1_21CollectiveEpilogueBwdISA_SB_SD_Li256ELb1ELb0ELi2EEENS1_19SingleTileSchedulerILb1ELb0ELb0ELi128EEEEEEEEEvNT_6ParamsE)
        .other          _ZN7cutlass13device_kernelIN5flash19enable_sm80_to_sm89INS1_16FlashAttnBwdSm80INS1_25CollectiveMainloopBwdSm80ILi2ELi2EN4cute5tupleIJNS5_1CILi64EEENS7_ILi128EEES8_EEENS_10bfloat16_tEfNS_4arch4Sm80ELb0ELb0ELb0ELb1ELb0ELb0ELb0ELb0ELi2ELi2ELi4ELi2ELb1EEENS1_21CollectiveEpilogueBwdISA_SB_SD_Li256ELb1ELb0ELi2EEENS1_19SingleTileSchedulerILb1ELb0ELb0ELi128EEEEEEEEEvNT_6ParamsE,@"STO_CUDA_ENTRY STV_DEFAULT"
_ZN7cutlass13device_kernelIN5flash19enable_sm80_to_sm89INS1_16FlashAttnBwdSm80INS1_25CollectiveMainloopBwdSm80ILi2ELi2EN4cute5tupleIJNS5_1CILi64EEENS7_ILi128EEES8_EEENS_10bfloat16_tEfNS_4arch4Sm80ELb0ELb0ELb0ELb1ELb0ELb0ELb0ELb0ELi2ELi2ELi4ELi2ELb1EEENS1_21CollectiveEpilogueBwdISA_SB_SD_Li256ELb1ELb0ELi2EEENS1_19SingleTileSchedulerILb1ELb0ELb0ELi128EEEEEEEEEvNT_6ParamsE:
[----:B------:R-:W-:Y:S02]  /*0000*/  MOV R1, c[0x0][0x28] ;  /* 0x00000a0000017a02 */ /* 0x000fe40000000f00 */
[----:B------:R-:W1:Y:S01]  /*0010*/  S2R R6, SR_TID.X ;  /* 0x0000000000067919 */ /* 0x000e620000002100 */
[----:B------:R-:W-:Y:S01]  /*0020*/  MOV R10, 0x4 ;  /* 0x00000004000a7802 */ /* 0x000fe20000000f00 */
[----:B------:R-:W-:Y:S02]  /*0030*/  ULDC.64 UR8, c[0x0][0x118] ;  /* 0x0000460000087ab9 */ /* 0x000fe40000000a00 */
[----:B------:R-:W2:Y:S04]  /*0040*/  S2R R207, SR_CTAID.Z ;  /* 0x0000000000cf7919 */ /* 0x000ea80000002700 */
[----:B------:R-:W3:Y:S04]  /*0050*/  S2R R2, SR_CTAID.X ;  /* 0x0000000000027919 */ /* 0x000ee80000002500 */
[----:B------:R-:W4:Y:S01]  /*0060*/  S2R R3, SR_CTAID.Y ;  /* 0x0000000000037919 */ /* 0x000f220000002600 */
[----:B-1----:R-:W-:Y:S01]  /*0070*/  SHF.R.U32.HI R0, RZ, 0x5, R6 ;  /* 0x00000005ff007819 */ /* 0x002fe20000011606 */
[----:B--2---:R-:W-:-:S05]  /*0080*/  IMAD.WIDE R4, R207, R10, c[0x0][0x3c0] ;  /* 0x0000f000cf047625 */ /* 0x004fca00078e020a */
[----:B------:R-:W1:Y:S02]  /*0090*/  SHFL.IDX PT, R0, R0, RZ, 0x1f ;  /* 0x00001fff00007589 */ /* 0x000e6400000e0000 */
[----:B-1----:R-:W-:-:S13]  /*00a0*/  ISETP.NE.AND P0, PT, R0, RZ, PT ;  /* 0x000000ff0000720c */ /* 0x002fda0003f05270 */
[----:B------:R-:W-:Y:S05]  /*00b0*/  @!P0 BRA `(.L_x_70) ;  /* 0x0000012000008947 */ /* 0x000fea0003800000 */
[----:B---34-:R-:W-:-:S04]  /*00c0*/  ISETP.NE.U32.AND P0, PT, RZ, c[0x0][0x3c0], PT ;  /* 0x0000f000ff007a0c */ /* 0x018fc80003f05070 */
[----:B------:R-:W-:-:S13]  /*00d0*/  ISETP.NE.AND.EX P0, PT, RZ, c[0x0][0x3c4], PT, P0 ;  /* 0x0000f100ff007a0c */ /* 0x000fda0003f05300 */
[----:B------:R-:W-:Y:S05]  /*00e0*/  @!P0 BRA `(.L_x_71) ;  /* 0x0000002000008947 */ /* 0x000fea0003800000 */
[----:B------:R1:W5:Y:S01]  /*00f0*/  LDG.E R5, [R4.64] ;  /* 0x0000000804057981 */ /* 0x000362000c1e1900 */
[----:B------:R-:W-:Y:S05]  /*0100*/  BRA `(.L_x_72) ;  /* 0x0000009000007947 */ /* 0x000fea0003800000 */
.L_x_71:
[----:B------:R-:W-:-:S04]  /*0110*/  ISETP.NE.U32.AND P0, PT, RZ, c[0x0][0x3b8], PT ;  /* 0x0000ee00ff007a0c */ /* 0x000fc80003f05070 */
[----:B------:R-:W-:-:S13]  /*0120*/  ISETP.NE.AND.EX P0, PT, RZ, c[0x0][0x3bc], PT, P0 ;  /* 0x0000ef00ff007a0c */ /* 0x000fda0003f05300 */
[----:B------:R-:W-:Y:S05]  /*0130*/  @!P0 BRA `(.L_x_73) ;  /* 0x0000005000008947 */ /* 0x000fea0003800000 */
[----:B------:R-:W-:-:S05]  /*0140*/  IMAD.WIDE R8, R207, R10, c[0x0][0x3b8] ;  /* 0x0000ee00cf087625 */ /* 0x000fca00078e020a */
[----:B------:R-:W2:Y:S04]  /*0150*/  LDG.E R5, [R8.64] ;  /* 0x0000000808057981 */ /* 0x000ea8000c1e1900 */
[----:B------:R-:W2:Y:S02]  /*0160*/  LDG.E R0, [R8.64+0x4] ;  /* 0x0000040808007981 */ /* 0x000ea4000c1e1900 */
[----:B--2---:R-:W-:Y:S01]  /*0170*/  IADD3 R5, -R5, R0, RZ ;  /* 0x0000000005057210 */ /* 0x004fe20007ffe1ff */
[----:B------:R-:W-:Y:S05]  /*0180*/  BRA `(.L_x_72) ;  /* 0x0000001000007947 */ /* 0x000fea0003800000 */
.L_x_73:
[----:B------:R-:W-:Y:S02]  /*0190*/  MOV R5, c[0x0][0x3a4] ;  /* 0x0000e90000057a02 */ /* 0x000fe40000000f00 */
.L_x_72:
[----:B------:R-:W-:-:S05]  /*01a0*/  IMAD.SHL.U32 R0, R2, 0x80, RZ ;  /* 0x0000008002007824 */ /* 0x000fca00078e00ff */
[----:B-----5:R-:W-:-:S04]  /*01b0*/  ISETP.GE.AND P0, PT, R0, R5, PT ;  /* 0x000000050000720c */ /* 0x020fc80003f06270 */
[----:B------:R-:W-:Y:S01]  /*01c0*/  SEL R207, R207, 0xffffffff, !P0 ;  /* 0xffffffffcfcf7807 */ /* 0x000fe20004000000 */
[----:B------:R-:W-:Y:S05]  /*01d0*/  BRA `(.L_x_74) ;  /* 0x0000011000007947 */ /* 0x000fea0003800000 */
.L_x_70:
[----:B---34-:R-:W-:-:S04]  /*01e0*/  ISETP.NE.U32.AND P0, PT, RZ, c[0x0][0x3c0], PT ;  /* 0x0000f000ff007a0c */ /* 0x018fc80003f05070 */
[----:B------:R-:W-:-:S13]  /*01f0*/  ISETP.NE.AND.EX P0, PT, RZ, c[0x0][0x3c4], PT, P0 ;  /* 0x0000f100ff007a0c */ /* 0x000fda0003f05300 */
[----:B------:R-:W-:Y:S05]  /*0200*/  @!P0 BRA `(.L_x_75) ;  /* 0x0000002000008947 */ /* 0x000fea0003800000 */
[----:B------:R1:W5:Y:S01]  /*0210*/  LDG.E R5, [R4.64] ;  /* 0x0000000804057981 */ /* 0x000362000c1e1900 */
[----:B------:R-:W-:Y:S05]  /*0220*/  BRA `(.L_x_76) ;  /* 0x0000009000007947 */ /* 0x000fea0003800000 */
.L_x_75:
        /* <DEDUP_REMOVED lines=8> */
.L_x_77:
[----:B------:R-:W-:Y:S02]  /*02b0*/  MOV R5, c[0x0][0x3a4] ;  /* 0x0000e90000057a02 */ /* 0x000fe40000000f00 */
.L_x_76:
[----:B------:R-:W-:-:S05]  /*02c0*/  IMAD.SHL.U32 R0, R2, 0x80, RZ ;  /* 0x0000008002007824 */ /* 0x000fca00078e00ff */
[----:B-----5:R-:W-:-:S04]  /*02d0*/  ISETP.GE.AND P0, PT, R0, R5, PT ;  /* 0x000000050000720c */ /* 0x020fc80003f06270 */
[----:B------:R-:W-:-:S04]  /*02e0*/  SEL R207, R207, 0xffffffff, !P0 ;  /* 0xffffffffcfcf7807 */ /* 0x000fc80004000000 */
.L_x_74:
[----:B------:R-:W-:-:S13]  /*02f0*/  ISETP.GE.AND P0, PT, R207, RZ, PT ;  /* 0x000000ffcf00720c */ /* 0x000fda0003f06270 */
[----:B------:R-:W-:Y:S05]  /*0300*/  @!P0 EXIT ;  /* 0x000000000000894d */ /* 0x000fea0003800000 */
[----:B------:R-:W-:Y:S01]  /*0310*/  ISETP.NE.U32.AND P3, PT, RZ, c[0x0][0x2c8], PT ;  /* 0x0000b200ff007a0c */ /* 0x000fe20003f65070 */
[----:B------:R-:W-:Y:S01]  /*0320*/  IMAD.WIDE R14, R207, R10, c[0x0][0x2c8] ;  /* 0x0000b200cf0e7625 */ /* 0x000fe200078e020a */
[----:B------:R-:W-:Y:S02]  /*0330*/  ISETP.NE.U32.AND P1, PT, RZ, c[0x0][0x2d8], PT ;  /* 0x0000b600ff007a0c */ /* 0x000fe40003f25070 */
[----:B------:R-:W-:Y:S02]  /*0340*/  ISETP.NE.AND.EX P3, PT, RZ, c[0x0][0x2cc], PT, P3 ;  /* 0x0000b300ff007a0c */ /* 0x000fe40003f65330 */
[----:B------:R-:W-:Y:S02]  /*0350*/  ISETP.NE.AND.EX P1, PT, RZ, c[0x0][0x2dc], PT, P1 ;  /* 0x0000b700ff007a0c */ /* 0x000fe40003f25310 */
[----:B------:R-:W-:-:S04]  /*0360*/  ISETP.NE.U32.AND P0, PT, RZ, c[0x0][0x2d0], PT ;  /* 0x0000b400ff007a0c */ /* 0x000fc80003f05070 */
[----:B------:R-:W-:-:S05]  /*0370*/  ISETP.NE.AND.EX P0, PT, RZ, c[0x0][0x2d4], PT, P0 ;  /* 0x0000b500ff007a0c */ /* 0x000fca0003f05300 */
[----:B------:R-:W2:Y:S01]  /*0380*/  @P3 LDG.E R0, [R14.64] ;  /* 0x000000080e003981 */ /* 0x000ea2000c1e1900 */
[----:B------:R-:W-:Y:S02]  /*0390*/  IMAD.MOV.U32 R206, RZ, RZ, c[0x0][0x168] ;  /* 0x00005a00ffce7624 */ /* 0x000fe400078e00ff */
[----:B-1----:R-:W-:Y:S02]  /*03a0*/  IMAD.MOV.U32 R4, RZ, RZ, RZ ;  /* 0x000000ffff047224 */ /* 0x002fe400078e00ff */
[----:B------:R-:W-:Y:S02]  /*03b0*/  IMAD.MOV.U32 R8, RZ, RZ, RZ ;  /* 0x000000ffff087224 */ /* 0x000fe400078e00ff */
[CC--:B------:R-:W-:Y:S02]  /*03c0*/  @P1 IMAD.WIDE R16, R207.reuse, R10.reuse, c[0x0][0x2d8] ;  /* 0x0000b600cf101625 */ /* 0x0c0fe400078e020a */
[----:B------:R1:W5:Y:S02]  /*03d0*/  @P3 LDG.E R4, [R14.64] ;  /* 0x000000080e043981 */ /* 0x000364000c1e1900 */
[----:B------:R-:W-:-:S02]  /*03e0*/  IMAD.WIDE R12, R207, R10, c[0x0][0x2d0] ;  /* 0x0000b400cf0c7625 */ /* 0x000fc400078e020a */
[----:B------:R1:W5:Y:S04]  /*03f0*/  @P1 LDG.E R206, [R16.64] ;  /* 0x0000000810ce1981 */ /* 0x000368000c1e1900 */
[----:B------:R1:W5:Y:S01]  /*0400*/  @P0 LDG.E R8, [R12.64] ;  /* 0x000000080c080981 */ /* 0x000362000c1e1900 */
[----:B--2---:R-:W-:-:S05]  /*0410*/  @P3 IMAD R0, R207, 0x40, R0 ;  /* 0x00000040cf003824 */ /* 0x004fca00078e0200 */
[----:B------:R-:W-:-:S04]  /*0420*/  @P3 SHF.R.S32.HI R5, RZ, 0x1f, R0 ;  /* 0x0000001fff053819 */ /* 0x000fc80000011400 */
[----:B------:R-:W-:Y:S01]  /*0430*/  @P3 LEA.HI R5, R5, R0, RZ, 0x6 ;  /* 0x0000000005053211 */ /* 0x000fe200078f30ff */
[----:B------:R-:W-:-:S03]  /*0440*/  IMAD.MOV.U32 R0, RZ, RZ, RZ ;  /* 0x000000ffff007224 */ /* 0x000fc600078e00ff */
[----:B------:R-:W-:Y:S01]  /*0450*/  @P3 LOP3.LUT R0, R5, 0xffffffc0, RZ, 0xc0, !PT ;  /* 0xffffffc005003812 */ /* 0x000fe200078ec0ff */
[----:B------:R-:W-:Y:S01]  /*0460*/  IMAD.MOV.U32 R5, RZ, RZ, c[0x0][0x198] ;  /* 0x00006600ff057624 */ /* 0x000fe200078e00ff */
[----:B------:R-:W-:Y:S05]  /*0470*/  @P1 BRA `(.L_x_78) ;  /* 0x0000004000001947 */ /* 0x000fea0003800000 */
[----:B-1----:R-:W-:Y:S05]  /*0480*/  @!P3 BRA `(.L_x_78) ;  /* 0x000000300000b947 */ /* 0x002fea0003800000 */
[----:B-----5:R-:W2:Y:S04]  /*0490*/  LDG.E R206, [R14.64] ;  /* 0x000000080ece7981 */ /* 0x020ea8000c1e1900 */
[----:B------:R-:W2:Y:S02]  /*04a0*/  LDG.E R9, [R14.64+0x4] ;  /* 0x000004080e097981 */ /* 0x000ea4000c1e1900 */
[----:B--2---:R-:W-:Y:S02]  /*04b0*/  IADD3 R206, -R206, R9, RZ ;  /* 0x00000009cece7210 */ /* 0x004fe40007ffe1ff */
.L_x_78:
[----:B-1----:R-:W-:-:S04]  /*04c0*/  ISETP.NE.U32.AND P1, PT, RZ, c[0x0][0x2e0], PT ;  /* 0x0000b800ff007a0c */ /* 0x002fc80003f25070 */
[----:B------:R-:W-:-:S13]  /*04d0*/  ISETP.NE.AND.EX P1, PT, RZ, c[0x0][0x2e4], PT, P1 ;  /* 0x0000b900ff007a0c */ /* 0x000fda0003f25310 */
[----:B------:R-:W-:Y:S05]  /*04e0*/  @!P1 BRA `(.L_x_79) ;  /* 0x0000003000009947 */ /* 0x000fea0003800000 */
[----:B------:R-:W-:-:S05]  /*04f0*/  IMAD.WIDE R10, R207, R10, c[0x0][0x2e0] ;  /* 0x0000b800cf0a7625 */ /* 0x000fca00078e020a */
[----:B------:R1:W5:Y:S01]  /*0500*/  LDG.E R5, [R10.64] ;  /* 0x000000080a057981 */ /* 0x000362000c1e1900 */
[----:B------:R-:W-:Y:S05]  /*0510*/  BRA `(.L_x_80) ;  /* 0x0000004000007947 */ /* 0x000fea0003800000 */
.L_x_79:
[----:B------:R-:W-:Y:S05]  /*0520*/  @!P0 BRA `(.L_x_80) ;  /* 0x0000003000008947 */ /* 0x000fea0003800000 */
[----:B------:R-:W2:Y:S04]  /*0530*/  LDG.E R5, [R12.64] ;  /* 0x000000080c057981 */ /* 0x000ea8000c1e1900 */
[----:B------:R-:W2:Y:S02]  /*0540*/  LDG.E R10, [R12.64+0x4] ;  /* 0x000004080c0a7981 */ /* 0x000ea4000c1e1900 */
[----:B--2---:R-:W-:Y:S02]  /*0550*/  IADD3 R5, -R5, R10, RZ ;  /* 0x0000000a05057210 */ /* 0x004fe40007ffe1ff */
.L_x_80:
[----:B-----5:R-:W-:Y:S01]  /*0560*/  ISETP.GE.AND P1, PT, R206, 0x1, PT ;  /* 0x00000001ce00780c */ /* 0x020fe20003f26270 */
[----:B------:R-:W-:Y:S01]  /*0570*/  CS2R R126, SRZ ;  /* 0x00000000007e7805 */ /* 0x000fe2000001ff00 */
[----:B------:R-:W-:Y:S01]  /*0580*/  PLOP3.LUT P2, PT, PT, PT, PT, 0x80, 0x0 ;  /* 0x000000000000781c */ /* 0x000fe20003f4f070 */
        /* <DEDUP_REMOVED lines=32> */
[----:B------:R-:W-:Y:S01]  /*0790*/  IMAD.MOV.U32 R7, RZ, RZ, c[0x0][0x248] ;  /* 0x00009200ff077624 */ /* 0x000fe200078e00ff */
[--C-:B------:R-:W-:Y:S01]  /*07a0*/  SHF.R.S32.HI R19, RZ, 0x1f, R6.reuse ;  /* 0x0000001fff137819 */ /* 0x100fe20000011406 */
[--C-:B------:R-:W-:Y:S01]  /*07b0*/  IMAD.MOV.U32 R15, RZ, RZ, R3.reuse ;  /* 0x000000ffff0f7224 */ /* 0x100fe200078e0003 */
[----:B------:R-:W-:Y:S01]  /*07c0*/  SHF.R.S32.HI R14, RZ, 0x1f, R3 ;  /* 0x0000001fff0e7819 */ /* 0x000fe20000011403 */
[----:B------:R-:W-:Y:S01]  /*07d0*/  IMAD.SHL.U32 R216, R6, 0x4, RZ ;  /* 0x0000000406d87824 */ /* 0x000fe200078e00ff */
[----:B------:R-:W-:Y:S01]  /*07e0*/  ISETP.NE.AND P1, PT, R7, 0x1, PT ;  /* 0x000000010700780c */ /* 0x000fe20003f25270 */
[----:B------:R-:W-:Y:S01]  /*07f0*/  ULDC.64 UR4, c[0x0][0x1d8] ;  /* 0x0000760000047ab9 */ /* 0x000fe20000000a00 */
[-C--:B------:R-:W-:Y:S01]  /*0800*/  LEA.HI R18, R19, R6.reuse, RZ, 0x3 ;  /* 0x0000000613127211 */ /* 0x080fe200078f18ff */
[C---:B-1----:R-:W-:Y:S01]  /*0810*/  IMAD R10, R14.reuse, c[0x0][0x238], RZ ;  /* 0x00008e000e0a7a24 */ /* 0x042fe200078e02ff */
[----:B------:R-:W-:Y:S01]  /*0820*/  SHF.R.S32.HI R7, RZ, 0x1f, R6 ;  /* 0x0000001fff077819 */ /* 0x000fe20000011406 */
[C---:B------:R-:W-:Y:S01]  /*0830*/  IMAD R46, R14.reuse, c[0x0][0x270], RZ ;  /* 0x00009c000e2e7a24 */ /* 0x040fe200078e02ff */
[----:B------:R-:W-:Y:S01]  /*0840*/  SHF.R.S32.HI R205, RZ, 0x3, R18 ;  /* 0x00000003ffcd7819 */ /* 0x000fe20000011412 */
[----:B------:R-:W-:Y:S01]  /*0850*/  IMAD R11, R3, c[0x0][0x23c], R10 ;  /* 0x00008f00030b7a24 */ /* 0x000fe200078e020a */
[----:B------:R-:W-:Y:S01]  /*0860*/  LEA.HI R12, R19, R6, RZ, 0x2 ;  /* 0x00000006130c7211 */ /* 0x000fe200078f10ff */
[----:B------:R-:W-:Y:S01]  /*0870*/  IMAD.WIDE.U32 R26, R3, c[0x0][0x238], R6 ;  /* 0x00008e00031a7a25 */ /* 0x000fe200078e0006 */
[----:B------:R-:W-:Y:S01]  /*0880*/  IADD3 R13, P2, R205, R4, RZ ;  /* 0x00000004cd0d7210 */ /* 0x000fe20007f5e0ff */
[----:B------:R-:W-:Y:S01]  /*0890*/  USHF.L.U32 UR7, UR4, 0x6, URZ ;  /* 0x0000000604077899 */ /* 0x000fe2000800063f */
[----:B------:R-:W-:Y:S01]  /*08a0*/  SHF.R.S32.HI R10, RZ, 0x1f, R12 ;  /* 0x0000001fff0a7819 */ /* 0x000fe2000001140c */
[----:B------:R-:W-:Y:S01]  /*08b0*/  @P1 IMAD.HI.U32 R9, R3, c[0x0][0x24c], RZ ;  /* 0x0000930003091a27 */ /* 0x000fe200078e00ff */
[----:B------:R-:W-:Y:S01]  /*08c0*/  SHF.R.S32.HI R217, RZ, 0x1f, R216 ;  /* 0x0000001fffd97819 */ /* 0x000fe200000114d8 */
[----:B------:R-:W-:Y:S01]  /*08d0*/  UMOV UR6, 0x6 ;  /* 0x0000000600067882 */ /* 0x000fe20000000000 */
[----:B------:R-:W-:Y:S01]  /*08e0*/  LEA.HI R197, R19, R6, RZ, 0x7 ;  /* 0x0000000613c57211 */ /* 0x000fe200078f38ff */
[----:B------:R-:W-:Y:S01]  /*08f0*/  IMAD.IADD R27, R27, 0x1, R11 ;  /* 0x000000011b1b7824 */ /* 0x000fe200078e020b */
[----:B------:R-:W-:Y:S01]  /*0900*/  @P1 SHF.R.U32.HI R15, RZ, c[0x0][0x250], R9 ;  /* 0x00009400ff0f1a19 */ /* 0x000fe20000011609 */
[----:B------:R-:W-:Y:S01]  /*0910*/  IMAD R42, R14, c[0x0][0x288], RZ ;  /* 0x0000a2000e2a7a24 */ /* 0x000fe200078e02ff */
[----:B------:R-:W-:Y:S01]  /*0920*/  SHF.R.S32.HI R9, RZ, 0x1f, R205 ;  /* 0x0000001fff097819 */ /* 0x000fe200000114cd */
[----:B------:R-:W-:Y:S01]  /*0930*/  IMAD R46, R3, c[0x0][0x274], R46 ;  /* 0x00009d00032e7a24 */ /* 0x000fe200078e022e */
[----:B------:R-:W-:Y:S01]  /*0940*/  IADD3 R38, P1, R205, R8, RZ ;  /* 0x00000008cd267210 */ /* 0x000fe20007f3e0ff */
[----:B------:R-:W-:Y:S01]  /*0950*/  IMAD.WIDE.U32 R22, R3, c[0x0][0x270], R216 ;  /* 0x00009c0003167a25 */ /* 0x000fe200078e00d8 */
[-C--:B------:R-:W-:Y:S01]  /*0960*/  LEA.HI.X.SX32 R21, R4, R9.reuse, 0x1, P2 ;  /* 0x0000000904157211 */ /* 0x080fe200010f0eff */
[----:B------:R-:W-:Y:S01]  /*0970*/  USHF.L.U64.HI UR5, UR4, UR6, UR5 ;  /* 0x0000000604057299 */ /* 0x000fe20008010205 */
[----:B------:R-:W-:Y:S01]  /*0980*/  LEA.HI.X.SX32 R39, R8, R9, 0x1, P1 ;  /* 0x0000000908277211 */ /* 0x000fe200008f0eff */
[----:B------:R-:W-:Y:S01]  /*0990*/  IMAD R8, R2, -0x80, R5 ;  /* 0xffffff8002087824 */ /* 0x000fe200078e0205 */
[----:B------:R-:W-:Y:S01]  /*09a0*/  LEA.HI R5, R19, R6, RZ, 0x4 ;  /* 0x0000000613057211 */ /* 0x000fe200078f20ff */
[C---:B------:R-:W-:Y:S01]  /*09b0*/  IMAD R42, R3.reuse, c[0x0][0x28c], R42 ;  /* 0x0000a300032a7a24 */ /* 0x040fe200078e022a */
[----:B------:R-:W-:Y:S01]  /*09c0*/  SHF.R.S32.HI R11, RZ, 0x2, R12 ;  /* 0x00000002ff0b7819 */ /* 0x000fe2000001140c */
[----:B------:R-:W-:Y:S01]  /*09d0*/  IMAD.IADD R9, R8, 0x1, -R205 ;  /* 0x0000000108097824 */ /* 0x000fe200078e0acd */
[----:B------:R-:W-:Y:S01]  /*09e0*/  SHF.R.S32.HI R4, RZ, 0x4, R5 ;  /* 0x00000004ff047819 */ /* 0x000fe20000011405 */
[----:B------:R-:W-:Y:S01]  /*09f0*/  IMAD.WIDE.U32 R16, R3, c[0x0][0x288], R216 ;  /* 0x0000a20003107a25 */ /* 0x000fe200078e00d8 */
[----:B------:R-:W-:-:S02]  /*0a00*/  LEA.HI R10, R10, R11, RZ, 0x3 ;  /* 0x0000000b0a0a7211 */ /* 0x000fc400078f18ff */
[----:B------:R-:W-:Y:S01]  /*0a10*/  LEA.HI R195, R5, R4, RZ, 0x1 ;  /* 0x0000000405c37211 */ /* 0x000fe200078f08ff */
[----:B------:R-:W-:Y:S01]  /*0a20*/  IMAD.IADD R47, R23, 0x1, R46 ;  /* 0x00000001172f7824 */ /* 0x000fe200078e022e */
[C---:B------:R-:W-:Y:S01]  /*0a30*/  ISETP.GE.AND P1, PT, R9.reuse, 0x1, PT ;  /* 0x000000010900780c */ /* 0x040fe20003f26270 */
[----:B------:R-:W-:Y:S01]  /*0a40*/  IMAD.MOV.U32 R46, RZ, RZ, R22 ;  /* 0x000000ffff2e7224 */ /* 0x000fe200078e0016 */
[----:B------:R-:W-:Y:S01]  /*0a50*/  ISETP.GE.AND P6, PT, R9, 0x21, PT ;  /* 0x000000210900780c */ /* 0x000fe20003fc6270 */
[----:B------:R-:W-:Y:S01]  /*0a60*/  IMAD.IADD R43, R17, 0x1, R42 ;  /* 0x00000001112b7824 */ /* 0x000fe200078e022a */
[----:B------:R-:W-:Y:S01]  /*0a70*/  ISETP.GE.AND P5, PT, R9, 0x41, PT ;  /* 0x000000410900780c */ /* 0x000fe20003fa6270 */
[----:B------:R-:W-:Y:S01]  /*0a80*/  IMAD.SHL.U32 R17, R205, 0x40, RZ ;  /* 0x00000040cd117824 */ /* 0x000fe200078e00ff */
[----:B------:R-:W-:Y:S01]  /*0a90*/  ISETP.GE.AND P2, PT, R9, 0x61, PT ;  /* 0x000000610900780c */ /* 0x000fe20003f46270 */
[----:B------:R-:W-:Y:S01]  /*0aa0*/  IMAD.WIDE R38, R2, 0x80, R38 ;  /* 0x0000008002267825 */ /* 0x000fe200078e0226 */
[----:B------:R-:W-:-:S02]  /*0ab0*/  LOP3.LUT R195, R195, 0xfffffffe, RZ, 0xc0, !PT ;  /* 0xfffffffec3c37812 */ /* 0x000fc400078ec0ff */
[----:B------:R-:W-:Y:S01]  /*0ac0*/  LOP3.LUT R9, R18, 0xfffffff8, RZ, 0xc0, !PT ;  /* 0xfffffff812097812 */ /* 0x000fe200078ec0ff */
[----:B------:R-:W-:Y:S01]  /*0ad0*/  IMAD.MOV.U32 R42, RZ, RZ, R16 ;  /* 0x000000ffff2a7224 */ /* 0x000fe200078e0010 */
[----:B------:R-:W-:Y:S01]  /*0ae0*/  LOP3.LUT R10, R10, 0xfffffff8, RZ, 0xc0, !PT ;  /* 0xfffffff80a0a7812 */ /* 0x000fe200078ec0ff */
[----:B------:R-:W-:Y:S01]  /*0af0*/  IMAD.IADD R195, R4, 0x1, -R195 ;  /* 0x0000000104c37824 */ /* 0x000fe200078e0ac3 */
[----:B------:R-:W-:Y:S01]  /*0b00*/  SHF.R.S32.HI R28, RZ, 0x1f, R15 ;  /* 0x0000001fff1c7819 */ /* 0x000fe2000001140f */
[----:B------:R-:W-:Y:S01]  /*0b10*/  IMAD.IADD R4, R6, 0x1, -R9 ;  /* 0x0000000106047824 */ /* 0x000fe200078e0a09 */
[----:B------:R-:W-:Y:S01]  /*0b20*/  LOP3.LUT R17, R17, 0x1c0, RZ, 0xc0, !PT ;  /* 0x000001c011117812 */ /* 0x000fe200078ec0ff */
[----:B------:R-:W-:Y:S01]  /*0b30*/  IMAD.IADD R10, R11, 0x1, -R10 ;  /* 0x000000010b0a7824 */ /* 0x000fe200078e0a0a */
[----:B------:R-:W-:Y:S01]  /*0b40*/  LEA.HI R11, R19, R6, RZ, 0x6 ;  /* 0x00000006130b7211 */ /* 0x000fe200078f30ff */
[----:B------:R-:W-:Y:S01]  /*0b50*/  IMAD.SHL.U32 R22, R4, 0x8, RZ ;  /* 0x0000000804167824 */ /* 0x000fe200078e00ff */
[----:B------:R-:W-:Y:S01]  /*0b60*/  SHF.R.S32.HI R9, RZ, 0x1f, R207 ;  /* 0x0000001fff097819 */ /* 0x000fe200000114cf */
[C---:B------:R-:W-:Y:S01]  /*0b70*/  IMAD R44, R28.reuse, c[0x0][0x1e0], RZ ;  /* 0x000078001c2c7a24 */ /* 0x040fe200078e02ff */
[----:B------:R-:W-:Y:S01]  /*0b80*/  SHF.R.S32.HI R11, RZ, 0x6, R11 ;  /* 0x00000006ff0b7819 */ /* 0x000fe2000001140b */
[----:B------:R-:W-:Y:S01]  /*0b90*/  IMAD R28, R28, c[0x0][0x1b0], RZ ;  /* 0x00006c001c1c7a24 */ /* 0x000fe200078e02ff */
[----:B------:R-:W-:Y:S01]  /*0ba0*/  SHF.R.S32.HI R23, RZ, 0x1f, R22 ;  /* 0x0000001fff177819 */ /* 0x000fe20000011416 */
[----:B------:R-:W-:Y:S01]  /*0bb0*/  IMAD R44, R15, c[0x0][0x1e4], R44 ;  /* 0x000079000f2c7a24 */ /* 0x000fe200078e022c */
[--C-:B------:R-:W-:Y:S01]  /*0bc0*/  LOP3.LUT R24, R17, 0x38, R22.reuse, 0xf8, !PT ;  /* 0x0000003811187812 */ /* 0x100fe200078ef816 */
[----:B------:R-:W-:Y:S01]  /*0bd0*/  IMAD.SHL.U32 R20, R11, 0x200, RZ ;  /* 0x000002000b147824 */ /* 0x000fe200078e00ff */
[----:B------:R-:W-:Y:S01]  /*0be0*/  SHF.R.U32.HI R17, RZ, 0x3, R17 ;  /* 0x00000003ff117819 */ /* 0x000fe20000011611 */
[----:B------:R-:W-:Y:S01]  /*0bf0*/  IMAD.WIDE.U32 R32, R15, c[0x0][0x1e0], R22 ;  /* 0x000078000f207a25 */ /* 0x000fe200078e0016 */
[----:B------:R-:W-:-:S02]  /*0c00*/  SEL R2, R207, RZ, !P3 ;  /* 0x000000ffcf027207 */ /* 0x000fc40005800000 */
[----:B------:R-:W-:Y:S01]  /*0c10*/  LOP3.LUT R24, R20, R24, R17, 0xf6, !PT ;  /* 0x0000001814187212 */ /* 0x000fe200078ef611 */
[C---:B------:R-:W-:Y:S01]  /*0c20*/  IMAD R28, R15.reuse, c[0x0][0x1b4], R28 ;  /* 0x00006d000f1c7a24 */ /* 0x040fe200078e021c */
[C---:B------:R-:W-:Y:S01]  /*0c30*/  ISETP.GE.OR P4, PT, R22.reuse, c[0x0][0x1cc], !P1 ;  /* 0x0000730016007a0c */ /* 0x040fe20004f86670 */
[----:B------:R-:W-:Y:S01]  /*0c40*/  IMAD.WIDE.U32 R30, R15, c[0x0][0x1b0], R22 ;  /* 0x00006c000f1e7a25 */ /* 0x000fe200078e0016 */
[C---:B------:R-:W-:Y:S02]  /*0c50*/  SEL R15, R9.reuse, RZ, !P0 ;  /* 0x000000ff090f7207 */ /* 0x040fe40004000000 */
[----:B------:R-:W-:Y:S01]  /*0c60*/  SEL R9, R9, RZ, !P3 ;  /* 0x000000ff09097207 */ /* 0x000fe20005800000 */
[----:B------:R-:W-:Y:S01]  /*0c70*/  IMAD.IADD R45, R33, 0x1, R44 ;  /* 0x00000001212d7824 */ /* 0x000fe200078e022c */
[----:B------:R-:W-:Y:S01]  /*0c80*/  ISETP.GE.OR P1, PT, R22, c[0x0][0x19c], !P1 ;  /* 0x0000670016007a0c */ /* 0x000fe20004f26670 */
[----:B------:R-:W-:Y:S01]  /*0c90*/  IMAD.MOV.U32 R44, RZ, RZ, R32 ;  /* 0x000000ffff2c7224 */ /* 0x000fe200078e0020 */
[----:B------:R-:W-:Y:S01]  /*0ca0*/  SEL R32, R207, RZ, !P0 ;  /* 0x000000ffcf207207 */ /* 0x000fe20004000000 */
[----:B------:R-:W-:Y:S01]  /*0cb0*/  IMAD R17, R15, c[0x0][0x1e8], RZ ;  /* 0x00007a000f117a24 */ /* 0x000fe200078e02ff */
[----:B------:R-:W-:Y:S01]  /*0cc0*/  SHF.R.U32.HI R197, RZ, 0x4, R197 ;  /* 0x00000004ffc57819 */ /* 0x000fe200000116c5 */
[----:B------:R-:W-:-:S02]  /*0cd0*/  IMAD.IADD R29, R31, 0x1, R28 ;  /* 0x000000011f1d7824 */ /* 0x000fc400078e021c */
[----:B------:R-:W-:Y:S02]  /*0ce0*/  IMAD R15, R15, c[0x0][0x1b8], RZ ;  /* 0x00006e000f0f7a24 */ /* 0x000fe400078e02ff */
[----:B------:R-:W-:Y:S02]  /*0cf0*/  IMAD.MOV.U32 R28, RZ, RZ, R30 ;  /* 0x000000ffff1c7224 */ /* 0x000fe400078e001e */
[C---:B------:R-:W-:Y:S02]  /*0d00*/  IMAD R40, R32.reuse, c[0x0][0x1ec], R17 ;  /* 0x00007b0020287a24 */ /* 0x040fe400078e0211 */
[----:B------:R-:W-:-:S04]  /*0d10*/  IMAD.WIDE.U32 R44, R32, c[0x0][0x1e8], R44 ;  /* 0x00007a00202c7a25 */ /* 0x000fc800078e002c */
[----:B------:R-:W-:Y:S01]  /*0d20*/  IMAD R34, R32, c[0x0][0x1bc], R15 ;  /* 0x00006f0020227a24 */ /* 0x000fe200078e020f */
[----:B------:R-:W-:Y:S01]  /*0d30*/  SHF.R.S32.HI R15, RZ, 0x1f, R0 ;  /* 0x0000001fff0f7819 */ /* 0x000fe20000011400 */
[----:B------:R-:W-:Y:S02]  /*0d40*/  IMAD R16, R14, c[0x0][0x180], RZ ;  /* 0x000060000e107a24 */ /* 0x000fe400078e02ff */
[----:B------:R-:W-:-:S04]  /*0d50*/  IMAD.WIDE.U32 R32, R32, c[0x0][0x1b8], R28 ;  /* 0x00006e0020207a25 */ /* 0x000fc800078e001c */
[----:B------:R-:W-:Y:S02]  /*0d60*/  IMAD R14, R14, c[0x0][0x210], RZ ;  /* 0x000084000e0e7a24 */ /* 0x000fe400078e02ff */
[----:B------:R-:W-:Y:S02]  /*0d70*/  IMAD R17, R9, c[0x0][0x278], RZ ;  /* 0x00009e0009117a24 */ /* 0x000fe400078e02ff */
[----:B------:R-:W-:-:S04]  /*0d80*/  IMAD.WIDE.U32 R46, R2, c[0x0][0x278], R46 ;  /* 0x00009e00022e7a25 */ /* 0x000fc800078e002e */
[----:B------:R-:W-:Y:S02]  /*0d90*/  IMAD.IADD R41, R45, 0x1, R40 ;  /* 0x000000012d297824 */ /* 0x000fe400078e0228 */
[----:B------:R-:W-:-:S04]  /*0da0*/  IMAD.WIDE.U32 R30, R3, c[0x0][0x180], R22 ;  /* 0x00006000031e7a25 */ /* 0x000fc800078e0016 */
[----:B------:R-:W-:-:S04]  /*0db0*/  IMAD.WIDE.U32 R36, R3, c[0x0][0x210], R22 ;  /* 0x0000840003247a25 */ /* 0x000fc800078e0016 */
[----:B------:R-:W-:Y:S02]  /*0dc0*/  IMAD.MOV.U32 R40, RZ, RZ, R44 ;  /* 0x000000ffff287224 */ /* 0x000fe400078e002c */
[----:B------:R-:W-:Y:S02]  /*0dd0*/  IMAD R23, R39, c[0x0][0x1d8], RZ ;  /* 0x0000760027177a24 */ /* 0x000fe400078e02ff */
[C---:B------:R-:W-:Y:S02]  /*0de0*/  IMAD R25, R3.reuse, c[0x0][0x184], R16 ;  /* 0x0000610003197a24 */ /* 0x040fe400078e0210 */
[----:B------:R-:W-:Y:S01]  /*0df0*/  IMAD R29, R3, c[0x0][0x214], R14 ;  /* 0x00008500031d7a24 */ /* 0x000fe200078e020e */
[----:B------:R-:W-:Y:S01]  /*0e00*/  IADD3 R14, P0, R0, R46, RZ ;  /* 0x0000002e000e7210 */ /* 0x000fe20007f1e0ff */
[----:B------:R-:W-:Y:S02]  /*0e10*/  IMAD R16, R2, c[0x0][0x27c], R17 ;  /* 0x00009f0002107a24 */ /* 0x000fe400078e0211 */
[----:B------:R-:W-:-:S02]  /*0e20*/  IMAD.IADD R35, R33, 0x1, R34 ;  /* 0x0000000121237824 */ /* 0x000fc400078e0222 */
[----:B------:R-:W-:Y:S01]  /*0e30*/  IMAD R33, R9, c[0x0][0x290], RZ ;  /* 0x0000a40009217a24 */ /* 0x000fe200078e02ff */
[----:B------:R-:W-:Y:S01]  /*0e40*/  IADD3.X R17, R15, R47, R16, P0, !PT ;  /* 0x0000002f0f117210 */ /* 0x000fe200007fe410 */
[----:B------:R-:W-:-:S04]  /*0e50*/  IMAD.WIDE.U32 R42, R2, c[0x0][0x290], R42 ;  /* 0x0000a400022a7a25 */ /* 0x000fc800078e002a */
[----:B------:R-:W-:Y:S01]  /*0e60*/  IMAD R23, R38, c[0x0][0x1dc], R23 ;  /* 0x0000770026177a24 */ /* 0x000fe200078e0217 */
[----:B------:R-:W-:Y:S01]  /*0e70*/  IADD3 R16, P3, R0, R42, RZ ;  /* 0x0000002a00107210 */ /* 0x000fe20007f7e0ff */
[----:B------:R-:W-:-:S04]  /*0e80*/  IMAD.WIDE.U32 R40, R38, c[0x0][0x1d8], R40 ;  /* 0x0000760026287a25 */ /* 0x000fc800078e0028 */
[----:B------:R-:W-:Y:S01]  /*0e90*/  IMAD.MOV.U32 R34, RZ, RZ, R32 ;  /* 0x000000ffff227224 */ /* 0x000fe200078e0020 */
[----:B------:R-:W-:Y:S01]  /*0ea0*/  LEA R32, P0, R40, c[0x0][0x1c0], 0x1 ;  /* 0x0000700028207a11 */ /* 0x000fe200078008ff */
[----:B------:R-:W-:Y:S02]  /*0eb0*/  IMAD R3, R39, c[0x0][0x1a8], RZ ;  /* 0x00006a0027037a24 */ /* 0x000fe400078e02ff */
[----:B------:R-:W-:Y:S02]  /*0ec0*/  IMAD R28, R2, c[0x0][0x294], R33 ;  /* 0x0000a500021c7a24 */ /* 0x000fe400078e0221 */
[----:B------:R-:W-:Y:S02]  /*0ed0*/  IMAD.IADD R23, R41, 0x1, R23 ;  /* 0x0000000129177824 */ /* 0x000fe400078e0217 */
[C---:B------:R-:W-:Y:S01]  /*0ee0*/  IMAD R3, R38.reuse, c[0x0][0x1ac], R3 ;  /* 0x00006b0026037a24 */ /* 0x040fe200078e0203 */
[----:B------:R-:W-:Y:S01]  /*0ef0*/  IADD3.X R15, R15, R43, R28, P3, !PT ;  /* 0x0000002b0f0f7210 */ /* 0x000fe20001ffe41c */
[----:B------:R-:W-:Y:S01]  /*0f00*/  IMAD.WIDE.U32 R34, R38, c[0x0][0x1a8], R34 ;  /* 0x00006a0026227a25 */ /* 0x000fe200078e0022 */
[----:B------:R-:W-:-:S02]  /*0f10*/  LEA.HI.X R33, R40, c[0x0][0x1c4], R23, 0x1, P0 ;  /* 0x0000710028217a11 */ /* 0x000fc400000f0c17 */
[----:B------:R-:W-:Y:S01]  /*0f20*/  ISETP.GE.OR P3, PT, R22, c[0x0][0x1cc], !P6 ;  /* 0x0000730016007a0c */ /* 0x000fe20007766670 */
[----:B------:R-:W-:Y:S01]  /*0f30*/  IMAD.IADD R3, R35, 0x1, R3 ;  /* 0x0000000123037824 */ /* 0x000fe200078e0203 */
[----:B------:R-:W-:Y:S01]  /*0f40*/  LEA R28, P0, R34, c[0x0][0x190], 0x1 ;  /* 0x00006400221c7a11 */ /* 0x000fe200078008ff */
[----:B------:R-:W-:Y:S01]  /*0f50*/  IMAD.IADD R37, R37, 0x1, R29 ;  /* 0x0000000125257824 */ /* 0x000fe200078e021d */
[----:B------:R-:W-:Y:S01]  /*0f60*/  ISETP.GE.OR P6, PT, R22, c[0x0][0x19c], !P6 ;  /* 0x0000670016007a0c */ /* 0x000fe200077c6670 */
[----:B------:R-:W-:Y:S01]  /*0f70*/  IMAD.SHL.U32 R204, R0, 0x40, RZ ;  /* 0x0000004000cc7824 */ /* 0x000fe200078e00ff */
[----:B------:R-:W-:Y:S01]  /*0f80*/  LEA.HI.X R29, R34, c[0x0][0x194], R3, 0x1, P0 ;  /* 0x00006500221d7a11 */ /* 0x000fe200000f0c03 */
[----:B------:R-:W-:Y:S01]  /*0f90*/  IMAD R3, R9, c[0x0][0x240], RZ ;  /* 0x0000900009037a24 */ /* 0x000fe200078e02ff */
[----:B------:R-:W-:Y:S01]  /*0fa0*/  IADD3 R34, P0, R32, UR7, RZ ;  /* 0x0000000720227c10 */ /* 0x000fe2000ff1e0ff */
[----:B------:R-:W-:Y:S01]  /*0fb0*/  IMAD.WIDE.U32 R38, R2, c[0x0][0x240], R26 ;  /* 0x0000900002267a25 */ /* 0x000fe200078e001a */
[----:B------:R-:W-:-:S02]  /*0fc0*/  SHF.R.S32.HI R203, RZ, 0x1f, R204 ;  /* 0x0000001fffcb7819 */ /* 0x000fc400000114cc */
[----:B------:R-:W-:Y:S01]  /*0fd0*/  IADD3.X R35, R33, UR5, RZ, P0, !PT ;  /* 0x0000000521237c10 */ /* 0x000fe200087fe4ff */
[----:B------:R-:W-:Y:S01]  /*0fe0*/  IMAD R26, R2, c[0x0][0x244], R3 ;  /* 0x00009100021a7a24 */ /* 0x000fe200078e0203 */
[----:B------:R-:W-:Y:S01]  /*0ff0*/  IADD3 R204, P0, R204, R38, RZ ;  /* 0x00000026cccc7210 */ /* 0x000fe20007f1e0ff */
[C---:B------:R-:W-:Y:S02]  /*1000*/  IMAD R23, R9.reuse, c[0x0][0x218], RZ ;  /* 0x0000860009177a24 */ /* 0x040fe400078e02ff */
[----:B------:R-:W-:Y:S01]  /*1010*/  IMAD R3, R9, c[0x0][0x188], RZ ;  /* 0x0000620009037a24 */ /* 0x000fe200078e02ff */
[----:B------:R-:W-:Y:S01]  /*1020*/  IADD3.X R203, R203, R39, R26, P0, !PT ;  /* 0x00000027cbcb7210 */ /* 0x000fe200007fe41a */
[C---:B------:R-:W-:Y:S02]  /*1030*/  IMAD R0, R2.reuse, c[0x0][0x21c], R23 ;  /* 0x0000870002007a24 */ /* 0x040fe400078e0217 */
[----:B------:R-:W-:-:S04]  /*1040*/  IMAD.WIDE.U32 R36, R2, c[0x0][0x218], R36 ;  /* 0x0000860002247a25 */ /* 0x000fc800078e0024 */
[----:B------:R-:W-:Y:S01]  /*1050*/  IMAD.SHL.U32 R9, R24, 0x2, RZ ;  /* 0x0000000218097824 */ /* 0x000fe200078e00ff */
[----:B------:R-:W-:Y:S01]  /*1060*/  IADD3 R24, P0, R34, UR7, RZ ;  /* 0x0000000722187c10 */ /* 0x000fe2000ff1e0ff */
[----:B------:R-:W-:Y:S02]  /*1070*/  IMAD.IADD R31, R31, 0x1, R25 ;  /* 0x000000011f1f7824 */ /* 0x000fe400078e0219 */
[----:B------:R-:W-:Y:S01]  /*1080*/  IMAD.IADD R37, R37, 0x1, R0 ;  /* 0x0000000125257824 */ /* 0x000fe200078e0200 */
[----:B------:R-:W-:Y:S01]  /*1090*/  IADD3.X R25, R35, UR5, RZ, P0, !PT ;  /* 0x0000000523197c10 */ /* 0x000fe200087fe4ff */
[----:B------:R-:W-:Y:S01]  /*10a0*/  IMAD R0, R21, c[0x0][0x208], RZ ;  /* 0x0000820015007a24 */ /* 0x000fe200078e02ff */
[----:B------:R-:W-:Y:S01]  /*10b0*/  IADD3 R26, P0, R24, UR7, RZ ;  /* 0x00000007181a7c10 */ /* 0x000fe2000ff1e0ff */
[----:B------:R-:W-:Y:S01]  /*10c0*/  @!PT LDS RZ, [RZ] ;  /* 0x00000000fffff984 */ /* 0x000fe20000000800 */
[----:B------:R-:W-:Y:S01]  /*10d0*/  @!PT LDS RZ, [RZ] ;  /* 0x00000000fffff984 */ /* 0x000fe20000000800 */
[----:B------:R-:W-:Y:S01]  /*10e0*/  @!PT LDS RZ, [RZ] ;  /* 0x00000000fffff984 */ /* 0x000fe20000000800 */
[----:B------:R1:W-:Y:S01]  /*10f0*/  LDGSTS.E.BYPASS.LTC128B.128 [R9+0x4080], [R32.64], !P4 ;  /* 0x0408000020097fae */ /* 0x0003e2000e101d48 */
[----:B------:R-:W-:Y:S01]  /*1100*/  IMAD.WIDE.U32 R36, R13, c[0x0][0x208], R36 ;  /* 0x000082000d247a25 */ /* 0x000fe200078e0024 */
[----:B------:R-:W-:-:S02]  /*1110*/  ISETP.GE.OR P4, PT, R22, c[0x0][0x1cc], !P5 ;  /* 0x0000730016007a0c */ /* 0x000fc40006f86670 */
[----:B------:R-:W-:Y:S01]  /*1120*/  IADD3.X R27, R25, UR5, RZ, P0, !PT ;  /* 0x00000005191b7c10 */ /* 0x000fe200087fe4ff */
[----:B------:R-:W-:Y:S01]  /*1130*/  IMAD R0, R13, c[0x0][0x20c], R0 ;  /* 0x000083000d007a24 */ /* 0x000fe200078e0200 */
[----:B------:R-:W-:Y:S01]  /*1140*/  ULDC.64 UR4, c[0x0][0x1a8] ;  /* 0x00006a0000047ab9 */ /* 0x000fe20000000a00 */
[----:B------:R2:W-:Y:S01]  /*1150*/  LDGSTS.E.BYPASS.LTC128B.128 [R9+0x5080], [R34.64], !P3 ;  /* 0x0508000022097fae */ /* 0x0005e2000d901d48 */
[----:B------:R-:W-:Y:S01]  /*1160*/  USHF.L.U32 UR7, UR4, 0x6, URZ ;  /* 0x0000000604077899 */ /* 0x000fe2000800063f */
[----:B------:R-:W-:Y:S01]  /*1170*/  IMAD.IADD R0, R37, 0x1, R0 ;  /* 0x0000000125007824 */ /* 0x000fe200078e0200 */
[----:B------:R-:W-:Y:S01]  /*1180*/  ISETP.GE.OR P3, PT, R22, c[0x0][0x1cc], !P2 ;  /* 0x0000730016007a0c */ /* 0x000fe20005766670 */
[----:B------:R-:W-:Y:S01]  /*1190*/  USHF.L.U64.HI UR5, UR4, UR6, UR5 ;  /* 0x0000000604057299 */ /* 0x000fe20008010205 */
[----:B------:R-:W-:Y:S01]  /*11a0*/  LEA R208, P0, R36, c[0x0][0x1f0], 0x1 ;  /* 0x00007c0024d07a11 */ /* 0x000fe200078008ff */
[----:B------:R-:W-:Y:S01]  /*11b0*/  IMAD R3, R2, c[0x0][0x18c], R3 ;  /* 0x0000630002037a24 */ /* 0x000fe200078e0203 */
[----:B------:R-:W-:Y:S01]  /*11c0*/  ISETP.GE.OR P5, PT, R22, c[0x0][0x19c], !P5 ;  /* 0x0000670016007a0c */ /* 0x000fe20006fa6670 */
[----:B------:R3:W-:Y:S01]  /*11d0*/  LDGSTS.E.BYPASS.LTC128B.128 [R9+0x6080], [R24.64], !P4 ;  /* 0x0608000018097fae */ /* 0x0007e2000e101d48 */
[----:B------:R-:W-:Y:S01]  /*11e0*/  LEA.HI.X R209, R36, c[0x0][0x1f4], R0, 0x1, P0 ;  /* 0x00007d0024d17a11 */ /* 0x000fe200000f0c00 */
[----:B------:R-:W-:Y:S01]  /*11f0*/  IMAD.WIDE.U32 R30, R2, c[0x0][0x188], R30 ;  /* 0x00006200021e7a25 */ /* 0x000fe200078e001e */
[C---:B------:R-:W-:Y:S01]  /*1200*/  ISETP.GE.OR P2, PT, R22.reuse, c[0x0][0x19c], !P2 ;  /* 0x0000670016007a0c */ /* 0x040fe20005746670 */
[----:B------:R-:W-:Y:S01]  /*1210*/  UMOV UR6, 0x5 ;  /* 0x0000000500067882 */ /* 0x000fe20000000000 */
[C---:B------:R-:W-:Y:S01]  /*1220*/  ISETP.GE.AND P4, PT, R22.reuse, c[0x0][0x16c], PT ;  /* 0x00005b0016007a0c */ /* 0x040fe20003f86270 */
[----:B------:R-:W-:Y:S01]  /*1230*/  IMAD.IADD R31, R31, 0x1, R3 ;  /* 0x000000011f1f7824 */ /* 0x000fe200078e0203 */
[----:B------:R-:W-:Y:S01]  /*1240*/  LOP3.LUT R3, R5, 0xfffffff0, RZ, 0xc0, !PT ;  /* 0xfffffff005037812 */ /* 0x000fe200078ec0ff */
[----:B------:R2:W-:Y:S01]  /*1250*/  LDGSTS.E.BYPASS.LTC128B.128 [R9+0x7080], [R26.64], !P3 ;  /* 0x070800001a097fae */ /* 0x0005e2000d901d48 */
[----:B------:R-:W-:Y:S01]  /*1260*/  ISETP.GE.AND P3, PT, R22, c[0x0][0x1fc], PT ;  /* 0x00007f0016007a0c */ /* 0x000fe20003f66270 */
[----:B------:R-:W-:Y:S01]  /*1270*/  IMAD R2, R21, c[0x0][0x178], RZ ;  /* 0x00005e0015027a24 */ /* 0x000fe200078e02ff */
[----:B------:R-:W-:Y:S01]  /*1280*/  IADD3 R220, R9, 0x4080, RZ ;  /* 0x0000408009dc7810 */ /* 0x000fe20007ffe0ff */
[----:B------:R-:W0:Y:S01]  /*1290*/  LDGDEPBAR ;  /* 0x00000000000079af */ /* 0x000e220000000000 */
[----:B-1----:R-:W-:Y:S01]  /*12a0*/  IADD3 R32, P0, R28, UR7, RZ ;  /* 0x000000071c207c10 */ /* 0x002fe2000ff1e0ff */
[----:B------:R-:W-:Y:S01]  /*12b0*/  IMAD R2, R13, c[0x0][0x17c], R2 ;  /* 0x00005f000d027a24 */ /* 0x000fe200078e0202 */
[----:B------:R-:W-:Y:S01]  /*12c0*/  IADD3 R215, R9, 0x8080, RZ ;  /* 0x0000808009d77810 */ /* 0x000fe20007ffe0ff */
[----:B------:R2:W-:Y:S01]  /*12d0*/  LDGSTS.E.BYPASS.LTC128B.128 [R9+0x80], [R28.64], !P1 ;  /* 0x000800001c097fae */ /* 0x0005e2000c901d48 */
[----:B------:R-:W-:Y:S01]  /*12e0*/  IADD3.X R33, R29, UR5, RZ, P0, !PT ;  /* 0x000000051d217c10 */ /* 0x000fe200087fe4ff */
[----:B------:R-:W-:Y:S01]  /*12f0*/  IMAD.WIDE.U32 R30, R13, c[0x0][0x178], R30 ;  /* 0x00005e000d1e7a25 */ /* 0x000fe200078e001e */
[----:B------:R-:W-:-:S03]  /*1300*/  LEA.HI R13, R19, R6, RZ, 0x5 ;  /* 0x00000006130d7211 */ /* 0x000fc600078f28ff */
[----:B------:R2:W-:Y:S01]  /*1310*/  LDGSTS.E.BYPASS.LTC128B.128 [R9+0x1080], [R32.64], !P6 ;  /* 0x0108000020097fae */ /* 0x0005e2000f101d48 */
[----:B------:R-:W-:Y:S01]  /*1320*/  IMAD.IADD R2, R31, 0x1, R2 ;  /* 0x000000011f027824 */ /* 0x000fe200078e0202 */
[----:B------:R-:W-:Y:S01]  /*1330*/  LEA R212, P1, R30, c[0x0][0x160], 0x1 ;  /* 0x000058001ed47a11 */ /* 0x000fe200078208ff */
[----:B------:R-:W-:Y:S01]  /*1340*/  IMAD.IADD R0, R6, 0x1, -R3 ;  /* 0x0000000106007824 */ /* 0x000fe200078e0a03 */
[----:B---3--:R-:W-:Y:S01]  /*1350*/  IADD3 R24, P0, R32, UR7, RZ ;  /* 0x0000000720187c10 */ /* 0x008fe2000ff1e0ff */
[----:B------:R-:W-:Y:S01]  /*1360*/  IMAD.SHL.U32 R21, R4, 0x40, RZ ;  /* 0x0000004004157824 */ /* 0x000fe200078e00ff */
[----:B------:R-:W-:Y:S01]  /*1370*/  LEA.HI.X R213, R30, c[0x0][0x164], R2, 0x1, P1 ;  /* 0x000059001ed57a11 */ /* 0x000fe200008f0c02 */
[----:B------:R-:W-:Y:S01]  /*1380*/  IMAD.MOV.U32 R199, RZ, RZ, 0x40 ;  /* 0x00000040ffc77424 */ /* 0x000fe200078e00ff */
[----:B------:R-:W-:Y:S01]  /*1390*/  IADD3.X R25, R33, UR5, RZ, P0, !PT ;  /* 0x0000000521197c10 */ /* 0x000fe200087fe4ff */
[----:B------:R-:W-:Y:S01]  /*13a0*/  IMAD.MOV.U32 R192, RZ, RZ, 0x20 ;  /* 0x00000020ffc07424 */ /* 0x000fe200078e00ff */
[----:B------:R-:W-:-:S02]  /*13b0*/  IADD3 R22, P0, R24, UR7, RZ ;  /* 0x0000000718167c10 */ /* 0x000fc4000ff1e0ff */
[----:B------:R-:W-:Y:S01]  /*13c0*/  SHF.R.S32.HI R2, RZ, 0x5, R13 ;  /* 0x00000005ff027819 */ /* 0x000fe2000001140d */
[----:B------:R1:W-:Y:S01]  /*13d0*/  LDGSTS.E.BYPASS.LTC128B.128 [R9+0x2080], [R24.64], !P5 ;  /* 0x0208000018097fae */ /* 0x0003e2000e901d48 */
[----:B------:R-:W-:Y:S01]  /*13e0*/  IADD3.X R23, R25, UR5, RZ, P0, !PT ;  /* 0x0000000519177c10 */ /* 0x000fe200087fe4ff */
[----:B------:R-:W-:Y:S01]  /*13f0*/  ULDC.64 UR4, c[0x0][0x208] ;  /* 0x0000820000047ab9 */ /* 0x000fe20000000a00 */
[----:B------:R-:W-:Y:S01]  /*1400*/  LEA.HI R5, R13, R2, RZ, 0x1 ;  /* 0x000000020d057211 */ /* 0x000fe200078f08ff */
[----:B------:R-:W-:Y:S01]  /*1410*/  USHF.L.U64.HI UR5, UR4, UR6, UR5 ;  /* 0x0000000604057299 */ /* 0x000fe20008010205 */
[C---:B------:R-:W-:Y:S01]  /*1420*/  LOP3.LUT P1, RZ, R4.reuse, 0x4, RZ, 0xc0, !PT ;  /* 0x0000000404ff7812 */ /* 0x040fe2000782c0ff */
[----:B------:R3:W-:Y:S01]  /*1430*/  LDGSTS.E.BYPASS.LTC128B.128 [R9+0x3080], [R22.64], !P2 ;  /* 0x0308000016097fae */ /* 0x0007e2000d101d48 */
[----:B------:R-:W-:Y:S01]  /*1440*/  LOP3.LUT R5, R5, 0xfffffffe, RZ, 0xc0, !PT ;  /* 0xfffffffe05057812 */ /* 0x000fe200078ec0ff */
[----:B------:R-:W-:Y:S01]  /*1450*/  USHF.L.U32 UR4, UR4, 0x5, URZ ;  /* 0x0000000504047899 */ /* 0x000fe2000800063f */
[----:B------:R-:W-:Y:S01]  /*1460*/  LOP3.LUT P0, RZ, R4, 0x2, RZ, 0xc0, !PT ;  /* 0x0000000204ff7812 */ /* 0x000fe2000780c0ff */
[----:B------:R-:W0:Y:S01]  /*1470*/  LDGDEPBAR ;  /* 0x00000000000079af */ /* 0x000e220000000000 */
[----:B------:R-:W-:Y:S01]  /*1480*/  SHF.R.S32.HI R3, RZ, 0x1f, R0 ;  /* 0x0000001fff037819 */ /* 0x000fe20000011400 */
[C---:B------:R-:W-:Y:S01]  /*1490*/  IMAD.SHL.U32 R4, R2.reuse, 0x10, RZ ;  /* 0x0000001002047824 */ /* 0x040fe200078e00ff */
[----:B------:R-:W-:Y:S01]  /*14a0*/  LOP3.LUT R21, R21, 0x1c0, RZ, 0xc0, !PT ;  /* 0x000001c015157812 */ /* 0x000fe200078ec0ff */
[----:B------:R-:W-:Y:S01]  /*14b0*/  IMAD.IADD R198, R2, 0x1, -R5 ;  /* 0x0000000102c67824 */ /* 0x000fe200078e0a05 */
[----:B------:R-:W-:Y:S01]  /*14c0*/  LEA.HI R194, R3, R0, RZ, 0x3 ;  /* 0x0000000003c27211 */ /* 0x000fe200078f18ff */
[----:B------:R-:W-:Y:S01]  /*14d0*/  IMAD.IADD R2, R206, 0x1, -R205 ;  /* 0x00000001ce027824 */ /* 0x000fe200078e0acd */
[C---:B------:R-:W-:Y:S01]  /*14e0*/  LOP3.LUT R5, R21.reuse, 0x30, R4, 0xf8, !PT ;  /* 0x0000003015057812 */ /* 0x040fe200078ef804 */
[----:B------:R-:W-:Y:S01]  /*14f0*/  USHF.L.U32 UR6, UR4, 0x1, URZ ;  /* 0x0000000104067899 */ /* 0x000fe2000800063f */
[----:B------:R-:W-:Y:S01]  /*1500*/  LOP3.LUT R196, R21, 0x8, R18, 0xf8, !PT ;  /* 0x0000000815c47812 */ /* 0x000fe200078ef812 */
[----:B------:R-:W-:Y:S01]  /*1510*/  USHF.L.U64.HI UR5, UR4, 0x1, UR5 ;  /* 0x0000000104057899 */ /* 0x000fe20008010205 */
[----:B------:R-:W-:-:S02]  /*1520*/  SHF.R.U32.HI R21, RZ, 0x3, R21 ;  /* 0x00000003ff157819 */ /* 0x000fc40000011615 */
[----:B------:R-:W-:Y:S02]  /*1530*/  SEL R3, R199, 0xffffffc0, !P1 ;  /* 0xffffffc0c7037807 */ /* 0x000fe40004800000 */
[----:B------:R-:W-:Y:S01]  /*1540*/  LOP3.LUT R196, R196, R21, RZ, 0x3c, !PT ;  /* 0x00000015c4c47212 */ /* 0x000fe200078e3cff */
[----:B-1----:R-:W-:Y:S01]  /*1550*/  IMAD R25, R195, 0x800, R20 ;  /* 0x00000800c3197824 */ /* 0x002fe200078e0214 */
[C---:B------:R-:W-:Y:S02]  /*1560*/  ISETP.LT.OR P2, PT, R2.reuse, 0x1, P4 ;  /* 0x000000010200780c */ /* 0x040fe40002741670 */
[C---:B------:R-:W-:Y:S01]  /*1570*/  ISETP.LT.OR P6, PT, R2.reuse, 0x21, P4 ;  /* 0x000000210200780c */ /* 0x040fe200027c1670 */
[----:B------:R-:W-:Y:S01]  /*1580*/  IMAD.IADD R196, R25, 0x1, R196 ;  /* 0x0000000119c47824 */ /* 0x000fe200078e02c4 */
[----:B------:R-:W-:Y:S02]  /*1590*/  ISETP.LT.OR P5, PT, R2, 0x1, P3 ;  /* 0x000000010200780c */ /* 0x000fe40001fa1670 */
[----:B---3--:R-:W-:Y:S01]  /*15a0*/  LOP3.LUT R23, R194, 0xfffffff8, RZ, 0xc0, !PT ;  /* 0xfffffff8c2177812 */ /* 0x008fe200078ec0ff */
[----:B------:R-:W-:-:S04]  /*15b0*/  DEPBAR.LE SB0, 0x1 ;  /* 0x000080400000791a */ /* 0x000fc80000000000 */
[----:B------:R-:W-:Y:S01]  /*15c0*/  IMAD.IADD R4, R0, 0x1, -R23 ;  /* 0x0000000100047824 */ /* 0x000fe200078e0a17 */
[----:B------:R-:W-:Y:S01]  /*15d0*/  BAR.SYNC.DEFER_BLOCKING 0x0 ;  /* 0x0000000000007b1d */ /* 0x000fe20000010000 */
[----:B------:R-:W-:Y:S01]  /*15e0*/  IMAD.MOV.U32 R23, RZ, RZ, c[0x0][0x178] ;  /* 0x00005e00ff177624 */ /* 0x000fe200078e00ff */
[----:B------:R-:W-:Y:S01]  /*15f0*/  ISETP.LT.OR P1, PT, R2, 0x21, P3 ;  /* 0x000000210200780c */ /* 0x000fe20001f21670 */
[----:B------:R-:W-:Y:S01]  /*1600*/  IMAD.MOV.U32 R2, RZ, RZ, c[0x0][0x17c] ;  /* 0x00005f00ff027624 */ /* 0x000fe200078e00ff */
[----:B------:R-:W-:Y:S01]  /*1610*/  LOP3.LUT R0, R5, 0x8, R18, 0xf8, !PT ;  /* 0x0000000805007812 */ /* 0x000fe200078ef812 */
[----:B------:R-:W-:Y:S01]  /*1620*/  IMAD.SHL.U32 R196, R196, 0x2, RZ ;  /* 0x00000002c4c47824 */ /* 0x000fe200078e00ff */
[----:B------:R-:W-:Y:S01]  /*1630*/  SEL R5, R192, 0xffffffe0, !P0 ;  /* 0xffffffe0c0057807 */ /* 0x000fe20004000000 */
[----:B------:R-:W-:Y:S01]  /*1640*/  IMAD.SHL.U32 R18, R195, 0x10, RZ ;  /* 0x00000010c3127824 */ /* 0x000fe200078e00ff */
[----:B------:R-:W-:Y:S01]  /*1650*/  LEA R210, P0, R23, R212, 0x6 ;  /* 0x000000d417d27211 */ /* 0x000fe200078030ff */
[----:B------:R-:W-:Y:S01]  /*1660*/  IMAD.SHL.U32 R194, R194, 0x40, RZ ;  /* 0x00000040c2c27824 */ /* 0x000fe200078e00ff */
[----:B------:R-:W-:-:S02]  /*1670*/  LOP3.LUT R20, R0, R21, RZ, 0x3c, !PT ;  /* 0x0000001500147212 */ /* 0x000fc400078e3cff */
[----:B------:R-:W-:Y:S01]  /*1680*/  LEA.HI.X R211, R23, R213, R2, 0x6, P0 ;  /* 0x000000d517d37211 */ /* 0x000fe200000f3402 */
[----:B------:R-:W-:Y:S01]  /*1690*/  IMAD.IADD R2, R196, 0x1, R3 ;  /* 0x00000001c4027824 */ /* 0x000fe200078e0203 */
[----:B------:R-:W-:Y:S01]  /*16a0*/  LEA R218, P0, R14, c[0x0][0x258], 0x2 ;  /* 0x000096000eda7a11 */ /* 0x000fe200078010ff */
[----:B------:R-:W-:Y:S01]  /*16b0*/  IMAD.IADD R3, R196, 0x1, R5 ;  /* 0x00000001c4037824 */ /* 0x000fe200078e0205 */
[----:B------:R-:W-:Y:S01]  /*16c0*/  LOP3.LUT R13, R13, 0xffffffe0, RZ, 0xc0, !PT ;  /* 0xffffffe00d0d7812 */ /* 0x000fe200078ec0ff */
[----:B------:R-:W-:Y:S01]  /*16d0*/  IMAD.IADD R0, R5, 0x1, R2 ;  /* 0x0000000105007824 */ /* 0x000fe200078e0202 */
[----:B------:R-:W-:Y:S01]  /*16e0*/  LEA.HI.X R219, R14, c[0x0][0x25c], R17, 0x2, P0 ;  /* 0x000097000edb7a11 */ /* 0x000fe200000f1411 */
[----:B------:R-:W-:Y:S01]  /*16f0*/  IMAD.SHL.U32 R17, R10, 0x40, RZ ;  /* 0x000000400a117824 */ /* 0x000fe200078e00ff */
[----:B------:R-:W-:Y:S01]  /*1700*/  LEA R224, P0, R16, c[0x0][0x280], 0x2 ;  /* 0x0000a00010e07a11 */ /* 0x000fe200078010ff */
[----:B------:R-:W-:Y:S01]  /*1710*/  IMAD.SHL.U32 R5, R11, 0x8, RZ ;  /* 0x000000080b057824 */ /* 0x000fe200078e00ff */
[----:B------:R-:W-:Y:S01]  /*1720*/  LOP3.LUT R18, R18, 0x10, RZ, 0xc0, !PT ;  /* 0x0000001012127812 */ /* 0x000fe200078ec0ff */
[----:B------:R-:W-:Y:S01]  /*1730*/  IMAD.IADD R13, R6, 0x1, -R13 ;  /* 0x00000001060d7824 */ /* 0x000fe200078e0a0d */
[----:B------:R2:W1:Y:S01]  /*1740*/  LDSM.16.M88.4 R144, [R196+0x4080] ;  /* 0x00408000c490783b */ /* 0x0004620000000200 */
[----:B------:R-:W-:Y:S01]  /*1750*/  LOP3.LUT R17, R17, 0x1c0, RZ, 0xc0, !PT ;  /* 0x000001c011117812 */ /* 0x000fe200078ec0ff */
[----:B------:R-:W-:Y:S01]  /*1760*/  IMAD.SHL.U32 R14, R195, 0x20, RZ ;  /* 0x00000020c30e7824 */ /* 0x000fe200078e00ff */
[----:B------:R-:W-:Y:S01]  /*1770*/  LOP3.LUT R5, R5, 0x18, RZ, 0xc0, !PT ;  /* 0x0000001805057812 */ /* 0x000fe200078ec0ff */
[----:B------:R2:W3:Y:S01]  /*1780*/  LDSM.16.M88.4 R148, [R196+0x6080] ;  /* 0x00608000c494783b */ /* 0x0004e20000000200 */
[----:B------:R-:W-:-:S02]  /*1790*/  SHF.R.U32.HI R222, RZ, 0x3, R17 ;  /* 0x00000003ffde7819 */ /* 0x000fc40000011611 */
[----:B------:R-:W-:Y:S01]  /*17a0*/  LEA.HI.X R225, R16, c[0x0][0x284], R15, 0x2, P0 ;  /* 0x0000a10010e17a11 */ /* 0x000fe200000f140f */
[----:B------:R2:W4:Y:S01]  /*17b0*/  LDSM.16.M88.4 R152, [R3+0x4080] ;  /* 0x004080000398783b */ /* 0x0005220000000200 */
[----:B------:R-:W-:Y:S01]  /*17c0*/  LOP3.LUT R15, R12, 0x7ffffffc, RZ, 0xc0, !PT ;  /* 0x7ffffffc0c0f7812 */ /* 0x000fe200078ec0ff */
[----:B------:R-:W-:Y:S01]  /*17d0*/  IMAD.SHL.U32 R16, R195, 0x8, RZ ;  /* 0x00000008c3107824 */ /* 0x000fe200078e00ff */
[----:B------:R-:W-:Y:S01]  /*17e0*/  SHF.R.S32.HI R12, RZ, 0x1f, R13 ;  /* 0x0000001fff0c7819 */ /* 0x000fe2000001140d */
[----:B------:R2:W1:Y:S01]  /*17f0*/  LDSM.16.M88.4 R160, [R3+0x6080] ;  /* 0x0060800003a0783b */ /* 0x0004620000000200 */
[----:B------:R-:W-:Y:S01]  /*1800*/  LOP3.LUT R14, R5, 0x20, R14, 0xf8, !PT ;  /* 0x00000020050e7812 */ /* 0x000fe200078ef80e */
[----:B------:R-:W-:Y:S01]  /*1810*/  IMAD.IADD R15, R6, 0x1, -R15 ;  /* 0x00000001060f7824 */ /* 0x000fe200078e0a0f */
[----:B------:R-:W-:Y:S01]  /*1820*/  LOP3.LUT R222, R222, R17, R5, 0x1e, !PT ;  /* 0x00000011dede7212 */ /* 0x000fe200078e1e05 */
[----:B------:R2:W1:Y:S01]  /*1830*/  LDSM.16.M88.4 R164, [R2+0x4080] ;  /* 0x0040800002a4783b */ /* 0x0004620000000200 */
[----:B------:R-:W-:Y:S01]  /*1840*/  LOP3.LUT R197, R18, 0x8, R197, 0xf8, !PT ;  /* 0x0000000812c57812 */ /* 0x000fe200078ef8c5 */
[----:B------:R-:W-:Y:S01]  /*1850*/  IMAD.SHL.U32 R17, R4, 0x40, RZ ;  /* 0x0000004004117824 */ /* 0x000fe200078e00ff */
[----:B------:R-:W-:Y:S01]  /*1860*/  IADD3 R18, P0, R208, UR6, RZ ;  /* 0x00000006d0127c10 */ /* 0x000fe2000ff1e0ff */
[----:B------:R2:W1:Y:S01]  /*1870*/  LDSM.16.M88.4 R168, [R2+0x6080] ;  /* 0x0060800002a8783b */ /* 0x0004620000000200 */
[----:B------:R-:W-:Y:S01]  /*1880*/  LEA.HI R12, R12, R13, RZ, 0x2 ;  /* 0x0000000d0c0c7211 */ /* 0x000fe200078f10ff */
[----:B------:R-:W-:Y:S01]  /*1890*/  IMAD R195, R195, 0x200, R20 ;  /* 0x00000200c3c37824 */ /* 0x000fe200078e0214 */
[----:B------:R-:W-:Y:S01]  /*18a0*/  IADD3.X R19, R209, UR5, RZ, P0, !PT ;  /* 0x00000005d1137c10 */ /* 0x000fe200087fe4ff */
[----:B------:R2:W1:Y:S01]  /*18b0*/  LDSM.16.M88.4 R172, [R0+0x4080] ;  /* 0x0040800000ac783b */ /* 0x0004620000000200 */
[----:B------:R-:W-:-:S02]  /*18c0*/  ISETP.GE.AND P0, PT, R206, 0x41, PT ;  /* 0x00000041ce00780c */ /* 0x000fc40003f06270 */
[----:B------:R-:W-:Y:S01]  /*18d0*/  LOP3.LUT R17, R17, 0x1c0, RZ, 0xc0, !PT ;  /* 0x000001c011117812 */ /* 0x000fe200078ec0ff */
[----:B------:R2:W1:Y:S01]  /*18e0*/  LDSM.16.M88.4 R176, [R0+0x6080] ;  /* 0x0060800000b0783b */ /* 0x0004620000000200 */
[----:B------:R-:W-:-:S03]  /*18f0*/  LOP3.LUT R194, R194, 0xfffffe00, RZ, 0xc0, !PT ;  /* 0xfffffe00c2c27812 */ /* 0x000fc600078ec0ff */
[----:B------:R-:W-:Y:S06]  /*1900*/  BAR.SYNC.DEFER_BLOCKING 0x0 ;  /* 0x0000000000007b1d */ /* 0x000fec0000010000 */
[----:B------:R-:W-:Y:S01]  /*1910*/  @!PT LDS RZ, [RZ] ;  /* 0x00000000fffff984 */ /* 0x000fe20000000800 */
[----:B------:R-:W-:Y:S01]  /*1920*/  @!PT LDS RZ, [RZ] ;  /* 0x00000000fffff984 */ /* 0x000fe20000000800 */
[----:B------:R-:W-:Y:S01]  /*1930*/  @!PT LDS RZ, [RZ] ;  /* 0x00000000fffff984 */ /* 0x000fe20000000800 */
[----:B------:R2:W-:Y:S01]  /*1940*/  LDGSTS.E.BYPASS.LTC128B.128 [R9+0x4080], [R212.64], !P2 ;  /* 0x04080000d4097fae */ /* 0x0005e2000d101d48 */
[----:B------:R-:W-:-:S03]  /*1950*/  ISETP.GT.AND P2, PT, R6, 0xf, PT ;  /* 0x0000000f0600780c */ /* 0x000fc60003f44270 */
[----:B------:R2:W-:Y:S10]  /*1960*/  LDGSTS.E.BYPASS.LTC128B.128 [R9+0x5080], [R210.64], !P6 ;  /* 0x05080000d2097fae */ /* 0x0005f4000f101d48 */
[----:B------:R-:W-:-:S02]  /*1970*/  @!P2 IMAD.SHL.U32 R5, R6, 0x10, RZ ;  /* 0x000000100605a824 */ /* 0x000fc400078e00ff */
[----:B------:R-:W-:-:S03]  /*1980*/  @!P2 IMAD.SHL.U32 R21, R6, 0x10, RZ ;  /* 0x000000100615a824 */ /* 0x000fc600078e00ff */
[----:B------:R5:W-:Y:S04]  /*1990*/  @!P2 LDGSTS.E.BYPASS.LTC128B.128 [R5+0xc080], [R218.64] ;  /* 0x0c080000da05afae */ /* 0x000be8000b901d48 */
[----:B------:R-:W0:Y:S04]  /*19a0*/  LDGDEPBAR ;  /* 0x00000000000079af */ /* 0x000e280000000000 */
[----:B------:R2:W-:Y:S04]  /*19b0*/  LDGSTS.E.BYPASS.LTC128B.128 [R9+0x8080], [R208.64], !P5 ;  /* 0x08080000d0097fae */ /* 0x0005e8000e901d48 */
[----:B------:R2:W-:Y:S04]  /*19c0*/  LDGSTS.E.BYPASS.LTC128B.128 [R9+0x9080], [R18.64], !P1 ;  /* 0x0908000012097fae */ /* 0x0005e8000c901d48 */
[----:B------:R2:W-:Y:S04]  /*19d0*/  @!P2 LDGSTS.E.BYPASS.LTC128B.128 [R21+0xc280], [R224.64] ;  /* 0x0c280000e015afae */ /* 0x0005e8000b901d48 */
[----:B------:R-:W0:Y:S04]  /*19e0*/  LDGDEPBAR ;  /* 0x00000000000079af */ /* 0x000e280000000000 */
[----:B------:R-:W0:Y:S01]  /*19f0*/  LDGDEPBAR ;  /* 0x00000000000079af */ /* 0x000e220000000000 */
[----:B-----5:R-:W-:-:S05]  /*1a00*/  SHF.R.S32.HI R5, RZ, 0x2, R12 ;  /* 0x00000002ff057819 */ /* 0x020fca000001140c */
[C---:B------:R-:W-:Y:S01]  /*1a10*/  IMAD R214, R198.reuse, 0x10, R5 ;  /* 0x00000010c6d67824 */ /* 0x040fe200078e0205 */
[----:B------:R-:W-:Y:S01]  /*1a20*/  LOP3.LUT R5, R17, 0x8, R16, 0xf8, !PT ;  /* 0x0000000811057812 */ /* 0x000fe200078ef810 */
[----:B------:R-:W-:Y:S01]  /*1a30*/  IMAD.SHL.U32 R198, R198, 0x400, RZ ;  /* 0x00000400c6c67824 */ /* 0x000fe200078e00ff */
[----:B------:R-:W-:-:S03]  /*1a40*/  SHF.R.U32.HI R16, RZ, 0x3, R17 ;  /* 0x00000003ff107819 */ /* 0x000fc60000011611 */
[----:B------:R-:W-:Y:S01]  /*1a50*/  IMAD R15, R15, 0x2, R198 ;  /* 0x000000020f0f7824 */ /* 0x000fe200078e02c6 */
[----:B------:R-:W-:Y:S02]  /*1a60*/  LOP3.LUT R5, R5, R16, RZ, 0x3c, !PT ;  /* 0x0000001005057212 */ /* 0x000fe400078e3cff */
[C-C-:B------:R-:W-:Y:S01]  /*1a70*/  LOP3.LUT R197, R16.reuse, R197, R17.reuse, 0x1e, !PT ;  /* 0x000000c510c57212 */ /* 0x140fe200078e1e11 */
[----:B------:R-:W-:Y:S01]  /*1a80*/  IMAD.IADD R222, R15, 0x1, R222 ;  /* 0x000000010fde7824 */ /* 0x000fe200078e02de */
[----:B------:R-:W-:Y:S02]  /*1a90*/  LOP3.LUT R17, R16, R14, R17, 0x1e, !PT ;  /* 0x0000000e10117212 */ /* 0x000fe400078e1e11 */
[-C--:B------:R-:W-:Y:S02]  /*1aa0*/  IADD3 R198, R5, R194.reuse, R198 ;  /* 0x000000c205c67210 */ /* 0x080fe40007ffe0c6 */
[-C--:B------:R-:W-:Y:S02]  /*1ab0*/  LOP3.LUT R197, R197, R194.reuse, RZ, 0xfc, !PT ;  /* 0x000000c2c5c57212 */ /* 0x080fe400078efcff */
[----:B------:R-:W-:Y:S01]  /*1ac0*/  LOP3.LUT R194, R17, R194, RZ, 0xfc, !PT ;  /* 0x000000c211c27212 */ /* 0x000fe200078efcff */
[----:B------:R-:W-:Y:S05]  /*1ad0*/  @!P0 BRA `(.L_x_82) ;  /* 0x000000e000008947 */ /* 0x000fea0003800000 */
[----:B-1234-:R-:W-:Y:S01]  /*1ae0*/  IADD3 R5, -R205, -0x40, R206 ;  /* 0xffffffc0cd057810 */ /* 0x01efe20007ffe1ce */
[----:B------:R-:W-:Y:S01]  /*1af0*/  BSSY B0, `(.L_x_82) ;  /* 0x000000c000007945 */ /* 0x000fe20003800000 */
[----:B------:R-:W-:-:S02]  /*1b00*/  IADD3 R14, P0, R18, UR6, RZ ;  /* 0x00000006120e7c10 */ /* 0x000fc4000ff1e0ff */
        /* <DEDUP_REMOVED lines=8> */
[----:B------:R-:W-:-:S05]  /*1b90*/  SHF.L.U32 R7, R6, 0x4, RZ ;  /* 0x0000000406077819 */ /* 0x000fca00000006ff */
[----:B------:R2:W-:Y:S02]  /*1ba0*/  LDGSTS.E.BYPASS.LTC128B.128 [R7+0xc380], [R224.64+0x100] ;  /* 0x0c380100e0077fae */ /* 0x0005e4000b901d48 */
.L_x_83:
[----:B------:R-:W-:Y:S05]  /*1bb0*/  BSYNC B0 ;  /* 0x0000000000007941 */ /* 0x000fea0003800000 */
.L_x_82:
[----:B-1234-:R-:W-:Y:S01]  /*1bc0*/  SHF.R.S32.HI R6, RZ, 0x1f, R11 ;  /* 0x0000001fff067819 */ /* 0x01efe2000001140b */
[----:B------:R-:W0:Y:S01]  /*1bd0*/  LDGDEPBAR ;  /* 0x00000000000079af */ /* 0x000e220000000000 */
[----:B------:R-:W-:Y:S01]  /*1be0*/  LOP3.LUT P5, RZ, R10, 0x4, RZ, 0xc0, !PT ;  /* 0x000000040aff7812 */ /* 0x000fe200078ac0ff */
[----:B------:R-:W-:Y:S01]  /*1bf0*/  IMAD.SHL.U32 R195, R195, 0x2, RZ ;  /* 0x00000002c3c37824 */ /* 0x000fe200078e00ff */
[----:B------:R-:W-:Y:S01]  /*1c00*/  LEA.HI R6, R6, R11, RZ, 0x2 ;  /* 0x0000000b06067211 */ /* 0x000fe200078f10ff */
[----:B------:R-:W-:Y:S01]  /*1c10*/  IMAD.MOV.U32 R227, RZ, RZ, 0x1 ;  /* 0x00000001ffe37424 */ /* 0x000fe200078e00ff */
[----:B------:R-:W-:Y:S01]  /*1c20*/  IADD3 R228, R206, 0x3f, RZ ;  /* 0x0000003fcee47810 */ /* 0x000fe20007ffe0ff */
[----:B------:R-:W-:Y:S01]  /*1c30*/  IMAD.MOV.U32 R230, RZ, RZ, RZ ;  /* 0x000000ffffe67224 */ /* 0x000fe200078e00ff */
[----:B------:R-:W-:Y:S01]  /*1c40*/  LOP3.LUT R6, R6, 0xfffffffc, RZ, 0xc0, !PT ;  /* 0xfffffffc06067812 */ /* 0x000fe200078ec0ff */
[----:B------:R-:W-:Y:S01]  /*1c50*/  IMAD.MOV.U32 R223, RZ, RZ, RZ ;  /* 0x000000ffffdf7224 */ /* 0x000fe200078e00ff */
[----:B------:R-:W-:Y:S01]  /*1c60*/  LOP3.LUT R12, R12, 0xfffffffc, RZ, 0xc0, !PT ;  /* 0xfffffffc0c0c7812 */ /* 0x000fe200078ec0ff */
[----:B------:R-:W-:Y:S01]  /*1c70*/  IMAD.MOV.U32 R193, RZ, RZ, RZ ;  /* 0x000000ffffc17224 */ /* 0x000fe200078e00ff */
[----:B------:R-:W-:Y:S01]  /*1c80*/  SHF.R.S32.HI R5, RZ, 0x1f, R228 ;  /* 0x0000001fff057819 */ /* 0x000fe200000114e4 */
[----:B------:R-:W-:Y:S01]  /*1c90*/  IMAD.IADD R11, R11, 0x1, -R6 ;  /* 0x000000010b0b7824 */ /* 0x000fe200078e0a06 */
[----:B------:R-:W-:Y:S01]  /*1ca0*/  LEA R222, R222, 0xc480, 0x1 ;  /* 0x0000c480dede7811 */ /* 0x000fe200078e08ff */
[----:B------:R-:W-:Y:S01]  /*1cb0*/  IMAD.IADD R12, R13, 0x1, -R12 ;  /* 0x000000010d0c7824 */ /* 0x000fe200078e0a0c */
[C---:B------:R-:W-:Y:S01]  /*1cc0*/  LOP3.LUT P1, RZ, R4.reuse, 0x2, RZ, 0xc0, !PT ;  /* 0x0000000204ff7812 */ /* 0x040fe2000782c0ff */
[----:B------:R-:W-:Y:S01]  /*1cd0*/  IMAD R11, R11, -0x8, R8 ;  /* 0xfffffff80b0b7824 */ /* 0x000fe200078e0208 */
[----:B------:R-:W-:Y:S01]  /*1ce0*/  LOP3.LUT P0, RZ, R4, 0x4, RZ, 0xc0, !PT ;  /* 0x0000000404ff7812 */ /* 0x000fe2000780c0ff */
[----:B------:R-:W-:Y:S01]  /*1cf0*/  CS2R R126, SRZ ;  /* 0x00000000007e7805 */ /* 0x000fe2000001ff00 */
[----:B------:R-:W-:Y:S01]  /*1d00*/  LEA.HI R228, R5, R228, RZ, 0x6 ;  /* 0x000000e405e47211 */ /* 0x000fe200078f30ff */
[----:B------:R-:W-:Y:S01]  /*1d10*/  IMAD R221, R12, -0x2, R11 ;  /* 0xfffffffe0cdd7824 */ /* 0x000fe200078e020b */
[----:B------:R-:W-:Y:S01]  /*1d20*/  IADD3 R226, R222, 0x40, RZ ;  /* 0x00000040dee27810 */ /* 0x000fe20007ffe0ff */
[----:B------:R-:W-:Y:S01]  /*1d30*/  CS2R R124, SRZ ;  /* 0x00000000007c7805 */ /* 0x000fe2000001ff00 */
[----:B------:R-:W-:Y:S01]  /*1d40*/  LEA R194, R194, 0x80, 0x1 ;  /* 0x00000080c2c27811 */ /* 0x000fe200078e08ff */
        /* <DEDUP_REMOVED lines=34> */
.L_x_86:
        /* <DEDUP_REMOVED lines=71> */
[C---:B-1----:R-:W-:Y:S01]  /*23e0*/  IMAD R36, R229.reuse, -0x40, R206 ;  /* 0xffffffc0e5247824 */ /* 0x042fe200078e02ce */
[----:B------:R-:W-:Y:S01]  /*23f0*/  SHF.R.S32.HI R37, RZ, 0x1f, R229 ;  /* 0x0000001fff257819 */ /* 0x000fe200000114e5 */
[----:B------:R-:W-:Y:S04]  /*2400*/  IMAD.WIDE.U32 R42, R229, c[0x0][0x178], RZ ;  /* 0x00005e00e52a7a25 */ /* 0x000fe800078e00ff */
[----:B------:R-:W-:Y:S02]  /*2410*/  IMAD R37, R37, c[0x0][0x178], RZ ;  /* 0x00005e0025257a24 */ /* 0x000fe400078e02ff */
[----:B------:R-:W-:Y:S02]  /*2420*/  IMAD.IADD R36, R36, 0x1, -R205 ;  /* 0x0000000124247824 */ /* 0x000fe400078e0acd */
[----:B------:R-:W-:Y:S02]  /*2430*/  IMAD R37, R229, c[0x0][0x17c], R37 ;  /* 0x00005f00e5257a24 */ /* 0x000fe400078e0225 */
[----:B------:R-:W-:Y:S01]  /*2440*/  IMAD.SHL.U32 R39, R42, 0x80, RZ ;  /* 0x000000802a277824 */ /* 0x000fe200078e00ff */
[----:B------:R-:W-:Y:S01]  /*2450*/  ISETP.LT.OR P6, PT, R36, 0x1, P4 ;  /* 0x000000012400780c */ /* 0x000fe200027c1670 */
[----:B------:R-:W-:Y:S01]  /*2460*/  IMAD R38, R227, 0x2000, R220 ;  /* 0x00002000e3267824 */ /* 0x000fe200078e02dc */
[----:B------:R-:W-:Y:S02]  /*2470*/  IADD3 R37, R43, R37, RZ ;  /* 0x000000252b257210 */ /* 0x000fe40007ffe0ff */
[----:B------:R-:W-:Y:S02]  /*2480*/  IADD3 R40, P1, R39, R212, RZ ;  /* 0x000000d427287210 */ /* 0x000fe40007f3e0ff */
[----:B------:R-:W-:Y:S02]  /*2490*/  SHF.L.U64.HI R37, R42, 0x7, R37 ;  /* 0x000000072a257819 */ /* 0x000fe40000010225 */
[----:B------:R-:W-:Y:S01]  /*24a0*/  ISETP.LT.OR P5, PT, R36, 0x21, P4 ;  /* 0x000000212400780c */ /* 0x000fe200027a1670 */
[----:B------:R-:W-:Y:S01]  /*24b0*/  @!P2 IMAD R36, R227, 0x40, R216 ;  /* 0x00000040e324a824 */ /* 0x000fe200078e02d8 */
[----:B------:R-:W-:Y:S02]  /*24c0*/  IADD3.X R41, R37, R213, RZ, P1, !PT ;  /* 0x000000d525297210 */ /* 0x000fe40000ffe4ff */
[----:B------:R-:W-:Y:S02]  /*24d0*/  IADD3 R42, P1, R39, R210, RZ ;  /* 0x000000d2272a7210 */ /* 0x000fe40007f3e0ff */
[----:B------:R-:W-:Y:S01]  /*24e0*/  @!P2 LEA R39, R230, 0x40, 0x6 ;  /* 0x00000040e627a811 */ /* 0x000fe200078e30ff */
[----:B------:R-:W-:Y:S01]  /*24f0*/  @!PT LDS RZ, [RZ] ;  /* 0x00000000fffff984 */ /* 0x000fe20000000800 */
[----:B------:R-:W-:Y:S01]  /*2500*/  @!PT LDS RZ, [RZ] ;  /* 0x00000000fffff984 */ /* 0x000fe20000000800 */
[----:B------:R-:W-:Y:S01]  /*2510*/  @!PT LDS RZ, [RZ] ;  /* 0x00000000fffff984 */ /* 0x000fe20000000800 */
[----:B------:R1:W-:Y:S01]  /*2520*/  LDGSTS.E.BYPASS.LTC128B.128 [R38], [R40.64], !P6 ;  /* 0x0000000028267fae */ /* 0x0003e2000f101d48 */
[----:B------:R-:W-:Y:S01]  /*2530*/  IADD3.X R43, R37, R211, RZ, P1, !PT ;  /* 0x000000d3252b7210 */ /* 0x000fe20000ffe4ff */
[----:B------:R-:W-:Y:S02]  /*2540*/  @!P2 IMAD.SHL.U32 R37, R36, 0x4, RZ ;  /* 0x000000042425a824 */ /* 0x000fe400078e00ff */
[----:B------:R-:W-:Y:S02]  /*2550*/  @!P2 IMAD.WIDE R44, R39, 0x4, R218 ;  /* 0x00000004272ca825 */ /* 0x000fe400078e02da */
[----:B------:R1:W-:Y:S06]  /*2560*/  LDGSTS.E.BYPASS.LTC128B.128 [R38+0x1000], [R42.64], !P5 ;  /* 0x010000002a267fae */ /* 0x0003ec000e901d48 */
[----:B------:R1:W-:Y:S02]  /*2570*/  @!P2 LDGSTS.E.BYPASS.LTC128B.128 [R37+0xc080], [R44.64] ;  /* 0x0c0800002c25afae */ /* 0x0003e4000b901d48 */
.L_x_84:
[-C--:B-1----:R-:W-:Y:S01]  /*2580*/  HMMA.16816.F32.BF16 R36, R132, R144.reuse, RZ ;  /* 0x000000908424723c */ /* 0x082fe200000418ff */
[----:B------:R-:W0:Y:S02]  /*2590*/  LDGDEPBAR ;  /* 0x00000000000079af */ /* 0x000e240000000000 */
[C---:B------:R-:W-:Y:S02]  /*25a0*/  ISETP.GT.AND P1, PT, R221.reuse, RZ, PT ;  /* 0x000000ffdd00720c */ /* 0x040fe40003f24270 */
[C---:B------:R-:W-:Y:S02]  /*25b0*/  ISETP.GT.AND P6, PT, R221.reuse, 0x20, PT ;  /* 0x00000020dd00780c */ /* 0x040fe40003fc4270 */
[----:B------:R-:W-:Y:S01]  /*25c0*/  FSEL R199, R6, -INF , P1 ;  /* 0xff80000006c77808 */ /* 0x000fe20000800000 */
[C---:B------:R-:W-:Y:S02]  /*25d0*/  HMMA.16816.F32.BF16 R40, R136.reuse, R144, RZ ;  /* 0x000000908828723c */ /* 0x040fe400000418ff */
[----:B------:R-:W-:Y:S02]  /*25e0*/  ISETP.GT.AND P5, PT, R221, 0x1, PT ;  /* 0x00000001dd00780c */ /* 0x000fe40003fa4270 */
[----:B------:R-:W-:Y:S02]  /*25f0*/  FSEL R191, R16, -INF , P6 ;  /* 0xff80000010bf7808 */ /* 0x000fe40003000000 */
[----:B------:R-:W-:Y:S02]  /*2600*/  FSEL R232, R9, -INF , P5 ;  /* 0xff80000009e87808 */ /* 0x000fe40002800000 */
[-C--:B------:R-:W-:Y:S01]  /*2610*/  HMMA.16816.F32.BF16 R44, R136, R146.reuse, RZ ;  /* 0x00000092882c723c */ /* 0x080fe200000418ff */
[----:B------:R-:W-:Y:S03]  /*2620*/  FFMA.FTZ R188, R191, c[0x0][0x29c], -R202 ;  /* 0x0000a700bfbc7a23 */ /* 0x000fe600000108ca */
[----:B------:R-:W-:Y:S02]  /*2630*/  FSEL R234, R8, -INF , P1 ;  /* 0xff80000008ea7808 */ /* 0x000fe40000800000 */
[----:B------:R-:W-:Y:S01]  /*2640*/  FSEL R191, R10, -INF , P1 ;  /* 0xff8000000abf7808 */ /* 0x000fe20000800000 */
[----:B------:R-:W-:Y:S01]  /*2650*/  MUFU.EX2 R188, R188 ;  /* 0x000000bc00bc7308 */ /* 0x000fe20000000800 */
[C---:B------:R-:W-:Y:S04]  /*2660*/  HMMA.16816.F32.BF16 R48, R132.reuse, R146, RZ ;  /* 0x000000928430723c */ /* 0x040fe800000418ff */
[----:B------:R-:W-:Y:S01]  /*2670*/  FFMA.FTZ R191, R191, c[0x0][0x29c], -R184 ;  /* 0x0000a700bfbf7a23 */ /* 0x000fe200000108b8 */
[----:B------:R-:W-:Y:S01]  /*2680*/  FSEL R235, R18, -INF , P6 ;  /* 0xff80000012eb7808 */ /* 0x000fe20003000000 */
[--C-:B------:R-:W-:Y:S01]  /*2690*/  FFMA.FTZ R234, R234, c[0x0][0x29c], -R185.reuse ;  /* 0x0000a700eaea7a23 */ /* 0x100fe200000108b9 */
[----:B------:R-:W-:Y:S01]  /*26a0*/  FSEL R236, R12, -INF , P6 ;  /* 0xff8000000cec7808 */ /* 0x000fe20003000000 */
[-C--:B------:R-:W-:Y:S01]  /*26b0*/  HMMA.16816.F32.BF16 R52, R132, R148.reuse, RZ ;  /* 0x000000948434723c */ /* 0x080fe200000418ff */
[----:B------:R-:W-:Y:S03]  /*26c0*/  FSEL R189, R5, -INF , P5 ;  /* 0xff80000005bd7808 */ /* 0x000fe60002800000 */
[----:B------:R-:W-:Y:S02]  /*26d0*/  FSEL R233, R7, -INF , P5 ;  /* 0xff80000007e97808 */ /* 0x000fe40002800000 */
[--C-:B------:R-:W-:Y:S01]  /*26e0*/  FFMA.FTZ R182, R189, c[0x0][0x29c], -R202.reuse ;  /* 0x0000a700bdb67a23 */ /* 0x100fe200000108ca */
[----:B------:R-:W-:Y:S01]  /*26f0*/  FSEL R189, R4, -INF , P1 ;  /* 0xff80000004bd7808 */ /* 0x000fe20000800000 */
[C---:B------:R-:W-:Y:S02]  /*2700*/  HMMA.16816.F32.BF16 R56, R136.reuse, R148, RZ ;  /* 0x000000948838723c */ /* 0x040fe400000418ff */
[----:B------:R-:W-:Y:S02]  /*2710*/  ISETP.GT.AND P1, PT, R221, 0x40, PT ;  /* 0x00000040dd00780c */ /* 0x000fe40003f24270 */
[----:B------:R-:W-:Y:S01]  /*2720*/  MUFU.EX2 R182, R182 ;  /* 0x000000b600b67308 */ /* 0x000fe20000000800 */
[--C-:B------:R-:W-:Y:S01]  /*2730*/  FFMA.FTZ R187, R189, c[0x0][0x29c], -R202.reuse ;  /* 0x0000a700bdbb7a23 */ /* 0x100fe200000108ca */
[----:B------:R-:W-:Y:S02]  /*2740*/  FSEL R231, R20, -INF , P1 ;  /* 0xff80000014e77808 */ /* 0x000fe40000800000 */
[-C--:B------:R-:W-:Y:S01]  /*2750*/  HMMA.16816.F32.BF16 R60, R136, R150.reuse, RZ ;  /* 0x00000096883c723c */ /* 0x080fe200000418ff */
[----:B------:R-:W-:Y:S03]  /*2760*/  LDSM.16.M88.4 R136, [R181+0x9080] ;  /* 0x00908000b588783b */ /* 0x000fe60000000200 */
[----:B------:R-:W-:Y:S01]  /*2770*/  FFMA.FTZ R190, R231, c[0x0][0x29c], -R202 ;  /* 0x0000a700e7be7a23 */ /* 0x000fe200000108ca */
[----:B------:R-:W-:Y:S01]  /*2780*/  FSEL R231, R14, -INF , P6 ;  /* 0xff8000000ee77808 */ /* 0x000fe20003000000 */
[----:B------:R-:W-:Y:S01]  /*2790*/  MUFU.EX2 R187, R187 ;  /* 0x000000bb00bb7308 */ /* 0x000fe20000000800 */
[----:B------:R-:W-:Y:S01]  /*27a0*/  ISETP.GT.AND P6, PT, R221, 0x41, PT ;  /* 0x00000041dd00780c */ /* 0x000fe20003fc4270 */
[----:B------:R-:W-:Y:S01]  /*27b0*/  HMMA.16816.F32.BF16 R64, R132, R150, RZ ;  /* 0x000000968440723c */ /* 0x000fe200000418ff */
[----:B------:R1:W2:Y:S03]  /*27c0*/  LDSM.16.M88.4 R132, [R181+0x8080] ;  /* 0x00808000b584783b */ /* 0x0002a60000000200 */
[--C-:B------:R-:W-:Y:S01]  /*27d0*/  FFMA.FTZ R231, R231, c[0x0][0x29c], -R184.reuse ;  /* 0x0000a700e7e77a23 */ /* 0x100fe200000108b8 */
[----:B------:R-:W-:Y:S02]  /*27e0*/  FSEL R189, R11, -INF , P5 ;  /* 0xff8000000bbd7808 */ /* 0x000fe40002800000 */
[----:B------:R-:W-:Y:S01]  /*27f0*/  ISETP.GT.AND P5, PT, R221, 0x21, PT ;  /* 0x00000021dd00780c */ /* 0x000fe20003fa4270 */
[-C--:B------:R-:W-:Y:S01]  /*2800*/  HMMA.16816.F32.BF16 R36, R140, R152.reuse, R36 ;  /* 0x000000988c24723c */ /* 0x080fe20000041824 */
[----:B------:R-:W-:Y:S04]  /*2810*/  MUFU.EX2 R190, R190 ;  /* 0x000000be00be7308 */ /* 0x000fe80000000800 */
[----:B------:R-:W-:Y:S01]  /*2820*/  FSEL R201, R17, -INF , P5 ;  /* 0xff80000011c97808 */ /* 0x000fe20002800000 */
[--C-:B------:R-:W-:Y:S01]  /*2830*/  FFMA.FTZ R189, R189, c[0x0][0x29c], -R184.reuse ;  /* 0x0000a700bdbd7a23 */ /* 0x100fe200000108b8 */
[----:B------:R-:W-:Y:S01]  /*2840*/  FSEL R15, R15, -INF , P5 ;  /* 0xff8000000f0f7808 */ /* 0x000fe20002800000 */
[C---:B------:R-:W-:Y:S03]  /*2850*/  HMMA.16816.F32.BF16 R40, R156.reuse, R152, R40 ;  /* 0x000000989c28723c */ /* 0x040fe60000041828 */
[----:B------:R-:W-:Y:S01]  /*2860*/  MUFU.EX2 R231, R231 ;  /* 0x000000e700e77308 */ /* 0x000fe20000000800 */
[----:B------:R-:W-:Y:S01]  /*2870*/  FFMA.FTZ R15, R15, c[0x0][0x29c], -R184 ;  /* 0x0000a7000f0f7a23 */ /* 0x000fe200000108b8 */
[----:B------:R-:W-:Y:S01]  /*2880*/  FSEL R238, R13, -INF , P5 ;  /* 0xff8000000dee7808 */ /* 0x000fe20002800000 */
[--C-:B------:R-:W-:Y:S01]  /*2890*/  FFMA.FTZ R237, R201, c[0x0][0x29c], -R202.reuse ;  /* 0x0000a700c9ed7a23 */ /* 0x100fe200000108ca */
[----:B------:R-:W-:Y:S01]  /*28a0*/  FSEL R239, R21, -INF , P6 ;  /* 0xff80000015ef7808 */ /* 0x000fe20003000000 */
[-C--:B------:R-:W-:Y:S04]  /*28b0*/  HMMA.16816.F32.BF16 R44, R156, R154.reuse, R44 ;  /* 0x0000009a9c2c723c */ /* 0x080fe8000004182c */
[----:B------:R-:W-:Y:S01]  /*28c0*/  FFMA.FTZ R13, R239, c[0x0][0x29c], -R202 ;  /* 0x0000a700ef0d7a23 */ /* 0x000fe200000108ca */
[----:B------:R3:W-:Y:S01]  /*28d0*/  MUFU.EX2 R201, R237 ;  /* 0x000000ed00c97308 */ /* 0x0007e20000000800 */
[----:B------:R-:W-:Y:S02]  /*28e0*/  FSEL R239, R22, -INF , P1 ;  /* 0xff80000016ef7808 */ /* 0x000fe40000800000 */
[C---:B------:R-:W-:Y:S04]  /*28f0*/  HMMA.16816.F32.BF16 R48, R140.reuse, R154, R48 ;  /* 0x0000009a8c30723c */ /* 0x040fe80000041830 */
[----:B------:R-:W-:Y:S03]  /*2900*/  FSEL R27, R27, -INF , P6 ;  /* 0xff8000001b1b7808 */ /* 0x000fe60003000000 */
[----:B------:R-:W-:Y:S01]  /*2910*/  MUFU.EX2 R189, R189 ;  /* 0x000000bd00bd7308 */ /* 0x000fe20000000800 */
[-C--:B------:R-:W-:Y:S04]  /*2920*/  HMMA.16816.F32.BF16 R52, R140, R160.reuse, R52 ;  /* 0x000000a08c34723c */ /* 0x080fe80000041834 */
[----:B------:R-:W-:Y:S04]  /*2930*/  FFMA.FTZ R27, R27, c[0x0][0x29c], -R184 ;  /* 0x0000a7001b1b7a23 */ /* 0x000fe800000108b8 */
[C---:B------:R-:W-:Y:S01]  /*2940*/  HMMA.16816.F32.BF16 R56, R156.reuse, R160, R56 ;  /* 0x000000a09c38723c */ /* 0x040fe20000041838 */
[----:B------:R-:W-:Y:S03]  /*2950*/  MUFU.EX2 R13, R13 ;  /* 0x0000000d000d7308 */ /* 0x000fe60000000800 */
[----:B---3--:R-:W-:Y:S02]  /*2960*/  FSEL R237, R19, -INF , P5 ;  /* 0xff80000013ed7808 */ /* 0x008fe40002800000 */
[----:B------:R-:W-:Y:S02]  /*2970*/  ISETP.GT.AND P5, PT, R221, 0x60, PT ;  /* 0x00000060dd00780c */ /* 0x000fe40003fa4270 */
[-C--:B------:R-:W-:Y:S04]  /*2980*/  HMMA.16816.F32.BF16 R60, R156, R162.reuse, R60 ;  /* 0x000000a29c3c723c */ /* 0x080fe8000004183c */
[----:B------:R-:W-:Y:S01]  /*2990*/  FSEL R241, R32, -INF , P5 ;  /* 0xff80000020f17808 */ /* 0x000fe20002800000 */
[--C-:B-1----:R-:W-:Y:S01]  /*29a0*/  FFMA.FTZ R181, R237, c[0x0][0x29c], -R186.reuse ;  /* 0x0000a700edb57a23 */ /* 0x102fe200000108ba */
        /* <DEDUP_REMOVED lines=8> */
[-C--:B--2---:R-:W-:Y:S05]  /*2a30*/  HMMA.16816.F32.BF16 R36, R132, R164.reuse, R36 ;  /* 0x000000a48424723c */ /* 0x084fea0000041824 */
        /* <DEDUP_REMOVED lines=9> */
[----:B------:R-:W1:Y:S01]  /*2ad0*/  LDSM.16.M88.4 R140, [R180+0x8080] ;  /* 0x00808000b48c783b */ /* 0x000e620000000200 */
[----:B------:R-:W-:Y:S01]  /*2ae0*/  MUFU.EX2 R24, R24 ;  /* 0x0000001800187308 */ /* 0x000fe20000000800 */
[----:B------:R-:W-:Y:S01]  /*2af0*/  ISETP.GT.AND P1, PT, R221, 0x61, PT ;  /* 0x00000061dd00780c */ /* 0x000fe20003f24270 */
[----:B------:R-:W-:Y:S01]  /*2b00*/  FFMA.FTZ R19, R19, c[0x0][0x29c], -R184 ;  /* 0x0000a70013137a23 */ /* 0x000fe200000108b8 */
[----:B------:R-:W-:Y:S02]  /*2b10*/  FSEL R235, R34, -INF , P5 ;  /* 0xff80000022eb7808 */ /* 0x000fe40002800000 */
[----:B------:R-:W-:Y:S01]  /*2b20*/  FSEL R31, R31, -INF , P1 ;  /* 0xff8000001f1f7808 */ /* 0x000fe20000800000 */
[C---:B------:R-:W-:Y:S01]  /*2b30*/  HMMA.16816.F32.BF16 R48, R132.reuse, R166, R48 ;  /* 0x000000a68430723c */ /* 0x040fe20000041830 */
[----:B------:R2:W3:Y:S03]  /*2b40*/  LDSM.16.M88.4 R156, [R180+0x9080] ;  /* 0x00908000b49c783b */ /* 0x0004e60000000200 */
[----:B------:R-:W-:Y:S01]  /*2b50*/  MUFU.EX2 R233, R233 ;  /* 0x000000e900e97308 */ /* 0x000fe20000000800 */
[----:B------:R-:W-:Y:S01]  /*2b60*/  FSEL R33, R33, -INF , P1 ;  /* 0xff80000021217808 */ /* 0x000fe20000800000 */
[----:B------:R-:W-:Y:S01]  /*2b70*/  FFMA.FTZ R34, R235, c[0x0][0x29c], -R186 ;  /* 0x0000a700eb227a23 */ /* 0x000fe200000108ba */
[----:B------:R-:W-:Y:S01]  /*2b80*/  FSEL R35, R35, -INF , P1 ;  /* 0xff80000023237808 */ /* 0x000fe20000800000 */
[-C--:B------:R-:W-:Y:S04]  /*2b90*/  HMMA.16816.F32.BF16 R52, R132, R168.reuse, R52 ;  /* 0x000000a88434723c */ /* 0x080fe80000041834 */
[----:B------:R-:W-:Y:S01]  /*2ba0*/  FFMA.FTZ R202, R33, c[0x0][0x29c], -R202 ;  /* 0x0000a70021ca7a23 */ /* 0x000fe200000108ca */
[----:B------:R-:W-:Y:S01]  /*2bb0*/  FSEL R28, R28, -INF , P5 ;  /* 0xff8000001c1c7808 */ /* 0x000fe20002800000 */
[----:B------:R4:W-:Y:S02]  /*2bc0*/  MUFU.EX2 R235, R234 ;  /* 0x000000ea00eb7308 */ /* 0x0009e40000000800 */
[C---:B------:R-:W-:Y:S08]  /*2bd0*/  HMMA.16816.F32.BF16 R56, R136.reuse, R168, R56 ;  /* 0x000000a88838723c */ /* 0x040ff00000041838 */
[-C--:B------:R-:W-:Y:S01]  /*2be0*/  HMMA.16816.F32.BF16 R60, R136, R170.reuse, R60 ;  /* 0x000000aa883c723c */ /* 0x080fe2000004183c */
[----:B------:R5:W3:Y:S03]  /*2bf0*/  MUFU.EX2 R33, R202 ;  /* 0x000000ca00217308 */ /* 0x000ae60000000800 */
[--C-:B--2---:R-:W-:Y:S02]  /*2c00*/  FFMA.FTZ R180, R232, c[0x0][0x29c], -R185.reuse ;  /* 0x0000a700e8b47a23 */ /* 0x104fe400000108b9 */
[--C-:B------:R-:W-:Y:S02]  /*2c10*/  FFMA.FTZ R232, R236, c[0x0][0x29c], -R185.reuse ;  /* 0x0000a700ece87a23 */ /* 0x100fe400000108b9 */
[----:B------:R-:W-:Y:S03]  /*2c20*/  HMMA.16816.F32.BF16 R64, R132, R170, R64 ;  /* 0x000000aa8440723c */ /* 0x000fe60000041840 */
[----:B------:R-:W2:Y:S01]  /*2c30*/  MUFU.EX2 R26, R26 ;  /* 0x0000001a001a7308 */ /* 0x000ea20000000800 */
[--C-:B------:R-:W-:Y:S01]  /*2c40*/  FFMA.FTZ R236, R28, c[0x0][0x29c], -R185.reuse ;  /* 0x0000a7001cec7a23 */ /* 0x100fe200000108b9 */
[----:B----4-:R-:W-:Y:S03]  /*2c50*/  FSEL R234, R25, -INF , P6 ;  /* 0xff80000019ea7808 */ /* 0x010fe60003000000 */
[-C--:B-1----:R-:W-:Y:S05]  /*2c60*/  HMMA.16816.F32.BF16 R36, R140, R172.reuse, R36 ;  /* 0x000000ac8c24723c */ /* 0x082fea0000041824 */
[----:B------:R-:W-:Y:S01]  /*2c70*/  FFMA.FTZ R25, R234, c[0x0][0x29c], -R185 ;  /* 0x0000a700ea197a23 */ /* 0x000fe200000108b9 */
[----:B------:R-:W-:Y:S01]  /*2c80*/  FSEL R234, R29, -INF , P1 ;  /* 0xff8000001dea7808 */ /* 0x000fe20000800000 */
[----:B------:R-:W-:Y:S01]  /*2c90*/  MUFU.EX2 R180, R180 ;  /* 0x000000b400b47308 */ /* 0x000fe20000000800 */
[----:B------:R-:W1:Y:S01]  /*2ca0*/  LDS R29, [R183+0xc2a0] ;  /* 0x00c2a000b71d7984 */ /* 0x000e620000000800 */
[--C-:B-----5:R-:W-:Y:S01]  /*2cb0*/  FFMA.FTZ R202, R239, c[0x0][0x29c], -R186.reuse ;  /* 0x0000a700efca7a23 */ /* 0x120fe200000108ba */
[C---:B---3--:R-:W-:Y:S04]  /*2cc0*/  HMMA.16816.F32.BF16 R40, R156.reuse, R172, R40 ;  /* 0x000000ac9c28723c */ /* 0x048fe80000041828 */
[----:B------:R-:W-:Y:S01]  /*2cd0*/  FFMA.FTZ R186, R35, c[0x0][0x29c], -R186 ;  /* 0x0000a70023ba7a23 */ /* 0x000fe200000108ba */
[----:B------:R-:W-:Y:S02]  /*2ce0*/  F2FP.BF16.PACK_AB R243, R33, R22 ;  /* 0x0000001621f3723e */ /* 0x000fe400000010ff */
[----:B------:R-:W3:Y:S01]  /*2cf0*/  MUFU.EX2 R202, R202 ;  /* 0x000000ca00ca7308 */ /* 0x000ee20000000800 */
[-C--:B------:R-:W-:Y:S04]  /*2d00*/  HMMA.16816.F32.BF16 R44, R156, R174.reuse, R44 ;  /* 0x000000ae9c2c723c */ /* 0x080fe8000004182c */
[----:B--2---:R-:W-:Y:S04]  /*2d10*/  F2FP.BF16.PACK_AB R247, R181, R26 ;  /* 0x0000001ab5f7723e */ /* 0x004fe800000010ff */
[C---:B------:R-:W-:Y:S01]  /*2d20*/  HMMA.16816.F32.BF16 R48, R140.reuse, R174, R48 ;  /* 0x000000ae8c30723c */ /* 0x040fe20000041830 */
[----:B------:R2:W-:Y:S07]  /*2d30*/  MUFU.EX2 R35, R186 ;  /* 0x000000ba00237308 */ /* 0x0005ee0000000800 */
[-C--:B------:R-:W-:Y:S03]  /*2d40*/  HMMA.16816.F32.BF16 R52, R140, R176.reuse, R52 ;  /* 0x000000b08c34723c */ /* 0x080fe60000041834 */
[----:B------:R-:W-:Y:S05]  /*2d50*/  MUFU.EX2 R23, R23 ;  /* 0x0000001700177308 */ /* 0x000fea0000000800 */
[C---:B------:R-:W-:Y:S05]  /*2d60*/  HMMA.16816.F32.BF16 R56, R156.reuse, R176, R56 ;  /* 0x000000b09c38723c */ /* 0x040fea0000041838 */
[----:B------:R-:W4:Y:S01]  /*2d70*/  MUFU.EX2 R34, R34 ;  /* 0x0000002200227308 */ /* 0x000f220000000800 */
[----:B-1----:R-:W-:Y:S02]  /*2d80*/  FADD.FTZ R241, R39, -R29 ;  /* 0x8000001d27f17221 */ /* 0x002fe40000010000 */
[-C--:B------:R-:W-:Y:S04]  /*2d90*/  HMMA.16816.F32.BF16 R60, R156, R178.reuse, R60 ;  /* 0x000000b29c3c723c */ /* 0x080fe8000004183c */
[--C-:B--2---:R-:W-:Y:S02]  /*2da0*/  FFMA.FTZ R186, R32, c[0x0][0x29c], -R185.reuse ;  /* 0x0000a70020ba7a23 */ /* 0x104fe400000108b9 */
[----:B------:R-:W1:Y:S01]  /*2db0*/  LDS R32, [R183+0xc280] ;  /* 0x00c28000b7207984 */ /* 0x000e620000000800 */
[----:B------:R-:W-:Y:S01]  /*2dc0*/  MUFU.EX2 R158, R191 ;  /* 0x000000bf009e7308 */ /* 0x000fe20000000800 */
[----:B------:R-:W-:Y:S04]  /*2dd0*/  HMMA.16816.F32.BF16 R64, R140, R178, R64 ;  /* 0x000000b28c40723c */ /* 0x000fe80000041840 */
[----:B------:R-:W-:Y:S01]  /*2de0*/  FSEL R157, R30, -INF , P5 ;  /* 0xff8000001e9d7808 */ /* 0x000fe20002800000 */
[----:B------:R-:W-:Y:S02]  /*2df0*/  FFMA.FTZ R185, R234, c[0x0][0x29c], -R185 ;  /* 0x0000a700eab97a23 */ /* 0x000fe400000108b9 */
[----:B------:R-:W-:Y:S02]  /*2e00*/  FMUL.FTZ R241, R24, R241 ;  /* 0x000000f118f17220 */ /* 0x000fe40000410000 */
[--C-:B------:R-:W-:Y:S01]  /*2e10*/  FFMA.FTZ R157, R157, c[0x0][0x29c], -R184.reuse ;  /* 0x0000a7009d9d7a23 */ /* 0x100fe200000108b8 */
[----:B------:R-:W-:Y:S02]  /*2e20*/  MUFU.EX2 R186, R186 ;  /* 0x000000ba00ba7308 */ /* 0x000fe40000000800 */
[----:B------:R-:W-:Y:S01]  /*2e30*/  FFMA.FTZ R184, R31, c[0x0][0x29c], -R184 ;  /* 0x0000a7001fb87a23 */ /* 0x000fe200000108b8 */
[----:B------:R-:W-:Y:S01]  /*2e40*/  F2FP.BF16.PACK_AB R31, R182, R187 ;  /* 0x000000bbb61f723e */ /* 0x000fe200000010ff */
[--C-:B------:R-:W-:Y:S04]  /*2e50*/  FADD.FTZ R245, R54, -R29.reuse ;  /* 0x8000001d36f57221 */ /* 0x100fe80000010000 */
[----:B---3--:R-:W-:Y:S02]  /*2e60*/  FMUL.FTZ R245, R202, R245 ;  /* 0x000000f5caf57220 */ /* 0x008fe40000410000 */
[----:B------:R-:W2:Y:S04]  /*2e70*/  MUFU.EX2 R25, R25 ;  /* 0x0000001900197308 */ /* 0x000ea80000000800 */
[--C-:B------:R-:W-:Y:S04]  /*2e80*/  FADD.FTZ R249, R66, -R29.reuse ;  /* 0x8000001d42f97221 */ /* 0x100fe80000010000 */
[----:B----4-:R-:W-:Y:S02]  /*2e90*/  FMUL.FTZ R249, R34, R249 ;  /* 0x000000f922f97220 */ /* 0x010fe40000410000 */
[----:B------:R-:W-:Y:S01]  /*2ea0*/  MUFU.EX2 R232, R232 ;  /* 0x000000e800e87308 */ /* 0x000fe20000000800 */
[--C-:B-1----:R-:W-:Y:S02]  /*2eb0*/  FADD.FTZ R30, R36, -R32.reuse ;  /* 0x80000020241e7221 */ /* 0x102fe40000010000 */
[--C-:B------:R-:W-:Y:S07]  /*2ec0*/  FADD.FTZ R159, R37, -R32.reuse ;  /* 0x80000020259f7221 */ /* 0x100fee0000010000 */
[----:B------:R-:W1:Y:S01]  /*2ed0*/  MUFU.EX2 R237, R237 ;  /* 0x000000ed00ed7308 */ /* 0x000e620000000800 */
[----:B------:R-:W-:Y:S02]  /*2ee0*/  FMUL.FTZ R156, R187, R30 ;  /* 0x0000001ebb9c7220 */ /* 0x000fe40000410000 */
[----:B------:R-:W3:Y:S01]  /*2ef0*/  LDS R30, [R183+0xc300] ;  /* 0x00c30000b71e7984 */ /* 0x000ee20000000800 */
[----:B------:R-:W-:Y:S01]  /*2f00*/  FMUL.FTZ R159, R182, R159 ;  /* 0x0000009fb69f7220 */ /* 0x000fe20000410000 */
[----:B--2---:R-:W-:Y:S01]  /*2f10*/  F2FP.BF16.PACK_AB R251, R25, R186 ;  /* 0x000000ba19fb723e */ /* 0x004fe200000010ff */
[--C-:B------:R-:W-:Y:S01]  /*2f20*/  FADD.FTZ R187, R48, -R32.reuse ;  /* 0x8000002030bb7221 */ /* 0x100fe20000010000 */
[----:B------:R-:W2:Y:S01]  /*2f30*/  LDS R183, [R183+0xc320] ;  /* 0x00c32000b7b77984 */ /* 0x000ea20000000800 */
[--C-:B------:R-:W-:Y:S01]  /*2f40*/  FADD.FTZ R239, R52, -R32.reuse ;  /* 0x8000002034ef7221 */ /* 0x100fe20000010000 */
[----:B------:R-:W-:Y:S01]  /*2f50*/  F2FP.BF16.PACK_AB R159, R159, R156 ;  /* 0x0000009c9f9f723e */ /* 0x000fe200000010ff */
[--C-:B------:R-:W-:Y:S01]  /*2f60*/  FADD.FTZ R156, R38, -R29.reuse ;  /* 0x8000001d269c7221 */ /* 0x100fe20000010000 */
[----:B------:R-:W-:Y:S01]  /*2f70*/  STS [R222], R31 ;  /* 0x0000001fde007388 */ /* 0x000fe20000000800 */
[--C-:B------:R-:W-:Y:S01]  /*2f80*/  FADD.FTZ R182, R49, -R32.reuse ;  /* 0x8000002031b67221 */ /* 0x100fe20000010000 */
[----:B------:R-:W-:Y:S01]  /*2f90*/  MUFU.EX2 R28, R236 ;  /* 0x000000ec001c7308 */ /* 0x000fe20000000800 */
[--C-:B------:R-:W-:Y:S02]  /*2fa0*/  FADD.FTZ R234, R53, -R32.reuse ;  /* 0x8000002035ea7221 */ /* 0x100fe40000010000 */
[--C-:B------:R-:W-:Y:S02]  /*2fb0*/  FADD.FTZ R191, R64, -R32.reuse ;  /* 0x8000002040bf7221 */ /* 0x100fe40000010000 */
[----:B------:R-:W-:Y:S02]  /*2fc0*/  FADD.FTZ R32, R65, -R32 ;  /* 0x8000002041207221 */ /* 0x000fe40000010000 */
[----:B------:R-:W-:Y:S02]  /*2fd0*/  FMUL.FTZ R156, R233, R156 ;  /* 0x0000009ce99c7220 */ /* 0x000fe40000410000 */
[----:B------:R-:W-:Y:S01]  /*2fe0*/  FMUL.FTZ R191, R22, R191 ;  /* 0x000000bf16bf7220 */ /* 0x000fe20000410000 */
[----:B------:R-:W4:Y:S01]  /*2ff0*/  MUFU.EX2 R185, R185 ;  /* 0x000000b900b97308 */ /* 0x000f220000000800 */
[----:B------:R-:W-:Y:S01]  /*3000*/  FMUL.FTZ R32, R33, R32 ;  /* 0x0000002021207220 */ /* 0x000fe20000410000 */
[----:B------:R-:W-:Y:S01]  /*3010*/  F2FP.BF16.PACK_AB R33, R24, R233 ;  /* 0x000000e91821723e */ /* 0x000fe200000010ff */
[--C-:B------:R-:W-:Y:S01]  /*3020*/  FADD.FTZ R233, R50, -R29.reuse ;  /* 0x8000001d32e97221 */ /* 0x100fe20000010000 */
[----:B------:R-:W-:Y:S01]  /*3030*/  F2FP.BF16.PACK_AB R241, R241, R156 ;  /* 0x0000009cf1f1723e */ /* 0x000fe200000010ff */
[--C-:B------:R-:W-:Y:S01]  /*3040*/  FADD.FTZ R22, R51, -R29.reuse ;  /* 0x8000001d33167221 */ /* 0x100fe20000010000 */
[----:B------:R-:W-:Y:S01]  /*3050*/  F2FP.BF16.PACK_AB R191, R32, R191 ;  /* 0x000000bf20bf723e */ /* 0x000fe200000010ff */
[----:B------:R-:W-:Y:S01]  /*3060*/  STS [R222+0x400], R33 ;  /* 0x00040021de007388 */ /* 0x000fe20000000800 */
[----:B------:R-:W-:Y:S02]  /*3070*/  FMUL.FTZ R233, R26, R233 ;  /* 0x000000e91ae97220 */ /* 0x000fe40000410000 */
[----:B------:R-:W-:Y:S01]  /*3080*/  FMUL.FTZ R22, R181, R22 ;  /* 0x00000016b5167220 */ /* 0x000fe20000410000 */
[----:B------:R-:W-:Y:S01]  /*3090*/  STS [R226+0x400], R247 ;  /* 0x000400f7e2007388 */ /* 0x000fe20000000800 */
[----:B------:R5:W2:Y:S01]  /*30a0*/  MUFU.EX2 R24, R15 ;  /* 0x0000000f00187308 */ /* 0x000aa20000000800 */
[--C-:B------:R-:W-:Y:S01]  /*30b0*/  FADD.FTZ R26, R55, -R29.reuse ;  /* 0x8000001d371a7221 */ /* 0x100fe20000010000 */
[----:B------:R-:W-:Y:S01]  /*30c0*/  F2FP.BF16.PACK_AB R181, R23, R202 ;  /* 0x000000ca17b5723e */ /* 0x000fe200000010ff */
[----:B------:R-:W-:Y:S01]  /*30d0*/  FMUL.FTZ R187, R188, R187 ;  /* 0x000000bbbcbb7220 */ /* 0x000fe20000410000 */
[----:B------:R-:W-:Y:S01]  /*30e0*/  F2FP.BF16.PACK_AB R233, R22, R233 ;  /* 0x000000e916e9723e */ /* 0x000fe200000010ff */
[C---:B------:R-:W-:Y:S01]  /*30f0*/  FMUL.FTZ R182, R201.reuse, R182 ;  /* 0x000000b6c9b67220 */ /* 0x040fe20000410000 */
[----:B------:R-:W-:Y:S01]  /*3100*/  F2FP.BF16.PACK_AB R201, R201, R188 ;  /* 0x000000bcc9c9723e */ /* 0x000fe200000010ff */
[----:B------:R-:W-:Y:S02]  /*3110*/  FMUL.FTZ R26, R23, R26 ;  /* 0x0000001a171a7220 */ /* 0x000fe40000410000 */
[--C-:B---3--:R-:W-:Y:S01]  /*3120*/  FADD.FTZ R32, R45, -R30.reuse ;  /* 0x8000001e2d207221 */ /* 0x108fe20000010000 */
[----:B------:R3:W-:Y:S01]  /*3130*/  MUFU.EX2 R22, R27 ;  /* 0x0000001b00167308 */ /* 0x0007e20000000800 */
[----:B------:R2:W-:Y:S01]  /*3140*/  STS [R226], R201 ;  /* 0x000000c9e2007388 */ /* 0x0005e20000000800 */
[----:B------:R-:W-:Y:S01]  /*3150*/  F2FP.BF16.PACK_AB R187, R182, R187 ;  /* 0x000000bbb6bb723e */ /* 0x000fe200000010ff */
[----:B------:R-:W-:Y:S01]  /*3160*/  FADD.FTZ R182, R67, -R29 ;  /* 0x8000001d43b67221 */ /* 0x000fe20000010000 */
[----:B------:R-:W-:Y:S01]  /*3170*/  F2FP.BF16.PACK_AB R245, R26, R245 ;  /* 0x000000f51af5723e */ /* 0x000fe200000010ff */
[--C-:B------:R-:W-:Y:S02]  /*3180*/  FADD.FTZ R26, R40, -R30.reuse ;  /* 0x8000001e281a7221 */ /* 0x100fe40000010000 */
[----:B------:R-:W-:Y:S02]  /*3190*/  FMUL.FTZ R182, R35, R182 ;  /* 0x000000b623b67220 */ /* 0x000fe40000410000 */
[----:B-1----:R-:W-:Y:S01]  /*31a0*/  FMUL.FTZ R32, R237, R32 ;  /* 0x00000020ed207220 */ /* 0x002fe20000410000 */
[----:B------:R-:W1:Y:S01]  /*31b0*/  MUFU.EX2 R19, R19 ;  /* 0x0000001300137308 */ /* 0x000e620000000800 */
[--C-:B------:R-:W-:Y:S01]  /*31c0*/  FADD.FTZ R23, R41, -R30.reuse ;  /* 0x8000001e29177221 */ /* 0x100fe20000010000 */
[----:B------:R-:W-:Y:S01]  /*31d0*/  F2FP.BF16.PACK_AB R249, R182, R249 ;  /* 0x000000f9b6f9723e */ /* 0x000fe200000010ff */
[----:B------:R-:W-:Y:S01]  /*31e0*/  FMUL.FTZ R26, R235, R26 ;  /* 0x0000001aeb1a7220 */ /* 0x000fe20000410000 */
[----:B-----5:R-:W-:Y:S01]  /*31f0*/  F2FP.BF16.PACK_AB R15, R35, R34 ;  /* 0x00000022230f723e */ /* 0x020fe200000010ff */
[--C-:B------:R-:W-:Y:S01]  /*3200*/  FADD.FTZ R34, R57, -R30.reuse ;  /* 0x8000001e39227221 */ /* 0x100fe20000010000 */
[----:B------:R-:W-:Y:S01]  /*3210*/  F2FP.BF16.PACK_AB R35, R180, R235 ;  /* 0x000000ebb423723e */ /* 0x000fe200000010ff */
[--C-:B------:R-:W-:Y:S01]  /*3220*/  FADD.FTZ R29, R44, -R30.reuse ;  /* 0x8000001e2c1d7221 */ /* 0x100fe20000010000 */
[----:B------:R-:W-:Y:S01]  /*3230*/  F2FP.BF16.PACK_AB R235, R237, R232 ;  /* 0x000000e8edeb723e */ /* 0x000fe200000010ff */
[----:B------:R-:W-:Y:S01]  /*3240*/  FMUL.FTZ R34, R25, R34 ;  /* 0x0000002219227220 */ /* 0x000fe20000410000 */
[----:B----4-:R-:W-:Y:S01]  /*3250*/  F2FP.BF16.PACK_AB R25, R185, R28 ;  /* 0x0000001cb919723e */ /* 0x010fe200000010ff */
[----:B------:R-:W-:Y:S01]  /*3260*/  STS [R222+0x1000], R35 ;  /* 0x00100023de007388 */ /* 0x000fe20000000800 */
[--C-:B------:R-:W-:Y:S01]  /*3270*/  FADD.FTZ R237, R60, -R30.reuse ;  /* 0x8000001e3ced7221 */ /* 0x100fe20000010000 */
[----:B------:R-:W-:Y:S01]  /*3280*/  MUFU.EX2 R157, R157 ;  /* 0x0000009d009d7308 */ /* 0x000fe20000000800 */
[--C-:B---3--:R-:W-:Y:S02]  /*3290*/  FADD.FTZ R27, R56, -R30.reuse ;  /* 0x8000001e381b7221 */ /* 0x108fe40000010000 */
[----:B------:R-:W-:Y:S01]  /*32a0*/  FADD.FTZ R30, R61, -R30 ;  /* 0x8000001e3d1e7221 */ /* 0x000fe20000010000 */
[----:B--2---:R-:W-:Y:S01]  /*32b0*/  SHF.L.U32 R201, R198, 0x1, RZ ;  /* 0x00000001c6c97819 */ /* 0x004fe200000006ff */
[----:B------:R-:W-:Y:S02]  /*32c0*/  FMUL.FTZ R27, R186, R27 ;  /* 0x0000001bba1b7220 */ /* 0x000fe40000410000 */
[----:B------:R-:W-:Y:S01]  /*32d0*/  FMUL.FTZ R30, R185, R30 ;  /* 0x0000001eb91e7220 */ /* 0x000fe20000410000 */
[----:B------:R-:W-:Y:S01]  /*32e0*/  IADD3 R202, R192, R201, RZ ;  /* 0x000000c9c0ca7210 */ /* 0x000fe20007ffe0ff */
[----:B------:R-:W-:Y:S01]  /*32f0*/  FMUL.FTZ R23, R180, R23 ;  /* 0x00000017b4177220 */ /* 0x000fe20000410000 */
[----:B------:R-:W-:Y:S01]  /*3300*/  F2FP.BF16.PACK_AB R185, R34, R27 ;  /* 0x0000001b22b9723e */ /* 0x000fe200000010ff */
[----:B------:R-:W2:Y:S01]  /*3310*/  MUFU.EX2 R184, R184 ;  /* 0x000000b800b87308 */ /* 0x000ea20000000800 */
[----:B------:R-:W-:Y:S01]  /*3320*/  F2FP.BF16.PACK_AB R27, R189, R158 ;  /* 0x0000009ebd1b723e */ /* 0x000fe200000010ff */
[----:B------:R-:W-:Y:S01]  /*3330*/  FMUL.FTZ R239, R190, R239 ;  /* 0x000000efbeef7220 */ /* 0x000fe20000410000 */
[----:B------:R-:W-:Y:S01]  /*3340*/  F2FP.BF16.PACK_AB R23, R23, R26 ;  /* 0x0000001a1717723e */ /* 0x000fe200000010ff */
[C---:B------:R-:W-:Y:S01]  /*3350*/  FMUL.FTZ R234, R13.reuse, R234 ;  /* 0x000000ea0dea7220 */ /* 0x040fe20000410000 */
[----:B------:R-:W-:Y:S01]  /*3360*/  F2FP.BF16.PACK_AB R26, R24, R231 ;  /* 0x000000e7181a723e */ /* 0x000fe200000010ff */
[----:B------:R2:W-:Y:S01]  /*3370*/  STS [R222+0x1400], R27 ;  /* 0x0014001bde007388 */ /* 0x0005e20000000800 */
[----:B------:R-:W-:Y:S01]  /*3380*/  F2FP.BF16.PACK_AB R13, R13, R190 ;  /* 0x000000be0d0d723e */ /* 0x000fe200000010ff */
[----:B------:R-:W-:Y:S01]  /*3390*/  FMUL.FTZ R237, R28, R237 ;  /* 0x000000ed1ced7220 */ /* 0x000fe20000410000 */
[----:B-1----:R-:W-:Y:S01]  /*33a0*/  F2FP.BF16.PACK_AB R31, R22, R19 ;  /* 0x00000013161f723e */ /* 0x002fe200000010ff */
[----:B------:R-:W-:Y:S01]  /*33b0*/  STS [R226+0x1000], R235 ;  /* 0x001000ebe2007388 */ /* 0x000fe20000000800 */
[----:B------:R-:W-:Y:S01]  /*33c0*/  F2FP.BF16.PACK_AB R239, R234, R239 ;  /* 0x000000efeaef723e */ /* 0x000fe200000010ff */
[--C-:B------:R-:W-:Y:S01]  /*33d0*/  FADD.FTZ R28, R43, -R183.reuse ;  /* 0x800000b72b1c7221 */ /* 0x100fe20000010000 */
[----:B------:R-:W-:Y:S01]  /*33e0*/  F2FP.BF16.PACK_AB R237, R30, R237 ;  /* 0x000000ed1eed723e */ /* 0x000fe200000010ff */
[----:B------:R1:W-:Y:S01]  /*33f0*/  STS [R226+0x1400], R26 ;  /* 0x0014001ae2007388 */ /* 0x0003e20000000800 */
[--C-:B------:R-:W-:Y:S02]  /*3400*/  FADD.FTZ R33, R42, -R183.reuse ;  /* 0x800000b72a217221 */ /* 0x100fe40000010000 */
[----:B------:R-:W-:Y:S01]  /*3410*/  FMUL.FTZ R28, R189, R28 ;  /* 0x0000001cbd1c7220 */ /* 0x000fe20000410000 */
[----:B------:R3:W-:Y:S01]  /*3420*/  STS [R222+0x2000], R13 ;  /* 0x0020000dde007388 */ /* 0x0007e20000000800 */
[----:B------:R-:W-:Y:S02]  /*3430*/  FMUL.FTZ R33, R158, R33 ;  /* 0x000000219e217220 */ /* 0x000fe40000410000 */
[----:B------:R-:W-:Y:S01]  /*3440*/  FMUL.FTZ R29, R232, R29 ;  /* 0x0000001de81d7220 */ /* 0x000fe20000410000 */
[----:B------:R-:W-:Y:S02]  /*3450*/  STS [R222+0x2400], R181 ;  /* 0x002400b5de007388 */ /* 0x000fe40000000800 */
[----:B------:R-:W-:Y:S02]  /*3460*/  F2FP.BF16.PACK_AB R33, R28, R33 ;  /* 0x000000211c21723e */ /* 0x000fe400000010ff */
[----:B------:R-:W-:Y:S01]  /*3470*/  STS [R226+0x2000], R243 ;  /* 0x002000f3e2007388 */ /* 0x000fe20000000800 */
[----:B------:R-:W-:Y:S03]  /*3480*/  F2FP.BF16.PACK_AB R29, R32, R29 ;  /* 0x0000001d201d723e */ /* 0x000fe600000010ff */
[----:B------:R4:W-:Y:S01]  /*3490*/  STS [R226+0x2400], R15 ;  /* 0x0024000fe2007388 */ /* 0x0009e20000000800 */
[----:B--2---:R-:W-:Y:S03]  /*34a0*/  F2FP.BF16.PACK_AB R27, R184, R157 ;  /* 0x0000009db81b723e */ /* 0x004fe600000010ff */
[----:B------:R-:W-:Y:S04]  /*34b0*/  STS [R222+0x3000], R251 ;  /* 0x003000fbde007388 */ /* 0x000fe80000000800 */
[----:B------:R-:W-:Y:S01]  /*34c0*/  STS [R222+0x3400], R31 ;  /* 0x0034001fde007388 */ /* 0x000fe20000000800 */
[--C-:B-1----:R-:W-:Y:S03]  /*34d0*/  FADD.FTZ R26, R46, -R183.reuse ;  /* 0x800000b72e1a7221 */ /* 0x102fe60000010000 */
[----:B------:R-:W-:Y:S01]  /*34e0*/  STS [R226+0x3000], R25 ;  /* 0x00300019e2007388 */ /* 0x000fe20000000800 */
[----:B------:R-:W-:Y:S02]  /*34f0*/  FMUL.FTZ R26, R231, R26 ;  /* 0x0000001ae71a7220 */ /* 0x000fe40000410000 */
[--C-:B---3--:R-:W-:Y:S01]  /*3500*/  FADD.FTZ R13, R47, -R183.reuse ;  /* 0x800000b72f0d7221 */ /* 0x108fe20000010000 */
[----:B------:R-:W-:Y:S03]  /*3510*/  STS [R226+0x3400], R27 ;  /* 0x0034001be2007388 */ /* 0x000fe60000000800 */
[----:B------:R-:W-:Y:S01]  /*3520*/  FMUL.FTZ R13, R24, R13 ;  /* 0x0000000d180d7220 */ /* 0x000fe20000410000 */
[----:B------:R-:W-:Y:S01]  /*3530*/  BAR.SYNC.DEFER_BLOCKING 0x0 ;  /* 0x0000000000007b1d */ /* 0x000fe20000010000 */
[--C-:B------:R-:W-:Y:S03]  /*3540*/  FADD.FTZ R24, R58, -R183.reuse ;  /* 0x800000b73a187221 */ /* 0x100fe60000010000 */
[----:B----4-:R-:W-:Y:S01]  /*3550*/  F2FP.BF16.PACK_AB R15, R13, R26 ;  /* 0x0000001a0d0f723e */ /* 0x010fe200000010ff */
[--C-:B------:R-:W-:Y:S02]  /*3560*/  FADD.FTZ R13, R59, -R183.reuse ;  /* 0x800000b73b0d7221 */ /* 0x100fe40000010000 */
[----:B------:R-:W-:Y:S02]  /*3570*/  FMUL.FTZ R24, R19, R24 ;  /* 0x0000001813187220 */ /* 0x000fe40000410000 */
[--C-:B------:R-:W-:Y:S02]  /*3580*/  FADD.FTZ R26, R62, -R183.reuse ;  /* 0x800000b73e1a7221 */ /* 0x100fe40000010000 */
[----:B------:R-:W-:Y:S02]  /*3590*/  FADD.FTZ R183, R63, -R183 ;  /* 0x800000b73fb77221 */ /* 0x000fe40000010000 */
[----:B------:R-:W-:Y:S01]  /*35a0*/  FMUL.FTZ R13, R22, R13 ;  /* 0x0000000d160d7220 */ /* 0x000fe20000410000 */
[----:B------:R-:W-:Y:S01]  /*35b0*/  IADD3 R22, R197, R200, RZ ;  /* 0x000000c8c5167210 */ /* 0x000fe20007ffe0ff */
[----:B------:R-:W-:Y:S02]  /*35c0*/  FMUL.FTZ R26, R157, R26 ;  /* 0x0000001a9d1a7220 */ /* 0x000fe40000410000 */
[----:B------:R-:W-:Y:S01]  /*35d0*/  FMUL.FTZ R183, R184, R183 ;  /* 0x000000b7b8b77220 */ /* 0x000fe20000410000 */
[----:B------:R-:W-:Y:S02]  /*35e0*/  F2FP.BF16.PACK_AB R19, R13, R24 ;  /* 0x000000180d13723e */ /* 0x000fe400000010ff */
[----:B------:R-:W-:Y:S02]  /*35f0*/  SHF.L.U32 R22, R22, 0x1, RZ ;  /* 0x0000000116167819 */ /* 0x000fe400000006ff */
[----:B------:R-:W-:Y:S01]  /*3600*/  F2FP.BF16.PACK_AB R189, R183, R26 ;  /* 0x0000001ab7bd723e */ /* 0x000fe200000010ff */
[----:B------:R-:W-:Y:S01]  /*3610*/  STS [R222+0x4000], R159 ;  /* 0x0040009fde007388 */ /* 0x000fe20000000800 */
[----:B------:R-:W-:Y:S03]  /*3620*/  IADD3 R13, R199, R22, RZ ;  /* 0x00000016c70d7210 */ /* 0x000fe60007ffe0ff */
        /* <DEDUP_REMOVED lines=75> */
[----:B-12-4-:R-:W-:Y:S01]  /*3ae0*/  SHF.R.S32.HI R6, RZ, 0x1f, R13 ;  /* 0x0000001fff067819 */ /* 0x016fe2000001140d */
[C---:B------:R-:W-:Y:S01]  /*3af0*/  IMAD.SHL.U32 R7, R13.reuse, 0x40, RZ ;  /* 0x000000400d077824 */ /* 0x040fe200078e00ff */
[----:B------:R-:W-:Y:S01]  /*3b00*/  MOV R4, c[0x0][0x20c] ;  /* 0x0000830000047a02 */ /* 0x000fe20000000f00 */
[----:B------:R-:W-:Y:S03]  /*3b10*/  IMAD.WIDE.U32 R14, R13, c[0x0][0x208], RZ ;  /* 0x000082000d0e7a25 */ /* 0x000fe600078e00ff */
[----:B------:R-:W-:Y:S01]  /*3b20*/  IADD3 R10, -R205, R206, -R7 ;  /* 0x000000cecd0a7210 */ /* 0x000fe20007ffe907 */
[----:B------:R-:W-:Y:S02]  /*3b30*/  IMAD R6, R6, c[0x0][0x208], RZ ;  /* 0x0000820006067a24 */ /* 0x000fe400078e02ff */
[----:B------:R-:W-:Y:S01]  /*3b40*/  IMAD.MOV.U32 R5, RZ, RZ, c[0x0][0x208] ;  /* 0x00008200ff057624 */ /* 0x000fe200078e00ff */
[----:B------:R-:W-:Y:S01]  /*3b50*/  ISETP.LT.OR P6, PT, R10, 0x1, P3 ;  /* 0x000000010a00780c */ /* 0x000fe20001fc1670 */
[----:B------:R-:W-:Y:S02]  /*3b60*/  IMAD R6, R13, c[0x0][0x20c], R6 ;  /* 0x000083000d067a24 */ /* 0x000fe400078e0206 */
[C---:B------:R-:W-:Y:S01]  /*3b70*/  IMAD.SHL.U32 R9, R14.reuse, 0x80, RZ ;  /* 0x000000800e097824 */ /* 0x040fe200078e00ff */
[-C--:B------:R-:W-:Y:S01]  /*3b80*/  LEA R8, P5, R5, R208.reuse, 0x6 ;  /* 0x000000d005087211 */ /* 0x080fe200078a30ff */
[----:B------:R-:W-:Y:S03]  /*3b90*/  IMAD.IADD R6, R15, 0x1, R6 ;  /* 0x000000010f067824 */ /* 0x000fe600078e0206 */
[----:B------:R-:W-:Y:S02]  /*3ba0*/  IADD3 R12, P1, R9, R208, RZ ;  /* 0x000000d0090c7210 */ /* 0x000fe40007f3e0ff */
[----:B------:R-:W-:Y:S02]  /*3bb0*/  SHF.L.U64.HI R11, R14, 0x7, R6 ;  /* 0x000000070e0b7819 */ /* 0x000fe40000010206 */
[-C--:B------:R-:W-:Y:S01]  /*3bc0*/  LEA.HI.X R4, R5, R209.reuse, R4, 0x6, P5 ;  /* 0x000000d105047211 */ /* 0x080fe200028f3404 */
[----:B------:R-:W-:Y:S01]  /*3bd0*/  @!P2 IMAD R5, R223, 0x40, R216 ;  /* 0x00000040df05a824 */ /* 0x000fe200078e02d8 */
[----:B------:R-:W-:Y:S02]  /*3be0*/  ISETP.LT.OR P5, PT, R10, 0x21, P3 ;  /* 0x000000210a00780c */ /* 0x000fe40001fa1670 */
[----:B------:R-:W-:Y:S02]  /*3bf0*/  IADD3.X R13, R11, R209, RZ, P1, !PT ;  /* 0x000000d10b0d7210 */ /* 0x000fe40000ffe4ff */
[----:B------:R-:W-:Y:S02]  /*3c00*/  LEA R6, R223, R215, 0xd ;  /* 0x000000d7df067211 */ /* 0x000fe400078e68ff */
[----:B------:R-:W-:Y:S03]  /*3c10*/  IADD3 R8, P1, R8, R9, RZ ;  /* 0x0000000908087210 */ /* 0x000fe60007f3e0ff */
[----:B------:R-:W-:Y:S01]  /*3c20*/  @!PT LDS RZ, [RZ] ;  /* 0x00000000fffff984 */ /* 0x000fe20000000800 */
[----:B------:R-:W-:Y:S01]  /*3c30*/  @!PT LDS RZ, [RZ] ;  /* 0x00000000fffff984 */ /* 0x000fe20000000800 */
[----:B------:R-:W-:Y:S01]  /*3c40*/  @!PT LDS RZ, [RZ] ;  /* 0x00000000fffff984 */ /* 0x000fe20000000800 */
[----:B------:R1:W-:Y:S02]  /*3c50*/  LDGSTS.E.BYPASS.LTC128B.128 [R6], [R12.64], !P6 ;  /* 0x000000000c067fae */ /* 0x0003e4000f101d48 */
[----:B------:R-:W-:Y:S01]  /*3c60*/  IMAD.X R9, R4, 0x1, R11, P1 ;  /* 0x0000000104097824 */ /* 0x000fe200008e060b */
[----:B------:R-:W-:Y:S01]  /*3c70*/  @!P2 SHF.L.U32 R4, R5, 0x2, RZ ;  /* 0x000000020504a819 */ /* 0x000fe200000006ff */
[----:B------:R-:W-:Y:S03]  /*3c80*/  @!P2 IMAD.WIDE R10, R7, 0x4, R224 ;  /* 0x00000004070aa825 */ /* 0x000fe600078e02e0 */
[----:B------:R1:W-:Y:S07]  /*3c90*/  LDGSTS.E.BYPASS.LTC128B.128 [R6+0x1000], [R8.64], !P5 ;  /* 0x0100000008067fae */ /* 0x0003ee000e901d48 */
[----:B------:R1:W-:Y:S02]  /*3ca0*/  @!P2 LDGSTS.E.BYPASS.LTC128B.128 [R4+0xc280], [R10.64] ;  /* 0x0c2800000a04afae */ /* 0x0003e4000b901d48 */
.L_x_85:
        /* <DEDUP_REMOVED lines=141> */
[----:B------:R-:W-:Y:S01]  /*4580*/  FMUL.FTZ R100, R100, c[0x0][0x298] ;  /* 0x0000a60064647a20 */ /* 0x000fe20000410000 */
[----:B------:R-:W-:Y:S01]  /*4590*/  PLOP3.LUT P2, PT, PT, PT, PT, 0x8, 0x0 ;  /* 0x000000000000781c */ /* 0x000fe20003f4e170 */
[----:B------:R-:W-:-:S02]  /*45a0*/  FMUL.FTZ R101, R101, c[0x0][0x298] ;  /* 0x0000a60065657a20 */ /* 0x000fc40000410000 */
[----:B------:R-:W-:Y:S02]  /*45b0*/  FMUL.FTZ R102, R102, c[0x0][0x298] ;  /* 0x0000a60066667a20 */ /* 0x000fe40000410000 */
[----:B------:R-:W-:Y:S02]  /*45c0*/  FMUL.FTZ R103, R103, c[0x0][0x298] ;  /* 0x0000a60067677a20 */ /* 0x000fe40000410000 */
[----:B------:R-:W-:Y:S02]  /*45d0*/  FMUL.FTZ R104, R104, c[0x0][0x298] ;  /* 0x0000a60068687a20 */ /* 0x000fe40000410000 */
[----:B------:R-:W-:Y:S02]  /*45e0*/  FMUL.FTZ R105, R105, c[0x0][0x298] ;  /* 0x0000a60069697a20 */ /* 0x000fe40000410000 */
[----:B------:R-:W-:Y:S02]  /*45f0*/  FMUL.FTZ R106, R106, c[0x0][0x298] ;  /* 0x0000a6006a6a7a20 */ /* 0x000fe40000410000 */
        /* <DEDUP_REMOVED lines=25> */
.L_x_81:
[----:B------:R-:W-:Y:S05]  /*4790*/  @P2 BRA `(.L_x_87) ;  /* 0x000011f000002947 */ /* 0x000fea0003800000 */
[----:B------:R-:W2:Y:S01]  /*47a0*/  S2R R0, SR_TID.X ;  /* 0x0000000000007919 */ /* 0x000ea20000002100 */
[----:B------:R-:W-:-:S02]  /*47b0*/  F2FP.BF16.PACK_AB R68, R69, R68 ;  /* 0x000000444544723e */ /* 0x000fc400000010ff */
[----:B------:R-:W-:Y:S01]  /*47c0*/  F2FP.BF16.PACK_AB R70, R71, R70 ;  /* 0x000000464746723e */ /* 0x000fe200000010ff */
[----:B------:R-:W-:Y:S01]  /*47d0*/  BAR.SYNC.DEFER_BLOCKING 0x1, 0x100 ;  /* 0x0044000000007b1d */ /* 0x000fe20000010000 */
[----:B------:R-:W-:Y:S02]  /*47e0*/  F2FP.BF16.PACK_AB R80, R81, R80 ;  /* 0x000000505150723e */ /* 0x000fe400000010ff */
[----:B------:R-:W-:Y:S02]  /*47f0*/  F2FP.BF16.PACK_AB R82, R83, R82 ;  /* 0x000000525352723e */ /* 0x000fe400000010ff */
[----:B------:R-:W-:Y:S02]  /*4800*/  F2FP.BF16.PACK_AB R72, R73, R72 ;  /* 0x000000484948723e */ /* 0x000fe400000010ff */
[----:B------:R-:W-:Y:S02]  /*4810*/  F2FP.BF16.PACK_AB R74, R75, R74 ;  /* 0x0000004a4b4a723e */ /* 0x000fe400000010ff */
[----:B------:R-:W-:-:S02]  /*4820*/  F2FP.BF16.PACK_AB R76, R77, R76 ;  /* 0x0000004c4d4c723e */ /* 0x000fc400000010ff */
[----:B------:R-:W-:Y:S02]  /*4830*/  F2FP.BF16.PACK_AB R78, R79, R78 ;  /* 0x0000004e4f4e723e */ /* 0x000fe400000010ff */
[----:B------:R-:W-:Y:S02]  /*4840*/  F2FP.BF16.PACK_AB R84, R85, R84 ;  /* 0x000000545554723e */ /* 0x000fe400000010ff */
[----:B------:R-:W-:Y:S02]  /*4850*/  F2FP.BF16.PACK_AB R86, R87, R86 ;  /* 0x000000565756723e */ /* 0x000fe400000010ff */
[----:B------:R-:W-:Y:S02]  /*4860*/  F2FP.BF16.PACK_AB R96, R97, R96 ;  /* 0x000000606160723e */ /* 0x000fe400000010ff */
[----:B------:R-:W-:Y:S02]  /*4870*/  F2FP.BF16.PACK_AB R98, R99, R98 ;  /* 0x000000626362723e */ /* 0x000fe400000010ff */
[----:B--2---:R-:W-:-:S02]  /*4880*/  SHF.R.S32.HI R3, RZ, 0x1f, R0 ;  /* 0x0000001fff037819 */ /* 0x004fc40000011400 */
[----:B------:R-:W-:Y:S02]  /*4890*/  F2FP.BF16.PACK_AB R88, R89, R88 ;  /* 0x000000585958723e */ /* 0x000fe400000010ff */
[----:B------:R-:W-:Y:S02]  /*48a0*/  LEA.HI R2, R3, R0, RZ, 0x2 ;  /* 0x0000000003027211 */ /* 0x000fe400078f10ff */
[----:B------:R-:W-:Y:S02]  /*48b0*/  F2FP.BF16.PACK_AB R90, R91, R90 ;  /* 0x0000005a5b5a723e */ /* 0x000fe400000010ff */
[--C-:B------:R-:W-:Y:S02]  /*48c0*/  SHF.R.S32.HI R5, RZ, 0x2, R2.reuse ;  /* 0x00000002ff057819 */ /* 0x100fe40000011402 */
[----:B------:R-:W-:Y:S02]  /*48d0*/  SHF.R.S32.HI R4, RZ, 0x1f, R2 ;  /* 0x0000001fff047819 */ /* 0x000fe40000011402 */
[----:B------:R-:W-:-:S02]  /*48e0*/  LOP3.LUT R9, R2, 0x3ffffffc, RZ, 0xc0, !PT ;  /* 0x3ffffffc02097812 */ /* 0x000fc400078ec0ff */
[----:B------:R-:W-:Y:S02]  /*48f0*/  LEA.HI R6, R4, R5, RZ, 0x3 ;  /* 0x0000000504067211 */ /* 0x000fe400078f18ff */
[-C--:B------:R-:W-:Y:S01]  /*4900*/  LEA.HI R4, R3, R0.reuse, RZ, 0x5 ;  /* 0x0000000003047211 */ /* 0x080fe200078f28ff */
[----:B------:R-:W-:Y:S01]  /*4910*/  IMAD.IADD R2, R0, 0x1, -R9 ;  /* 0x0000000100027824 */ /* 0x000fe200078e0a09 */
[----:B------:R-:W-:Y:S02]  /*4920*/  LOP3.LUT R8, R6, 0xfffffff8, RZ, 0xc0, !PT ;  /* 0xfffffff806087812 */ /* 0x000fe400078ec0ff */
[--C-:B------:R-:W-:Y:S02]  /*4930*/  SHF.R.S32.HI R6, RZ, 0x5, R4.reuse ;  /* 0x00000005ff067819 */ /* 0x100fe40000011404 */
[----:B------:R-:W-:Y:S01]  /*4940*/  SHF.R.S32.HI R7, RZ, 0x1f, R4 ;  /* 0x0000001fff077819 */ /* 0x000fe20000011404 */
[----:B------:R-:W-:Y:S01]  /*4950*/  IMAD.IADD R8, R5, 0x1, -R8 ;  /* 0x0000000105087824 */ /* 0x000fe200078e0a08 */
[----:B------:R-:W-:-:S02]  /*4960*/  LEA.HI R5, R3, R0, RZ, 0x7 ;  /* 0x0000000003057211 */ /* 0x000fc400078f38ff */
[----:B------:R-:W-:Y:S01]  /*4970*/  LEA.HI R7, R7, R6, RZ, 0x2 ;  /* 0x0000000607077211 */ /* 0x000fe200078f10ff */
[----:B------:R-:W-:Y:S01]  /*4980*/  IMAD.SHL.U32 R4, R8, 0x40, RZ ;  /* 0x0000004008047824 */ /* 0x000fe200078e00ff */
[----:B------:R-:W-:Y:S02]  /*4990*/  SHF.R.U32.HI R5, RZ, 0x4, R5 ;  /* 0x00000004ff057819 */ /* 0x000fe40000011605 */
[----:B------:R-:W-:Y:S02]  /*49a0*/  LOP3.LUT R7, R7, 0x1ffffc, RZ, 0xc0, !PT ;  /* 0x001ffffc07077812 */ /* 0x000fe400078ec0ff */
[----:B------:R-:W-:Y:S02]  /*49b0*/  LOP3.LUT R4, R4, 0x1c0, RZ, 0xc0, !PT ;  /* 0x000001c004047812 */ /* 0x000fe400078ec0ff */
[----:B------:R-:W-:Y:S01]  /*49c0*/  R2P PR, R8, 0x6 ;  /* 0x0000000608007804 */ /* 0x000fe20000000000 */
[----:B------:R-:W-:Y:S01]  /*49d0*/  IMAD.IADD R7, R6, 0x1, -R7 ;  /* 0x0000000106077824 */ /* 0x000fe200078e0a07 */
[----:B------:R-:W-:-:S02]  /*49e0*/  LOP3.LUT R5, R4, 0x8, R5, 0xf8, !PT ;  /* 0x0000000804057812 */ /* 0x000fc400078ef805 */
[----:B------:R-:W-:Y:S01]  /*49f0*/  SHF.R.U32.HI R4, RZ, 0x3, R4 ;  /* 0x00000003ff047819 */ /* 0x000fe20000011604 */
[----:B------:R-:W-:Y:S01]  /*4a00*/  IMAD R2, R7, 0x200, R2 ;  /* 0x0000020007027824 */ /* 0x000fe200078e0202 */
[----:B------:R-:W-:Y:S02]  /*4a10*/  F2FP.BF16.PACK_AB R92, R93, R92 ;  /* 0x0000005c5d5c723e */ /* 0x000fe400000010ff */
[----:B------:R-:W-:Y:S01]  /*4a20*/  LOP3.LUT R5, R5, R4, RZ, 0x3c, !PT ;  /* 0x0000000405057212 */ /* 0x000fe200078e3cff */
[----:B------:R-:W-:Y:S01]  /*4a30*/  IMAD.MOV.U32 R4, RZ, RZ, 0x20 ;  /* 0x00000020ff047424 */ /* 0x000fe200078e00ff */
[----:B------:R-:W-:Y:S02]  /*4a40*/  F2FP.BF16.PACK_AB R94, R95, R94 ;  /* 0x0000005e5f5e723e */ /* 0x000fe400000010ff */
[----:B------:R-:W-:Y:S01]  /*4a50*/  F2FP.BF16.PACK_AB R100, R101, R100 ;  /* 0x000000646564723e */ /* 0x000fe200000010ff */
[----:B------:R-:W-:Y:S01]  /*4a60*/  IMAD.U32 R2, R2, 0x2, R5 ;  /* 0x0000000202027824 */ /* 0x000fe200078e0005 */
[----:B------:R-:W-:-:S02]  /*4a70*/  SEL R4, R4, 0xffffffe0, !P1 ;  /* 0xffffffe004047807 */ /* 0x000fc40004800000 */
[----:B------:R-:W-:Y:S01]  /*4a80*/  F2FP.BF16.PACK_AB R102, R103, R102 ;  /* 0x000000666766723e */ /* 0x000fe200000010ff */
[----:B------:R-:W-:Y:S01]  /*4a90*/  IMAD.SHL.U32 R5, R2, 0x2, RZ ;  /* 0x0000000202057824 */ /* 0x000fe200078e00ff */
[----:B------:R-:W-:Y:S01]  /*4aa0*/  F2FP.BF16.PACK_AB R112, R113, R112 ;  /* 0x000000707170723e */ /* 0x000fe200000010ff */
[----:B------:R-:W-:Y:S01]  /*4ab0*/  IMAD.MOV.U32 R2, RZ, RZ, 0x4 ;  /* 0x00000004ff027424 */ /* 0x000fe200078e00ff */
[----:B------:R-:W-:Y:S01]  /*4ac0*/  F2FP.BF16.PACK_AB R114, R115, R114 ;  /* 0x000000727372723e */ /* 0x000fe200000010ff */
[C---:B------:R-:W-:Y:S01]  /*4ad0*/  IMAD.IADD R9, R5.reuse, 0x1, R4 ;  /* 0x0000000105097824 */ /* 0x040fe200078e0204 */
[C---:B------:R-:W-:Y:S01]  /*4ae0*/  IADD3 R7, R5.reuse, 0x40, RZ ;  /* 0x0000004005077810 */ /* 0x040fe20007ffe0ff */
[----:B------:R-:W-:Y:S01]  /*4af0*/  STS [R5+0x4080], R68 ;  /* 0x0040804405007388 */ /* 0x000fe20000000800 */
[----:B------:R-:W-:Y:S02]  /*4b00*/  @P2 IADD3 R7, R5, -0x40, RZ ;  /* 0xffffffc005072810 */ /* 0x000fe40007ffe0ff */
[----:B------:R-:W-:Y:S01]  /*4b10*/  F2FP.BF16.PACK_AB R104, R105, R104 ;  /* 0x000000686968723e */ /* 0x000fe200000010ff */
[----:B------:R-:W-:Y:S01]  /*4b20*/  STS [R5+0x4480], R70 ;  /* 0x0044804605007388 */ /* 0x000fe20000000800 */
[----:B------:R-:W-:Y:S01]  /*4b30*/  F2FP.BF16.PACK_AB R106, R107, R106 ;  /* 0x0000006a6b6a723e */ /* 0x000fe200000010ff */
[----:B-1----:R-:W-:Y:S01]  /*4b40*/  IMAD.IADD R11, R4, 0x1, R7 ;  /* 0x00000001040b7824 */ /* 0x002fe200078e0207 */
[----:B------:R-:W-:Y:S01]  /*4b50*/  F2FP.BF16.PACK_AB R108, R109, R108 ;  /* 0x0000006c6d6c723e */ /* 0x000fe200000010ff */
[----:B------:R-:W-:Y:S01]  /*4b60*/  STS [R9+0x4080], R80 ;  /* 0x0040805009007388 */ /* 0x000fe20000000800 */
[----:B------:R-:W-:-:S02]  /*4b70*/  F2FP.BF16.PACK_AB R110, R111, R110 ;  /* 0x0000006e6f6e723e */ /* 0x000fc400000010ff */
[----:B------:R-:W-:Y:S01]  /*4b80*/  F2FP.BF16.PACK_AB R116, R117, R116 ;  /* 0x000000747574723e */ /* 0x000fe200000010ff */
[----:B------:R-:W-:Y:S01]  /*4b90*/  STS [R9+0x4480], R82 ;  /* 0x0044805209007388 */ /* 0x000fe20000000800 */
[----:B------:R-:W-:Y:S02]  /*4ba0*/  F2FP.BF16.PACK_AB R118, R119, R118 ;  /* 0x000000767776723e */ /* 0x000fe400000010ff */
[----:B------:R-:W-:Y:S01]  /*4bb0*/  F2FP.BF16.PACK_AB R128, R129, R128 ;  /* 0x000000808180723e */ /* 0x000fe200000010ff */
[----:B------:R-:W-:Y:S01]  /*4bc0*/  STS [R5+0x6080], R72 ;  /* 0x0060804805007388 */ /* 0x000fe20000000800 */
[----:B------:R-:W-:Y:S02]  /*4bd0*/  F2FP.BF16.PACK_AB R130, R131, R130 ;  /* 0x000000828382723e */ /* 0x000fe400000010ff */
[----:B------:R-:W-:Y:S01]  /*4be0*/  F2FP.BF16.PACK_AB R120, R121, R120 ;  /* 0x000000787978723e */ /* 0x000fe200000010ff */
[----:B------:R-:W-:Y:S01]  /*4bf0*/  STS [R5+0x6480], R74 ;  /* 0x0064804a05007388 */ /* 0x000fe20000000800 */
[----:B------:R-:W-:-:S02]  /*4c00*/  F2FP.BF16.PACK_AB R122, R123, R122 ;  /* 0x0000007a7b7a723e */ /* 0x000fc400000010ff */
[----:B------:R-:W-:Y:S01]  /*4c10*/  F2FP.BF16.PACK_AB R124, R125, R124 ;  /* 0x0000007c7d7c723e */ /* 0x000fe200000010ff */
[----:B------:R-:W-:Y:S01]  /*4c20*/  STS [R9+0x6080], R76 ;  /* 0x0060804c09007388 */ /* 0x000fe20000000800 */
[----:B------:R-:W-:Y:S02]  /*4c30*/  F2FP.BF16.PACK_AB R126, R127, R126 ;  /* 0x0000007e7f7e723e */ /* 0x000fe400000010ff */
[----:B------:R-:W-:Y:S01]  /*4c40*/  ISETP.NE.U32.AND P0, PT, RZ, c[0x0][0x360], PT ;  /* 0x0000d800ff007a0c */ /* 0x000fe20003f05070 */
[----:B------:R-:W-:Y:S01]  /*4c50*/  STS [R9+0x6480], R78 ;  /* 0x0064804e09007388 */ /* 0x000fe20000000800 */
[----:B------:R-:W-:Y:S02]  /*4c60*/  ISETP.NE.U32.AND P1, PT, RZ, c[0x0][0x358], PT ;  /* 0x0000d600ff007a0c */ /* 0x000fe40003f25070 */
[----:B------:R-:W-:Y:S01]  /*4c70*/  ISETP.NE.AND.EX P0, PT, RZ, c[0x0][0x364], PT, P0 ;  /* 0x0000d900ff007a0c */ /* 0x000fe20003f05300 */
[----:B------:R-:W-:Y:S01]  /*4c80*/  STS [R7+0x4080], R84 ;  /* 0x0040805407007388 */ /* 0x000fe20000000800 */
[----:B------:R-:W-:-:S03]  /*4c90*/  ISETP.NE.AND.EX P1, PT, RZ, c[0x0][0x35c], PT, P1 ;  /* 0x0000d700ff007a0c */ /* 0x000fc60003f25310 */
        /* <DEDUP_REMOVED lines=14> */
[----:B------:R2:W-:Y:S04]  /*4d80*/  STS [R9+0x2480], R110 ;  /* 0x0024806e09007388 */ /* 0x0005e80000000800 */
[----:B------:R3:W-:Y:S04]  /*4d90*/  STS [R7+0x80], R116 ;  /* 0x0000807407007388 */ /* 0x0007e80000000800 */
[----:B------:R3:W-:Y:S04]  /*4da0*/  STS [R7+0x480], R118 ;  /* 0x0004807607007388 */ /* 0x0007e80000000800 */
[----:B------:R3:W-:Y:S04]  /*4db0*/  STS [R11+0x80], R128 ;  /* 0x000080800b007388 */ /* 0x0007e80000000800 */
[----:B------:R3:W-:Y:S01]  /*4dc0*/  STS [R11+0x480], R130 ;  /* 0x000480820b007388 */ /* 0x0007e20000000800 */
[----:B-1----:R-:W-:-:S03]  /*4dd0*/  IMAD.WIDE R4, R207, R2, c[0x0][0x358] ;  /* 0x0000d600cf047625 */ /* 0x002fc600078e0202 */
[----:B------:R3:W-:Y:S04]  /*4de0*/  STS [R7+0x2080], R120 ;  /* 0x0020807807007388 */ /* 0x0007e80000000800 */
[----:B------:R3:W-:Y:S04]  /*4df0*/  STS [R7+0x2480], R122 ;  /* 0x0024807a07007388 */ /* 0x0007e80000000800 */
[----:B------:R3:W-:Y:S04]  /*4e00*/  STS [R11+0x2080], R124 ;  /* 0x0020807c0b007388 */ /* 0x0007e80000000800 */
[----:B------:R3:W-:Y:S04]  /*4e10*/  STS [R11+0x2480], R126 ;  /* 0x0024807e0b007388 */ /* 0x0007e80000000800 */
[----:B------:R-:W-:Y:S01]  /*4e20*/  BAR.SYNC.DEFER_BLOCKING 0x1, 0x100 ;  /* 0x0044000000007b1d */ /* 0x000fe20000010000 */
[----:B------:R-:W-:-:S02]  /*4e30*/  IMAD.MOV.U32 R37, RZ, RZ, c[0x0][0x2f0] ;  /* 0x0000bc00ff257624 */ /* 0x000fc400078e00ff */
[----:B------:R-:W-:-:S03]  /*4e40*/  @P0 IMAD.WIDE R12, R207, R2, c[0x0][0x360] ;  /* 0x0000d800cf0c0625 */ /* 0x000fc600078e0202 */
[----:B--2---:R-:W2:Y:S04]  /*4e50*/  @P1 LDG.E R9, [R4.64] ;  /* 0x0000000804091981 */ /* 0x004ea8000c1e1900 */
[----:B------:R3:W5:Y:S01]  /*4e60*/  @P0 LDG.E R37, [R12.64] ;  /* 0x000000080c250981 */ /* 0x000762000c1e1900 */
[----:B------:R-:W-:Y:S02]  /*4e70*/  CS2R R38, SRZ ;  /* 0x0000000000267805 */ /* 0x000fe4000001ff00 */
[--C-:B--2---:R-:W-:Y:S01]  /*4e80*/  @P1 SHF.R.S32.HI R39, RZ, 0x1f, R9.reuse ;  /* 0x0000001fff271819 */ /* 0x104fe20000011409 */
[----:B------:R-:W-:Y:S01]  /*4e90*/  @P1 IMAD.MOV.U32 R38, RZ, RZ, R9 ;  /* 0x000000ffff261224 */ /* 0x000fe200078e0009 */
[----:B------:R-:W-:Y:S05]  /*4ea0*/  @P0 BRA `(.L_x_88) ;  /* 0x0000004000000947 */ /* 0x000fea0003800000 */
[----:B---3--:R-:W-:Y:S05]  /*4eb0*/  @!P1 BRA `(.L_x_88) ;  /* 0x0000003000009947 */ /* 0x008fea0003800000 */
[----:B-----5:R-:W2:Y:S04]  /*4ec0*/  LDG.E R37, [R4.64] ;  /* 0x0000000804257981 */ /* 0x020ea8000c1e1900 */
[----:B------:R-:W2:Y:S02]  /*4ed0*/  LDG.E R2, [R4.64+0x4] ;  /* 0x0000040804027981 */ /* 0x000ea4000c1e1900 */
[----:B--2---:R-:W-:-:S02]  /*4ee0*/  IADD3 R37, -R37, R2, RZ ;  /* 0x0000000225257210 */ /* 0x004fc40007ffe1ff */
.L_x_88:
[----:B---3--:R-:W-:Y:S01]  /*4ef0*/  LEA.HI R2, R3, R0, RZ, 0x3 ;  /* 0x0000000003027211 */ /* 0x008fe200078f18ff */
[----:B------:R-:W1:Y:S01]  /*4f00*/  S2R R32, SR_CTAID.X ;  /* 0x0000000000207919 */ /* 0x000e620000002500 */
[----:B------:R-:W-:Y:S01]  /*4f10*/  SHF.R.S32.HI R36, RZ, 0x1f, R207 ;  /* 0x0000001fff247819 */ /* 0x000fe200000114cf */
[----:B------:R-:W-:Y:S01]  /*4f20*/  BSSY B0, `(.L_x_89) ;  /* 0x0000033000007945 */ /* 0x000fe20003800000 */
[----:B------:R-:W-:-:S02]  /*4f30*/  LOP3.LUT R5, R2, 0x1ffffff8, RZ, 0xc0, !PT ;  /* 0x1ffffff802057812 */ /* 0x000fc400078ec0ff */
[----:B------:R-:W-:Y:S02]  /*4f40*/  SHF.R.S32.HI R2, RZ, 0x3, R2 ;  /* 0x00000003ff027819 */ /* 0x000fe40000011402 */
[----:B------:R-:W-:Y:S01]  /*4f50*/  SEL R36, R36, RZ, !P1 ;  /* 0x000000ff24247207 */ /* 0x000fe20004800000 */
[----:B------:R-:W-:Y:S01]  /*4f60*/  IMAD.IADD R40, R0, 0x1, -R5 ;  /* 0x0000000100287824 */ /* 0x000fe200078e0a05 */
[----:B------:R-:W-:Y:S01]  /*4f70*/  LEA.HI R0, R3, R0, RZ, 0x6 ;  /* 0x0000000003007211 */ /* 0x000fe200078f30ff */
[----:B------:R-:W-:Y:S01]  /*4f80*/  IMAD.SHL.U32 R5, R2, 0x40, RZ ;  /* 0x0000004002057824 */ /* 0x000fe200078e00ff */
[----:B------:R-:W2:Y:S01]  /*4f90*/  S2R R3, SR_CTAID.Y ;  /* 0x0000000000037919 */ /* 0x000ea20000002600 */
[----:B------:R-:W-:Y:S01]  /*4fa0*/  IMAD.SHL.U32 R40, R40, 0x8, RZ ;  /* 0x0000000828287824 */ /* 0x000fe200078e00ff */
[----:B------:R-:W-:Y:S01]  /*4fb0*/  IADD3 R44, P0, R2, R38, RZ ;  /* 0x00000026022c7210 */ /* 0x000fe20007f1e0ff */
[----:B------:R-:W-:Y:S01]  /*4fc0*/  IMAD.SHL.U32 R0, R0, 0x8, RZ ;  /* 0x0000000800007824 */ /* 0x000fe200078e00ff */
[----:B------:R-:W-:-:S02]  /*4fd0*/  LOP3.LUT R5, R5, 0x1c0, RZ, 0xc0, !PT ;  /* 0x000001c005057812 */ /* 0x000fc400078ec0ff */
[--C-:B------:R-:W-:Y:S02]  /*4fe0*/  SHF.R.S32.HI R41, RZ, 0x1f, R40.reuse ;  /* 0x0000001fff297819 */ /* 0x100fe40000011428 */
[----:B------:R-:W-:Y:S02]  /*4ff0*/  LOP3.LUT R4, R5, 0x38, R40, 0xf8, !PT ;  /* 0x0000003805047812 */ /* 0x000fe400078ef828 */
[----:B------:R-:W-:Y:S02]  /*5000*/  SHF.R.U32.HI R5, RZ, 0x3, R5 ;  /* 0x00000003ff057819 */ /* 0x000fe40000011605 */
[----:B------:R-:W-:Y:S01]  /*5010*/  LEA.HI.X.SX32 R45, R2, R39, 0x1, P0 ;  /* 0x00000027022d7211 */ /* 0x000fe200000f0eff */
[----:B-1---5:R-:W-:Y:S01]  /*5020*/  IMAD R37, R32, -0x80, R37 ;  /* 0xffffff8020257824 */ /* 0x022fe200078e0225 */
[----:B------:R-:W-:Y:S02]  /*5030*/  LOP3.LUT R5, R4, R5, RZ, 0x3c, !PT ;  /* 0x0000000504057212 */ /* 0x000fe400078e3cff */
[----:B------:R-:W-:Y:S01]  /*5040*/  SEL R207, R207, RZ, !P1 ;  /* 0x000000ffcfcf7207 */ /* 0x000fe20004800000 */
[----:B------:R-:W-:Y:S01]  /*5050*/  IMAD.WIDE R44, R32, 0x80, R44 ;  /* 0x00000080202c7825 */ /* 0x000fe200078e022c */
[----:B------:R-:W-:-:S02]  /*5060*/  LOP3.LUT R0, R5, 0x7ffffe00, R0, 0xf8, !PT ;  /* 0x7ffffe0005007812 */ /* 0x000fc400078ef800 */
[----:B------:R-:W-:-:S03]  /*5070*/  IMNMX R37, R37, 0x80, PT ;  /* 0x0000008025257817 */ /* 0x000fc60003800200 */
[----:B------:R-:W-:Y:S01]  /*5080*/  IMAD.SHL.U32 R33, R0, 0x2, RZ ;  /* 0x0000000200217824 */ /* 0x000fe200078e00ff */
[----:B--2---:R-:W-:Y:S01]  /*5090*/  SHF.R.S32.HI R0, RZ, 0x1f, R3 ;  /* 0x0000001fff007819 */ /* 0x004fe20000011403 */
[C---:B------:R-:W-:Y:S01]  /*50a0*/  IMAD.WIDE.U32 R42, R3.reuse, c[0x0][0x338], R40 ;  /* 0x0000ce00032a7a25 */ /* 0x040fe200078e0028 */
[----:B------:R-:W-:Y:S02]  /*50b0*/  ISETP.GE.AND P3, PT, R2, R37, PT ;  /* 0x000000250200720c */ /* 0x000fe40003f66270 */
[----:B------:R1:W2:Y:S01]  /*50c0*/  LDS.128 R28, [R33+0x5080] ;  /* 0x00508000211c7984 */ /* 0x0002a20000000c00 */
[----:B------:R-:W-:Y:S01]  /*50d0*/  IMAD R34, R0, c[0x0][0x338], RZ ;  /* 0x0000ce0000227a24 */ /* 0x000fe200078e02ff */
[----:B------:R-:W-:Y:S02]  /*50e0*/  ISETP.GE.OR P0, PT, R40, c[0x0][0x324], P3 ;  /* 0x0000c90028007a0c */ /* 0x000fe40001f06670 */
[----:B------:R1:W3:Y:S01]  /*50f0*/  LDS.128 R24, [R33+0x6080] ;  /* 0x0060800021187984 */ /* 0x0002e20000000c00 */
[----:B------:R-:W-:-:S03]  /*5100*/  IMAD R34, R3, c[0x0][0x33c], R34 ;  /* 0x0000cf0003227a24 */ /* 0x000fc600078e0222 */
[----:B------:R1:W4:Y:S01]  /*5110*/  LDS.128 R20, [R33+0x7080] ;  /* 0x0070800021147984 */ /* 0x0003220000000c00 */
[----:B------:R-:W-:Y:S02]  /*5120*/  IMAD.IADD R43, R43, 0x1, R34 ;  /* 0x000000012b2b7824 */ /* 0x000fe400078e0222 */
[----:B------:R-:W-:Y:S01]  /*5130*/  IMAD R34, R36, c[0x0][0x340], RZ ;  /* 0x0000d00024227a24 */ /* 0x000fe200078e02ff */
[----:B------:R1:W1:Y:S01]  /*5140*/  LDS.128 R16, [R33+0x80] ;  /* 0x0000800021107984 */ /* 0x0002620000000c00 */
[----:B------:R-:W-:-:S03]  /*5150*/  IMAD.WIDE.U32 R42, R207, c[0x0][0x340], R42 ;  /* 0x0000d000cf2a7a25 */ /* 0x000fc600078e002a */
[----:B------:R1:W1:Y:S01]  /*5160*/  LDS.128 R12, [R33+0x1080] ;  /* 0x00108000210c7984 */ /* 0x0002620000000c00 */
[----:B------:R-:W-:-:S03]  /*5170*/  IMAD R34, R207, c[0x0][0x344], R34 ;  /* 0x0000d100cf227a24 */ /* 0x000fc600078e0222 */
[----:B------:R1:W1:Y:S01]  /*5180*/  LDS.128 R8, [R33+0x2080] ;  /* 0x0020800021087984 */ /* 0x0002620000000c00 */
[----:B------:R-:W-:-:S03]  /*5190*/  IMAD.IADD R47, R43, 0x1, R34 ;  /* 0x000000012b2f7824 */ /* 0x000fc600078e0222 */
[----:B------:R1:W1:Y:S01]  /*51a0*/  LDS.128 R4, [R33+0x3080] ;  /* 0x0030800021047984 */ /* 0x0002620000000c00 */
[----:B------:R-:W-:Y:S05]  /*51b0*/  @P0 BRA `(.L_x_90) ;  /* 0x0000009000000947 */ /* 0x000fea0003800000 */
[----:B-1----:R-:W1:Y:S01]  /*51c0*/  LDS.128 R32, [R33+0x4080] ;  /* 0x0040800021207984 */ /* 0x002e620000000c00 */
        /* <DEDUP_REMOVED lines=8> */
.L_x_90:
[----:B------:R-:W-:Y:S05]  /*5250*/  BSYNC B0 ;  /* 0x0000000000007941 */ /* 0x000fea0003800000 */
.L_x_89:
[----:B-1----:R-:W-:Y:S01]  /*5260*/  IADD3 R32, R2, 0x20, RZ ;  /* 0x0000002002207810 */ /* 0x002fe20007ffe0ff */
[----:B------:R-:W-:Y:S03]  /*5270*/  BSSY B0, `(.L_x_91) ;  /* 0x000000f000007945 */ /* 0x000fe60003800000 */
[----:B------:R-:W-:-:S04]  /*5280*/  ISETP.GE.AND P2, PT, R32, R37, PT ;  /* 0x000000252000720c */ /* 0x000fc80003f46270 */
[----:B------:R-:W-:-:S13]  /*5290*/  ISETP.GE.OR P0, PT, R40, c[0x0][0x324], P2 ;  /* 0x0000c90028007a0c */ /* 0x000fda0001706670 */
[----:B------:R-:W-:Y:S05]  /*52a0*/  @P0 BRA `(.L_x_92) ;  /* 0x000000b000000947 */ /* 0x000fea0003800000 */
[----:B------:R-:W-:Y:S01]  /*52b0*/  IADD3 R33, P0, R44, 0x20, RZ ;  /* 0x000000202c217810 */ /* 0x000fe20007f1e0ff */
[----:B------:R-:W-:Y:S01]  /*52c0*/  IMAD.MOV.U32 R34, RZ, RZ, R42 ;  /* 0x000000ffff227224 */ /* 0x000fe200078e002a */
        /* <DEDUP_REMOVED lines=8> */
[----:B--2---:R1:W-:Y:S02]  /*5350*/  STG.E.128 [R38.64], R28 ;  /* 0x0000001c26007986 */ /* 0x0043e4000c101d08 */
.L_x_92:
[----:B------:R-:W-:Y:S05]  /*5360*/  BSYNC B0 ;  /* 0x0000000000007941 */ /* 0x000fea0003800000 */
.L_x_91:
[----:B-12---:R-:W-:Y:S01]  /*5370*/  IADD3 R28, R2, 0x40, RZ ;  /* 0x00000040021c7810 */ /* 0x006fe20007ffe0ff */
        /* <DEDUP_REMOVED lines=14> */
[----:B---3--:R1:W-:Y:S02]  /*5460*/  STG.E.128 [R32.64], R24 ;  /* 0x0000001820007986 */ /* 0x0083e4000c101d08 */
.L_x_94:
[----:B------:R-:W-:Y:S05]  /*5470*/  BSYNC B0 ;  /* 0x0000000000007941 */ /* 0x000fea0003800000 */
.L_x_93:
[----:B------:R-:W-:Y:S01]  /*5480*/  IADD3 R2, R2, 0x60, RZ ;  /* 0x0000006002027810 */ /* 0x000fe20007ffe0ff */
[----:B------:R-:W-:Y:S03]  /*5490*/  BSSY B0, `(.L_x_95) ;  /* 0x000000f000007945 */ /* 0x000fe60003800000 */
[----:B------:R-:W-:-:S04]  /*54a0*/  ISETP.GE.AND P0, PT, R2, R37, PT ;  /* 0x000000250200720c */ /* 0x000fc80003f06270 */
[----:B------:R-:W-:-:S13]  /*54b0*/  ISETP.GE.OR P4, PT, R40, c[0x0][0x324], P0 ;  /* 0x0000c90028007a0c */ /* 0x000fda0000786670 */
[----:B------:R-:W-:Y:S05]  /*54c0*/  @P4 BRA `(.L_x_96) ;  /* 0x000000b000004947 */ /* 0x000fea0003800000 */
[----:B-1-3--:R-:W-:Y:S01]  /*54d0*/  IADD3 R25, P4, R44, 0x60, RZ ;  /* 0x000000602c197810 */ /* 0x00afe20007f9e0ff */
        /* <DEDUP_REMOVED lines=9> */
[----:B----4-:R1:W-:Y:S02]  /*5570*/  STG.E.128 [R24.64], R20 ;  /* 0x0000001418007986 */ /* 0x0103e4000c101d08 */
.L_x_96:
[----:B------:R-:W-:Y:S05]  /*5580*/  BSYNC B0 ;  /* 0x0000000000007941 */ /* 0x000fea0003800000 */
.L_x_95:
[----:B------:R-:W-:Y:S01]  /*5590*/  IMAD R0, R0, c[0x0][0x308], RZ ;  /* 0x0000c20000007a24 */ /* 0x000fe200078e02ff */
[----:B------:R-:W-:Y:S01]  /*55a0*/  ISETP.GE.OR P3, PT, R40, c[0x0][0x2f4], P3 ;  /* 0x0000bd0028007a0c */ /* 0x000fe20001f66670 */
[C---:B-1--4-:R-:W-:Y:S01]  /*55b0*/  IMAD.WIDE.U32 R20, R3.reuse, c[0x0][0x308], R40 ;  /* 0x0000c20003147a25 */ /* 0x052fe200078e0028 */
[----:B------:R-:W-:Y:S03]  /*55c0*/  BSSY B0, `(.L_x_97) ;  /* 0x0000010000007945 */ /* 0x000fe60003800000 */
[----:B------:R-:W-:Y:S02]  /*55d0*/  IMAD R0, R3, c[0x0][0x30c], R0 ;  /* 0x0000c30003007a24 */ /* 0x000fe400078e0200 */
[----:B------:R-:W-:-:S03]  /*55e0*/  IMAD R36, R36, c[0x0][0x310], RZ ;  /* 0x0000c40024247a24 */ /* 0x000fc600078e02ff */
[----:B------:R-:W-:Y:S01]  /*55f0*/  IADD3 R21, R21, R0, RZ ;  /* 0x0000000015157210 */ /* 0x000fe20007ffe0ff */
[----:B------:R-:W-:-:S04]  /*5600*/  IMAD R36, R207, c[0x0][0x314], R36 ;  /* 0x0000c500cf247a24 */ /* 0x000fc800078e0224 */
[----:B------:R-:W-:-:S05]  /*5610*/  IMAD.WIDE.U32 R20, R207, c[0x0][0x310], R20 ;  /* 0x0000c400cf147a25 */ /* 0x000fca00078e0014 */
[----:B------:R-:W-:Y:S01]  /*5620*/  IADD3 R37, R21, R36, RZ ;  /* 0x0000002415257210 */ /* 0x000fe20007ffe0ff */
        /* <DEDUP_REMOVED lines=8> */
[----:B------:R1:W-:Y:S02]  /*56b0*/  STG.E.128 [R2.64], R16 ;  /* 0x0000001002007986 */ /* 0x0003e4000c101d08 */
.L_x_98:
[----:B------:R-:W-:Y:S05]  /*56c0*/  BSYNC B0 ;  /* 0x0000000000007941 */ /* 0x000fea0003800000 */
.L_x_97:
        /* <DEDUP_REMOVED lines=14> */
.L_x_100:
[----:B------:R-:W-:Y:S05]  /*57b0*/  BSYNC B0 ;  /* 0x0000000000007941 */ /* 0x000fea0003800000 */
.L_x_99:
        /* <DEDUP_REMOVED lines=14> */
.L_x_102:
[----:B------:R-:W-:Y:S05]  /*58a0*/  BSYNC B0 ;  /* 0x0000000000007941 */ /* 0x000fea0003800000 */
.L_x_101:
        /* <DEDUP_REMOVED lines=14> */
.L_x_87:
[----:B------:R-:W-:Y:S01]  /*5990*/  ISETP.NE.U32.AND P0, PT, RZ, c[0x0][0x360], PT ;  /* 0x0000d800ff007a0c */ /* 0x000fe20003f05070 */
[----:B------:R-:W-:Y:S01]  /*59a0*/  IMAD.MOV.U32 R0, RZ, RZ, 0x4 ;  /* 0x00000004ff007424 */ /* 0x000fe200078e00ff */
[----:B------:R-:W-:Y:S02]  /*59b0*/  ISETP.NE.U32.AND P1, PT, RZ, c[0x0][0x358], PT ;  /* 0x0000d600ff007a0c */ /* 0x000fe40003f25070 */
[----:B------:R-:W-:Y:S01]  /*59c0*/  ISETP.NE.AND.EX P0, PT, RZ, c[0x0][0x364], PT, P0 ;  /* 0x0000d900ff007a0c */ /* 0x000fe20003f05300 */
[----:B------:R-:W-:Y:S01]  /*59d0*/  IMAD.WIDE R6, R207, R0, c[0x0][0x358] ;  /* 0x0000d600cf067625 */ /* 0x000fe200078e0200 */
[----:B------:R-:W-:-:S03]  /*59e0*/  ISETP.NE.AND.EX P1, PT, RZ, c[0x0][0x35c], PT, P1 ;  /* 0x0000d700ff007a0c */ /* 0x000fc60003f25310 */
[----:B------:R-:W-:-:S08]  /*59f0*/  IMAD.MOV.U32 R5, RZ, RZ, c[0x0][0x2f0] ;  /* 0x0000bc00ff057624 */ /* 0x000fd000078e00ff */
[----:B------:R-:W-:Y:S02]  /*5a00*/  @P0 IMAD.WIDE R8, R207, R0, c[0x0][0x360] ;  /* 0x0000d800cf080625 */ /* 0x000fe400078e0200 */
[----:B------:R-:W2:Y:S04]  /*5a10*/  @P1 LDG.E R3, [R6.64] ;  /* 0x0000000806031981 */ /* 0x000ea8000c1e1900 */
[----:B------:R3:W5:Y:S01]  /*5a20*/  @P0 LDG.E R5, [R8.64] ;  /* 0x0000000808050981 */ /* 0x000762000c1e1900 */
[----:B-1----:R-:W-:Y:S02]  /*5a30*/  CS2R R10, SRZ ;  /* 0x00000000000a7805 */ /* 0x002fe4000001ff00 */
[--C-:B--2---:R-:W-:Y:S01]  /*5a40*/  @P1 SHF.R.S32.HI R11, RZ, 0x1f, R3.reuse ;  /* 0x0000001fff0b1819 */ /* 0x104fe20000011403 */
[----:B------:R-:W-:Y:S01]  /*5a50*/  @P1 IMAD.MOV.U32 R10, RZ, RZ, R3 ;  /* 0x000000ffff0a1224 */ /* 0x000fe200078e0003 */
[----:B------:R-:W-:Y:S05]  /*5a60*/  @P0 BRA `(.L_x_103) ;  /* 0x0000004000000947 */ /* 0x000fea0003800000 */
[----:B---3--:R-:W-:Y:S05]  /*5a70*/  @!P1 BRA `(.L_x_103) ;  /* 0x0000003000009947 */ /* 0x008fea0003800000 */
[----:B-----5:R-:W2:Y:S04]  /*5a80*/  LDG.E R5, [R6.64] ;  /* 0x0000000806057981 */ /* 0x020ea8000c1e1900 */
[----:B------:R-:W2:Y:S02]  /*5a90*/  LDG.E R0, [R6.64+0x4] ;  /* 0x0000040806007981 */ /* 0x000ea4000c1e1900 */
[----:B--2---:R-:W-:-:S02]  /*5aa0*/  IADD3 R5, -R5, R0, RZ ;  /* 0x0000000005057210 */ /* 0x004fc40007ffe1ff */
.L_x_103:
[----:B---3--:R-:W1:Y:S01]  /*5ab0*/  S2R R7, SR_TID.X ;  /* 0x0000000000077919 */ /* 0x008e620000002100 */
[----:B------:R-:W-:Y:S01]  /*5ac0*/  SHF.R.S32.HI R4, RZ, 0x1f, R207 ;  /* 0x0000001fff047819 */ /* 0x000fe200000114cf */
[----:B------:R-:W-:Y:S01]  /*5ad0*/  BSSY B0, `(.L_x_104) ;  /* 0x0000025000007945 */ /* 0x000fe20003800000 */
[----:B------:R-:W-:Y:S01]  /*5ae0*/  SEL R207, R207, RZ, !P1 ;  /* 0x000000ffcfcf7207 */ /* 0x000fe20004800000 */
[----:B------:R-:W2:Y:S01]  /*5af0*/  S2R R14, SR_CTAID.X ;  /* 0x00000000000e7919 */ /* 0x000ea20000002500 */
[----:B------:R-:W-:-:S03]  /*5b00*/  SEL R4, R4, RZ, !P1 ;  /* 0x000000ff04047207 */ /* 0x000fc60004800000 */
[----:B------:R-:W3:Y:S02]  /*5b10*/  S2R R2, SR_CTAID.Y ;  /* 0x0000000000027919 */ /* 0x000ee40000002600 */
[----:B------:R-:W-:Y:S01]  /*5b20*/  IMAD R12, R4, c[0x0][0x310], RZ ;  /* 0x0000c400040c7a24 */ /* 0x000fe200078e02ff */
[----:B-1----:R-:W-:-:S04]  /*5b30*/  SHF.R.S32.HI R0, RZ, 0x1f, R7 ;  /* 0x0000001fff007819 */ /* 0x002fc80000011407 */
[----:B------:R-:W-:Y:S01]  /*5b40*/  LEA.HI R3, R0, R7, RZ, 0x3 ;  /* 0x0000000700037211 */ /* 0x000fe200078f18ff */
[----:B--2--5:R-:W-:-:S03]  /*5b50*/  IMAD R6, R14, -0x80, R5 ;  /* 0xffffff800e067824 */ /* 0x024fc600078e0205 */
[----:B------:R-:W-:Y:S02]  /*5b60*/  LOP3.LUT R8, R3, 0x1ffffff8, RZ, 0xc0, !PT ;  /* 0x1ffffff803087812 */ /* 0x000fe400078ec0ff */
[----:B------:R-:W-:Y:S02]  /*5b70*/  SHF.R.S32.HI R3, RZ, 0x3, R3 ;  /* 0x00000003ff037819 */ /* 0x000fe40000011403 */
[----:B---3--:R-:W-:Y:S01]  /*5b80*/  SHF.R.S32.HI R0, RZ, 0x1f, R2 ;  /* 0x0000001fff007819 */ /* 0x008fe20000011402 */
[----:B------:R-:W-:Y:S01]  /*5b90*/  IMAD.IADD R8, R7, 0x1, -R8 ;  /* 0x0000000107087824 */ /* 0x000fe200078e0a08 */
[C---:B------:R-:W-:Y:S02]  /*5ba0*/  IADD3 R10, P0, R3.reuse, R10, RZ ;  /* 0x0000000a030a7210 */ /* 0x040fe40007f1e0ff */
[C---:B------:R-:W-:Y:S01]  /*5bb0*/  ISETP.GE.AND P3, PT, R3.reuse, R6, PT ;  /* 0x000000060300720c */ /* 0x040fe20003f66270 */
[----:B------:R-:W-:Y:S01]  /*5bc0*/  IMAD.SHL.U32 R8, R8, 0x8, RZ ;  /* 0x0000000808087824 */ /* 0x000fe200078e00ff */
[----:B------:R-:W-:Y:S01]  /*5bd0*/  LEA.HI.X.SX32 R11, R3, R11, 0x1, P0 ;  /* 0x0000000b030b7211 */ /* 0x000fe200000f0eff */
[----:B------:R-:W-:-:S03]  /*5be0*/  IMAD R7, R0, c[0x0][0x308], RZ ;  /* 0x0000c20000077a24 */ /* 0x000fc600078e02ff */
[----:B------:R-:W-:Y:S01]  /*5bf0*/  SHF.R.S32.HI R9, RZ, 0x1f, R8 ;  /* 0x0000001fff097819 */ /* 0x000fe20000011408 */
[----:B------:R-:W-:Y:S01]  /*5c00*/  IMAD R18, R2, c[0x0][0x30c], R7 ;  /* 0x0000c30002127a24 */ /* 0x000fe200078e0207 */
[----:B------:R-:W-:Y:S01]  /*5c10*/  ISETP.GE.OR P0, PT, R8, c[0x0][0x2f4], P3 ;  /* 0x0000bd0008007a0c */ /* 0x000fe20001f06670 */
[----:B------:R-:W-:-:S04]  /*5c20*/  IMAD.WIDE R14, R14, 0x80, R10 ;  /* 0x000000800e0e7825 */ /* 0x000fc800078e020a */
[----:B------:R-:W-:-:S04]  /*5c30*/  IMAD.WIDE.U32 R16, R2, c[0x0][0x308], R8 ;  /* 0x0000c20002107a25 */ /* 0x000fc800078e0008 */
[----:B------:R-:W-:Y:S02]  /*5c40*/  IMAD.IADD R19, R17, 0x1, R18 ;  /* 0x0000000111137824 */ /* 0x000fe400078e0212 */
[----:B------:R-:W-:Y:S02]  /*5c50*/  IMAD.MOV.U32 R18, RZ, RZ, R16 ;  /* 0x000000ffff127224 */ /* 0x000fe400078e0010 */
[C---:B------:R-:W-:Y:S02]  /*5c60*/  IMAD R17, R207.reuse, c[0x0][0x314], R12 ;  /* 0x0000c500cf117a24 */ /* 0x040fe400078e020c */
[----:B------:R-:W-:-:S04]  /*5c70*/  IMAD.WIDE.U32 R12, R207, c[0x0][0x310], R18 ;  /* 0x0000c400cf0c7a25 */ /* 0x000fc800078e0012 */
[----:B------:R-:W-:Y:S01]  /*5c80*/  IMAD.IADD R17, R13, 0x1, R17 ;  /* 0x000000010d117824 */ /* 0x000fe200078e0211 */
        /* <DEDUP_REMOVED lines=8> */
[----:B------:R1:W-:Y:S02]  /*5d10*/  STG.E.128 [R18.64], RZ ;  /* 0x000000ff12007986 */ /* 0x0003e4000c101d08 */
.L_x_105:
[----:B------:R-:W-:Y:S05]  /*5d20*/  BSYNC B0 ;  /* 0x0000000000007941 */ /* 0x000fea0003800000 */
.L_x_104:
[----:B------:R-:W-:Y:S01]  /*5d30*/  IADD3 R5, R3, 0x20, RZ ;  /* 0x0000002003057810 */ /* 0x000fe20007ffe0ff */
[----:B------:R-:W-:Y:S03]  /*5d40*/  BSSY B0, `(.L_x_106) ;  /* 0x000000f000007945 */ /* 0x000fe60003800000 */
[----:B------:R-:W-:-:S04]  /*5d50*/  ISETP.GE.AND P2, PT, R5, R6, PT ;  /* 0x000000060500720c */ /* 0x000fc80003f46270 */
[----:B------:R-:W-:-:S13]  /*5d60*/  ISETP.GE.OR P0, PT, R8, c[0x0][0x2f4], P2 ;  /* 0x0000bd0008007a0c */ /* 0x000fda0001706670 */
[----:B------:R-:W-:Y:S05]  /*5d70*/  @P0 BRA `(.L_x_107) ;  /* 0x000000b000000947 */ /* 0x000fea0003800000 */
[----:B------:R-:W-:Y:S01]  /*5d80*/  IADD3 R10, P0, R14, 0x20, RZ ;  /* 0x000000200e0a7810 */ /* 0x000fe20007f1e0ff */
[----:B-1----:R-:W-:Y:S01]  /*5d90*/  IMAD.MOV.U32 R18, RZ, RZ, R12 ;  /* 0x000000ffff127224 */ /* 0x002fe200078e000c */
        /* <DEDUP_REMOVED lines=8> */
[----:B------:R1:W-:Y:S02]  /*5e20*/  STG.E.128 [R10.64], RZ ;  /* 0x000000ff0a007986 */ /* 0x0003e4000c101d08 */
.L_x_107:
[----:B------:R-:W-:Y:S05]  /*5e30*/  BSYNC B0 ;  /* 0x0000000000007941 */ /* 0x000fea0003800000 */
.L_x_106:
[----:B------:R-:W-:Y:S01]  /*5e40*/  IADD3 R5, R3, 0x40, RZ ;  /* 0x0000004003057810 */ /* 0x000fe20007ffe0ff */
[----:B------:R-:W-:Y:S03]  /*5e50*/  BSSY B0, `(.L_x_108) ;  /* 0x000000f000007945 */ /* 0x000fe60003800000 */
[----:B------:R-:W-:-:S04]  /*5e60*/  ISETP.GE.AND P1, PT, R5, R6, PT ;  /* 0x000000060500720c */ /* 0x000fc80003f26270 */
[----:B------:R-:W-:-:S13]  /*5e70*/  ISETP.GE.OR P0, PT, R8, c[0x0][0x2f4], P1 ;  /* 0x0000bd0008007a0c */ /* 0x000fda0000f06670 */
        /* <DEDUP_REMOVED lines=12> */
.L_x_109:
[----:B------:R-:W-:Y:S05]  /*5f40*/  BSYNC B0 ;  /* 0x0000000000007941 */ /* 0x000fea0003800000 */
.L_x_108:
        /* <DEDUP_REMOVED lines=16> */
.L_x_111:
[----:B------:R-:W-:Y:S05]  /*6050*/  BSYNC B0 ;  /* 0x0000000000007941 */ /* 0x000fea0003800000 */
.L_x_110:
[----:B------:R-:W-:Y:S01]  /*6060*/  IMAD R3, R0, c[0x0][0x338], RZ ;  /* 0x0000ce0000037a24 */ /* 0x000fe200078e02ff */
[----:B------:R-:W-:Y:S01]  /*6070*/  ISETP.GE.OR P3, PT, R8, c[0x0][0x324], P3 ;  /* 0x0000c90008007a0c */ /* 0x000fe20001f66670 */
[C---:B-1----:R-:W-:Y:S01]  /*6080*/  IMAD.WIDE.U32 R6, R2.reuse, c[0x0][0x338], R8 ;  /* 0x0000ce0002067a25 */ /* 0x042fe200078e0008 */
[----:B------:R-:W-:Y:S03]  /*6090*/  BSSY B0, `(.L_x_112) ;  /* 0x0000011000007945 */ /* 0x000fe60003800000 */
[----:B------:R-:W-:Y:S02]  /*60a0*/  IMAD R3, R2, c[0x0][0x33c], R3 ;  /* 0x0000cf0002037a24 */ /* 0x000fe400078e0203 */
[----:B------:R-:W-:-:S03]  /*60b0*/  IMAD R4, R4, c[0x0][0x340], RZ ;  /* 0x0000d00004047a24 */ /* 0x000fc600078e02ff */
[----:B------:R-:W-:Y:S01]  /*60c0*/  IADD3 R5, R7, R3, RZ ;  /* 0x0000000307057210 */ /* 0x000fe20007ffe0ff */
[----:B------:R-:W-:Y:S01]  /*60d0*/  IMAD R7, R207, c[0x0][0x344], R4 ;  /* 0x0000d100cf077a24 */ /* 0x000fe200078e0204 */
[----:B------:R-:W-:-:S05]  /*60e0*/  MOV R4, R6 ;  /* 0x0000000600047202 */ /* 0x000fca0000000f00 */
        /* <DEDUP_REMOVED lines=11> */
.L_x_113:
[----:B------:R-:W-:Y:S05]  /*61a0*/  BSYNC B0 ;  /* 0x0000000000007941 */ /* 0x000fea0003800000 */
.L_x_112:
        /* <DEDUP_REMOVED lines=14> */
.L_x_115:
[----:B------:R-:W-:Y:S05]  /*6290*/  BSYNC B0 ;  /* 0x0000000000007941 */ /* 0x000fea0003800000 */
.L_x_114:
        /* <DEDUP_REMOVED lines=14> */
.L_x_117:
[----:B------:R-:W-:Y:S05]  /*6380*/  BSYNC B0 ;  /* 0x0000000000007941 */ /* 0x000fea0003800000 */
.L_x_116:
[----:B------:R-:W-:-:S13]  /*6390*/  ISETP.GE.OR P0, PT, R8, c[0x0][0x324], P0 ;  /* 0x0000c90008007a0c */ /* 0x000fda0000706670 */
[----:B------:R-:W-:Y:S05]  /*63a0*/  @P0 EXIT ;  /* 0x000000000000094d */ /* 0x000fea0003800000 */
[----:B------:R-:W-:Y:S02]  /*63b0*/  IADD3 R0, P0, R14, 0x60, RZ ;  /* 0x000000600e007810 */ /* 0x000fe40007f1e0ff */
[----:B------:R-:W-:Y:S02]  /*63c0*/  MOV R5, R7 ;  /* 0x0000000700057202 */ /* 0x000fe40000000f00 */
[----:B------:R-:W-:-:S03]  /*63d0*/  IADD3.X R14, RZ, R15, RZ, P0, !PT ;  /* 0x0000000fff0e7210 */ /* 0x000fc600007fe4ff */
[----:B------:R-:W-:-:S04]  /*63e0*/  IMAD.WIDE.U32 R4, R0, c[0x0][0x330], R4 ;  /* 0x0000cc0000047a25 */ /* 0x000fc800078e0004 */
[----:B-1----:R-:W-:Y:S01]  /*63f0*/  IMAD R3, R14, c[0x0][0x330], RZ ;  /* 0x0000cc000e037a24 */ /* 0x002fe200078e02ff */
[----:B------:R-:W-:-:S03]  /*6400*/  LEA R2, P0, R4, c[0x0][0x318], 0x1 ;  /* 0x0000c60004027a11 */ /* 0x000fc600078008ff */
[----:B------:R-:W-:-:S05]  /*6410*/  IMAD R3, R0, c[0x0][0x334], R3 ;  /* 0x0000cd0000037a24 */ /* 0x000fca00078e0203 */
[----:B------:R-:W-:-:S04]  /*6420*/  IADD3 R3, R5, R3, RZ ;  /* 0x0000000305037210 */ /* 0x000fc80007ffe0ff */
[----:B------:R-:W-:-:S05]  /*6430*/  LEA.HI.X R3, R4, c[0x0][0x31c], R3, 0x1, P0 ;  /* 0x0000c70004037a11 */ /* 0x000fca00000f0c03 */
[----:B------:R-:W-:Y:S01]  /*6440*/  STG.E.128 [R2.64], RZ ;  /* 0x000000ff02007986 */ /* 0x000fe2000c101d08 */
[----:B------:R-:W-:Y:S05]  /*6450*/  EXIT ;  /* 0x000000000000794d */ /* 0x000fea0003800000 */
.L_x_118:
        /* <DEDUP_REMOVED lines=10> */
.L_x_1797:


//--------------------- .text._ZN7cutlass13device_kernelIN5flash19enable_sm80_to_sm89INS1_16FlashAttnBwdSm80INS1_25CollectiveMainloopBwdSm80ILi2ELi2EN4cute5tupleIJNS5_1CILi64EEENS7_ILi128EEES8_EEENS_10bfloat16_tEfNS_4arch4Sm80ELb0ELb0ELb0ELb1ELb1ELb0ELb0ELb0ELi2ELi2ELi4ELi2ELb1EEENS1_21CollectiveEpilogueBwdISA_SB_SD_Li256ELb1ELb0ELi2EEENS1_19SingleTileSchedulerILb1ELb0ELb0ELi128EEEEEEEEEvNT_6ParamsE --------------------------
	.section	.text._ZN7cutlass13device_kernelIN5flash19enable_sm80_to_sm89INS1_16FlashAttnBwdSm80INS1_25CollectiveMainloopBwdSm80ILi2ELi2EN4cute5tupleIJNS5_1CILi64EEENS7_ILi128EEES8_EEENS_10bfloat16_tEfNS_4arch4Sm80ELb0ELb0ELb0ELb1ELb1ELb0ELb0ELb0ELi2ELi2ELi4ELi2ELb1EEENS1_21CollectiveEpilogueBwdISA_SB_SD_Li256ELb1ELb0ELi2EEENS1_19SingleTileSchedulerILb1ELb0ELb0ELi128EEEEEEEEEvNT_6ParamsE,"ax",@progbits
	.sectioninfo	@"SHI_REGISTERS=254"
	.align	128
.text._ZN7cutlass13device_kernelIN5flash19enable_sm80_to_sm89INS1_16FlashAttnBwdSm80INS1_25CollectiveMainloopBwdSm80ILi2ELi2EN4cute5tupleIJNS5_1CILi64EEENS7_ILi128EEES8_EEENS_10bfloat16_tEfNS_4arch4Sm80ELb0ELb0ELb0ELb1ELb1ELb0ELb0ELb0ELi2ELi2ELi4ELi2ELb1EEENS1_21CollectiveEpilogueBwdISA_SB_SD_Li256ELb1ELb0ELi2EEENS1_19SingleTileSchedulerILb1ELb0ELb0ELi128EEEEEEEEEvNT_6ParamsE:
        .type           _ZN7cutlass13device_kernelIN5flash19enable_sm80_to_sm89INS1_16FlashAttnBwdSm80INS1_25CollectiveMainloopBwdSm80ILi2ELi2EN4cute5tupleIJNS5_1CILi64EEENS7_ILi128EEES8_EEENS_10bfloat16_tEfNS_4arch4Sm80ELb0ELb0ELb0ELb1ELb1ELb0ELb0ELb0ELi2ELi2ELi4ELi2ELb1EEENS1_21CollectiveEpilogueBwdISA_SB_SD_Li256ELb1ELb0ELi2EEENS1_19SingleTileSchedulerILb1ELb0ELb0ELi128EEEEEEEEEvNT_6ParamsE,@function
        .size           _ZN7cutlass13device_kernelIN5flash19enable_sm80_to_sm89INS1_16FlashAttnBwdSm80INS1_25CollectiveMainloopBwdSm80ILi2ELi2EN4cute5tupleIJNS5_1CILi64EEENS7_ILi128EEES8_EEENS_10bfloat16_tEfNS_4arch4Sm80ELb0ELb0ELb0ELb1ELb1ELb0ELb0ELb0ELi2ELi2ELi4ELi2ELb1EEENS1_21CollectiveEpilogueBwdISA_SB_SD_Li256ELb1ELb0ELi2EEENS1_19SingleTileSchedulerILb1ELb0ELb0ELi128EEEEEEEEEvNT_6ParamsE,(.L_x_1798 - _ZN7cutlass13device_kernelIN5flash19enable_sm80_to_sm89INS1_16FlashAttnBwdSm80INS1_25CollectiveMainloopBwdSm80ILi2ELi2EN4cute5tupleIJNS5_1CILi64EEENS7_ILi128EEES8_EEENS_10bfloat16_tEfNS_4arch4Sm80ELb0ELb0ELb0ELb1ELb1ELb0ELb0ELb0ELi2ELi2ELi4ELi2ELb1EEENS1_21CollectiveEpilogueBwdISA_SB_SD_Li256ELb1ELb0ELi2EEENS1_19SingleTileSchedulerILb1ELb0ELb0ELi128EEEEEEEEEvNT_6ParamsE)
        .other          _ZN7cutlass13device_kernelIN5flash19enable_sm80_to_sm89INS1_16FlashAttnBwdSm80INS1_25CollectiveMainloopBwdSm80ILi2ELi2EN4cute5tupleIJNS5_1CILi64EEENS7_ILi128EEES8_EEENS_10bfloat16_tEfNS_4arch4Sm80ELb0ELb0ELb0ELb1ELb1ELb0ELb0ELb0ELi2ELi2ELi4ELi2ELb1EEENS1_21CollectiveEpilogueBwdISA_SB_SD_Li256ELb1ELb0ELi2EEENS1_19SingleTileSchedulerILb1ELb0ELb0ELi128EEEEEEEEEvNT_6ParamsE,@"STO_CUDA_ENTRY STV_DEFAULT"
_ZN7cutlass13device_kernelIN5flash19enable_sm80_to_sm89INS1_16FlashAttnBwdSm80INS1_25CollectiveMainloopBwdSm80ILi2ELi2EN4cute5tupleIJNS5_1CILi64EEENS7_ILi128EEES8_EEENS_10bfloat16_tEfNS_4arch4Sm80ELb0ELb0ELb0ELb1ELb1ELb0ELb0ELb0ELi2ELi2ELi4ELi2ELb1EEENS1_21CollectiveEpilogueBwdISA_SB_SD_Li256ELb1ELb0ELi2EEENS1_19SingleTileSchedulerILb1ELb0ELb0ELi128EEEEEEEEEvNT_6ParamsE:
        /* <DEDUP_REMOVED lines=17> */
.L_x_120:
        /* <DEDUP_REMOVED lines=8> */
.L_x_122:
[----:B------:R-:W-:Y:S02]  /*0190*/  MOV R5, c[0x0][0x3a4] ;  /* 0x0000e90000057a02 */ /* 0x000fe40000000f00 */
.L_x_121:
[----:B------:R-:W-:-:S05]  /*01a0*/  IMAD.SHL.U32 R0, R2, 0x80, RZ ;  /* 0x0000008002007824 */ /* 0x000fca00078e00ff */
[----:B-----5:R-:W-:-:S04]  /*01b0*/  ISETP.GE.AND P0, PT, R0, R5, PT ;  /* 0x000000050000720c */ /* 0x020fc80003f06270 */
[----:B------:R-:W-:Y:S01]  /*01c0*/  SEL R207, R207, 0xffffffff, !P0 ;  /* 0xffffffffcfcf7807 */ /* 0x000fe20004000000 */
[----:B------:R-:W-:Y:S05]  /*01d0*/  BRA `(.L_x_123) ;  /* 0x0000011000007947 */ /* 0x000fea0003800000 */
.L_x_119:
[----:B---34-:R-:W-:-:S04]  /*01e0*/  ISETP.NE.U32.AND P0, PT, RZ, c[0x0][0x3c0], PT ;  /* 0x0000f000ff007a0c */ /* 0x018fc80003f05070 */
[----:B------:R-:W-:-:S13]  /*01f0*/  ISETP.NE.AND.EX P0, PT, RZ, c[0x0][0x3c4], PT, P0 ;  /* 0x0000f100ff007a0c */ /* 0x000fda0003f05300 */
[----:B------:R-:W-:Y:S05]  /*0200*/  @!P0 BRA `(.L_x_124) ;  /* 0x0000002000008947 */ /* 0x000fea0003800000 */
[----:B------:R1:W5:Y:S01]  /*0210*/  LDG.E R5, [R4.64] ;  /* 0x0000000804057981 */ /* 0x000362000c1e1900 */
[----:B------:R-:W-:Y:S05]  /*0220*/  BRA `(.L_x_125) ;  /* 0x0000009000007947 */ /* 0x000fea0003800000 */
.L_x_124:
        /* <DEDUP_REMOVED lines=8> */
.L_x_126:
[----:B------:R-:W-:Y:S02]  /*02b0*/  MOV R5, c[0x0][0x3a4] ;  /* 0x0000e90000057a02 */ /* 0x000fe40000000f00 */
.L_x_125:
[----:B------:R-:W-:-:S05]  /*02c0*/  IMAD.SHL.U32 R0, R2, 0x80, RZ ;  /* 0x0000008002007824 */ /* 0x000fca00078e00ff */
[----:B-----5:R-:W-:-:S04]  /*02d0*/  ISETP.GE.AND P0, PT, R0, R5, PT ;  /* 0x000000050000720c */ /* 0x020fc80003f06270 */
[----:B------:R-:W-:-:S04]  /*02e0*/  SEL R207, R207, 0xffffffff, !P0 ;  /* 0xffffffffcfcf7807 */ /* 0x000fc80004000000 */
.L_x_123:
        /* <DEDUP_REMOVED lines=29> */
.L_x_127:
[----:B-1----:R-:W-:-:S04]  /*04c0*/  ISETP.NE.U32.AND P1, PT, RZ, c[0x0][0x2e0], PT ;  /* 0x0000b800ff007a0c */ /* 0x002fc80003f25070 */
[----:B------:R-:W-:-:S13]  /*04d0*/  ISETP.NE.AND.EX P1, PT, RZ, c[0x0][0x2e4], PT, P1 ;  /* 0x0000b900ff007a0c */ /* 0x000fda0003f25310 */
[----:B------:R-:W-:Y:S05]  /*04e0*/  @!P1 BRA `(.L_x_128) ;  /* 0x0000003000009947 */ /* 0x000fea0003800000 */
[----:B------:R-:W-:-:S05]  /*04f0*/  IMAD.WIDE R10, R207, R10, c[0x0][0x2e0] ;  /* 0x0000b800cf0a7625 */ /* 0x000fca00078e020a */
[----:B------:R1:W5:Y:S01]  /*0500*/  LDG.E R5, [R10.64] ;  /* 0x000000080a057981 */ /* 0x000362000c1e1900 */
[----:B------:R-:W-:Y:S05]  /*0510*/  BRA `(.L_x_129) ;  /* 0x0000004000007947 */ /* 0x000fea0003800000 */
.L_x_128:
[----:B------:R-:W-:Y:S05]  /*0520*/  @!P0 BRA `(.L_x_129) ;  /* 0x0000003000008947 */ /* 0x000fea0003800000 */
[----:B------:R-:W2:Y:S04]  /*0530*/  LDG.E R5, [R12.64] ;  /* 0x000000080c057981 */ /* 0x000ea8000c1e1900 */
[----:B------:R-:W2:Y:S02]  /*0540*/  LDG.E R10, [R12.64+0x4] ;  /* 0x000004080c0a7981 */ /* 0x000ea4000c1e1900 */
[----:B--2---:R-:W-:Y:S02]  /*0550*/  IADD3 R5, -R5, R10, RZ ;  /* 0x0000000a05057210 */ /* 0x004fe40007ffe1ff */
.L_x_129:
        /* <DEDUP_REMOVED lines=357> */
.L_x_132:
[----:B------:R-:W-:Y:S05]  /*1bb0*/  BSYNC B0 ;  /* 0x0000000000007941 */ /* 0x000fea0003800000 */
.L_x_131:
        /* <DEDUP_REMOVED lines=59> */
.L_x_135:
        /* <DEDUP_REMOVED lines=97> */
.L_x_133:
        /* <DEDUP_REMOVED lines=371> */
.L_x_134:
        /* <DEDUP_REMOVED lines=174> */
.L_x_130:
        /* <DEDUP_REMOVED lines=118> */
.L_x_137:
        /* <DEDUP_REMOVED lines=54> */
.L_x_139:
[----:B------:R-:W-:Y:S05]  /*5250*/  BSYNC B0 ;  /* 0x0000000000007941 */ /* 0x000fea0003800000 */
.L_x_138:
        /* <DEDUP_REMOVED lines=16> */
.L_x_141:
[----:B------:R-:W-:Y:S05]  /*5360*/  BSYNC B0 ;  /* 0x0000000000007941 */ /* 0x000fea0003800000 */
.L_x_140:
        /* <DEDUP_REMOVED lines=16> */
.L_x_143:
[----:B------:R-:W-:Y:S05]  /*5470*/  BSYNC B0 ;  /* 0x0000000000007941 */ /* 0x000fea0003800000 */
.L_x_142:
        /* <DEDUP_REMOVED lines=16> */
.L_x_145:
[----:B------:R-:W-:Y:S05]  /*5580*/  BSYNC B0 ;  /* 0x0000000000007941 */ /* 0x000fea0003800000 */
.L_x_144:
        /* <DEDUP_REMOVED lines=19> */
.L_x_147:
[----:B------:R-:W-:Y:S05]  /*56c0*/  BSYNC B0 ;  /* 0x0000000000007941 */ /* 0x000fea0003800000 */
.L_x_146:
        /* <DEDUP_REMOVED lines=14> */
.L_x_149:
[----:B------:R-:W-:Y:S05]  /*57b0*/  BSYNC B0 ;  /* 0x0000000000007941 */ /* 0x000fea0003800000 */
.L_x_148:
        /* <DEDUP_REMOVED lines=14> */
.L_x_151:
[----:B------:R-:W-:Y:S05]  /*58a0*/  BSYNC B0 ;  /* 0x0000000000007941 */ /* 0x000fea0003800000 */
.L_x_150:
        /* <DEDUP_REMOVED lines=14> */
.L_x_136:
        /* <DEDUP_REMOVED lines=18> */
.L_x_152:
        /* <DEDUP_REMOVED lines=39> */
.L_x_154:
[----:B------:R-:W-:Y:S05]  /*5d20*/  BSYNC B0 ;  /* 0x0000000000007941 */ /* 0x000fea0003800000 */
.L_x_153:
        /* <DEDUP_REMOVED lines=16> */
.L_x_156:
[----:B------:R-:W-:Y:S05]  /*5e30*/  BSYNC B0 ;  /* 0x0000000000007941 */ /* 0x000fea0003800000 */
.L_x_155:
        /* <DEDUP_REMOVED lines=16> */
.L_x_158:
[----:B------:R-:W-:Y:S05]  /*5f40*/  BSYNC B0 ;  /* 0x0000000000007941 */ /* 0x000fea0003800000 */
.L_x_157:
        /* <DEDUP_REMOVED lines=16> */
.L_x_160:
[----:B------:R-:W-:Y:S05]  /*6050*/  BSYNC B0 ;  /* 0x0000000000007941 */ /* 0x000fea0003800000 */
.L_x_159:
        /* <DEDUP_REMOVED lines=20> */
.L_x_162:
[----:B------:R-:W-:Y:S05]  /*61a0*/  BSYNC B0 ;  /* 0x0000000000007941 */ /* 0x000fea0003800000 */
.L_x_161:
        /* <DEDUP_REMOVED lines=14> */
.L_x_164:
[----:B------:R-:W-:Y:S05]  /*6290*/  BSYNC B0 ;  /* 0x0000000000007941 */ /* 0x000fea0003800000 */
.L_x_163:
        /* <DEDUP_REMOVED lines=14> */
.L_x_166:
[----:B------:R-:W-:Y:S05]  /*6380*/  BSYNC B0 ;  /* 0x0000000000007941 */ /* 0x000fea0003800000 */
.L_x_165:
        /* <DEDUP_REMOVED lines=13> */
.L_x_167:
        /* <DEDUP_REMOVED lines=10> */
.L_x_1798:


//--------------------- .text._ZN7cutlass13device_kernelIN5flash19enable_sm80_to_sm89INS1_16FlashAttnBwdSm80INS1_25CollectiveMainloopBwdSm80ILi2ELi2EN4cute5tupleIJNS5_1CILi64EEENS7_ILi128EEES8_EEENS_10bfloat16_tEfNS_4arch4Sm80ELb0ELb0ELb0ELb1ELb0ELb0ELb0ELb0ELi2ELi2ELi4ELi2ELb1EEENS1_24CollectiveEpilogueBwdGQAISA_fSD_Li256ELb1ELb0EEENS1_19SingleTileSchedulerILb1ELb0ELb0ELi128EEEEEEEEEvNT_6ParamsE --------------------------
	.section	.text._ZN7cutlass13device_kernelIN5flash19enable_sm80_to_sm89INS1_16FlashAttnBwdSm80INS1_25CollectiveMainloopBwdSm80ILi2ELi2EN4cute5tupleIJNS5_1CILi64EEENS7_ILi128EEES8_EEENS_10bfloat16_tEfNS_4arch4Sm80ELb0ELb0ELb0ELb1ELb0ELb0ELb0ELb0ELi2ELi2ELi4ELi2ELb1EEENS1_24CollectiveEpilogueBwdGQAISA_fSD_Li256ELb1ELb0EEENS1_19SingleTileSchedulerILb1ELb0ELb0ELi128EEEEEEEEEvNT_6ParamsE,"ax",@progbits
	.sectioninfo	@"SHI_REGISTERS=254"
	.align	128
.text._ZN7cutlass13device_kernelIN5flash19enable_sm80_to_sm89INS1_16FlashAttnBwdSm80INS1_25CollectiveMainloopBwdSm80ILi2ELi2EN4cute5tupleIJNS5_1CILi64EEENS7_ILi128EEES8_EEENS_10bfloat16_tEfNS_4arch4Sm80ELb0ELb0ELb0ELb1ELb0ELb0ELb0ELb0ELi2ELi2ELi4ELi2ELb1EEENS1_24CollectiveEpilogueBwdGQAISA_fSD_Li256ELb1ELb0EEENS1_19SingleTileSchedulerILb1ELb0ELb0ELi128EEEEEEEEEvNT_6ParamsE:
        .type           _ZN7cutlass13device_kernelIN5flash19enable_sm80_to_sm89INS1_16FlashAttnBwdSm80INS1_25CollectiveMainloopBwdSm80ILi2ELi2EN4cute5tupleIJNS5_1CILi64EEENS7_ILi128EEES8_EEENS_10bfloat16_tEfNS_4arch4Sm80ELb0ELb0ELb0ELb1ELb0ELb0ELb0ELb0ELi2ELi2ELi4ELi2ELb1EEENS1_24CollectiveEpilogueBwdGQAISA_fSD_Li256ELb1ELb0EEENS1_19SingleTileSchedulerILb1ELb0ELb0ELi128EEEEEEEEEvNT_6ParamsE,@function
        .size           _ZN7cutlass13device_kernelIN5flash19enable_sm80_to_sm89INS1_16FlashAttnBwdSm80INS1_25CollectiveMainloopBwdSm80ILi2ELi2EN4cute5tupleIJNS5_1CILi64EEENS7_ILi128EEES8_EEENS_10bfloat16_tEfNS_4arch4Sm80ELb0ELb0ELb0ELb1ELb0ELb0ELb0ELb0ELi2ELi2ELi4ELi2ELb1EEENS1_24CollectiveEpilogueBwdGQAISA_fSD_Li256ELb1ELb0EEENS1_19SingleTileSchedulerILb1ELb0ELb0ELi128EEEEEEEEEvNT_6ParamsE,(.L_x_1799 - _ZN7cutlass13device_kernelIN5flash19enable_sm80_to_sm89INS1_16FlashAttnBwdSm80INS1_25CollectiveMainloopBwdSm80ILi2ELi2EN4cute5tupleIJNS5_1CILi64EEENS7_ILi128EEES8_EEENS_10bfloat16_tEfNS_4arch4Sm80ELb0ELb0ELb0ELb1ELb0ELb0ELb0ELb0ELi2ELi2ELi4ELi2ELb1EEENS1_24CollectiveEpilogueBwdGQAISA_fSD_Li256ELb1ELb0EEENS1_19SingleTileSchedulerILb1ELb0ELb0ELi128EEEEEEEEEvNT_6ParamsE)
        .other          _ZN7cutlass13device_kernelIN5flash19enable_sm80_to_sm89INS1_16FlashAttnBwdSm80INS1_25CollectiveMainloopBwdSm80ILi2ELi2EN4cute5tupleIJNS5_1CILi64EEENS7_ILi128EEES8_EEENS_10bfloat16_tEfNS_4arch4Sm80ELb0ELb0ELb0ELb1ELb0ELb0ELb0ELb0ELi2ELi2ELi4ELi2ELb1EEENS1_24CollectiveEpilogueBwdGQAISA_fSD_Li256ELb1ELb0EEENS1_19SingleTileSchedulerILb1ELb0ELb0ELi128EEEEEEEEEvNT_6ParamsE,@"STO_CUDA_ENTRY STV_DEFAULT"
_ZN7cutlass13device_kernelIN5flash19enable_sm80_to_sm89INS1_16FlashAttnBwdSm80INS1_25CollectiveMainloopBwdSm80ILi2ELi2EN4cute5tupleIJNS5_1CILi64EEENS7_ILi128EEES8_EEENS_10bfloat16_tEfNS_4arch4Sm80ELb0ELb0ELb0ELb1ELb0ELb0ELb0ELb0ELi2ELi2ELi4ELi2ELb1EEENS1_24CollectiveEpilogueBwdGQAISA_fSD_Li256ELb1ELb0EEENS1_19SingleTileSchedulerILb1ELb0ELb0ELi128EEEEEEEEEvNT_6ParamsE:
        /* <DEDUP_REMOVED lines=17> */
.L_x_169:
        /* <DEDUP_REMOVED lines=8> */
.L_x_171:
[----:B------:R-:W-:Y:S02]  /*0190*/  MOV R5, c[0x0][0x3ac] ;  /* 0x0000eb0000057a02 */ /* 0x000fe40000000f00 */
.L_x_170:
[----:B------:R-:W-:-:S05]  /*01a0*/  IMAD.SHL.U32 R0, R2, 0x80, RZ ;  /* 0x0000008002007824 */ /* 0x000fca00078e00ff */
[----:B-----5:R-:W-:-:S04]  /*01b0*/  ISETP.GE.AND P0, PT, R0, R5, PT ;  /* 0x000000050000720c */ /* 0x020fc80003f06270 */
[----:B------:R-:W-:Y:S01]  /*01c0*/  SEL R207, R207, 0xffffffff, !P0 ;  /* 0xffffffffcfcf7807 */ /* 0x000fe20004000000 */
[----:B------:R-:W-:Y:S05]  /*01d0*/  BRA `(.L_x_172) ;  /* 0x0000011000007947 */ /* 0x000fea0003800000 */
.L_x_168:
[----:B---34-:R-:W-:-:S04]  /*01e0*/  ISETP.NE.U32.AND P0, PT, RZ, c[0x0][0x3c8], PT ;  /* 0x0000f200ff007a0c */ /* 0x018fc80003f05070 */
[----:B------:R-:W-:-:S13]  /*01f0*/  ISETP.NE.AND.EX P0, PT, RZ, c[0x0][0x3cc], PT, P0 ;  /* 0x0000f300ff007a0c */ /* 0x000fda0003f05300 */
[----:B------:R-:W-:Y:S05]  /*0200*/  @!P0 BRA `(.L_x_173) ;  /* 0x0000002000008947 */ /* 0x000fea0003800000 */
[----:B------:R1:W5:Y:S01]  /*0210*/  LDG.E R5, [R8.64] ;  /* 0x0000000808057981 */ /* 0x000362000c1e1900 */
[----:B------:R-:W-:Y:S05]  /*0220*/  BRA `(.L_x_174) ;  /* 0x0000009000007947 */ /* 0x000fea0003800000 */
.L_x_173:
        /* <DEDUP_REMOVED lines=8> */
.L_x_175:
[----:B------:R-:W-:Y:S02]  /*02b0*/  MOV R5, c[0x0][0x3ac] ;  /* 0x0000eb0000057a02 */ /* 0x000fe40000000f00 */
.L_x_174:
[----:B------:R-:W-:-:S05]  /*02c0*/  IMAD.SHL.U32 R0, R2, 0x80, RZ ;  /* 0x0000008002007824 */ /* 0x000fca00078e00ff */
[----:B-----5:R-:W-:-:S04]  /*02d0*/  ISETP.GE.AND P0, PT, R0, R5, PT ;  /* 0x000000050000720c */ /* 0x020fc80003f06270 */
[----:B------:R-:W-:-:S04]  /*02e0*/  SEL R207, R207, 0xffffffff, !P0 ;  /* 0xffffffffcfcf7807 */ /* 0x000fc80004000000 */
.L_x_172:
[----:B------:R-:W-:-:S13]  /*02f0*/  ISETP.GE.AND P0, PT, R207, RZ, PT ;  /* 0x000000ffcf00720c */ /* 0x000fda0003f06270 */
[----:B------:R-:W-:Y:S05]  /*0300*/  @!P0 EXIT ;  /* 0x000000000000894d */ /* 0x000fea0003800000 */
[----:B------:R-:W-:Y:S01]  /*0310*/  ISETP.NE.U32.AND P0, PT, RZ, c[0x0][0x2c8], PT ;  /* 0x0000b200ff007a0c */ /* 0x000fe20003f05070 */
[----:B------:R-:W-:Y:S01]  /*0320*/  IMAD.WIDE R18, R207, R4, c[0x0][0x2c8] ;  /* 0x0000b200cf127625 */ /* 0x000fe200078e0204 */
[----:B------:R-:W-:Y:S02]  /*0330*/  ISETP.NE.U32.AND P3, PT, RZ, c[0x0][0x2d0], PT ;  /* 0x0000b400ff007a0c */ /* 0x000fe40003f65070 */
[----:B------:R-:W-:Y:S02]  /*0340*/  ISETP.NE.AND.EX P0, PT, RZ, c[0x0][0x2cc], PT, P0 ;  /* 0x0000b300ff007a0c */ /* 0x000fe40003f05300 */
[----:B------:R-:W-:Y:S02]  /*0350*/  ISETP.NE.U32.AND P1, PT, RZ, c[0x0][0x2d8], PT ;  /* 0x0000b600ff007a0c */ /* 0x000fe40003f25070 */
[----:B------:R-:W-:Y:S02]  /*0360*/  ISETP.NE.AND.EX P3, PT, RZ, c[0x0][0x2d4], PT, P3 ;  /* 0x0000b500ff007a0c */ /* 0x000fe40003f65330 */
[----:B------:R-:W-:-:S07]  /*0370*/  ISETP.NE.AND.EX P1, PT, RZ, c[0x0][0x2dc], PT, P1 ;  /* 0x0000b700ff007a0c */ /* 0x000fce0003f25310 */
[----:B------:R-:W2:Y:S01]  /*0380*/  @P0 LDG.E R0, [R18.64] ;  /* 0x0000000812000981 */ /* 0x000ea2000c1e1900 */
[----:B------:R-:W-:-:S03]  /*0390*/  IMAD.WIDE R16, R207, R4, c[0x0][0x2d0] ;  /* 0x0000b400cf107625 */ /* 0x000fc600078e0204 */
[----:B------:R-:W3:Y:S01]  /*03a0*/  @P0 LDG.E R15, [R18.64] ;  /* 0x00000008120f0981 */ /* 0x000ee2000c1e1900 */
[----:B------:R-:W-:Y:S02]  /*03b0*/  IMAD.MOV.U32 R206, RZ, RZ, c[0x0][0x168] ;  /* 0x00005a00ffce7624 */ /* 0x000fe400078e00ff */
[C---:B------:R-:W-:Y:S01]  /*03c0*/  @P1 IMAD.WIDE R20, R207.reuse, R4, c[0x0][0x2d8] ;  /* 0x0000b600cf141625 */ /* 0x040fe200078e0204 */
[----:B------:R-:W4:Y:S04]  /*03d0*/  @P3 LDG.E R13, [R16.64] ;  /* 0x00000008100d3981 */ /* 0x000f28000c1e1900 */
[----:B------:R1:W5:Y:S02]  /*03e0*/  @P1 LDG.E R206, [R20.64] ;  /* 0x0000000814ce1981 */ /* 0x000364000c1e1900 */
[----:B-1----:R-:W-:Y:S01]  /*03f0*/  CS2R R8, SRZ ;  /* 0x0000000000087805 */ /* 0x002fe2000001ff00 */
[----:B------:R-:W-:Y:S01]  /*0400*/  CS2R R10, SRZ ;  /* 0x00000000000a7805 */ /* 0x000fe2000001ff00 */
[----:B--2---:R-:W-:Y:S01]  /*0410*/  @P0 IMAD R0, R207, 0x40, R0 ;  /* 0x00000040cf000824 */ /* 0x004fe200078e0200 */
[--C-:B---3--:R-:W-:Y:S01]  /*0420*/  @P0 SHF.R.S32.HI R9, RZ, 0x1f, R15.reuse ;  /* 0x0000001fff090819 */ /* 0x108fe2000001140f */
[----:B------:R-:W-:-:S03]  /*0430*/  @P0 IMAD.MOV.U32 R8, RZ, RZ, R15 ;  /* 0x000000ffff080224 */ /* 0x000fc600078e000f */
[----:B------:R-:W-:Y:S02]  /*0440*/  @P0 SHF.R.S32.HI R5, RZ, 0x1f, R0 ;  /* 0x0000001fff050819 */ /* 0x000fe40000011400 */
[--C-:B----4-:R-:W-:Y:S01]  /*0450*/  @P3 SHF.R.S32.HI R11, RZ, 0x1f, R13.reuse ;  /* 0x0000001fff0b3819 */ /* 0x110fe2000001140d */
[----:B------:R-:W-:Y:S01]  /*0460*/  @P3 IMAD.MOV.U32 R10, RZ, RZ, R13 ;  /* 0x000000ffff0a3224 */ /* 0x000fe200078e000d */
[----:B------:R-:W-:Y:S01]  /*0470*/  @P0 LEA.HI R5, R5, R0, RZ, 0x6 ;  /* 0x0000000005050211 */ /* 0x000fe200078f30ff */
[----:B------:R-:W-:-:S03]  /*0480*/  IMAD.MOV.U32 R0, RZ, RZ, RZ ;  /* 0x000000ffff007224 */ /* 0x000fc600078e00ff */
[----:B------:R-:W-:Y:S01]  /*0490*/  @P0 LOP3.LUT R0, R5, 0xffffffc0, RZ, 0xc0, !PT ;  /* 0xffffffc005000812 */ /* 0x000fe200078ec0ff */
[----:B------:R-:W-:Y:S01]  /*04a0*/  IMAD.MOV.U32 R5, RZ, RZ, c[0x0][0x198] ;  /* 0x00006600ff057624 */ /* 0x000fe200078e00ff */
[----:B------:R-:W-:Y:S05]  /*04b0*/  @P1 BRA `(.L_x_176) ;  /* 0x0000004000001947 */ /* 0x000fea0003800000 */
[----:B------:R-:W-:Y:S05]  /*04c0*/  @!P0 BRA `(.L_x_176) ;  /* 0x0000003000008947 */ /* 0x000fea0003800000 */
[----:B-----5:R-:W2:Y:S04]  /*04d0*/  LDG.E R206, [R18.64] ;  /* 0x0000000812ce7981 */ /* 0x020ea8000c1e1900 */
[----:B------:R-:W2:Y:S02]  /*04e0*/  LDG.E R13, [R18.64+0x4] ;  /* 0x00000408120d7981 */ /* 0x000ea4000c1e1900 */
[----:B--2---:R-:W-:Y:S02]  /*04f0*/  IADD3 R206, -R206, R13, RZ ;  /* 0x0000000dcece7210 */ /* 0x004fe40007ffe1ff */
.L_x_176:
[----:B------:R-:W-:-:S04]  /*0500*/  ISETP.NE.U32.AND P1, PT, RZ, c[0x0][0x2e0], PT ;  /* 0x0000b800ff007a0c */ /* 0x000fc80003f25070 */
[----:B------:R-:W-:-:S13]  /*0510*/  ISETP.NE.AND.EX P1, PT, RZ, c[0x0][0x2e4], PT, P1 ;  /* 0x0000b900ff007a0c */ /* 0x000fda0003f25310 */
[----:B------:R-:W-:Y:S05]  /*0520*/  @!P1 BRA `(.L_x_177) ;  /* 0x0000003000009947 */ /* 0x000fea0003800000 */
[----:B------:R-:W-:-:S06]  /*0530*/  IMAD.WIDE R4, R207, R4, c[0x0][0x2e0] ;  /* 0x0000b800cf047625 */ /* 0x000fcc00078e0204 */
[----:B------:R1:W5:Y:S01]  /*0540*/  LDG.E R5, [R4.64] ;  /* 0x0000000804057981 */ /* 0x000362000c1e1900 */
[----:B------:R-:W-:Y:S05]  /*0550*/  BRA `(.L_x_178) ;  /* 0x0000004000007947 */ /* 0x000fea0003800000 */
.L_x_177:
[----:B------:R-:W-:Y:S05]  /*0560*/  @!P3 BRA `(.L_x_178) ;  /* 0x000000300000b947 */ /* 0x000fea0003800000 */
[----:B------:R-:W2:Y:S04]  /*0570*/  LDG.E R5, [R16.64] ;  /* 0x0000000810057981 */ /* 0x000ea8000c1e1900 */
[----:B------:R-:W2:Y:S02]  /*0580*/  LDG.E R4, [R16.64+0x4] ;  /* 0x0000040810047981 */ /* 0x000ea4000c1e1900 */
[----:B--2---:R-:W-:Y:S02]  /*0590*/  IADD3 R5, -R5, R4, RZ ;  /* 0x0000000405057210 */ /* 0x004fe40007ffe1ff */
.L_x_178:
        /* <DEDUP_REMOVED lines=35> */
[----:B-1----:R-:W-:Y:S01]  /*07d0*/  IMAD.MOV.U32 R4, RZ, RZ, c[0x0][0x248] ;  /* 0x00009200ff047624 */ /* 0x002fe200078e00ff */
[----:B------:R-:W-:Y:S01]  /*07e0*/  SHF.R.S32.HI R19, RZ, 0x1f, R6 ;  /* 0x0000001fff137819 */ /* 0x000fe20000011406 */
[--C-:B------:R-:W-:Y:S01]  /*07f0*/  IMAD.MOV.U32 R15, RZ, RZ, R3.reuse ;  /* 0x000000ffff0f7224 */ /* 0x100fe200078e0003 */
[----:B------:R-:W-:Y:S01]  /*0800*/  SHF.R.S32.HI R12, RZ, 0x1f, R3 ;  /* 0x0000001fff0c7819 */ /* 0x000fe20000011403 */
[----:B------:R-:W-:Y:S01]  /*0810*/  IMAD.SHL.U32 R216, R6, 0x4, RZ ;  /* 0x0000000406d87824 */ /* 0x000fe200078e00ff */
[----:B------:R-:W-:Y:S01]  /*0820*/  ISETP.NE.AND P1, PT, R4, 0x1, PT ;  /* 0x000000010400780c */ /* 0x000fe20003f25270 */
[----:B------:R-:W-:Y:S01]  /*0830*/  UMOV UR6, 0x6 ;  /* 0x0000000600067882 */ /* 0x000fe20000000000 */
[----:B------:R-:W-:Y:S01]  /*0840*/  LEA.HI R18, R19, R6, RZ, 0x3 ;  /* 0x0000000613127211 */ /* 0x000fe200078f18ff */
[C---:B------:R-:W-:Y:S01]  /*0850*/  IMAD R40, R12.reuse, c[0x0][0x270], RZ ;  /* 0x00009c000c287a24 */ /* 0x040fe200078e02ff */
[----:B------:R-:W-:Y:S01]  /*0860*/  SHF.R.S32.HI R217, RZ, 0x1f, R216 ;  /* 0x0000001fffd97819 */ /* 0x000fe200000114d8 */
[----:B------:R-:W-:Y:S01]  /*0870*/  IMAD R26, R12, c[0x0][0x238], RZ ;  /* 0x00008e000c1a7a24 */ /* 0x000fe200078e02ff */
[----:B------:R-:W-:Y:S01]  /*0880*/  SHF.R.S32.HI R205, RZ, 0x3, R18 ;  /* 0x00000003ffcd7819 */ /* 0x000fe20000011412 */
[C---:B------:R-:W-:Y:S01]  /*0890*/  IMAD R40, R3.reuse, c[0x0][0x274], R40 ;  /* 0x00009d0003287a24 */ /* 0x040fe200078e0228 */
[----:B------:R-:W-:Y:S01]  /*08a0*/  SHF.R.S32.HI R7, RZ, 0x1f, R6 ;  /* 0x0000001fff077819 */ /* 0x000fe20000011406 */
[----:B------:R-:W-:Y:S01]  /*08b0*/  IMAD.WIDE.U32 R22, R3, c[0x0][0x270], R216 ;  /* 0x00009c0003167a25 */ /* 0x000fe200078e00d8 */
[----:B------:R-:W-:Y:S01]  /*08c0*/  SHF.R.S32.HI R13, RZ, 0x1f, R205 ;  /* 0x0000001fff0d7819 */ /* 0x000fe200000114cd */
[----:B------:R-:W-:Y:S01]  /*08d0*/  ULDC.64 UR4, c[0x0][0x1d8] ;  /* 0x0000760000047ab9 */ /* 0x000fe20000000a00 */
[----:B------:R-:W-:Y:S01]  /*08e0*/  IADD3 R32, P2, R205, R8, RZ ;  /* 0x00000008cd207210 */ /* 0x000fe20007f5e0ff */
[----:B------:R-:W-:Y:S01]  /*08f0*/  @P1 IMAD.HI.U32 R4, R3, c[0x0][0x24c], RZ ;  /* 0x0000930003041a27 */ /* 0x000fe200078e00ff */
[----:B------:R-:W-:Y:S01]  /*0900*/  USHF.L.U64.HI UR5, UR4, UR6, UR5 ;  /* 0x0000000604057299 */ /* 0x000fe20008010205 */
[----:B------:R-:W-:Y:S01]  /*0910*/  LEA.HI R197, R19, R6, RZ, 0x7 ;  /* 0x0000000613c57211 */ /* 0x000fe200078f38ff */
[----:B------:R-:W-:Y:S01]  /*0920*/  USHF.L.U32 UR4, UR4, 0x6, URZ ;  /* 0x0000000604047899 */ /* 0x000fe2000800063f */
[----:B------:R-:W-:Y:S01]  /*0930*/  IMAD R8, R2, -0x80, R5 ;  /* 0xffffff8002087824 */ /* 0x000fe200078e0205 */
[----:B------:R-:W-:Y:S01]  /*0940*/  @P1 SHF.R.U32.HI R15, RZ, c[0x0][0x250], R4 ;  /* 0x00009400ff0f1a19 */ /* 0x000fe20000011604 */
[----:B------:R-:W-:Y:S01]  /*0950*/  IMAD.X R9, R13, 0x1, R9, P2 ;  /* 0x000000010d097824 */ /* 0x000fe200010e0609 */
[C---:B------:R-:W-:Y:S01]  /*0960*/  IADD3 R24, P1, R205.reuse, R10, RZ ;  /* 0x0000000acd187210 */ /* 0x040fe20007f3e0ff */
[----:B------:R-:W-:Y:S01]  /*0970*/  IMAD.IADD R4, R8, 0x1, -R205 ;  /* 0x0000000108047824 */ /* 0x000fe200078e0acd */
[----:B------:R-:W-:Y:S01]  /*0980*/  SHF.R.S32.HI R30, RZ, 0x1f, R15 ;  /* 0x0000001fff1e7819 */ /* 0x000fe2000001140f */
[----:B------:R-:W-:Y:S01]  /*0990*/  IMAD.SHL.U32 R5, R205, 0x40, RZ ;  /* 0x00000040cd057824 */ /* 0x000fe200078e00ff */
[----:B------:R-:W-:Y:S01]  /*09a0*/  SHF.R.U32.HI R197, RZ, 0x4, R197 ;  /* 0x00000004ffc57819 */ /* 0x000fe200000116c5 */
[----:B------:R-:W-:Y:S01]  /*09b0*/  IMAD.X R25, R13, 0x1, R11, P1 ;  /* 0x000000010d197824 */ /* 0x000fe200008e060b */
[----:B------:R-:W-:Y:S01]  /*09c0*/  LOP3.LUT R13, R18, 0xfffffff8, RZ, 0xc0, !PT ;  /* 0xfffffff8120d7812 */ /* 0x000fe200078ec0ff */
[----:B------:R-:W-:Y:S01]  /*09d0*/  IMAD.IADD R41, R23, 0x1, R40 ;  /* 0x0000000117297824 */ /* 0x000fe200078e0228 */
[C---:B------:R-:W-:Y:S01]  /*09e0*/  ISETP.GE.AND P1, PT, R4.reuse, 0x1, PT ;  /* 0x000000010400780c */ /* 0x040fe20003f26270 */
[----:B------:R-:W-:Y:S01]  /*09f0*/  IMAD.MOV.U32 R40, RZ, RZ, R22 ;  /* 0x000000ffff287224 */ /* 0x000fe200078e0016 */
[----:B------:R-:W-:Y:S01]  /*0a00*/  ISETP.GE.AND P6, PT, R4, 0x21, PT ;  /* 0x000000210400780c */ /* 0x000fe20003fc6270 */
[----:B------:R-:W-:Y:S01]  /*0a10*/  IMAD.WIDE R24, R2, 0x80, R24 ;  /* 0x0000008002187825 */ /* 0x000fe200078e0218 */
[----:B------:R-:W-:-:S02]  /*0a20*/  ISETP.GE.AND P5, PT, R4, 0x41, PT ;  /* 0x000000410400780c */ /* 0x000fc40003fa6270 */
[----:B------:R-:W-:Y:S01]  /*0a30*/  ISETP.GE.AND P2, PT, R4, 0x61, PT ;  /* 0x000000610400780c */ /* 0x000fe20003f46270 */
[----:B------:R-:W-:Y:S01]  /*0a40*/  IMAD.IADD R4, R6, 0x1, -R13 ;  /* 0x0000000106047824 */ /* 0x000fe200078e0a0d */
[----:B------:R-:W-:Y:S01]  /*0a50*/  LEA.HI R11, R19, R6, RZ, 0x6 ;  /* 0x00000006130b7211 */ /* 0x000fe200078f30ff */
[----:B------:R-:W-:Y:S01]  /*0a60*/  IMAD.WIDE.U32 R16, R3, c[0x0][0x238], R6 ;  /* 0x00008e0003107a25 */ /* 0x000fe200078e0006 */
[----:B------:R-:W-:Y:S02]  /*0a70*/  LOP3.LUT R5, R5, 0x1c0, RZ, 0xc0, !PT ;  /* 0x000001c005057812 */ /* 0x000fe400078ec0ff */
[----:B------:R-:W-:Y:S01]  /*0a80*/  SHF.R.S32.HI R11, RZ, 0x6, R11 ;  /* 0x00000006ff0b7819 */ /* 0x000fe2000001140b */
[----:B------:R-:W-:Y:S01]  /*0a90*/  IMAD.SHL.U32 R20, R4, 0x8, RZ ;  /* 0x0000000804147824 */ /* 0x000fe200078e00ff */
[----:B------:R-:W-:Y:S01]  /*0aa0*/  SHF.R.S32.HI R13, RZ, 0x1f, R207 ;  /* 0x0000001fff0d7819 */ /* 0x000fe200000114cf */
[----:B------:R-:W-:Y:S02]  /*0ab0*/  IMAD R26, R3, c[0x0][0x23c], R26 ;  /* 0x00008f00031a7a24 */ /* 0x000fe400078e021a */
[----:B------:R-:W-:Y:S01]  /*0ac0*/  IMAD.SHL.U32 R22, R11, 0x200, RZ ;  /* 0x000002000b167824 */ /* 0x000fe200078e00ff */
[----:B------:R-:W-:Y:S01]  /*0ad0*/  LOP3.LUT R10, R5, 0x38, R20, 0xf8, !PT ;  /* 0x00000038050a7812 */ /* 0x000fe200078ef814 */
[----:B------:R-:W-:Y:S01]  /*0ae0*/  IMAD R28, R12, c[0x0][0x288], RZ ;  /* 0x0000a2000c1c7a24 */ /* 0x000fe200078e02ff */
[----:B------:R-:W-:Y:S01]  /*0af0*/  SHF.R.U32.HI R5, RZ, 0x3, R5 ;  /* 0x00000003ff057819 */ /* 0x000fe20000011605 */
[----:B------:R-:W-:Y:S01]  /*0b00*/  IMAD.IADD R27, R17, 0x1, R26 ;  /* 0x00000001111b7824 */ /* 0x000fe200078e021a */
[----:B------:R-:W-:Y:S01]  /*0b10*/  SEL R203, R13, RZ, !P0 ;  /* 0x000000ff0dcb7207 */ /* 0x000fe20004000000 */
[----:B------:R-:W-:Y:S01]  /*0b20*/  IMAD.MOV.U32 R26, RZ, RZ, R16 ;  /* 0x000000ffff1a7224 */ /* 0x000fe200078e0010 */
[----:B------:R-:W-:Y:S01]  /*0b30*/  LOP3.LUT R2, R22, R10, R5, 0xf6, !PT ;  /* 0x0000000a16027212 */ /* 0x000fe200078ef605 */
[C---:B------:R-:W-:Y:S01]  /*0b40*/  IMAD R38, R12.reuse, c[0x0][0x180], RZ ;  /* 0x000060000c267a24 */ /* 0x040fe200078e02ff */
[----:B------:R-:W-:Y:S01]  /*0b50*/  SEL R10, R207, RZ, !P0 ;  /* 0x000000ffcf0a7207 */ /* 0x000fe20004000000 */
[----:B------:R-:W-:Y:S01]  /*0b60*/  IMAD R36, R12, c[0x0][0x210], RZ ;  /* 0x000084000c247a24 */ /* 0x000fe200078e02ff */
[----:B------:R-:W-:Y:S01]  /*0b70*/  SHF.R.S32.HI R21, RZ, 0x1f, R20 ;  /* 0x0000001fff157819 */ /* 0x000fe20000011414 */
[C---:B------:R-:W-:Y:S01]  /*0b80*/  IMAD R28, R3.reuse, c[0x0][0x28c], R28 ;  /* 0x0000a300031c7a24 */ /* 0x040fe200078e021c */
[----:B------:R-:W-:Y:S01]  /*0b90*/  SHF.R.S32.HI R12, RZ, 0x1f, R0 ;  /* 0x0000001fff0c7819 */ /* 0x000fe20000011400 */
[----:B------:R-:W-:Y:S01]  /*0ba0*/  IMAD.WIDE.U32 R16, R3, c[0x0][0x288], R216 ;  /* 0x0000a20003107a25 */ /* 0x000fe200078e00d8 */
[----:B------:R-:W-:-:S02]  /*0bb0*/  SEL R13, R13, RZ, !P3 ;  /* 0x000000ff0d0d7207 */ /* 0x000fc40005800000 */
[C---:B------:R-:W-:Y:S01]  /*0bc0*/  ISETP.GE.OR P4, PT, R20.reuse, c[0x0][0x1cc], !P1 ;  /* 0x0000730014007a0c */ /* 0x040fe20004f86670 */
[----:B------:R-:W-:Y:S01]  /*0bd0*/  IMAD R5, R203, c[0x0][0x278], RZ ;  /* 0x00009e00cb057a24 */ /* 0x000fe200078e02ff */
[----:B------:R-:W-:Y:S01]  /*0be0*/  ISETP.GE.OR P1, PT, R20, c[0x0][0x19c], !P1 ;  /* 0x0000670014007a0c */ /* 0x000fe20004f26670 */
[----:B------:R-:W-:-:S04]  /*0bf0*/  IMAD.WIDE.U32 R40, R10, c[0x0][0x278], R40 ;  /* 0x00009e000a287a25 */ /* 0x000fc800078e0028 */
[C---:B------:R-:W-:Y:S02]  /*0c00*/  IMAD R38, R3.reuse, c[0x0][0x184], R38 ;  /* 0x0000610003267a24 */ /* 0x040fe400078e0226 */
[C---:B------:R-:W-:Y:S02]  /*0c10*/  IMAD R36, R3.reuse, c[0x0][0x214], R36 ;  /* 0x0000850003247a24 */ /* 0x040fe400078e0224 */
[----:B------:R-:W-:Y:S02]  /*0c20*/  IMAD R34, R30, c[0x0][0x1e0], RZ ;  /* 0x000078001e227a24 */ /* 0x000fe400078e02ff */
[----:B------:R-:W-:-:S04]  /*0c30*/  IMAD.WIDE.U32 R48, R3, c[0x0][0x180], R20 ;  /* 0x0000600003307a25 */ /* 0x000fc800078e0014 */
[----:B------:R-:W-:-:S04]  /*0c40*/  IMAD.WIDE.U32 R46, R3, c[0x0][0x210], R20 ;  /* 0x00008400032e7a25 */ /* 0x000fc800078e0014 */
[----:B------:R-:W-:Y:S01]  /*0c50*/  IMAD.IADD R29, R17, 0x1, R28 ;  /* 0x00000001111d7824 */ /* 0x000fe200078e021c */
[----:B------:R-:W-:Y:S01]  /*0c60*/  IADD3 R17, P0, R0, R40, RZ ;  /* 0x0000002800117210 */ /* 0x000fe20007f1e0ff */
[----:B------:R-:W-:Y:S02]  /*0c70*/  IMAD R3, R10, c[0x0][0x27c], R5 ;  /* 0x00009f000a037a24 */ /* 0x000fe400078e0205 */
[----:B------:R-:W-:Y:S02]  /*0c80*/  IMAD R30, R30, c[0x0][0x1b0], RZ ;  /* 0x00006c001e1e7a24 */ /* 0x000fe400078e02ff */
[C---:B------:R-:W-:Y:S01]  /*0c90*/  IMAD R34, R15.reuse, c[0x0][0x1e4], R34 ;  /* 0x000079000f227a24 */ /* 0x040fe200078e0222 */
[----:B------:R-:W-:Y:S01]  /*0ca0*/  IADD3.X R14, R12, R41, R3, P0, !PT ;  /* 0x000000290c0e7210 */ /* 0x000fe200007fe403 */
[----:B------:R-:W-:-:S04]  /*0cb0*/  IMAD.WIDE.U32 R44, R15, c[0x0][0x1e0], R20 ;  /* 0x000078000f2c7a25 */ /* 0x000fc800078e0014 */
[C---:B------:R-:W-:Y:S02]  /*0cc0*/  IMAD R30, R15.reuse, c[0x0][0x1b4], R30 ;  /* 0x00006d000f1e7a24 */ /* 0x040fe400078e021e */
[----:B------:R-:W-:Y:S01]  /*0cd0*/  IMAD.WIDE.U32 R42, R15, c[0x0][0x1b0], R20 ;  /* 0x00006c000f2a7a25 */ /* 0x000fe200078e0014 */
[----:B------:R-:W-:Y:S02]  /*0ce0*/  SEL R21, R207, RZ, !P3 ;  /* 0x000000ffcf157207 */ /* 0x000fe40005800000 */
[C---:B------:R-:W-:Y:S01]  /*0cf0*/  ISETP.GE.OR P3, PT, R20.reuse, c[0x0][0x1cc], !P6 ;  /* 0x0000730014007a0c */ /* 0x040fe20007766670 */
[----:B------:R-:W-:Y:S01]  /*0d00*/  IMAD.MOV.U32 R28, RZ, RZ, R16 ;  /* 0x000000ffff1c7224 */ /* 0x000fe200078e0010 */
[----:B------:R-:W-:Y:S01]  /*0d10*/  ISETP.GE.OR P6, PT, R20, c[0x0][0x19c], !P6 ;  /* 0x0000670014007a0c */ /* 0x000fe200077c6670 */
[----:B------:R-:W-:Y:S02]  /*0d20*/  IMAD.IADD R39, R49, 0x1, R38 ;  /* 0x0000000131277824 */ /* 0x000fe400078e0226 */
[----:B------:R-:W-:-:S02]  /*0d30*/  IMAD.IADD R37, R47, 0x1, R36 ;  /* 0x000000012f257824 */ /* 0x000fc400078e0224 */
[C---:B------:R-:W-:Y:S02]  /*0d40*/  IMAD R15, R203.reuse, c[0x0][0x290], RZ ;  /* 0x0000a400cb0f7a24 */ /* 0x040fe400078e02ff */
[C---:B------:R-:W-:Y:S02]  /*0d50*/  IMAD R5, R203.reuse, c[0x0][0x188], RZ ;  /* 0x00006200cb057a24 */ /* 0x040fe400078e02ff */
[----:B------:R-:W-:Y:S02]  /*0d60*/  IMAD R3, R203, c[0x0][0x218], RZ ;  /* 0x00008600cb037a24 */ /* 0x000fe400078e02ff */
[----:B------:R-:W-:Y:S02]  /*0d70*/  IMAD.IADD R35, R45, 0x1, R34 ;  /* 0x000000012d237824 */ /* 0x000fe400078e0222 */
[----:B------:R-:W-:Y:S02]  /*0d80*/  IMAD.MOV.U32 R38, RZ, RZ, R48 ;  /* 0x000000ffff267224 */ /* 0x000fe400078e0030 */
[----:B------:R-:W-:-:S02]  /*0d90*/  IMAD.MOV.U32 R36, RZ, RZ, R46 ;  /* 0x000000ffff247224 */ /* 0x000fc400078e002e */
[----:B------:R-:W-:Y:S02]  /*0da0*/  IMAD R203, R203, c[0x0][0x240], RZ ;  /* 0x00009000cbcb7a24 */ /* 0x000fe400078e02ff */
[----:B------:R-:W-:Y:S02]  /*0db0*/  IMAD.MOV.U32 R34, RZ, RZ, R44 ;  /* 0x000000ffff227224 */ /* 0x000fe400078e002c */
[----:B------:R-:W-:Y:S02]  /*0dc0*/  IMAD R16, R13, c[0x0][0x1e8], RZ ;  /* 0x00007a000d107a24 */ /* 0x000fe400078e02ff */
[----:B------:R-:W-:-:S04]  /*0dd0*/  IMAD.WIDE.U32 R28, R10, c[0x0][0x290], R28 ;  /* 0x0000a4000a1c7a25 */ /* 0x000fc800078e001c */
[----:B------:R-:W-:Y:S02]  /*0de0*/  IMAD.IADD R31, R43, 0x1, R30 ;  /* 0x000000012b1f7824 */ /* 0x000fe400078e021e */
[C---:B------:R-:W-:Y:S02]  /*0df0*/  IMAD R15, R10.reuse, c[0x0][0x294], R15 ;  /* 0x0000a5000a0f7a24 */ /* 0x040fe400078e020f */
[C---:B------:R-:W-:Y:S02]  /*0e00*/  IMAD R5, R10.reuse, c[0x0][0x18c], R5 ;  /* 0x000063000a057a24 */ /* 0x040fe400078e0205 */
[C---:B------:R-:W-:Y:S02]  /*0e10*/  IMAD R3, R10.reuse, c[0x0][0x21c], R3 ;  /* 0x000087000a037a24 */ /* 0x040fe400078e0203 */
[C---:B------:R-:W-:Y:S02]  /*0e20*/  IMAD R203, R10.reuse, c[0x0][0x244], R203 ;  /* 0x000091000acb7a24 */ /* 0x040fe400078e02cb */
[----:B------:R-:W-:-:S04]  /*0e30*/  IMAD.WIDE.U32 R26, R10, c[0x0][0x240], R26 ;  /* 0x000090000a1a7a25 */ /* 0x000fc800078e001a */
[----:B------:R-:W-:-:S04]  /*0e40*/  IMAD.WIDE.U32 R38, R10, c[0x0][0x188], R38 ;  /* 0x000062000a267a25 */ /* 0x000fc800078e0026 */
[----:B------:R-:W-:-:S04]  /*0e50*/  IMAD.WIDE.U32 R36, R10, c[0x0][0x218], R36 ;  /* 0x000086000a247a25 */ /* 0x000fc800078e0024 */
[----:B------:R-:W-:Y:S02]  /*0e60*/  IMAD.MOV.U32 R30, RZ, RZ, R42 ;  /* 0x000000ffff1e7224 */ /* 0x000fe400078e002a */
[----:B------:R-:W-:Y:S02]  /*0e70*/  IMAD R13, R13, c[0x0][0x1b8], RZ ;  /* 0x00006e000d0d7a24 */ /* 0x000fe400078e02ff */
[C---:B------:R-:W-:Y:S01]  /*0e80*/  IMAD R10, R21.reuse, c[0x0][0x1ec], R16 ;  /* 0x00007b00150a7a24 */ /* 0x040fe200078e0210 */
[----:B------:R-:W-:Y:S01]  /*0e90*/  IADD3 R16, P0, R0, R28, RZ ;  /* 0x0000001c00107210 */ /* 0x000fe20007f1e0ff */
[----:B------:R-:W-:-:S03]  /*0ea0*/  IMAD.WIDE.U32 R34, R21, c[0x0][0x1e8], R34 ;  /* 0x00007a0015227a25 */ /* 0x000fc600078e0022 */
[----:B------:R-:W-:Y:S01]  /*0eb0*/  IADD3.X R15, R12, R29, R15, P0, !PT ;  /* 0x0000001d0c0f7210 */ /* 0x000fe200007fe40f */
[----:B------:R-:W-:Y:S02]  /*0ec0*/  IMAD.IADD R37, R37, 0x1, R3 ;  /* 0x0000000125257824 */ /* 0x000fe400078e0203 */
[C---:B------:R-:W-:Y:S02]  /*0ed0*/  IMAD R13, R21.reuse, c[0x0][0x1bc], R13 ;  /* 0x00006f00150d7a24 */ /* 0x040fe400078e020d */
[----:B------:R-:W-:-:S04]  /*0ee0*/  IMAD.WIDE.U32 R30, R21, c[0x0][0x1b8], R30 ;  /* 0x00006e00151e7a25 */ /* 0x000fc800078e001e */
[----:B------:R-:W-:Y:S02]  /*0ef0*/  IMAD.IADD R35, R35, 0x1, R10 ;  /* 0x0000000123237824 */ /* 0x000fe400078e020a */
[----:B------:R-:W-:Y:S02]  /*0f00*/  IMAD R3, R25, c[0x0][0x1d8], RZ ;  /* 0x0000760019037a24 */ /* 0x000fe400078e02ff */
[----:B------:R-:W-:Y:S02]  /*0f10*/  IMAD.IADD R31, R31, 0x1, R13 ;  /* 0x000000011f1f7824 */ /* 0x000fe400078e020d */
[----:B------:R-:W-:Y:S02]  /*0f20*/  IMAD R21, R25, c[0x0][0x1a8], RZ ;  /* 0x00006a0019157a24 */ /* 0x000fe400078e02ff */
[C---:B------:R-:W-:Y:S02]  /*0f30*/  IMAD R3, R24.reuse, c[0x0][0x1dc], R3 ;  /* 0x0000770018037a24 */ /* 0x040fe400078e0203 */
[----:B------:R-:W-:-:S04]  /*0f40*/  IMAD.WIDE.U32 R28, R24, c[0x0][0x1d8], R34 ;  /* 0x00007600181c7a25 */ /* 0x000fc800078e0022 */
[C---:B------:R-:W-:Y:S02]  /*0f50*/  IMAD R21, R24.reuse, c[0x0][0x1ac], R21 ;  /* 0x00006b0018157a24 */ /* 0x040fe400078e0215 */
[----:B------:R-:W-:Y:S01]  /*0f60*/  IMAD.WIDE.U32 R34, R24, c[0x0][0x1a8], R30 ;  /* 0x00006a0018227a25 */ /* 0x000fe200078e001e */
[----:B------:R-:W-:-:S03]  /*0f70*/  LEA R24, P0, R28, c[0x0][0x1c0], 0x1 ;  /* 0x000070001c187a11 */ /* 0x000fc600078008ff */
[----:B------:R-:W-:Y:S02]  /*0f80*/  IMAD.IADD R3, R29, 0x1, R3 ;  /* 0x000000011d037824 */ /* 0x000fe400078e0203 */
[----:B------:R-:W-:Y:S02]  /*0f90*/  IMAD.IADD R39, R39, 0x1, R5 ;  /* 0x0000000127277824 */ /* 0x000fe400078e0205 */
[----:B------:R-:W-:Y:S01]  /*0fa0*/  IMAD R5, R9, c[0x0][0x208], RZ ;  /* 0x0000820009057a24 */ /* 0x000fe200078e02ff */
[----:B------:R-:W-:Y:S01]  /*0fb0*/  LEA.HI.X R25, R28, c[0x0][0x1c4], R3, 0x1, P0 ;  /* 0x000071001c197a11 */ /* 0x000fe200000f0c03 */
[----:B------:R-:W-:Y:S01]  /*0fc0*/  IMAD.WIDE.U32 R12, R32, c[0x0][0x208], R36 ;  /* 0x00008200200c7a25 */ /* 0x000fe200078e0024 */
[----:B------:R-:W-:-:S03]  /*0fd0*/  IADD3 R36, P0, R24, UR4, RZ ;  /* 0x0000000418247c10 */ /* 0x000fc6000ff1e0ff */
[----:B------:R-:W-:Y:S01]  /*0fe0*/  IMAD R5, R32, c[0x0][0x20c], R5 ;  /* 0x0000830020057a24 */ /* 0x000fe200078e0205 */
[----:B------:R-:W-:Y:S01]  /*0ff0*/  IADD3.X R37, R25, UR5, RZ, P0, !PT ;  /* 0x0000000519257c10 */ /* 0x000fe200087fe4ff */
[----:B------:R-:W-:Y:S01]  /*1000*/  IMAD R3, R9, c[0x0][0x178], RZ ;  /* 0x00005e0009037a24 */ /* 0x000fe200078e02ff */
[----:B------:R-:W-:Y:S01]  /*1010*/  LEA R208, P0, R12, c[0x0][0x1f0], 0x1 ;  /* 0x00007c000cd07a11 */ /* 0x000fe200078008ff */
[----:B------:R-:W-:Y:S02]  /*1020*/  IMAD.IADD R5, R13, 0x1, R5 ;  /* 0x000000010d057824 */ /* 0x000fe400078e0205 */
[----:B------:R-:W-:Y:S01]  /*1030*/  IMAD.SHL.U32 R9, R2, 0x2, RZ ;  /* 0x0000000202097824 */ /* 0x000fe200078e00ff */
[-C--:B------:R-:W-:Y:S01]  /*1040*/  LEA.HI R2, R19, R6.reuse, RZ, 0x4 ;  /* 0x0000000613027211 */ /* 0x080fe200078f20ff */
[----:B------:R-:W-:Y:S01]  /*1050*/  IMAD R3, R32, c[0x0][0x17c], R3 ;  /* 0x00005f0020037a24 */ /* 0x000fe200078e0203 */
[----:B------:R-:W-:Y:S01]  /*1060*/  LEA.HI.X R209, R12, c[0x0][0x1f4], R5, 0x1, P0 ;  /* 0x00007d000cd17a11 */ /* 0x000fe200000f0c05 */
[----:B------:R-:W-:Y:S01]  /*1070*/  IMAD.IADD R21, R35, 0x1, R21 ;  /* 0x0000000123157824 */ /* 0x000fe200078e0215 */
[----:B------:R-:W-:Y:S01]  /*1080*/  IADD3 R30, P0, R36, UR4, RZ ;  /* 0x00000004241e7c10 */ /* 0x000fe2000ff1e0ff */
[----:B------:R-:W-:Y:S01]  /*1090*/  @!PT LDS RZ, [RZ] ;  /* 0x00000000fffff984 */ /* 0x000fe20000000800 */
[----:B------:R-:W-:Y:S01]  /*10a0*/  @!PT LDS RZ, [RZ] ;  /* 0x00000000fffff984 */ /* 0x000fe20000000800 */
[----:B------:R-:W-:Y:S01]  /*10b0*/  @!PT LDS RZ, [RZ] ;  /* 0x00000000fffff984 */ /* 0x000fe20000000800 */
[----:B------:R1:W-:Y:S01]  /*10c0*/  LDGSTS.E.BYPASS.LTC128B.128 [R9+0x4080], [R24.64], !P4 ;  /* 0x0408000018097fae */ /* 0x0003e2000e101d48 */
[----:B------:R-:W-:Y:S01]  /*10d0*/  ISETP.GE.OR P4, PT, R20, c[0x0][0x1cc], !P5 ;  /* 0x0000730014007a0c */ /* 0x000fe20006f86670 */
[----:B------:R-:W-:Y:S01]  /*10e0*/  IMAD.WIDE.U32 R32, R32, c[0x0][0x178], R38 ;  /* 0x00005e0020207a25 */ /* 0x000fe200078e0026 */
[----:B------:R-:W-:Y:S01]  /*10f0*/  IADD3.X R31, R37, UR5, RZ, P0, !PT ;  /* 0x00000005251f7c10 */ /* 0x000fe200087fe4ff */
[----:B------:R2:W-:Y:S01]  /*1100*/  LDGSTS.E.BYPASS.LTC128B.128 [R9+0x5080], [R36.64], !P3 ;  /* 0x0508000024097fae */ /* 0x0005e2000d901d48 */
[----:B------:R-:W-:Y:S01]  /*1110*/  IADD3 R28, P3, R30, UR4, RZ ;  /* 0x000000041e1c7c10 */ /* 0x000fe2000ff7e0ff */
[----:B------:R-:W-:Y:S01]  /*1120*/  IMAD.IADD R3, R33, 0x1, R3 ;  /* 0x0000000121037824 */ /* 0x000fe200078e0203 */
[C---:B------:R-:W-:Y:S01]  /*1130*/  ISETP.GE.OR P5, PT, R20.reuse, c[0x0][0x19c], !P5 ;  /* 0x0000670014007a0c */ /* 0x040fe20006fa6670 */
[----:B------:R-:W-:Y:S01]  /*1140*/  IMAD.MOV.U32 R199, RZ, RZ, 0x40 ;  /* 0x00000040ffc77424 */ /* 0x000fe200078e00ff */
[----:B------:R-:W-:Y:S01]  /*1150*/  IADD3.X R29, R31, UR5, RZ, P3, !PT ;  /* 0x000000051f1d7c10 */ /* 0x000fe20009ffe4ff */
[----:B------:R-:W-:Y:S01]  /*1160*/  ULDC.64 UR4, c[0x0][0x1a8] ;  /* 0x00006a0000047ab9 */ /* 0x000fe20000000a00 */
[C---:B------:R-:W-:Y:S01]  /*1170*/  ISETP.GE.OR P3, PT, R20.reuse, c[0x0][0x1cc], !P2 ;  /* 0x0000730014007a0c */ /* 0x040fe20005766670 */
[----:B------:R-:W-:Y:S01]  /*1180*/  USHF.L.U32 UR7, UR4, 0x6, URZ ;  /* 0x0000000604077899 */ /* 0x000fe2000800063f */
[----:B------:R-:W-:Y:S01]  /*1190*/  ISETP.GE.OR P2, PT, R20, c[0x0][0x19c], !P2 ;  /* 0x0000670014007a0c */ /* 0x000fe20005746670 */
[----:B------:R-:W-:Y:S01]  /*11a0*/  USHF.L.U64.HI UR5, UR4, UR6, UR5 ;  /* 0x0000000604057299 */ /* 0x000fe20008010205 */
[----:B------:R3:W-:Y:S01]  /*11b0*/  LDGSTS.E.BYPASS.LTC128B.128 [R9+0x6080], [R30.64], !P4 ;  /* 0x060800001e097fae */ /* 0x0007e2000e101d48 */
[----:B------:R-:W-:Y:S01]  /*11c0*/  SHF.R.S32.HI R13, RZ, 0x4, R2 ;  /* 0x00000004ff0d7819 */ /* 0x000fe20000011402 */
[----:B------:R-:W-:Y:S01]  /*11d0*/  IMAD.MOV.U32 R192, RZ, RZ, 0x20 ;  /* 0x00000020ffc07424 */ /* 0x000fe200078e00ff */
[----:B------:R-:W-:Y:S01]  /*11e0*/  LEA.HI R12, R19, R6, RZ, 0x2 ;  /* 0x00000006130c7211 */ /* 0x000fe200078f10ff */
[----:B------:R-:W-:Y:S01]  /*11f0*/  UMOV UR6, 0x5 ;  /* 0x0000000500067882 */ /* 0x000fe20000000000 */
[----:B------:R-:W-:-:S02]  /*1200*/  LEA.HI R195, R2, R13, RZ, 0x1 ;  /* 0x0000000d02c37211 */ /* 0x000fc400078f08ff */
[--C-:B------:R-:W-:Y:S02]  /*1210*/  SHF.R.S32.HI R5, RZ, 0x2, R12.reuse ;  /* 0x00000002ff057819 */ /* 0x100fe4000001140c */
[----:B------:R2:W-:Y:S01]  /*1220*/  LDGSTS.E.BYPASS.LTC128B.128 [R9+0x7080], [R28.64], !P3 ;  /* 0x070800001c097fae */ /* 0x0005e2000d901d48 */
[----:B------:R-:W-:Y:S02]  /*1230*/  SHF.R.S32.HI R10, RZ, 0x1f, R12 ;  /* 0x0000001fff0a7819 */ /* 0x000fe4000001140c */
[C---:B-1----:R-:W-:Y:S01]  /*1240*/  LEA R24, P0, R34.reuse, c[0x0][0x190], 0x1 ;  /* 0x0000640022187a11 */ /* 0x042fe200078008ff */
[----:B------:R-:W0:Y:S01]  /*1250*/  LDGDEPBAR ;  /* 0x00000000000079af */ /* 0x000e220000000000 */
[----:B------:R-:W-:Y:S02]  /*1260*/  LOP3.LUT R195, R195, 0xfffffffe, RZ, 0xc0, !PT ;  /* 0xfffffffec3c37812 */ /* 0x000fe400078ec0ff */
[----:B------:R-:W-:Y:S01]  /*1270*/  LEA.HI.X R25, R34, c[0x0][0x194], R21, 0x1, P0 ;  /* 0x0000650022197a11 */ /* 0x000fe200000f0c15 */
[----:B------:R-:W-:Y:S01]  /*1280*/  IMAD.SHL.U32 R21, R4, 0x40, RZ ;  /* 0x0000004004157824 */ /* 0x000fe200078e00ff */
[----:B------:R-:W-:Y:S01]  /*1290*/  LEA R212, P0, R32, c[0x0][0x160], 0x1 ;  /* 0x0000580020d47a11 */ /* 0x000fe200078008ff */
[----:B------:R-:W-:Y:S01]  /*12a0*/  IMAD.IADD R195, R13, 0x1, -R195 ;  /* 0x000000010dc37824 */ /* 0x000fe200078e0ac3 */
[----:B------:R-:W-:Y:S01]  /*12b0*/  LEA.HI R10, R10, R5, RZ, 0x3 ;  /* 0x000000050a0a7211 */ /* 0x000fe200078f18ff */
[----:B------:R1:W-:Y:S01]  /*12c0*/  LDGSTS.E.BYPASS.LTC128B.128 [R9+0x80], [R24.64], !P1 ;  /* 0x0008000018097fae */ /* 0x0003e2000c901d48 */
[----:B------:R-:W-:Y:S01]  /*12d0*/  LEA.HI.X R213, R32, c[0x0][0x164], R3, 0x1, P0 ;  /* 0x0000590020d57a11 */ /* 0x000fe200000f0c03 */
[----:B------:R-:W-:Y:S01]  /*12e0*/  IMAD.SHL.U32 R3, R0, 0x40, RZ ;  /* 0x0000004000037824 */ /* 0x000fe200078e00ff */
[----:B------:R-:W-:-:S02]  /*12f0*/  LEA.HI R13, R19, R6, RZ, 0x5 ;  /* 0x00000006130d7211 */ /* 0x000fc400078f28ff */
[----:B------:R-:W-:Y:S02]  /*1300*/  LOP3.LUT R10, R10, 0xfffffff8, RZ, 0xc0, !PT ;  /* 0xfffffff80a0a7812 */ /* 0x000fe400078ec0ff */
[----:B---3--:R-:W-:Y:S02]  /*1310*/  IADD3 R30, P0, R24, UR7, RZ ;  /* 0x00000007181e7c10 */ /* 0x008fe4000ff1e0ff */
[----:B------:R-:W-:Y:S01]  /*1320*/  SHF.R.S32.HI R0, RZ, 0x1f, R3 ;  /* 0x0000001fff007819 */ /* 0x000fe20000011403 */
[----:B------:R-:W-:Y:S01]  /*1330*/  IMAD.IADD R10, R5, 0x1, -R10 ;  /* 0x00000001050a7824 */ /* 0x000fe200078e0a0a */
[----:B------:R-:W-:Y:S02]  /*1340*/  IADD3 R204, P1, R3, R26, RZ ;  /* 0x0000001a03cc7210 */ /* 0x000fe40007f3e0ff */
[----:B------:R-:W-:Y:S02]  /*1350*/  IADD3.X R31, R25, UR5, RZ, P0, !PT ;  /* 0x00000005191f7c10 */ /* 0x000fe400087fe4ff */
[----:B------:R-:W-:-:S02]  /*1360*/  IADD3 R26, P0, R30, UR7, RZ ;  /* 0x000000071e1a7c10 */ /* 0x000fc4000ff1e0ff */
[----:B------:R-:W-:Y:S01]  /*1370*/  IADD3.X R203, R0, R27, R203, P1, !PT ;  /* 0x0000001b00cb7210 */ /* 0x000fe20000ffe4cb */
[----:B------:R2:W-:Y:S01]  /*1380*/  LDGSTS.E.BYPASS.LTC128B.128 [R9+0x1080], [R30.64], !P6 ;  /* 0x010800001e097fae */ /* 0x0005e2000f101d48 */
[----:B------:R-:W-:Y:S02]  /*1390*/  IADD3.X R27, R31, UR5, RZ, P0, !PT ;  /* 0x000000051f1b7c10 */ /* 0x000fe400087fe4ff */
[----:B------:R-:W-:Y:S01]  /*13a0*/  LOP3.LUT R3, R2, 0xfffffff0, RZ, 0xc0, !PT ;  /* 0xfffffff002037812 */ /* 0x000fe200078ec0ff */
[----:B------:R-:W-:Y:S01]  /*13b0*/  IMAD.IADD R2, R206, 0x1, -R205 ;  /* 0x00000001ce027824 */ /* 0x000fe200078e0acd */
[C---:B------:R-:W-:Y:S01]  /*13c0*/  ISETP.GE.AND P4, PT, R20.reuse, c[0x0][0x16c], PT ;  /* 0x00005b0014007a0c */ /* 0x040fe20003f86270 */
[----:B------:R2:W-:Y:S01]  /*13d0*/  LDGSTS.E.BYPASS.LTC128B.128 [R9+0x2080], [R26.64], !P5 ;  /* 0x020800001a097fae */ /* 0x0005e2000e901d48 */
[----:B------:R-:W-:Y:S01]  /*13e0*/  ISETP.GE.AND P3, PT, R20, c[0x0][0x1fc], PT ;  /* 0x00007f0014007a0c */ /* 0x000fe20003f66270 */
[----:B------:R-:W-:Y:S01]  /*13f0*/  IMAD.IADD R0, R6, 0x1, -R3 ;  /* 0x0000000106007824 */ /* 0x000fe200078e0a03 */
[----:B-1----:R-:W-:-:S02]  /*1400*/  IADD3 R24, P0, R26, UR7, RZ ;  /* 0x000000071a187c10 */ /* 0x002fc4000ff1e0ff */
[----:B------:R-:W-:Y:S02]  /*1410*/  SHF.R.S32.HI R20, RZ, 0x5, R13 ;  /* 0x00000005ff147819 */ /* 0x000fe4000001140d */
[----:B------:R-:W-:Y:S01]  /*1420*/  IADD3.X R25, R27, UR5, RZ, P0, !PT ;  /* 0x000000051b197c10 */ /* 0x000fe200087fe4ff */
[----:B------:R-:W-:Y:S01]  /*1430*/  ULDC.64 UR4, c[0x0][0x208] ;  /* 0x0000820000047ab9 */ /* 0x000fe20000000a00 */
[----:B------:R-:W-:Y:S01]  /*1440*/  LEA.HI R5, R13, R20, RZ, 0x1 ;  /* 0x000000140d057211 */ /* 0x000fe200078f08ff */
[----:B------:R-:W-:Y:S01]  /*1450*/  USHF.L.U64.HI UR5, UR4, UR6, UR5 ;  /* 0x0000000604057299 */ /* 0x000fe20008010205 */
[----:B------:R-:W-:Y:S01]  /*1460*/  SHF.R.S32.HI R3, RZ, 0x1f, R0 ;  /* 0x0000001fff037819 */ /* 0x000fe20000011400 */
[----:B------:R1:W-:Y:S01]  /*1470*/  LDGSTS.E.BYPASS.LTC128B.128 [R9+0x3080], [R24.64], !P2 ;  /* 0x0308000018097fae */ /* 0x0003e2000d101d48 */
[----:B------:R-:W-:Y:S01]  /*1480*/  LOP3.LUT R5, R5, 0xfffffffe, RZ, 0xc0, !PT ;  /* 0xfffffffe05057812 */ /* 0x000fe200078ec0ff */
[----:B------:R-:W-:Y:S01]  /*1490*/  USHF.L.U32 UR4, UR4, 0x5, URZ ;  /* 0x0000000504047899 */ /* 0x000fe2000800063f */
[C---:B------:R-:W-:Y:S01]  /*14a0*/  LOP3.LUT P1, RZ, R4.reuse, 0x4, RZ, 0xc0, !PT ;  /* 0x0000000404ff7812 */ /* 0x040fe2000782c0ff */
[----:B------:R-:W0:Y:S01]  /*14b0*/  LDGDEPBAR ;  /* 0x00000000000079af */ /* 0x000e220000000000 */
[----:B------:R-:W-:Y:S01]  /*14c0*/  LOP3.LUT P0, RZ, R4, 0x2, RZ, 0xc0, !PT ;  /* 0x0000000204ff7812 */ /* 0x000fe2000780c0ff */
[C---:B------:R-:W-:Y:S01]  /*14d0*/  IMAD.SHL.U32 R4, R20.reuse, 0x10, RZ ;  /* 0x0000001014047824 */ /* 0x040fe200078e00ff */
[----:B------:R-:W-:Y:S01]  /*14e0*/  LOP3.LUT R21, R21, 0x1c0, RZ, 0xc0, !PT ;  /* 0x000001c015157812 */ /* 0x000fe200078ec0ff */
[----:B------:R-:W-:Y:S01]  /*14f0*/  IMAD.IADD R198, R20, 0x1, -R5 ;  /* 0x0000000114c67824 */ /* 0x000fe200078e0a05 */
[----:B------:R-:W-:Y:S01]  /*1500*/  LEA.HI R194, R3, R0, RZ, 0x3 ;  /* 0x0000000003c27211 */ /* 0x000fe200078f18ff */
[----:B------:R-:W-:Y:S01]  /*1510*/  USHF.L.U32 UR6, UR4, 0x1, URZ ;  /* 0x0000000104067899 */ /* 0x000fe2000800063f */
[C---:B------:R-:W-:Y:S01]  /*1520*/  LOP3.LUT R5, R21.reuse, 0x30, R4, 0xf8, !PT ;  /* 0x0000003015057812 */ /* 0x040fe200078ef804 */
[----:B------:R-:W-:Y:S01]  /*1530*/  USHF.L.U64.HI UR5, UR4, 0x1, UR5 ;  /* 0x0000000104057899 */ /* 0x000fe20008010205 */
[----:B------:R-:W-:-:S02]  /*1540*/  LOP3.LUT R196, R21, 0x8, R18, 0xf8, !PT ;  /* 0x0000000815c47812 */ /* 0x000fc400078ef812 */
[C---:B------:R-:W-:Y:S01]  /*1550*/  LOP3.LUT R23, R194.reuse, 0xfffffff8, RZ, 0xc0, !PT ;  /* 0xfffffff8c2177812 */ /* 0x040fe200078ec0ff */
[----:B------:R-:W-:Y:S01]  /*1560*/  IMAD.SHL.U32 R194, R194, 0x40, RZ ;  /* 0x00000040c2c27824 */ /* 0x000fe200078e00ff */
[----:B------:R-:W-:Y:S02]  /*1570*/  SHF.R.U32.HI R21, RZ, 0x3, R21 ;  /* 0x00000003ff157819 */ /* 0x000fe40000011615 */
[----:B------:R-:W-:Y:S01]  /*1580*/  SEL R3, R199, 0xffffffc0, !P1 ;  /* 0xffffffc0c7037807 */ /* 0x000fe20004800000 */
[----:B------:R-:W-:Y:S01]  /*1590*/  IMAD.IADD R4, R0, 0x1, -R23 ;  /* 0x0000000100047824 */ /* 0x000fe200078e0a17 */
[----:B------:R-:W-:Y:S01]  /*15a0*/  LOP3.LUT R196, R196, R21, RZ, 0x3c, !PT ;  /* 0x00000015c4c47212 */ /* 0x000fe200078e3cff */
[----:B------:R-:W-:Y:S01]  /*15b0*/  IMAD.MOV.U32 R23, RZ, RZ, c[0x0][0x178] ;  /* 0x00005e00ff177624 */ /* 0x000fe200078e00ff */
[----:B------:R-:W-:Y:S01]  /*15c0*/  LOP3.LUT R20, R5, 0x8, R18, 0xf8, !PT ;  /* 0x0000000805147812 */ /* 0x000fe200078ef812 */
[----:B------:R-:W-:Y:S01]  /*15d0*/  IMAD.MOV.U32 R0, RZ, RZ, c[0x0][0x17c] ;  /* 0x00005f00ff007624 */ /* 0x000fe200078e00ff */
[----:B------:R-:W-:Y:S01]  /*15e0*/  ISETP.LT.OR P2, PT, R2, 0x1, P4 ;  /* 0x000000010200780c */ /* 0x000fe20002741670 */
[----:B-1----:R-:W-:Y:S01]  /*15f0*/  IMAD R25, R195, 0x800, R22 ;  /* 0x00000800c3197824 */ /* 0x002fe200078e0216 */
[----:B------:R-:W-:-:S04]  /*1600*/  DEPBAR.LE SB0, 0x1 ;  /* 0x000080400000791a */ /* 0x000fc80000000000 */
[----:B------:R-:W-:Y:S01]  /*1610*/  IMAD.IADD R196, R25, 0x1, R196 ;  /* 0x0000000119c47824 */ /* 0x000fe200078e02c4 */
[C---:B------:R-:W-:Y:S02]  /*1620*/  ISETP.LT.OR P6, PT, R2.reuse, 0x21, P4 ;  /* 0x000000210200780c */ /* 0x040fe400027c1670 */
[----:B------:R-:W-:Y:S01]  /*1630*/  ISETP.LT.OR P5, PT, R2, 0x1, P3 ;  /* 0x000000010200780c */ /* 0x000fe20001fa1670 */
[----:B------:R-:W-:Y:S01]  /*1640*/  IMAD.SHL.U32 R196, R196, 0x2, RZ ;  /* 0x00000002c4c47824 */ /* 0x000fe200078e00ff */
[----:B------:R-:W-:Y:S01]  /*1650*/  BAR.SYNC.DEFER_BLOCKING 0x0 ;  /* 0x0000000000007b1d */ /* 0x000fe20000010000 */
[----:B------:R-:W-:Y:S01]  /*1660*/  ISETP.LT.OR P1, PT, R2, 0x21, P3 ;  /* 0x000000210200780c */ /* 0x000fe20001f21670 */
[----:B------:R-:W-:Y:S01]  /*1670*/  IMAD.SHL.U32 R2, R195, 0x10, RZ ;  /* 0x00000010c3027824 */ /* 0x000fe200078e00ff */
[----:B------:R-:W-:Y:S02]  /*1680*/  SEL R5, R192, 0xffffffe0, !P0 ;  /* 0xffffffe0c0057807 */ /* 0x000fe40004000000 */
[----:B------:R-:W-:-:S02]  /*1690*/  LEA R210, P0, R23, R212, 0x6 ;  /* 0x000000d417d27211 */ /* 0x000fc400078030ff */
[----:B------:R-:W-:Y:S02]  /*16a0*/  LOP3.LUT R13, R13, 0xffffffe0, RZ, 0xc0, !PT ;  /* 0xffffffe00d0d7812 */ /* 0x000fe400078ec0ff */
[----:B------:R-:W-:Y:S02]  /*16b0*/  LEA.HI.X R211, R23, R213, R0, 0x6, P0 ;  /* 0x000000d517d37211 */ /* 0x000fe400000f3400 */
[----:B------:R-:W-:Y:S01]  /*16c0*/  LOP3.LUT R0, R2, 0x10, RZ, 0xc0, !PT ;  /* 0x0000001002007812 */ /* 0x000fe200078ec0ff */
[C---:B------:R-:W-:Y:S01]  /*16d0*/  IMAD.IADD R2, R196.reuse, 0x1, R3 ;  /* 0x00000001c4027824 */ /* 0x040fe200078e0203 */
[----:B------:R-:W-:Y:S01]  /*16e0*/  LEA R218, P0, R17, c[0x0][0x258], 0x2 ;  /* 0x0000960011da7a11 */ /* 0x000fe200078010ff */
[----:B------:R-:W-:Y:S01]  /*16f0*/  IMAD.IADD R3, R196, 0x1, R5 ;  /* 0x00000001c4037824 */ /* 0x000fe200078e0205 */
[----:B------:R-:W-:Y:S01]  /*1700*/  LOP3.LUT R197, R0, 0x8, R197, 0xf8, !PT ;  /* 0x0000000800c57812 */ /* 0x000fe200078ef8c5 */
[----:B------:R-:W-:Y:S01]  /*1710*/  IMAD.IADD R0, R5, 0x1, R2 ;  /* 0x0000000105007824 */ /* 0x000fe200078e0202 */
[----:B------:R-:W-:Y:S01]  /*1720*/  LEA.HI.X R219, R17, c[0x0][0x25c], R14, 0x2, P0 ;  /* 0x0000970011db7a11 */ /* 0x000fe200000f140e */
[----:B------:R-:W-:Y:S01]  /*1730*/  IMAD.SHL.U32 R17, R10, 0x40, RZ ;  /* 0x000000400a117824 */ /* 0x000fe200078e00ff */
[----:B------:R-:W-:Y:S01]  /*1740*/  LEA R224, P0, R16, c[0x0][0x280], 0x2 ;  /* 0x0000a00010e07a11 */ /* 0x000fe200078010ff */
[----:B------:R-:W-:Y:S01]  /*1750*/  IMAD.SHL.U32 R5, R11, 0x8, RZ ;  /* 0x000000080b057824 */ /* 0x000fe200078e00ff */
[----:B------:R-:W-:Y:S01]  /*1760*/  LOP3.LUT R20, R20, R21, RZ, 0x3c, !PT ;  /* 0x0000001514147212 */ /* 0x000fe200078e3cff */
[----:B------:R-:W-:Y:S01]  /*1770*/  IMAD.IADD R13, R6, 0x1, -R13 ;  /* 0x00000001060d7824 */ /* 0x000fe200078e0a0d */
[----:B------:R-:W-:Y:S01]  /*1780*/  LOP3.LUT R17, R17, 0x1c0, RZ, 0xc0, !PT ;  /* 0x000001c011117812 */ /* 0x000fe200078ec0ff */
[----:B------:R2:W1:Y:S01]  /*1790*/  LDSM.16.M88.4 R144, [R196+0x4080] ;  /* 0x00408000c490783b */ /* 0x0004620000000200 */
[----:B------:R-:W-:Y:S01]  /*17a0*/  IMAD.SHL.U32 R14, R195, 0x20, RZ ;  /* 0x00000020c30e7824 */ /* 0x000fe200078e00ff */
[----:B------:R-:W-:-:S02]  /*17b0*/  LOP3.LUT R5, R5, 0x18, RZ, 0xc0, !PT ;  /* 0x0000001805057812 */ /* 0x000fc400078ec0ff */
[----:B------:R2:W3:Y:S01]  /*17c0*/  LDSM.16.M88.4 R148, [R196+0x6080] ;  /* 0x00608000c494783b */ /* 0x0004e20000000200 */
[----:B------:R-:W-:Y:S02]  /*17d0*/  SHF.R.U32.HI R222, RZ, 0x3, R17 ;  /* 0x00000003ffde7819 */ /* 0x000fe40000011611 */
        /* <DEDUP_REMOVED lines=10> */
[----:B------:R-:W-:Y:S01]  /*1880*/  IADD3 R18, P0, R208, UR6, RZ ;  /* 0x00000006d0127c10 */ /* 0x000fe2000ff1e0ff */
[----:B------:R-:W-:Y:S01]  /*1890*/  IMAD.SHL.U32 R17, R4, 0x40, RZ ;  /* 0x0000004004117824 */ /* 0x000fe200078e00ff */
[----:B------:R-:W-:Y:S01]  /*18a0*/  LEA.HI R12, R12, R13, RZ, 0x2 ;  /* 0x0000000d0c0c7211 */ /* 0x000fe200078f10ff */
[----:B------:R2:W1:Y:S01]  /*18b0*/  LDSM.16.M88.4 R168, [R2+0x6080] ;  /* 0x0060800002a8783b */ /* 0x0004620000000200 */
[----:B------:R-:W-:Y:S01]  /*18c0*/  IADD3.X R19, R209, UR5, RZ, P0, !PT ;  /* 0x00000005d1137c10 */ /* 0x000fe200087fe4ff */
[----:B------:R-:W-:Y:S01]  /*18d0*/  IMAD R195, R195, 0x200, R20 ;  /* 0x00000200c3c37824 */ /* 0x000fe200078e0214 */
[----:B------:R-:W-:Y:S01]  /*18e0*/  ISETP.GE.AND P0, PT, R206, 0x41, PT ;  /* 0x00000041ce00780c */ /* 0x000fe20003f06270 */
[----:B------:R2:W1:Y:S01]  /*18f0*/  LDSM.16.M88.4 R172, [R0+0x4080] ;  /* 0x0040800000ac783b */ /* 0x0004620000000200 */
[----:B------:R-:W-:-:S02]  /*1900*/  LOP3.LUT R17, R17, 0x1c0, RZ, 0xc0, !PT ;  /* 0x000001c011117812 */ /* 0x000fc400078ec0ff */
[----:B------:R-:W-:Y:S01]  /*1910*/  LOP3.LUT R194, R194, 0xfffffe00, RZ, 0xc0, !PT ;  /* 0xfffffe00c2c27812 */ /* 0x000fe200078ec0ff */
[----:B------:R2:W1:Y:S01]  /*1920*/  LDSM.16.M88.4 R176, [R0+0x6080] ;  /* 0x0060800000b0783b */ /* 0x0004620000000200 */
[C---:B------:R-:W-:Y:S02]  /*1930*/  IADD3 R220, R9.reuse, 0x4080, RZ ;  /* 0x0000408009dc7810 */ /* 0x040fe40007ffe0ff */
[----:B------:R-:W-:Y:S01]  /*1940*/  IADD3 R215, R9, 0x8080, RZ ;  /* 0x0000808009d77810 */ /* 0x000fe20007ffe0ff */
        /* <DEDUP_REMOVED lines=43> */
.L_x_181:
[----:B------:R-:W-:Y:S05]  /*1c00*/  BSYNC B0 ;  /* 0x0000000000007941 */ /* 0x000fea0003800000 */
.L_x_180:
        /* <DEDUP_REMOVED lines=59> */
.L_x_184:
        /* <DEDUP_REMOVED lines=97> */
.L_x_182:
        /* <DEDUP_REMOVED lines=371> */
.L_x_183:
        /* <DEDUP_REMOVED lines=174> */
.L_x_179:
[----:B------:R-:W-:Y:S05]  /*47e0*/  @P2 EXIT ;  /* 0x000000000000294d */ /* 0x000fea0003800000 */
[----:B------:R-:W-:-:S04]  /*47f0*/  ISETP.NE.U32.AND P2, PT, RZ, c[0x0][0x360], PT ;  /* 0x0000d800ff007a0c */ /* 0x000fc80003f45070 */
[----:B------:R-:W-:-:S13]  /*4800*/  ISETP.NE.AND.EX P2, PT, RZ, c[0x0][0x364], PT, P2 ;  /* 0x0000d900ff007a0c */ /* 0x000fda0003f45320 */
[----:B------:R-:W-:-:S04]  /*4810*/  @P2 IMAD.MOV.U32 R0, RZ, RZ, 0x4 ;  /* 0x00000004ff002424 */ /* 0x000fc800078e00ff */
[----:B------:R-:W-:-:S05]  /*4820*/  @P2 IMAD.WIDE R10, R207, R0, c[0x0][0x360] ;  /* 0x0000d800cf0a2625 */ /* 0x000fca00078e0200 */
[----:B------:R-:W2:Y:S01]  /*4830*/  @P2 LDG.E R2, [R10.64] ;  /* 0x000000080a022981 */ /* 0x000ea2000c1e1900 */
[----:B------:R-:W-:Y:S01]  /*4840*/  IMAD.MOV.U32 R0, RZ, RZ, c[0x0][0x338] ;  /* 0x0000ce00ff007624 */ /* 0x000fe200078e00ff */
[----:B------:R-:W3:Y:S02]  /*4850*/  S2UR UR5, SR_CTAID.X ;  /* 0x00000000000579c3 */ /* 0x000ee40000002500 */
[----:B-1----:R-:W1:Y:S04]  /*4860*/  S2R R4, SR_CTAID.Y ;  /* 0x0000000000047919 */ /* 0x002e680000002600 */
[----:B------:R-:W-:Y:S01]  /*4870*/  BAR.SYNC.DEFER_BLOCKING 0x1, 0x100 ;  /* 0x0044000000007b1d */ /* 0x000fe20000010000 */
[----:B------:R-:W-:-:S05]  /*4880*/  ISETP.NE.AND P0, PT, R0, 0x1, PT ;  /* 0x000000010000780c */ /* 0x000fca0003f05270 */
[----:B------:R-:W4:Y:S01]  /*4890*/  S2R R9, SR_TID.X ;  /* 0x0000000000097919 */ /* 0x000f220000002100 */
[----:B---3--:R-:W-:-:S04]  /*48a0*/  USHF.L.U32 UR5, UR5, 0xd, URZ ;  /* 0x0000000d05057899 */ /* 0x008fc8000800063f */
[----:B------:R-:W-:Y:S01]  /*48b0*/  USHF.R.S32.HI UR4, URZ, 0x1f, UR5 ;  /* 0x0000001f3f047899 */ /* 0x000fe20008011405 */
[----:B--2---:R-:W-:-:S04]  /*48c0*/  @P2 LEA R3, R207, R2, 0x7 ;  /* 0x00000002cf032211 */ /* 0x004fc800078e38ff */
[----:B------:R-:W-:-:S04]  /*48d0*/  @P2 SHF.R.S32.HI R0, RZ, 0x1f, R3 ;  /* 0x0000001fff002819 */ /* 0x000fc80000011403 */
[----:B------:R-:W-:-:S05]  /*48e0*/  @P2 LEA.HI R0, R0, R3, RZ, 0x7 ;  /* 0x0000000300002211 */ /* 0x000fca00078f38ff */
[----:B------:R-:W-:Y:S02]  /*48f0*/  @P2 IMAD.SHL.U32 R6, R0, 0x40, RZ ;  /* 0x0000004000062824 */ /* 0x000fe400078e00ff */
[----:B-1----:R-:W-:-:S03]  /*4900*/  @P0 IMAD.HI.U32 R0, R4, c[0x0][0x33c], RZ ;  /* 0x0000cf0004000a27 */ /* 0x002fc600078e00ff */
[----:B------:R-:W-:Y:S02]  /*4910*/  @P2 LOP3.LUT R6, R6, 0xffffe000, RZ, 0xc0, !PT ;  /* 0xffffe00006062812 */ /* 0x000fe400078ec0ff */
[----:B------:R-:W-:Y:S02]  /*4920*/  @P0 SHF.R.U32.HI R4, RZ, c[0x0][0x340], R0 ;  /* 0x0000d000ff040a19 */ /* 0x000fe40000011600 */
[----:B------:R-:W-:Y:S02]  /*4930*/  @P2 SHF.R.S32.HI R7, RZ, 0x1f, R6 ;  /* 0x0000001fff072819 */ /* 0x000fe40000011406 */
[----:B------:R-:W-:Y:S01]  /*4940*/  @!P2 CS2R R6, SRZ ;  /* 0x000000000006a805 */ /* 0x000fe2000001ff00 */
[----:B------:R-:W-:Y:S02]  /*4950*/  SHF.R.S32.HI R5, RZ, 0x1f, R4 ;  /* 0x0000001fff057819 */ /* 0x000fe40000011404 */
[----:B----4-:R-:W-:-:S03]  /*4960*/  SHF.R.S32.HI R0, RZ, 0x1f, R9 ;  /* 0x0000001fff007819 */ /* 0x010fc60000011409 */
[----:B------:R-:W-:Y:S01]  /*4970*/  IADD3 R8, P1, P0, R6, UR5, R9 ;  /* 0x0000000506087c10 */ /* 0x000fe2000f83e009 */
[C---:B------:R-:W-:Y:S02]  /*4980*/  IMAD R3, R5.reuse, c[0x0][0x328], RZ ;  /* 0x0000ca0005037a24 */ /* 0x040fe400078e02ff */
[----:B------:R-:W-:Y:S01]  /*4990*/  IMAD R5, R5, c[0x0][0x300], RZ ;  /* 0x0000c00005057a24 */ /* 0x000fe200078e02ff */
[----:B------:R-:W-:Y:S01]  /*49a0*/  IADD3.X R9, R7, UR4, R0, P1, P0 ;  /* 0x0000000407097c10 */ /* 0x000fe20008fe0400 */
[C---:B------:R-:W-:Y:S01]  /*49b0*/  IMAD R3, R4.reuse, c[0x0][0x32c], R3 ;  /* 0x0000cb0004037a24 */ /* 0x040fe200078e0203 */
[----:B------:R-:W-:Y:S01]  /*49c0*/  SHF.R.S32.HI R0, RZ, 0x1f, R207 ;  /* 0x0000001fff007819 */ /* 0x000fe200000114cf */
[C---:B------:R-:W-:Y:S01]  /*49d0*/  IMAD R2, R4.reuse, c[0x0][0x304], R5 ;  /* 0x0000c10004027a24 */ /* 0x040fe200078e0205 */
[----:B------:R-:W-:Y:S01]  /*49e0*/  SEL R207, R207, RZ, !P2 ;  /* 0x000000ffcfcf7207 */ /* 0x000fe20005000000 */
[----:B------:R-:W-:Y:S01]  /*49f0*/  IMAD.WIDE.U32 R6, R4, c[0x0][0x328], R8 ;  /* 0x0000ca0004067a25 */ /* 0x000fe200078e0008 */
[----:B------:R-:W-:-:S03]  /*4a00*/  SEL R0, R0, RZ, !P2 ;  /* 0x000000ff00007207 */ /* 0x000fc60005000000 */
[----:B------:R-:W-:-:S04]  /*4a10*/  IMAD.WIDE.U32 R4, R4, c[0x0][0x300], R8 ;  /* 0x0000c00004047a25 */ /* 0x000fc800078e0008 */
[----:B------:R-:W-:Y:S01]  /*4a20*/  IMAD.IADD R7, R7, 0x1, R3 ;  /* 0x0000000107077824 */ /* 0x000fe200078e0203 */
[----:B------:R-:W-:Y:S01]  /*4a30*/  IADD3 R5, R5, R2, RZ ;  /* 0x0000000205057210 */ /* 0x000fe20007ffe0ff */
[----:B------:R-:W-:Y:S02]  /*4a40*/  IMAD R2, R0, c[0x0][0x330], RZ ;  /* 0x0000cc0000027a24 */ /* 0x000fe400078e02ff */
[----:B------:R-:W-:-:S04]  /*4a50*/  IMAD.WIDE.U32 R6, R207, c[0x0][0x330], R6 ;  /* 0x0000cc00cf067a25 */ /* 0x000fc800078e0006 */
[----:B------:R-:W-:Y:S01]  /*4a60*/  IMAD R2, R207, c[0x0][0x334], R2 ;  /* 0x0000cd00cf027a24 */ /* 0x000fe200078e0202 */
[----:B------:R-:W-:Y:S01]  /*4a70*/  LEA R8, P1, R6, c[0x0][0x310], 0x2 ;  /* 0x0000c40006087a11 */ /* 0x000fe200078210ff */
[----:B------:R-:W-:Y:S02]  /*4a80*/  IMAD R0, R0, c[0x0][0x308], RZ ;  /* 0x0000c20000007a24 */ /* 0x000fe400078e02ff */
[----:B------:R-:W-:Y:S02]  /*4a90*/  IMAD.IADD R3, R7, 0x1, R2 ;  /* 0x0000000107037824 */ /* 0x000fe400078e0202 */
[C---:B------:R-:W-:Y:S02]  /*4aa0*/  IMAD R0, R207.reuse, c[0x0][0x30c], R0 ;  /* 0x0000c300cf007a24 */ /* 0x040fe400078e0200 */
[----:B------:R-:W-:Y:S01]  /*4ab0*/  IMAD.WIDE.U32 R4, R207, c[0x0][0x308], R4 ;  /* 0x0000c200cf047a25 */ /* 0x000fe200078e0004 */
[----:B------:R-:W-:-:S04]  /*4ac0*/  LEA.HI.X R9, R6, c[0x0][0x314], R3, 0x2, P1 ;  /* 0x0000c50006097a11 */ /* 0x000fc800008f1403 */
[----:B------:R-:W-:Y:S01]  /*4ad0*/  IADD3 R5, R5, R0, RZ ;  /* 0x0000000005057210 */ /* 0x000fe20007ffe0ff */
[----:B------:R-:W-:Y:S01]  /*4ae0*/  RED.E.ADD.F32.FTZ.RN.STRONG.GPU [R8.64], R68 ;  /* 0x000000440800798e */ /* 0x000fe2000c10e788 */
[----:B------:R-:W-:-:S03]  /*4af0*/  LEA R2, P0, R4, c[0x0][0x2e8], 0x2 ;  /* 0x0000ba0004027a11 */ /* 0x000fc600078010ff */
[----:B------:R-:W-:Y:S01]  /*4b00*/  RED.E.ADD.F32.FTZ.RN.STRONG.GPU [R8.64+0x400], R69 ;  /* 0x000400450800798e */ /* 0x000fe2000c10e788 */
[----:B------:R-:W-:-:S03]  /*4b10*/  LEA.HI.X R3, R4, c[0x0][0x2ec], R5, 0x2, P0 ;  /* 0x0000bb0004037a11 */ /* 0x000fc600000f1405 */
        /* <DEDUP_REMOVED lines=63> */
.L_x_185:
        /* <DEDUP_REMOVED lines=15> */
.L_x_1799:


//--------------------- .text._ZN7cutlass13device_kernelIN5flash19enable_sm80_to_sm89INS1_16FlashAttnBwdSm80INS1_25CollectiveMainloopBwdSm80ILi2ELi2EN4cute5tupleIJNS5_1CILi64EEENS7_ILi128EEES8_EEENS_10bfloat16_tEfNS_4arch4Sm80ELb0ELb0ELb0ELb1ELb1ELb0ELb0ELb0ELi2ELi2ELi4ELi2ELb1EEENS1_24CollectiveEpilogueBwdGQAISA_fSD_Li256ELb1ELb1EEENS1_19SingleTileSchedulerILb1ELb0ELb0ELi128EEEEEEEEEvNT_6ParamsE --------------------------
	.section	.text._ZN7cutlass13device_kernelIN5flash19enable_sm80_to_sm89INS1_16FlashAttnBwdSm80INS1_25CollectiveMainloopBwdSm80ILi2ELi2EN4cute5tupleIJNS5_1CILi64EEENS7_ILi128EEES8_EEENS_10bfloat16_tEfNS_4arch4Sm80ELb0ELb0ELb0ELb1ELb1ELb0ELb0ELb0ELi2ELi2ELi4ELi2ELb1EEENS1_24CollectiveEpilogueBwdGQAISA_fSD_Li256ELb1ELb1EEENS1_19SingleTileSchedulerILb1ELb0ELb0ELi128EEEEEEEEEvNT_6ParamsE,"ax",@progbits
	.sectioninfo	@"SHI_REGISTERS=254"
	.align	128
.text._ZN7cutlass13device_kernelIN5flash19enable_sm80_to_sm89INS1_16FlashAttnBwdSm80INS1_25CollectiveMainloopBwdSm80ILi2ELi2EN4cute5tupleIJNS5_1CILi64EEENS7_ILi128EEES8_EEENS_10bfloat16_tEfNS_4arch4Sm80ELb0ELb0ELb0ELb1ELb1ELb0ELb0ELb0ELi2ELi2ELi4ELi2ELb1EEENS1_24CollectiveEpilogueBwdGQAISA_fSD_Li256ELb1ELb1EEENS1_19SingleTileSchedulerILb1ELb0ELb0ELi128EEEEEEEEEvNT_6ParamsE:
        .type           _ZN7cutlass13device_kernelIN5flash19enable_sm80_to_sm89INS1_16FlashAttnBwdSm80INS1_25CollectiveMainloopBwdSm80ILi2ELi2EN4cute5tupleIJNS5_1CILi64EEENS7_ILi128EEES8_EEENS_10bfloat16_tEfNS_4arch4Sm80ELb0ELb0ELb0ELb1ELb1ELb0ELb0ELb0ELi2ELi2ELi4ELi2ELb1EEENS1_24CollectiveEpilogueBwdGQAISA_fSD_Li256ELb1ELb1EEENS1_19SingleTileSchedulerILb1ELb0ELb0ELi128EEEEEEEEEvNT_6ParamsE,@function
        .size           _ZN7cutlass13device_kernelIN5flash19enable_sm80_to_sm89INS1_16FlashAttnBwdSm80INS1_25CollectiveMainloopBwdSm80ILi2ELi2EN4cute5tupleIJNS5_1CILi64EEENS7_ILi128EEES8_EEENS_10bfloat16_tEfNS_4arch4Sm80ELb0ELb0ELb0ELb1ELb1ELb0ELb0ELb0ELi2ELi2ELi4ELi2ELb1EEENS1_24CollectiveEpilogueBwdGQAISA_fSD_Li256ELb1ELb1EEENS1_19SingleTileSchedulerILb1ELb0ELb0ELi128EEEEEEEEEvNT_6ParamsE,(.L_x_1800 - _ZN7cutlass13device_kernelIN5flash19enable_sm80_to_sm89INS1_16FlashAttnBwdSm80INS1_25CollectiveMainloopBwdSm80ILi2ELi2EN4cute5tupleIJNS5_1CILi64EEENS7_ILi128EEES8_EEENS_10bfloat16_tEfNS_4arch4Sm80ELb0ELb0ELb0ELb1ELb1ELb0ELb0ELb0ELi2ELi2ELi4ELi2ELb1EEENS1_24CollectiveEpilogueBwdGQAISA_fSD_Li256ELb1ELb1EEENS1_19SingleTileSchedulerILb1ELb0ELb0ELi128EEEEEEEEEvNT_6ParamsE)
        .other          _ZN7cutlass13device_kernelIN5flash19enable_sm80_to_sm89INS1_16FlashAttnBwdSm80INS1_25CollectiveMainloopBwdSm80ILi2ELi2EN4cute5tupleIJNS5_1CILi64EEENS7_ILi128EEES8_EEENS_10bfloat16_tEfNS_4arch4Sm80ELb0ELb0ELb0ELb1ELb1ELb0ELb0ELb0ELi2ELi2ELi4ELi2ELb1EEENS1_24CollectiveEpilogueBwdGQAISA_fSD_Li256ELb1ELb1EEENS1_19SingleTileSchedulerILb1ELb0ELb0ELi128EEEEEEEEEvNT_6ParamsE,@"STO_CUDA_ENTRY STV_DEFAULT"
_ZN7cutlass13device_kernelIN5flash19enable_sm80_to_sm89INS1_16FlashAttnBwdSm80INS1_25CollectiveMainloopBwdSm80ILi2ELi2EN4cute5tupleIJNS5_1CILi64EEENS7_ILi128EEES8_EEENS_10bfloat16_tEfNS_4arch4Sm80ELb0ELb0ELb0ELb1ELb1ELb0ELb0ELb0ELi2ELi2ELi4ELi2ELb1EEENS1_24CollectiveEpilogueBwdGQAISA_fSD_Li256ELb1ELb1EEENS1_19SingleTileSchedulerILb1ELb0ELb0ELi128EEEEEEEEEvNT_6ParamsE:
        /* <DEDUP_REMOVED lines=17> */
.L_x_187:
        /* <DEDUP_REMOVED lines=8> */
.L_x_189:
[----:B------:R-:W-:Y:S02]  /*0190*/  MOV R5, c[0x0][0x3ac] ;  /* 0x0000eb0000057a02 */ /* 0x000fe40000000f00 */
.L_x_188:
[----:B------:R-:W-:-:S05]  /*01a0*/  IMAD.SHL.U32 R0, R2, 0x80, RZ ;  /* 0x0000008002007824 */ /* 0x000fca00078e00ff */
[----:B-----5:R-:W-:-:S04]  /*01b0*/  ISETP.GE.AND P0, PT, R0, R5, PT ;  /* 0x000000050000720c */ /* 0x020fc80003f06270 */
[----:B------:R-:W-:Y:S01]  /*01c0*/  SEL R207, R207, 0xffffffff, !P0 ;  /* 0xffffffffcfcf7807 */ /* 0x000fe20004000000 */
[----:B------:R-:W-:Y:S05]  /*01d0*/  BRA `(.L_x_190) ;  /* 0x0000011000007947 */ /* 0x000fea0003800000 */
.L_x_186:
[----:B---34-:R-:W-:-:S04]  /*01e0*/  ISETP.NE.U32.AND P0, PT, RZ, c[0x0][0x3c8], PT ;  /* 0x0000f200ff007a0c */ /* 0x018fc80003f05070 */
[----:B------:R-:W-:-:S13]  /*01f0*/  ISETP.NE.AND.EX P0, PT, RZ, c[0x0][0x3cc], PT, P0 ;  /* 0x0000f300ff007a0c */ /* 0x000fda0003f05300 */
[----:B------:R-:W-:Y:S05]  /*0200*/  @!P0 BRA `(.L_x_191) ;  /* 0x0000002000008947 */ /* 0x000fea0003800000 */
[----:B------:R1:W5:Y:S01]  /*0210*/  LDG.E R5, [R8.64] ;  /* 0x0000000808057981 */ /* 0x000362000c1e1900 */
[----:B------:R-:W-:Y:S05]  /*0220*/  BRA `(.L_x_192) ;  /* 0x0000009000007947 */ /* 0x000fea0003800000 */
.L_x_191:
        /* <DEDUP_REMOVED lines=8> */
.L_x_193:
[----:B------:R-:W-:Y:S02]  /*02b0*/  MOV R5, c[0x0][0x3ac] ;  /* 0x0000eb0000057a02 */ /* 0x000fe40000000f00 */
.L_x_192:
[----:B------:R-:W-:-:S05]  /*02c0*/  IMAD.SHL.U32 R0, R2, 0x80, RZ ;  /* 0x0000008002007824 */ /* 0x000fca00078e00ff */
[----:B-----5:R-:W-:-:S04]  /*02d0*/  ISETP.GE.AND P0, PT, R0, R5, PT ;  /* 0x000000050000720c */ /* 0x020fc80003f06270 */
[----:B------:R-:W-:-:S04]  /*02e0*/  SEL R207, R207, 0xffffffff, !P0 ;  /* 0xffffffffcfcf7807 */ /* 0x000fc80004000000 */
.L_x_190:
        /* <DEDUP_REMOVED lines=33> */
.L_x_194:
[----:B------:R-:W-:-:S04]  /*0500*/  ISETP.NE.U32.AND P1, PT, RZ, c[0x0][0x2e0], PT ;  /* 0x0000b800ff007a0c */ /* 0x000fc80003f25070 */
[----:B------:R-:W-:-:S13]  /*0510*/  ISETP.NE.AND.EX P1, PT, RZ, c[0x0][0x2e4], PT, P1 ;  /* 0x0000b900ff007a0c */ /* 0x000fda0003f25310 */
[----:B------:R-:W-:Y:S05]  /*0520*/  @!P1 BRA `(.L_x_195) ;  /* 0x0000003000009947 */ /* 0x000fea0003800000 */
[----:B------:R-:W-:-:S06]  /*0530*/  IMAD.WIDE R4, R207, R4, c[0x0][0x2e0] ;  /* 0x0000b800cf047625 */ /* 0x000fcc00078e0204 */
[----:B------:R1:W5:Y:S01]  /*0540*/  LDG.E R5, [R4.64] ;  /* 0x0000000804057981 */ /* 0x000362000c1e1900 */
[----:B------:R-:W-:Y:S05]  /*0550*/  BRA `(.L_x_196) ;  /* 0x0000004000007947 */ /* 0x000fea0003800000 */
.L_x_195:
[----:B------:R-:W-:Y:S05]  /*0560*/  @!P3 BRA `(.L_x_196) ;  /* 0x000000300000b947 */ /* 0x000fea0003800000 */
[----:B------:R-:W2:Y:S04]  /*0570*/  LDG.E R5, [R16.64] ;  /* 0x0000000810057981 */ /* 0x000ea8000c1e1900 */
[----:B------:R-:W2:Y:S02]  /*0580*/  LDG.E R4, [R16.64+0x4] ;  /* 0x0000040810047981 */ /* 0x000ea4000c1e1900 */
[----:B--2---:R-:W-:Y:S02]  /*0590*/  IADD3 R5, -R5, R4, RZ ;  /* 0x0000000405057210 */ /* 0x004fe40007ffe1ff */
.L_x_196:
        /* <DEDUP_REMOVED lines=358> */
.L_x_199:
[----:B------:R-:W-:Y:S05]  /*1c00*/  BSYNC B0 ;  /* 0x0000000000007941 */ /* 0x000fea0003800000 */
.L_x_198:
        /* <DEDUP_REMOVED lines=59> */
.L_x_202:
        /* <DEDUP_REMOVED lines=97> */
.L_x_200:
        /* <DEDUP_REMOVED lines=371> */
.L_x_201:
        /* <DEDUP_REMOVED lines=174> */
.L_x_197:
[----:B------:R-:W-:Y:S05]  /*47e0*/  @P2 EXIT ;  /* 0x000000000000294d */ /* 0x000fea0003800000 */
[----:B------:R-:W-:-:S04]  /*47f0*/  ISETP.NE.U32.AND P1, PT, RZ, c[0x0][0x360], PT ;  /* 0x0000d800ff007a0c */ /* 0x000fc80003f25070 */
[----:B------:R-:W-:-:S13]  /*4800*/  ISETP.NE.AND.EX P1, PT, RZ, c[0x0][0x364], PT, P1 ;  /* 0x0000d900ff007a0c */ /* 0x000fda0003f25310 */
[----:B------:R-:W-:-:S04]  /*4810*/  @P1 IMAD.MOV.U32 R0, RZ, RZ, 0x4 ;  /* 0x00000004ff001424 */ /* 0x000fc800078e00ff */
[----:B------:R-:W-:-:S06]  /*4820*/  @P1 IMAD.WIDE R6, R207, R0, c[0x0][0x360] ;  /* 0x0000d800cf061625 */ /* 0x000fcc00078e0200 */
[----:B------:R2:W3:Y:S01]  /*4830*/  @P1 LDG.E R6, [R6.64] ;  /* 0x0000000806061981 */ /* 0x0004e2000c1e1900 */
[----:B------:R-:W4:Y:S01]  /*4840*/  S2UR UR6, SR_CTAID.X ;  /* 0x00000000000679c3 */ /* 0x000f220000002500 */
[----:B------:R-:W-:Y:S01]  /*4850*/  IMAD.MOV.U32 R0, RZ, RZ, c[0x0][0x338] ;  /* 0x0000ce00ff007624 */ /* 0x000fe200078e00ff */
[----:B------:R-:W-:Y:S01]  /*4860*/  ULDC UR5, c[0x0][0x358] ;  /* 0x0000d60000057ab9 */ /* 0x000fe20000000800 */
[----:B------:R-:W5:Y:S01]  /*4870*/  S2R R3, SR_CTAID.Y ;  /* 0x0000000000037919 */ /* 0x000f620000002600 */
[----:B------:R-:W-:Y:S01]  /*4880*/  ULDC UR4, c[0x0][0x2f4] ;  /* 0x0000bd0000047ab9 */ /* 0x000fe20000000800 */
[----:B-1----:R-:W-:Y:S02]  /*4890*/  IMAD R4, R207, c[0x0][0x2f4], RZ ;  /* 0x0000bd00cf047a24 */ /* 0x002fe400078e02ff */
[----:B------:R-:W-:Y:S01]  /*48a0*/  BAR.SYNC.DEFER_BLOCKING 0x1, 0x100 ;  /* 0x0044000000007b1d */ /* 0x000fe20000010000 */
[----:B------:R-:W-:Y:S02]  /*48b0*/  ISETP.NE.AND P0, PT, R0, 0x1, PT ;  /* 0x000000010000780c */ /* 0x000fe40003f05270 */
[----:B------:R-:W-:-:S03]  /*48c0*/  SHF.R.S32.HI R5, RZ, 0x1f, R4 ;  /* 0x0000001fff057819 */ /* 0x000fc60000011404 */
[----:B------:R-:W1:Y:S01]  /*48d0*/  S2R R2, SR_TID.X ;  /* 0x0000000000027919 */ /* 0x000e620000002100 */
[----:B------:R-:W-:Y:S01]  /*48e0*/  BSSY B0, `(.L_x_203) ;  /* 0x0000021000007945 */ /* 0x000fe20003800000 */
[----:B----4-:R-:W-:-:S06]  /*48f0*/  UIMAD UR5, UR6, UR5, URZ ;  /* 0x00000005060572a4 */ /* 0x010fcc000f8e023f */
[----:B-----5:R-:W-:Y:S01]  /*4900*/  @P0 IMAD.HI.U32 R0, R3, c[0x0][0x33c], RZ ;  /* 0x0000cf0003000a27 */ /* 0x020fe200078e00ff */
[----:B------:R-:W-:-:S03]  /*4910*/  UIMAD UR5, UR5, UR4, URZ ;  /* 0x00000004050572a4 */ /* 0x000fc6000f8e023f */
[----:B--2---:R-:W-:Y:S01]  /*4920*/  IMAD.MOV.U32 R7, RZ, RZ, R3 ;  /* 0x000000ffff077224 */ /* 0x004fe200078e0003 */
[----:B------:R-:W-:Y:S01]  /*4930*/  @P0 SHF.R.U32.HI R7, RZ, c[0x0][0x340], R0 ;  /* 0x0000d000ff070a19 */ /* 0x000fe20000011600 */
[----:B------:R-:W-:Y:S01]  /*4940*/  USHF.R.S32.HI UR4, URZ, 0x1f, UR5 ;  /* 0x0000001f3f047899 */ /* 0x000fe20008011405 */
[----:B------:R-:W-:Y:S02]  /*4950*/  SHF.R.S32.HI R0, RZ, 0x1f, R207 ;  /* 0x0000001fff007819 */ /* 0x000fe400000114cf */
[--C-:B------:R-:W-:Y:S01]  /*4960*/  IADD3 R4, P2, P0, R4, UR5, R7.reuse ;  /* 0x0000000504047c10 */ /* 0x100fe2000f85e007 */
[----:B------:R-:W-:Y:S01]  /*4970*/  IMAD.MOV R8, RZ, RZ, -R7 ;  /* 0x000000ffff087224 */ /* 0x000fe200078e0a07 */
[----:B------:R-:W-:-:S03]  /*4980*/  SEL R0, R0, RZ, !P1 ;  /* 0x000000ff00007207 */ /* 0x000fc60004800000 */
[----:B------:R-:W-:Y:S02]  /*4990*/  IMAD R8, R8, c[0x0][0x338], R3 ;  /* 0x0000ce0008087a24 */ /* 0x000fe400078e0203 */
[C---:B---3--:R-:W-:Y:S01]  /*49a0*/  @P1 IMAD R9, R207.reuse, 0x80, R6 ;  /* 0x00000080cf091824 */ /* 0x048fe200078e0206 */
[----:B------:R-:W-:Y:S02]  /*49b0*/  SHF.R.S32.HI R6, RZ, 0x1f, R7 ;  /* 0x0000001fff067819 */ /* 0x000fe40000011407 */
[----:B------:R-:W-:Y:S02]  /*49c0*/  SEL R207, R207, RZ, !P1 ;  /* 0x000000ffcfcf7207 */ /* 0x000fe40004800000 */
[----:B------:R-:W-:Y:S02]  /*49d0*/  @P1 SHF.R.S32.HI R10, RZ, 0x1f, R9 ;  /* 0x0000001fff0a1819 */ /* 0x000fe40000011409 */
[----:B------:R-:W-:Y:S02]  /*49e0*/  IADD3.X R5, R5, UR4, R6, P2, P0 ;  /* 0x0000000405057c10 */ /* 0x000fe400097e0406 */
[----:B------:R-:W-:-:S02]  /*49f0*/  @P1 LEA.HI R10, R10, R9, RZ, 0x7 ;  /* 0x000000090a0a1211 */ /* 0x000fc400078f38ff */
[----:B-1----:R-:W-:Y:S02]  /*4a00*/  ISETP.NE.AND P2, PT, R2, RZ, PT ;  /* 0x000000ff0200720c */ /* 0x002fe40003f45270 */
[----:B------:R-:W-:Y:S01]  /*4a10*/  SHF.L.U64.HI R5, R4, 0x2, R5 ;  /* 0x0000000204057819 */ /* 0x000fe20000010205 */
[----:B------:R-:W-:Y:S02]  /*4a20*/  @P1 IMAD.SHL.U32 R10, R10, 0x40, RZ ;  /* 0x000000400a0a1824 */ /* 0x000fe400078e00ff */
[----:B------:R-:W-:-:S03]  /*4a30*/  IMAD.SHL.U32 R4, R4, 0x4, RZ ;  /* 0x0000000404047824 */ /* 0x000fc600078e00ff */
[----:B------:R-:W-:Y:S02]  /*4a40*/  @P1 LOP3.LUT R10, R10, 0xffffe000, RZ, 0xc0, !PT ;  /* 0xffffe0000a0a1812 */ /* 0x000fe400078ec0ff */
[----:B------:R-:W-:Y:S02]  /*4a50*/  IADD3 R12, P0, R4, c[0x0][0x350], RZ ;  /* 0x0000d400040c7a10 */ /* 0x000fe40007f1e0ff */
[----:B------:R-:W-:Y:S02]  /*4a60*/  @P1 SHF.R.S32.HI R11, RZ, 0x1f, R10 ;  /* 0x0000001fff0b1819 */ /* 0x000fe4000001140a */
[----:B------:R-:W-:Y:S01]  /*4a70*/  IADD3.X R13, R5, c[0x0][0x354], RZ, P0, !PT ;  /* 0x0000d500050d7a10 */ /* 0x000fe200007fe4ff */
[----:B------:R-:W-:Y:S01]  /*4a80*/  @!P1 CS2R R10, SRZ ;  /* 0x00000000000a9805 */ /* 0x000fe2000001ff00 */
[----:B------:R-:W-:Y:S05]  /*4a90*/  @P2 BRA `(.L_x_204) ;  /* 0x0000005000002947 */ /* 0x000fea0003800000 */
.L_x_205:
[----:B------:R-:W2:Y:S01]  /*4aa0*/  LDG.E.STRONG.GPU R3, [R12.64] ;  /* 0x000000080c037981 */ /* 0x000ea2000c1ef900 */
[----:B------:R-:W-:Y:S01]  /*4ab0*/  YIELD ;  /* 0x0000000000007946 */ /* 0x000fe20003800000 */
[----:B--2---:R-:W-:Y:S01]  /*4ac0*/  ISETP.NE.AND P0, PT, R3, R8, PT ;  /* 0x000000080300720c */ /* 0x004fe20003f05270 */
[----:B------:R-:W-:-:S12]  /*4ad0*/  CCTL.IVALL ;  /* 0x00000000ff00798f */ /* 0x000fd80002000000 */
[----:B------:R-:W-:Y:S05]  /*4ae0*/  @P0 BRA `(.L_x_205) ;  /* 0xffffffb000000947 */ /* 0x000fea000383ffff */
.L_x_204:
[----:B------:R-:W-:Y:S05]  /*4af0*/  BSYNC B0 ;  /* 0x0000000000007941 */ /* 0x000fea0003800000 */
.L_x_203:
[----:B------:R-:W-:Y:S01]  /*4b00*/  MOV R9, 0xffffffff ;  /* 0xffffffff00097802 */ /* 0x000fe20000000f00 */
[----:B------:R-:W-:Y:S05]  /*4b10*/  BRA.CONV ~URZ, `(.L_x_206) ;  /* 0x000000237f007947 */ /* 0x000fea000b800000 */
[----:B------:R-:W-:Y:S02]  /*4b20*/  MOV R14, 0x4b40 ;  /* 0x00004b40000e7802 */ /* 0x000fe40000000f00 */
[----:B------:R-:W-:Y:S05]  /*4b30*/  CALL.REL.NOINC `($__internal_1_$__cuda_sm70_warpsync) ;  /* 0x0000089000007944 */ /* 0x000fea0003c00000 */
.L_x_206:
[----:B------:R-:W-:Y:S01]  /*4b40*/  USHF.L.U32 UR5, UR6, 0xd, URZ ;  /* 0x0000000d06057899 */ /* 0x000fe2000800063f */
[----:B------:R-:W-:Y:S01]  /*4b50*/  SHF.R.S32.HI R3, RZ, 0x1f, R2 ;  /* 0x0000001fff037819 */ /* 0x000fe20000011402 */
[----:B------:R-:W-:-:S06]  /*4b60*/  NOP ;  /* 0x0000000000007918 */ /* 0x000fcc0000000000 */
[----:B------:R-:W-:Y:S01]  /*4b70*/  USHF.R.S32.HI UR4, URZ, 0x1f, UR5 ;  /* 0x0000001f3f047899 */ /* 0x000fe20008011405 */
[----:B------:R-:W-:Y:S01]  /*4b80*/  IADD3 R10, P1, P0, R10, UR5, R2 ;  /* 0x000000050a0a7c10 */ /* 0x000fe2000f83e002 */
[----:B------:R-:W-:-:S04]  /*4b90*/  IMAD R2, R6, c[0x0][0x328], RZ ;  /* 0x0000ca0006027a24 */ /* 0x000fc800078e02ff */
[----:B------:R-:W-:Y:S01]  /*4ba0*/  IADD3.X R11, R11, UR4, R3, P1, P0 ;  /* 0x000000040b0b7c10 */ /* 0x000fe20008fe0403 */
[C---:B------:R-:W-:Y:S02]  /*4bb0*/  IMAD R3, R7.reuse, c[0x0][0x32c], R2 ;  /* 0x0000cb0007037a24 */ /* 0x040fe400078e0202 */
[----:B------:R-:W-:Y:S02]  /*4bc0*/  IMAD R2, R0, c[0x0][0x330], RZ ;  /* 0x0000cc0000027a24 */ /* 0x000fe400078e02ff */
[----:B------:R-:W-:-:S04]  /*4bd0*/  IMAD.WIDE.U32 R14, R7, c[0x0][0x328], R10 ;  /* 0x0000ca00070e7a25 */ /* 0x000fc800078e000a */
[----:B------:R-:W-:Y:S01]  /*4be0*/  IMAD R2, R207, c[0x0][0x334], R2 ;  /* 0x0000cd00cf027a24 */ /* 0x000fe200078e0202 */
[----:B------:R-:W-:-:S05]  /*4bf0*/  IADD3 R15, R15, R3, RZ ;  /* 0x000000030f0f7210 */ /* 0x000fca0007ffe0ff */
[----:B------:R-:W-:-:S05]  /*4c00*/  IMAD.WIDE.U32 R14, R207, c[0x0][0x330], R14 ;  /* 0x0000cc00cf0e7a25 */ /* 0x000fca00078e000e */
[----:B------:R-:W-:Y:S02]  /*4c10*/  IADD3 R2, R15, R2, RZ ;  /* 0x000000020f027210 */ /* 0x000fe40007ffe0ff */
        /* <DEDUP_REMOVED lines=36> */
[----:B-1----:R-:W-:Y:S05]  /*4e60*/  CALL.REL.NOINC `($__internal_1_$__cuda_sm70_warpsync) ;  /* 0x0000056000007944 */ /* 0x002fea0003c00000 */
.L_x_207:
        /* <DEDUP_REMOVED lines=12> */
.L_x_209:
[----:B------:R-:W-:Y:S05]  /*4f30*/  BSYNC B0 ;  /* 0x0000000000007941 */ /* 0x000fea0003800000 */
.L_x_208:
[----:B------:R-:W-:Y:S01]  /*4f40*/  IADD3 R4, P0, R4, c[0x0][0x348], RZ ;  /* 0x0000d20004047a10 */ /* 0x000fe20007f1e0ff */
[----:B------:R-:W-:Y:S03]  /*4f50*/  BSSY B0, `(.L_x_210) ;  /* 0x0000008000007945 */ /* 0x000fe60003800000 */
[----:B------:R-:W-:Y:S01]  /*4f60*/  IADD3.X R5, R5, c[0x0][0x34c], RZ, P0, !PT ;  /* 0x0000d30005057a10 */ /* 0x000fe200007fe4ff */
[----:B------:R-:W-:Y:S05]  /*4f70*/  @P2 BRA `(.L_x_211) ;  /* 0x0000005000002947 */ /* 0x000fea0003800000 */
.L_x_212:
[----:B--2---:R-:W2:Y:S01]  /*4f80*/  LDG.E.STRONG.GPU R3, [R4.64] ;  /* 0x0000000804037981 */ /* 0x004ea2000c1ef900 */
[----:B------:R-:W-:Y:S01]  /*4f90*/  YIELD ;  /* 0x0000000000007946 */ /* 0x000fe20003800000 */
[----:B--2---:R-:W-:Y:S01]  /*4fa0*/  ISETP.NE.AND P0, PT, R3, R8, PT ;  /* 0x000000080300720c */ /* 0x004fe20003f05270 */
[----:B------:R-:W-:-:S12]  /*4fb0*/  CCTL.IVALL ;  /* 0x00000000ff00798f */ /* 0x000fd80002000000 */
[----:B------:R-:W-:Y:S05]  /*4fc0*/  @P0 BRA `(.L_x_212) ;  /* 0xffffffb000000947 */ /* 0x000fea000383ffff */
.L_x_211:
[----:B------:R-:W-:Y:S05]  /*4fd0*/  BSYNC B0 ;  /* 0x0000000000007941 */ /* 0x000fea0003800000 */
.L_x_210:
[----:B------:R-:W-:Y:S05]  /*4fe0*/  BRA.CONV ~URZ, `(.L_x_213) ;  /* 0x000000237f007947 */ /* 0x000fea000b800000 */
[----:B------:R-:W-:Y:S02]  /*4ff0*/  MOV R14, 0x5010 ;  /* 0x00005010000e7802 */ /* 0x000fe40000000f00 */
[----:B-12---:R-:W-:Y:S05]  /*5000*/  CALL.REL.NOINC `($__internal_1_$__cuda_sm70_warpsync) ;  /* 0x000003c000007944 */ /* 0x006fea0003c00000 */
.L_x_213:
[----:B------:R-:W-:Y:S01]  /*5010*/  MOV R2, R10 ;  /* 0x0000000a00027202 */ /* 0x000fe20000000f00 */
[----:B------:R-:W-:Y:S01]  /*5020*/  IMAD R6, R6, c[0x0][0x300], RZ ;  /* 0x0000c00006067a24 */ /* 0x000fe200078e02ff */
[----:B--2---:R-:W-:Y:S01]  /*5030*/  MOV R3, R11 ;  /* 0x0000000b00037202 */ /* 0x004fe20000000f00 */
[----:B------:R-:W-:Y:S01]  /*5040*/  IMAD R0, R0, c[0x0][0x308], RZ ;  /* 0x0000c20000007a24 */ /* 0x000fe200078e02ff */
[----:B------:R-:W-:-:S06]  /*5050*/  NOP ;  /* 0x0000000000007918 */ /* 0x000fcc0000000000 */
[----:B------:R-:W-:-:S04]  /*5060*/  IMAD.WIDE.U32 R2, R7, c[0x0][0x300], R2 ;  /* 0x0000c00007027a25 */ /* 0x000fc800078e0002 */
[----:B------:R-:W-:Y:S02]  /*5070*/  IMAD R6, R7, c[0x0][0x304], R6 ;  /* 0x0000c10007067a24 */ /* 0x000fe400078e0206 */
[----:B------:R-:W-:-:S03]  /*5080*/  IMAD R0, R207, c[0x0][0x30c], R0 ;  /* 0x0000c300cf007a24 */ /* 0x000fc600078e0200 */
        /* <DEDUP_REMOVED lines=39> */
[----:B-12---:R-:W-:Y:S05]  /*5300*/  CALL.REL.NOINC `($__internal_1_$__cuda_sm70_warpsync) ;  /* 0x000000c000007944 */ /* 0x006fea0003c00000 */
.L_x_214:
        /* <DEDUP_REMOVED lines=12> */
        .weak           $__internal_1_$__cuda_sm70_warpsync
        .type           $__internal_1_$__cuda_sm70_warpsync,@function
        .size           $__internal_1_$__cuda_sm70_warpsync,(.L_x_1800 - $__internal_1_$__cuda_sm70_warpsync)
$__internal_1_$__cuda_sm70_warpsync:
[----:B------:R-:W-:Y:S01]  /*53d0*/  MOV R15, 0x0 ;  /* 0x00000000000f7802 */ /* 0x000fe20000000f00 */
[----:B------:R-:W-:Y:S04]  /*53e0*/  WARPSYNC R9 ;  /* 0x0000000900007348 */ /* 0x000fe80003800000 */
[----:B------:R-:W-:Y:S05]  /*53f0*/  RET.REL.NODEC R14 `(_ZN7cutlass13device_kernelIN5flash19enable_sm80_to_sm89INS1_16FlashAttnBwdSm80INS1_25CollectiveMainloopBwdSm80ILi2ELi2EN4cute5tupleIJNS5_1CILi64EEENS7_ILi128EEES8_EEENS_10bfloat16_tEfNS_4arch4Sm80ELb0ELb0ELb0ELb1ELb1ELb0ELb0ELb0ELi2ELi2ELi4ELi2ELb1EEENS1_24CollectiveEpilogueBwdGQAISA_fSD_Li256ELb1ELb1EEENS1_19SingleTileSchedulerILb1ELb0ELb0ELi128EEEEEEEEEvNT_6ParamsE) ;  /* 0xffffac000e007950 */ /* 0x000fea0003c3ffff */
.L_x_215:
        /* <DEDUP_REMOVED lines=16> */
.L_x_1800:


//--------------------- .text._ZN7cutlass13device_kernelIN5flash19enable_sm80_to_sm89INS1_16FlashAttnBwdSm80INS1_25CollectiveMainloopBwdSm80ILi2ELi2EN4cute5tupleIJNS5_1CILi64EEENS7_ILi128EEES8_EEENS_10bfloat16_tEfNS_4arch4Sm80ELb0ELb1ELb0ELb0ELb0ELb0ELb0ELb0ELi2ELi2ELi4ELi2ELb1EEENS1_21CollectiveEpilogueBwdISA_SB_SD_Li256ELb0ELb0ELi2EEENS1_19SingleTileSchedulerILb0ELb0ELb0ELi128EEEEEEEEEvNT_6ParamsE --------------------------
	.section	.text._ZN7cutlass13device_kernelIN5flash19enable_sm80_to_sm89INS1_16FlashAttnBwdSm80INS1_25CollectiveMainloopBwdSm80ILi2ELi2EN4cute5tupleIJNS5_1CILi64EEENS7_ILi128EEES8_EEENS_10bfloat16_tEfNS_4arch4Sm80ELb0ELb1ELb0ELb0ELb0ELb0ELb0ELb0ELi2ELi2ELi4ELi2ELb1EEENS1_21CollectiveEpilogueBwdISA_SB_SD_Li256ELb0ELb0ELi2EEENS1_19SingleTileSchedulerILb0ELb0ELb0ELi128EEEEEEEEEvNT_6ParamsE,"ax",@progbits
	.sectioninfo	@"SHI_REGISTERS=245"
	.align	128
.text._ZN7cutlass13device_kernelIN5flash19enable_sm80_to_sm89INS1_16FlashAttnBwdSm80INS1_25CollectiveMainloopBwdSm80ILi2ELi2EN4cute5tupleIJNS5_1CILi64EEENS7_ILi128EEES8_EEENS_10bfloat16_tEfNS_4arch4Sm80ELb0ELb1ELb0ELb0ELb0ELb0ELb0ELb0ELi2ELi2ELi4ELi2ELb1EEENS1_21CollectiveEpilogueBwdISA_SB_SD_Li256ELb0ELb0ELi2EEENS1_19SingleTileSchedulerILb0ELb0ELb0ELi128EEEEEEEEEvNT_6ParamsE:
        .type           _ZN7cutlass13device_kernelIN5flash19enable_sm80_to_sm89INS1_16FlashAttnBwdSm80INS1_25CollectiveMainloopBwdSm80ILi2ELi2EN4cute5tupleIJNS5_1CILi64EEENS7_ILi128EEES8_EEENS_10bfloat16_tEfNS_4arch4Sm80ELb0ELb1ELb0ELb0ELb0ELb0ELb0ELb0ELi2ELi2ELi4ELi2ELb1EEENS1_21CollectiveEpilogueBwdISA_SB_SD_Li256ELb0ELb0ELi2EEENS1_19SingleTileSchedulerILb0ELb0ELb0ELi128EEEEEEEEEvNT_6ParamsE,@function
        .size           _ZN7cutlass13device_kernelIN5flash19enable_sm80_to_sm89INS1_16FlashAttnBwdSm80INS1_25CollectiveMainloopBwdSm80ILi2ELi2EN4cute5tupleIJNS5_1CILi64EEENS7_ILi128EEES8_EEENS_10bfloat16_tEfNS_4arch4Sm80ELb0ELb1ELb0ELb0ELb0ELb0ELb0ELb0ELi2ELi2ELi4ELi2ELb1EEENS1_21CollectiveEpilogueBwdISA_SB_SD_Li256ELb0ELb0ELi2EEENS1_19SingleTileSchedulerILb0ELb0ELb0ELi128EEEEEEEEEvNT_6ParamsE,(.L_x_1802 - _ZN7cutlass13device_kernelIN5flash19enable_sm80_to_sm89INS1_16FlashAttnBwdSm80INS1_25CollectiveMainloopBwdSm80ILi2ELi2EN4cute5tupleIJNS5_1CILi64EEENS7_ILi128EEES8_EEENS_10bfloat16_tEfNS_4arch4Sm80ELb0ELb1ELb0ELb0ELb0ELb0ELb0ELb0ELi2ELi2ELi4ELi2ELb1EEENS1_21CollectiveEpilogueBwdISA_SB_SD_Li256ELb0ELb0ELi2EEENS1_19SingleTileSchedulerILb0ELb0ELb0ELi128EEEEEEEEEvNT_6ParamsE)
        .other          _ZN7cutlass13device_kernelIN5flash19enable_sm80_to_sm89INS1_16FlashAttnBwdSm80INS1_25CollectiveMainloopBwdSm80ILi2ELi2EN4cute5tupleIJNS5_1CILi64EEENS7_ILi128EEES8_EEENS_10bfloat16_tEfNS_4arch4Sm80ELb0ELb1ELb0ELb0ELb0ELb0ELb0ELb0ELi2ELi2ELi4ELi2ELb1EEENS1_21CollectiveEpilogueBwdISA_SB_SD_Li256ELb0ELb0ELi2EEENS1_19SingleTileSchedulerILb0ELb0ELb0ELi128EEEEEEEEEvNT_6ParamsE,@"STO_CUDA_ENTRY STV_DEFAULT"
_ZN7cutlass13device_kernelIN5flash19enable_sm80_to_sm89INS1_16FlashAttnBwdSm80INS1_25CollectiveMainloopBwdSm80ILi2ELi2EN4cute5tupleIJNS5_1CILi64EEENS7_ILi128EEES8_EEENS_10bfloat16_tEfNS_4arch4Sm80ELb0ELb1ELb0ELb0ELb0ELb0ELb0ELb0ELi2ELi2ELi4ELi2ELb1EEENS1_21CollectiveEpilogueBwdISA_SB_SD_Li256ELb0ELb0ELi2EEENS1_19SingleTileSchedulerILb0ELb0ELb0ELi128EEEEEEEEEvNT_6ParamsE:
[----:B------:R-:W-:Y:S02]  /*0000*/  MOV R1, c[0x0][0x28] ;  /* 0x00000a0000017a02 */ /* 0x000fe40000000f00 */
[----:B------:R-:W1:Y:S02]  /*0010*/  S2UR UR19, SR_CTAID.Z ;  /* 0x00000000001379c3 */ /* 0x000e640000002700 */
[----:B-1----:R-:W-:-:S13]  /*0020*/  ISETP.LE.AND P0, PT, RZ, UR19, PT ;  /* 0x00000013ff007c0c */ /* 0x002fda000bf03270 */
[----:B------:R-:W-:Y:S05]  /*0030*/  @!P0 EXIT ;  /* 0x000000000000894d */ /* 0x000fea0003800000 */
[----:B------:R-:W1:Y:S01]  /*0040*/  S2UR UR11, SR_CTAID.X ;  /* 0x00000000000b79c3 */ /* 0x000e620000002500 */
[----:B------:R-:W2:Y:S01]  /*0050*/  S2R R204, SR_TID.X ;  /* 0x0000000000cc7919 */ /* 0x000ea20000002100 */
[----:B------:R-:W-:Y:S02]  /*0060*/  ULDC UR5, c[0x0][0x168] ;  /* 0x00005a0000057ab9 */ /* 0x000fe40000000800 */
[----:B------:R-:W-:Y:S01]  /*0070*/  UIADD3 UR6, UR5, 0x3f, URZ ;  /* 0x0000003f05067890 */ /* 0x000fe2000fffe03f */
[----:B------:R-:W3:Y:S03]  /*0080*/  S2R R7, SR_CTAID.Y ;  /* 0x0000000000077919 */ /* 0x000ee60000002600 */
[----:B------:R-:W-:-:S04]  /*0090*/  USHF.R.S32.HI UR4, URZ, 0x1f, UR6 ;  /* 0x0000001f3f047899 */ /* 0x000fc80008011406 */
[----:B------:R-:W-:-:S04]  /*00a0*/  ULEA.HI UR4, UR4, UR6, URZ, 0x6 ;  /* 0x0000000604047291 */ /* 0x000fc8000f8f303f */
[----:B------:R-:W-:Y:S01]  /*00b0*/  USHF.R.S32.HI UR13, URZ, 0x6, UR4 ;  /* 0x000000063f0d7899 */ /* 0x000fe20008011404 */
[----:B-1----:R-:W-:-:S13]  /*00c0*/  ISETP.LE.AND P0, PT, RZ, UR11, PT ;  /* 0x0000000bff007c0c */ /* 0x002fda000bf03270 */
[----:B------:R-:W-:Y:S05]  /*00d0*/  @!P0 BRA `(.L_x_216) ;  /* 0x000000b000008947 */ /* 0x000fea0003800000 */
[----:B--23--:R-:W-:Y:S02]  /*00e0*/  UIADD3 UR5, UR5, 0xbf, URZ ;  /* 0x000000bf05057890 */ /* 0x00cfe4000fffe03f */
[----:B------:R-:W-:Y:S02]  /*00f0*/  ULDC UR4, c[0x0][0x198] ;  /* 0x0000660000047ab9 */ /* 0x000fe40000000800 */
[----:B------:R-:W-:-:S03]  /*0100*/  UIADD3 UR4, UR5, -UR4, URZ ;  /* 0x8000000405047290 */ /* 0x000fc6000fffe03f */
[----:B------:R-:W-:Y:S02]  /*0110*/  ULDC UR5, c[0x0][0x2a0] ;  /* 0x0000a80000057ab9 */ /* 0x000fe40000000800 */
[----:B------:R-:W-:-:S04]  /*0120*/  ULEA UR4, UR11, UR4, 0x7 ;  /* 0x000000040b047291 */ /* 0x000fc8000f8e383f */
[----:B------:R-:W-:-:S04]  /*0130*/  UIADD3 UR5, UR4, UR5, URZ ;  /* 0x0000000504057290 */ /* 0x000fc8000fffe03f */
[----:B------:R-:W-:-:S04]  /*0140*/  USHF.R.S32.HI UR4, URZ, 0x1f, UR5 ;  /* 0x0000001f3f047899 */ /* 0x000fc80008011405 */
[----:B------:R-:W-:-:S04]  /*0150*/  ULEA.HI UR4, UR4, UR5, URZ, 0x6 ;  /* 0x0000000504047291 */ /* 0x000fc8000f8f303f */
[----:B------:R-:W-:-:S04]  /*0160*/  USHF.R.S32.HI UR4, URZ, 0x6, UR4 ;  /* 0x000000063f047899 */ /* 0x000fc80008011404 */
[----:B------:R-:W-:-:S04]  /*0170*/  UISETP.LT.AND UP0, UPT, UR13, UR4, UPT ;  /* 0x000000040d00728c */ /* 0x000fc8000bf01270 */
[----:B------:R-:W-:Y:S02]  /*0180*/  USEL UR13, UR13, UR4, UP0 ;  /* 0x000000040d0d7287 */ /* 0x000fe40008000000 */
.L_x_216:
[----:B--23--:R-:W-:Y:S01]  /*0190*/  USHF.L.U32 UR12, UR11, 0x7, URZ ;  /* 0x000000070b0c7899 */ /* 0x00cfe2000800063f */
[----:B------:R-:W-:Y:S01]  /*01a0*/  PLOP3.LUT P1, PT, PT, PT, PT, 0x80, 0x0 ;  /* 0x000000000000781c */ /* 0x000fe20003f2f070 */
[----:B------:R-:W-:Y:S01]  /*01b0*/  ULDC UR6, c[0x0][0x198] ;  /* 0x0000660000067ab9 */ /* 0x000fe20000000800 */
[----:B------:R-:W-:Y:S01]  /*01c0*/  CS2R R126, SRZ ;  /* 0x00000000007e7805 */ /* 0x000fe2000001ff00 */
[----:B------:R-:W-:Y:S01]  /*01d0*/  ULDC UR5, c[0x0][0x168] ;  /* 0x00005a0000057ab9 */ /* 0x000fe20000000800 */
[----:B------:R-:W-:Y:S01]  /*01e0*/  CS2R R124, SRZ ;  /* 0x00000000007c7805 */ /* 0x000fe2000001ff00 */
[----:B------:R-:W-:Y:S01]  /*01f0*/  UIADD3 UR5, UR12, UR5, -UR6 ;  /* 0x000000050c057290 */ /* 0x000fe2000fffe806 */
[----:B------:R-:W-:Y:S01]  /*0200*/  CS2R R130, SRZ ;  /* 0x0000000000827805 */ /* 0x000fe2000001ff00 */
[----:B------:R-:W-:Y:S01]  /*0210*/  ULDC UR4, c[0x0][0x2a4] ;  /* 0x0000a90000047ab9 */ /* 0x000fe20000000800 */
[----:B------:R-:W-:Y:S01]  /*0220*/  CS2R R128, SRZ ;  /* 0x0000000000807805 */ /* 0x000fe2000001ff00 */
[----:B------:R-:W-:Y:S01]  /*0230*/  UIADD3 UR5, UR5, -UR4, URZ ;  /* 0x8000000405057290 */ /* 0x000fe2000fffe03f */
[----:B------:R-:W-:Y:S01]  /*0240*/  CS2R R122, SRZ ;  /* 0x00000000007a7805 */ /* 0x000fe2000001ff00 */
[----:B------:R-:W-:Y:S01]  /*0250*/  ULDC.64 UR22, c[0x0][0x118] ;  /* 0x0000460000167ab9 */ /* 0x000fe20000000a00 */
[----:B------:R-:W-:Y:S01]  /*0260*/  CS2R R120, SRZ ;  /* 0x0000000000787805 */ /* 0x000fe2000001ff00 */
[----:B------:R-:W-:Y:S01]  /*0270*/  USHF.R.S32.HI UR4, URZ, 0x1f, UR5 ;  /* 0x0000001f3f047899 */ /* 0x000fe20008011405 */
[----:B------:R-:W-:Y:S01]  /*0280*/  CS2R R118, SRZ ;  /* 0x0000000000767805 */ /* 0x000fe2000001ff00 */
[----:B------:R-:W-:Y:S01]  /*0290*/  CS2R R116, SRZ ;  /* 0x0000000000747805 */ /* 0x000fe2000001ff00 */
[----:B------:R-:W-:Y:S01]  /*02a0*/  CS2R R110, SRZ ;  /* 0x00000000006e7805 */ /* 0x000fe2000001ff00 */
[----:B------:R-:W-:Y:S01]  /*02b0*/  ULEA.HI UR4, UR4, UR5, URZ, 0x6 ;  /* 0x0000000504047291 */ /* 0x000fe2000f8f303f */
[----:B------:R-:W-:Y:S01]  /*02c0*/  CS2R R108, SRZ ;  /* 0x00000000006c7805 */ /* 0x000fe2000001ff00 */
[----:B------:R-:W-:Y:S01]  /*02d0*/  CS2R R114, SRZ ;  /* 0x0000000000727805 */ /* 0x000fe2000001ff00 */
[----:B------:R-:W-:Y:S01]  /*02e0*/  CS2R R112, SRZ ;  /* 0x0000000000707805 */ /* 0x000fe2000001ff00 */
[----:B------:R-:W-:Y:S01]  /*02f0*/  USHF.R.S32.HI UR4, URZ, 0x6, UR4 ;  /* 0x000000063f047899 */ /* 0x000fe20008011404 */
[----:B------:R-:W-:Y:S01]  /*0300*/  CS2R R106, SRZ ;  /* 0x00000000006a7805 */ /* 0x000fe2000001ff00 */
[----:B------:R-:W-:Y:S01]  /*0310*/  CS2R R104, SRZ ;  /* 0x0000000000687805 */ /* 0x000fe2000001ff00 */
[----:B------:R-:W-:Y:S01]  /*0320*/  CS2R R102, SRZ ;  /* 0x0000000000667805 */ /* 0x000fe2000001ff00 */
[----:B------:R-:W-:Y:S01]  /*0330*/  CS2R R100, SRZ ;  /* 0x0000000000647805 */ /* 0x000fe2000001ff00 */
[----:B------:R-:W-:Y:S01]  /*0340*/  CS2R R94, SRZ ;  /* 0x00000000005e7805 */ /* 0x000fe2000001ff00 */
[----:B------:R-:W-:Y:S01]  /*0350*/  IMNMX R230, RZ, UR4, !PT ;  /* 0x00000004ffe67c17 */ /* 0x000fe2000f800200 */
[----:B------:R-:W-:Y:S01]  /*0360*/  CS2R R92, SRZ ;  /* 0x00000000005c7805 */ /* 0x000fe2000001ff00 */
[----:B------:R-:W-:Y:S01]  /*0370*/  CS2R R98, SRZ ;  /* 0x0000000000627805 */ /* 0x000fe2000001ff00 */
[----:B------:R-:W-:Y:S01]  /*0380*/  CS2R R96, SRZ ;  /* 0x0000000000607805 */ /* 0x000fe2000001ff00 */
[----:B------:R-:W-:Y:S01]  /*0390*/  ISETP.LT.AND P0, PT, R230, UR13, PT ;  /* 0x0000000de6007c0c */ /* 0x000fe2000bf01270 */
        /* <DEDUP_REMOVED lines=14> */
[----:B------:R-:W-:Y:S01]  /*0480*/  SHF.R.S32.HI R23, RZ, 0x1f, R204 ;  /* 0x0000001fff177819 */ /* 0x000fe200000114cc */
[----:B------:R-:W-:Y:S01]  /*0490*/  IMAD.MOV.U32 R5, RZ, RZ, R7 ;  /* 0x000000ffff057224 */ /* 0x000fe200078e0007 */
[----:B------:R-:W1:Y:S01]  /*04a0*/  S2R R228, SR_CTAID.Z ;  /* 0x0000000000e47919 */ /* 0x000e620000002700 */
[----:B------:R-:W-:Y:S01]  /*04b0*/  ULDC UR20, c[0x0][0x198] ;  /* 0x0000660000147ab9 */ /* 0x000fe20000000800 */
[----:B------:R-:W-:Y:S01]  /*04c0*/  ISETP.NE.AND P0, PT, R0, 0x1, PT ;  /* 0x000000010000780c */ /* 0x000fe20003f05270 */
[----:B------:R-:W-:Y:S01]  /*04d0*/  UIADD3 UR20, -UR12, UR20, URZ ;  /* 0x000000140c147290 */ /* 0x000fe2000fffe13f */
[CC--:B------:R-:W-:Y:S01]  /*04e0*/  LEA.HI R21, R23.reuse, R204.reuse, RZ, 0x3 ;  /* 0x000000cc17157211 */ /* 0x0c0fe200078f18ff */
[----:B------:R-:W-:Y:S01]  /*04f0*/  USHF.R.S32.HI UR18, URZ, 0x1f, UR19 ;  /* 0x0000001f3f127899 */ /* 0x000fe20008011413 */
[-C--:B------:R-:W-:Y:S01]  /*0500*/  LEA.HI R12, R23, R204.reuse, RZ, 0x6 ;  /* 0x000000cc170c7211 */ /* 0x080fe200078f30ff */
[----:B------:R-:W-:Y:S01]  /*0510*/  ULDC.64 UR4, c[0x0][0x1e8] ;  /* 0x00007a0000047ab9 */ /* 0x000fe20000000a00 */
[----:B------:R-:W-:Y:S01]  /*0520*/  LOP3.LUT R3, R21, 0xfffffff8, RZ, 0xc0, !PT ;  /* 0xfffffff815037812 */ /* 0x000fe200078ec0ff */
[----:B------:R-:W-:Y:S01]  /*0530*/  UIMAD UR4, UR18, UR4, URZ ;  /* 0x00000004120472a4 */ /* 0x000fe2000f8e023f */
[----:B------:R-:W-:Y:S01]  /*0540*/  SHF.R.S32.HI R206, RZ, 0x3, R21 ;  /* 0x00000003ffce7819 */ /* 0x000fe20000011415 */
[----:B------:R-:W-:Y:S01]  /*0550*/  UMOV UR21, 0x6 ;  /* 0x0000000600157882 */ /* 0x000fe20000000000 */
[----:B------:R-:W-:Y:S01]  /*0560*/  SHF.R.S32.HI R12, RZ, 0x6, R12 ;  /* 0x00000006ff0c7819 */ /* 0x000fe2000001140c */
[----:B------:R-:W-:Y:S01]  /*0570*/  IMAD.IADD R18, R204, 0x1, -R3 ;  /* 0x00000001cc127824 */ /* 0x000fe200078e0a03 */
[----:B------:R-:W-:Y:S01]  /*0580*/  SHF.R.S32.HI R207, RZ, 0x1f, R206 ;  /* 0x0000001fffcf7819 */ /* 0x000fe200000114ce */
[----:B------:R-:W-:Y:S01]  /*0590*/  @P0 IMAD.HI.U32 R0, R7, c[0x0][0x24c], RZ ;  /* 0x0000930007000a27 */ /* 0x000fe200078e00ff */
[----:B------:R-:W-:Y:S01]  /*05a0*/  UIMAD UR4, UR19, UR5, UR4 ;  /* 0x00000005130472a4 */ /* 0x000fe2000f8e0204 */
[----:B------:R-:W-:Y:S01]  /*05b0*/  LEA.HI R196, R23, R204, RZ, 0x7 ;  /* 0x000000cc17c47211 */ /* 0x000fe200078f38ff */
[----:B------:R-:W-:Y:S01]  /*05c0*/  ULDC.64 UR6, c[0x0][0x1d8] ;  /* 0x0000760000067ab9 */ /* 0x000fe20000000a00 */
[----:B------:R-:W-:Y:S01]  /*05d0*/  IMAD.SHL.U32 R212, R18, 0x8, RZ ;  /* 0x0000000812d47824 */ /* 0x000fe200078e00ff */
[----:B------:R-:W-:Y:S01]  /*05e0*/  @P0 SHF.R.U32.HI R5, RZ, c[0x0][0x250], R0 ;  /* 0x00009400ff050a19 */ /* 0x000fe20000011600 */
[----:B------:R-:W-:Y:S01]  /*05f0*/  IMAD.SHL.U32 R11, R206, 0x40, RZ ;  /* 0x00000040ce0b7824 */ /* 0x000fe200078e00ff */
[----:B------:R-:W-:Y:S01]  /*0600*/  USHF.L.U64.HI UR28, UR6, UR21, UR7 ;  /* 0x00000015061c7299 */ /* 0x000fe20008010207 */
[----:B------:R-:W-:Y:S01]  /*0610*/  IMAD.SHL.U32 R27, R12, 0x200, RZ ;  /* 0x000002000c1b7824 */ /* 0x000fe200078e00ff */
[----:B------:R-:W-:Y:S01]  /*0620*/  SHF.R.S32.HI R0, RZ, 0x1f, R5 ;  /* 0x0000001fff007819 */ /* 0x000fe20000011405 */
[----:B------:R-:W-:Y:S01]  /*0630*/  USHF.L.U32 UR29, UR6, 0x6, URZ ;  /* 0x00000006061d7899 */ /* 0x000fe2000800063f */
[----:B------:R-:W-:Y:S01]  /*0640*/  SHF.R.S32.HI R213, RZ, 0x1f, R212 ;  /* 0x0000001fffd57819 */ /* 0x000fe200000114d4 */
[----:B------:R-:W-:Y:S01]  /*0650*/  IMAD.WIDE.U32 R216, R206, c[0x0][0x178], RZ ;  /* 0x00005e00ced87a25 */ /* 0x000fe200078e00ff */
[----:B------:R-:W-:-:S02]  /*0660*/  LOP3.LUT R11, R11, 0x1c0, RZ, 0xc0, !PT ;  /* 0x000001c00b0b7812 */ /* 0x000fc400078ec0ff */
[----:B------:R-:W-:Y:S01]  /*0670*/  SHF.R.U32.HI R196, RZ, 0x4, R196 ;  /* 0x00000004ffc47819 */ /* 0x000fe200000116c4 */
[C---:B------:R-:W-:Y:S01]  /*0680*/  IMAD R14, R0.reuse, c[0x0][0x1e0], RZ ;  /* 0x00007800000e7a24 */ /* 0x040fe200078e02ff */
[--C-:B------:R-:W-:Y:S01]  /*0690*/  LOP3.LUT R6, R11, 0x38, R212.reuse, 0xf8, !PT ;  /* 0x000000380b067812 */ /* 0x100fe200078ef8d4 */
[C---:B------:R-:W-:Y:S01]  /*06a0*/  IMAD.WIDE.U32 R2, R5.reuse, c[0x0][0x1e0], R212 ;  /* 0x0000780005027a25 */ /* 0x040fe200078e00d4 */
[----:B------:R-:W-:Y:S02]  /*06b0*/  SHF.R.U32.HI R10, RZ, 0x3, R11 ;  /* 0x00000003ff0a7819 */ /* 0x000fe4000001160b */
[----:B------:R-:W-:Y:S01]  /*06c0*/  SHF.R.S32.HI R11, RZ, 0x1f, R230 ;  /* 0x0000001fff0b7819 */ /* 0x000fe200000114e6 */
[----:B------:R-:W-:Y:S01]  /*06d0*/  IMAD R14, R5, c[0x0][0x1e4], R14 ;  /* 0x00007900050e7a24 */ /* 0x000fe200078e020e */
[----:B------:R-:W-:Y:S01]  /*06e0*/  LOP3.LUT R10, R27, R6, R10, 0xf6, !PT ;  /* 0x000000061b0a7212 */ /* 0x000fe200078ef60a */
[----:B------:R-:W-:Y:S02]  /*06f0*/  IMAD R0, R0, c[0x0][0x1b0], RZ ;  /* 0x00006c0000007a24 */ /* 0x000fe400078e02ff */
[----:B------:R-:W-:-:S02]  /*0700*/  IMAD.IADD R15, R3, 0x1, R14 ;  /* 0x00000001030f7824 */ /* 0x000fc400078e020e */
[----:B------:R-:W-:Y:S01]  /*0710*/  IMAD.MOV.U32 R14, RZ, RZ, R2 ;  /* 0x000000ffff0e7224 */ /* 0x000fe200078e0002 */
[----:B------:R-:W-:Y:S01]  /*0720*/  IADD3 R2, -R206, UR20, RZ ;  /* 0x00000014ce027c10 */ /* 0x000fe2000fffe1ff */
[----:B------:R-:W-:Y:S02]  /*0730*/  IMAD.U32 R3, RZ, RZ, UR11 ;  /* 0x0000000bff037e24 */ /* 0x000fe4000f8e00ff */
[----:B-1----:R-:W-:Y:S01]  /*0740*/  IMAD.WIDE.U32 R14, R228, c[0x0][0x1e8], R14 ;  /* 0x00007a00e40e7a25 */ /* 0x002fe200078e000e */
[C---:B------:R-:W-:Y:S02]  /*0750*/  ISETP.GE.AND P6, PT, R2.reuse, 0x1, PT ;  /* 0x000000010200780c */ /* 0x040fe40003fc6270 */
[C---:B------:R-:W-:Y:S01]  /*0760*/  ISETP.GE.AND P5, PT, R2.reuse, 0x21, PT ;  /* 0x000000210200780c */ /* 0x040fe20003fa6270 */
[----:B------:R-:W-:Y:S01]  /*0770*/  IMAD R0, R5, c[0x0][0x1b4], R0 ;  /* 0x00006d0005007a24 */ /* 0x000fe200078e0200 */
[----:B------:R-:W-:Y:S01]  /*0780*/  ISETP.GE.AND P4, PT, R2, 0x41, PT ;  /* 0x000000410200780c */ /* 0x000fe20003f86270 */
[----:B------:R-:W-:Y:S01]  /*0790*/  IMAD.SHL.U32 R10, R10, 0x2, RZ ;  /* 0x000000020a0a7824 */ /* 0x000fe200078e00ff */
[----:B------:R-:W-:Y:S01]  /*07a0*/  ISETP.GE.AND P2, PT, R2, 0x61, PT ;  /* 0x000000610200780c */ /* 0x000fe20003f46270 */
[----:B------:R-:W-:Y:S01]  /*07b0*/  IMAD.WIDE R2, R3, 0x80, R206 ;  /* 0x0000008003027825 */ /* 0x000fe200078e02ce */
[----:B------:R-:W-:Y:S01]  /*07c0*/  IADD3 R15, R15, UR4, RZ ;  /* 0x000000040f0f7c10 */ /* 0x000fe2000fffe0ff */
[----:B------:R-:W-:Y:S01]  /*07d0*/  ULDC.64 UR4, c[0x0][0x1b8] ;  /* 0x00006e0000047ab9 */ /* 0x000fe20000000a00 */
[C---:B------:R-:W-:Y:S01]  /*07e0*/  ISETP.GE.OR P1, PT, R212.reuse, c[0x0][0x1cc], !P6 ;  /* 0x00007300d4007a0c */ /* 0x040fe20007726670 */
[----:B------:R-:W-:Y:S01]  /*07f0*/  IMAD R9, R3, c[0x0][0x1d8], RZ ;  /* 0x0000760003097a24 */ /* 0x000fe200078e02ff */
[----:B------:R-:W-:Y:S01]  /*0800*/  UIMAD UR4, UR18, UR4, URZ ;  /* 0x00000004120472a4 */ /* 0x000fe2000f8e023f */
[C---:B------:R-:W-:Y:S01]  /*0810*/  ISETP.GE.OR P3, PT, R212.reuse, c[0x0][0x1cc], !P5 ;  /* 0x00007300d4007a0c */ /* 0x040fe20006f66670 */
[----:B------:R-:W-:Y:S01]  /*0820*/  IMAD.WIDE.U32 R16, R7, c[0x0][0x180], R212 ;  /* 0x0000600007107a25 */ /* 0x000fe200078e00d4 */
[C---:B------:R-:W-:Y:S01]  /*0830*/  ISETP.GE.OR P6, PT, R212.reuse, c[0x0][0x19c], !P6 ;  /* 0x00006700d4007a0c */ /* 0x040fe200077c6670 */
[----:B------:R-:W-:Y:S01]  /*0840*/  UIMAD UR6, UR19, UR5, UR4 ;  /* 0x00000005130672a4 */ /* 0x000fe2000f8e0204 */
[----:B------:R-:W-:Y:S01]  /*0850*/  ISETP.GE.OR P5, PT, R212, c[0x0][0x19c], !P5 ;  /* 0x00006700d4007a0c */ /* 0x000fe20006fa6670 */
[C---:B------:R-:W-:Y:S01]  /*0860*/  IMAD R4, R2.reuse, c[0x0][0x1dc], R9 ;  /* 0x0000770002047a24 */ /* 0x040fe200078e0209 */
[----:B------:R-:W-:Y:S01]  /*0870*/  ULDC.64 UR4, c[0x0][0x188] ;  /* 0x0000620000047ab9 */ /* 0x000fe20000000a00 */
[----:B------:R-:W-:Y:S01]  /*0880*/  IMAD.WIDE.U32 R8, R2, c[0x0][0x1d8], R14 ;  /* 0x0000760002087a25 */ /* 0x000fe200078e000e */
[----:B------:R-:W-:Y:S01]  /*0890*/  UIMAD UR8, UR18, UR4, URZ ;  /* 0x00000004120872a4 */ /* 0x000fe2000f8e023f */
[----:B------:R-:W-:Y:S01]  /*08a0*/  IADD3 R219, R10, 0x4080, RZ ;  /* 0x000040800adb7810 */ /* 0x000fe20007ffe0ff */
[----:B------:R-:W-:Y:S01]  /*08b0*/  UIMAD.WIDE.U32 UR16, UR19, UR4, URZ ;  /* 0x00000004131072a5 */ /* 0x000fe2000f8e003f */
[----:B------:R-:W-:Y:S01]  /*08c0*/  IMAD.WIDE.U32 R14, R5, c[0x0][0x1b0], R212 ;  /* 0x00006c00050e7a25 */ /* 0x000fe200078e00d4 */
[----:B------:R-:W-:Y:S01]  /*08d0*/  LEA R24, P0, R8, c[0x0][0x1c0], 0x1 ;  /* 0x0000700008187a11 */ /* 0x000fe200078008ff */
[----:B------:R-:W-:Y:S01]  /*08e0*/  UIMAD UR8, UR19, UR5, UR8 ;  /* 0x00000005130872a4 */ /* 0x000fe2000f8e0208 */
[----:B------:R-:W-:Y:S01]  /*08f0*/  IADD3 R218, R10, 0x8080, RZ ;  /* 0x000080800ada7810 */ /* 0x000fe20007ffe0ff */
[----:B------:R-:W-:Y:S01]  /*0900*/  IMAD.IADD R4, R9, 0x1, R4 ;  /* 0x0000000109047824 */ /* 0x000fe200078e0204 */
[----:B------:R-:W-:Y:S01]  /*0910*/  SHF.R.S32.HI R9, RZ, 0x1f, R7 ;  /* 0x0000001fff097819 */ /* 0x000fe20000011407 */
[----:B------:R-:W-:Y:S01]  /*0920*/  IMAD.IADD R15, R15, 0x1, R0 ;  /* 0x000000010f0f7824 */ /* 0x000fe200078e0200 */
[----:B------:R-:W-:Y:S01]  /*0930*/  UIADD3 UR8, UR17, UR8, URZ ;  /* 0x0000000811087290 */ /* 0x000fe2000fffe03f */
[----:B------:R-:W-:Y:S01]  /*0940*/  IMAD.SHL.U32 R208, R204, 0x4, RZ ;  /* 0x00000004ccd07824 */ /* 0x000fe200078e00ff */
[----:B------:R-:W-:Y:S01]  /*0950*/  LEA.HI.X R25, R8, c[0x0][0x1c4], R4, 0x1, P0 ;  /* 0x0000710008197a11 */ /* 0x000fe200000f0c04 */
[----:B------:R-:W-:Y:S01]  /*0960*/  IMAD.WIDE.U32 R4, R228, c[0x0][0x1b8], R14 ;  /* 0x00006e00e4047a25 */ /* 0x000fe200078e000e */
[----:B------:R-:W-:Y:S01]  /*0970*/  IADD3 R14, P0, R24, UR29, RZ ;  /* 0x0000001d180e7c10 */ /* 0x000fe2000ff1e0ff */
[----:B------:R-:W-:Y:S01]  /*0980*/  ULDC.64 UR4, c[0x0][0x278] ;  /* 0x00009e0000047ab9 */ /* 0x000fe20000000a00 */
[----:B------:R-:W-:Y:S01]  /*0990*/  SHF.R.S32.HI R209, RZ, 0x1f, R208 ;  /* 0x0000001fffd17819 */ /* 0x000fe200000114d0 */
[----:B------:R-:W-:Y:S01]  /*09a0*/  IMAD R0, R9, c[0x0][0x180], RZ ;  /* 0x0000600009007a24 */ /* 0x000fe200078e02ff */
[----:B------:R-:W-:Y:S01]  /*09b0*/  IADD3 R5, R5, UR6, RZ ;  /* 0x0000000605057c10 */ /* 0x000fe2000fffe0ff */
[----:B------:R-:W-:Y:S01]  /*09c0*/  ULDC.64 UR6, c[0x0][0x208] ;  /* 0x0000820000067ab9 */ /* 0x000fe20000000a00 */
[----:B------:R-:W-:Y:S01]  /*09d0*/  IADD3.X R15, R25, UR28, RZ, P0, !PT ;  /* 0x0000001c190f7c10 */ /* 0x000fe200087fe4ff */
[----:B------:R-:W-:Y:S01]  /*09e0*/  IMAD R13, R7, c[0x0][0x184], R0 ;  /* 0x00006100070d7a24 */ /* 0x000fe200078e0200 */
[----:B------:R-:W-:Y:S01]  /*09f0*/  @!PT LDS RZ, [RZ] ;  /* 0x00000000fffff984 */ /* 0x000fe20000000800 */
[----:B------:R-:W-:Y:S01]  /*0a00*/  @!PT LDS RZ, [RZ] ;  /* 0x00000000fffff984 */ /* 0x000fe20000000800 */
[----:B------:R-:W-:Y:S01]  /*0a10*/  @!PT LDS RZ, [RZ] ;  /* 0x00000000fffff984 */ /* 0x000fe20000000800 */
[----:B------:R1:W-:Y:S01]  /*0a20*/  LDGSTS.E.BYPASS.LTC128B.128 [R10+0x4080], [R24.64], !P1 ;  /* 0x04080000180a7fae */ /* 0x0003e2000c901d56 */
[----:B------:R-:W-:Y:S01]  /*0a30*/  IMAD R0, R3, c[0x0][0x1a8], RZ ;  /* 0x00006a0003007a24 */ /* 0x000fe200078e02ff */
[----:B------:R-:W-:Y:S01]  /*0a40*/  USHF.L.U64.HI UR9, UR6, UR21, UR7 ;  /* 0x0000001506097299 */ /* 0x000fe20008010207 */
[----:B------:R-:W-:Y:S01]  /*0a50*/  IMAD.WIDE.U32 R4, R2, c[0x0][0x1a8], R4 ;  /* 0x00006a0002047a25 */ /* 0x000fe200078e0004 */
[----:B------:R2:W-:Y:S01]  /*0a60*/  LDGSTS.E.BYPASS.LTC128B.128 [R10+0x5080], [R14.64], !P3 ;  /* 0x050800000e0a7fae */ /* 0x0005e2000d901d56 */
[----:B------:R-:W-:Y:S01]  /*0a70*/  USHF.L.U32 UR10, UR6, 0x6, URZ ;  /* 0x00000006060a7899 */ /* 0x000fe2000800063f */
[----:B------:R-:W-:Y:S01]  /*0a80*/  IADD3 R3, P1, P0, R216, UR16, R16 ;  /* 0x00000010d8037c10 */ /* 0x000fe2000f83e010 */
[----:B------:R-:W-:Y:S01]  /*0a90*/  IMAD R0, R2, c[0x0][0x1ac], R0 ;  /* 0x00006b0002007a24 */ /* 0x000fe200078e0200 */
[----:B------:R-:W-:Y:S01]  /*0aa0*/  LEA R30, P3, R4, c[0x0][0x190], 0x1 ;  /* 0x00006400041e7a11 */ /* 0x000fe200078608ff */
[----:B------:R-:W-:Y:S01]  /*0ab0*/  IMAD.IADD R13, R17, 0x1, R13 ;  /* 0x00000001110d7824 */ /* 0x000fe200078e020d */
[----:B------:R-:W-:Y:S01]  /*0ac0*/  UIMAD UR25, UR18, UR4, URZ ;  /* 0x00000004121972a4 */ /* 0x000fe2000f8e023f */
[----:B------:R-:W-:Y:S01]  /*0ad0*/  IMAD.IADD R0, R5, 0x1, R0 ;  /* 0x0000000105007824 */ /* 0x000fe200078e0200 */
[----:B------:R-:W-:Y:S01]  /*0ae0*/  UIMAD.WIDE.U32 UR14, UR19, UR4, URZ ;  /* 0x00000004130e72a5 */ /* 0x000fe2000f8e003f */
[----:B------:R-:W-:Y:S01]  /*0af0*/  IMAD R5, R207, c[0x0][0x178], RZ ;  /* 0x00005e00cf057a24 */ /* 0x000fe200078e02ff */
[----:B------:R-:W-:Y:S01]  /*0b00*/  UIMAD UR25, UR19, UR5, UR25 ;  /* 0x00000005131972a4 */ /* 0x000fe2000f8e0219 */
[----:B------:R-:W-:Y:S01]  /*0b10*/  IMAD.WIDE.U32 R16, R230, c[0x0][0x178], RZ ;  /* 0x00005e00e6107a25 */ /* 0x000fe200078e00ff */
[----:B------:R-:W-:Y:S01]  /*0b20*/  LEA.HI.X R31, R4, c[0x0][0x194], R0, 0x1, P3 ;  /* 0x00006500041f7a11 */ /* 0x000fe200018f0c00 */
[----:B------:R-:W-:Y:S01]  /*0b30*/  ULDC.64 UR4, c[0x0][0x290] ;  /* 0x0000a40000047ab9 */ /* 0x000fe20000000a00 */
[----:B------:R-:W-:Y:S01]  /*0b40*/  ISETP.GT.AND P3, PT, R204, 0xf, PT ;  /* 0x0000000fcc00780c */ /* 0x000fe20003f64270 */
[----:B------:R-:W-:Y:S01]  /*0b50*/  IMAD R5, R206, c[0x0][0x17c], R5 ;  /* 0x00005f00ce057a24 */ /* 0x000fe200078e0205 */
[----:B------:R-:W-:Y:S01]  /*0b60*/  UIMAD UR24, UR18, UR4, URZ ;  /* 0x00000004121872a4 */ /* 0x000fe2000f8e023f */
[----:B------:R-:W-:Y:S01]  /*0b70*/  IMAD R0, R230, UR9, RZ ;  /* 0x00000009e6007c24 */ /* 0x000fe2000f8e02ff */
[----:B------:R-:W-:Y:S01]  /*0b80*/  UIMAD.WIDE.U32 UR26, UR19, UR4, URZ ;  /* 0x00000004131a72a5 */ /* 0x000fe2000f8e003f */
[----:B------:R-:W-:Y:S01]  /*0b90*/  IMAD.IADD R202, R217, 0x1, R5 ;  /* 0x00000001d9ca7824 */ /* 0x000fe200078e0205 */
[----:B------:R-:W-:Y:S01]  /*0ba0*/  UIMAD UR5, UR19, UR5, UR24 ;  /* 0x00000005130572a4 */ /* 0x000fe2000f8e0218 */
[C---:B------:R-:W-:Y:S01]  /*0bb0*/  IMAD R5, R11.reuse, UR10, R0 ;  /* 0x0000000a0b057c24 */ /* 0x040fe2000f8e0200 */
[----:B------:R-:W-:Y:S01]  /*0bc0*/  UIADD3 UR24, UR15, UR25, URZ ;  /* 0x000000190f187290 */ /* 0x000fe2000fffe03f */
[----:B------:R-:W-:Y:S01]  /*0bd0*/  IMAD R11, R11, c[0x0][0x178], RZ ;  /* 0x00005e000b0b7a24 */ /* 0x000fe200078e02ff */
[----:B------:R-:W-:Y:S01]  /*0be0*/  IADD3.X R2, R202, UR8, R13, P1, P0 ;  /* 0x00000008ca027c10 */ /* 0x000fe20008fe040d */
[----:B-1----:R-:W-:Y:S01]  /*0bf0*/  IMAD.SHL.U32 R25, R230, 0x40, RZ ;  /* 0x00000040e6197824 */ /* 0x002fe200078e00ff */
[----:B------:R-:W-:Y:S01]  /*0c00*/  IADD3 R28, P0, R14, UR29, RZ ;  /* 0x0000001d0e1c7c10 */ /* 0x000fe2000ff1e0ff */
[----:B------:R-:W-:Y:S01]  /*0c10*/  IMAD R11, R230, c[0x0][0x17c], R11 ;  /* 0x00005f00e60b7a24 */ /* 0x000fe200078e020b */
[----:B------:R-:W-:Y:S01]  /*0c20*/  ISETP.GE.OR P1, PT, R212, c[0x0][0x1cc], !P4 ;  /* 0x00007300d4007a0c */ /* 0x000fe20006726670 */
[----:B--2---:R-:W-:Y:S01]  /*0c30*/  IMAD R14, R9, c[0x0][0x270], RZ ;  /* 0x00009c00090e7a24 */ /* 0x004fe200078e02ff */
[----:B------:R-:W-:Y:S01]  /*0c40*/  IADD3.X R29, R15, UR28, RZ, P0, !PT ;  /* 0x0000001c0f1d7c10 */ /* 0x000fe200087fe4ff */
[----:B------:R-:W-:Y:S01]  /*0c50*/  IMAD.IADD R11, R17, 0x1, R11 ;  /* 0x00000001110b7824 */ /* 0x000fe200078e020b */
[C---:B------:R-:W-:Y:S01]  /*0c60*/  LEA R3, P0, R16.reuse, R3, 0x6 ;  /* 0x0000000310037211 */ /* 0x040fe200078030ff */
[----:B------:R-:W-:Y:S01]  /*0c70*/  IMAD R14, R7, c[0x0][0x274], R14 ;  /* 0x00009d00070e7a24 */ /* 0x000fe200078e020e */
[----:B------:R-:W-:Y:S01]  /*0c80*/  UIADD3 UR25, UR27, UR5, URZ ;  /* 0x000000051b197290 */ /* 0x000fe2000fffe03f */
[----:B------:R-:W-:Y:S01]  /*0c90*/  IMAD R6, R9, c[0x0][0x288], RZ ;  /* 0x0000a20009067a24 */ /* 0x000fe200078e02ff */
[----:B------:R-:W-:Y:S01]  /*0ca0*/  LEA.HI.X R2, R16, R2, R11, 0x6, P0 ;  /* 0x0000000210027211 */ /* 0x000fe200000f340b */
[----:B------:R-:W-:Y:S01]  /*0cb0*/  IMAD.WIDE.U32 R16, R7, c[0x0][0x270], R208 ;  /* 0x00009c0007107a25 */ /* 0x000fe200078e00d0 */
[----:B------:R-:W-:Y:S01]  /*0cc0*/  ULDC.64 UR4, c[0x0][0x1a8] ;  /* 0x00006a0000047ab9 */ /* 0x000fe20000000a00 */
[----:B------:R-:W-:Y:S01]  /*0cd0*/  ISETP.GE.OR P4, PT, R212, c[0x0][0x19c], !P4 ;  /* 0x00006700d4007a0c */ /* 0x000fe20006786670 */
[----:B------:R-:W-:Y:S01]  /*0ce0*/  USHF.L.U32 UR32, UR4, 0x6, URZ ;  /* 0x0000000604207899 */ /* 0x000fe2000800063f */
[----:B------:R1:W-:Y:S01]  /*0cf0*/  LDGSTS.E.BYPASS.LTC128B.128 [R10+0x6080], [R28.64], !P1 ;  /* 0x060800001c0a7fae */ /* 0x0003e2000c901d56 */
[----:B------:R-:W-:Y:S01]  /*0d00*/  IMAD.IADD R14, R17, 0x1, R14 ;  /* 0x00000001110e7824 */ /* 0x000fe200078e020e */
[----:B------:R-:W-:Y:S01]  /*0d10*/  @!P3 IADD3 R15, P1, P0, R25, UR14, R16 ;  /* 0x0000000e190fbc10 */ /* 0x000fe2000f83e010 */
[----:B------:R-:W-:Y:S01]  /*0d20*/  IMAD.WIDE.U32 R32, R7, c[0x0][0x288], R208 ;  /* 0x0000a20007207a25 */ /* 0x000fe200078e00d0 */
[----:B------:R-:W-:-:S02]  /*0d30*/  SHF.R.S32.HI R17, RZ, 0x1f, R25 ;  /* 0x0000001fff117819 */ /* 0x000fc40000011419 */
[-C--:B------:R-:W-:Y:S01]  /*0d40*/  LEA.HI R0, R23, R204.reuse, RZ, 0x4 ;  /* 0x000000cc17007211 */ /* 0x080fe200078f20ff */
[----:B------:R-:W-:Y:S01]  /*0d50*/  IMAD R6, R7, c[0x0][0x28c], R6 ;  /* 0x0000a30007067a24 */ /* 0x000fe200078e0206 */
[----:B------:R-:W-:Y:S01]  /*0d60*/  @!P3 IADD3.X R14, R17, UR24, R14, P1, P0 ;  /* 0x00000018110ebc10 */ /* 0x000fe20008fe040e */
[----:B------:R-:W-:Y:S01]  /*0d70*/  IMAD R203, R207, c[0x0][0x208], RZ ;  /* 0x00008200cfcb7a24 */ /* 0x000fe200078e02ff */
[----:B------:R-:W-:Y:S01]  /*0d80*/  IADD3 R8, P1, R32, UR26, RZ ;  /* 0x0000001a20087c10 */ /* 0x000fe2000ff3e0ff */
[----:B------:R-:W-:Y:S01]  /*0d90*/  IMAD.WIDE.U32 R210, R206, c[0x0][0x208], RZ ;  /* 0x00008200ced27a25 */ /* 0x000fe200078e00ff */
[----:B------:R-:W-:Y:S01]  /*0da0*/  IADD3 R34, P0, R28, UR29, RZ ;  /* 0x0000001d1c227c10 */ /* 0x000fe2000ff1e0ff */
[----:B------:R-:W-:Y:S01]  /*0db0*/  USHF.L.U64.HI UR29, UR4, UR21, UR5 ;  /* 0x00000015041d7299 */ /* 0x000fe20008010205 */
[----:B------:R-:W-:Y:S01]  /*0dc0*/  IADD3.X R6, R33, UR25, R6, P1, !PT ;  /* 0x0000001921067c10 */ /* 0x000fe20008ffe406 */
[----:B------:R-:W-:Y:S01]  /*0dd0*/  IMAD R203, R206, c[0x0][0x20c], R203 ;  /* 0x00008300cecb7a24 */ /* 0x000fe200078e02cb */
[----:B------:R-:W-:Y:S01]  /*0de0*/  ISETP.GE.OR P1, PT, R212, c[0x0][0x1cc], !P2 ;  /* 0x00007300d4007a0c */ /* 0x000fe20005726670 */
[----:B------:R-:W-:Y:S01]  /*0df0*/  ULDC.64 UR4, c[0x0][0x218] ;  /* 0x0000860000047ab9 */ /* 0x000fe20000000a00 */
[----:B------:R-:W-:Y:S01]  /*0e00*/  IADD3.X R35, R29, UR28, RZ, P0, !PT ;  /* 0x0000001c1d237c10 */ /* 0x000fe200087fe4ff */
[----:B------:R-:W-:Y:S01]  /*0e10*/  UIMAD.WIDE.U32 UR30, UR19, UR4, URZ ;  /* 0x00000004131e72a5 */ /* 0x000fe2000f8e003f */
[----:B------:R-:W-:Y:S01]  /*0e20*/  LEA.HI R13, R23, R204, RZ, 0x2 ;  /* 0x000000cc170d7211 */ /* 0x000fe200078f10ff */
[----:B------:R-:W-:Y:S01]  /*0e30*/  UIMAD UR4, UR18, UR4, URZ ;  /* 0x00000004120472a4 */ /* 0x000fe2000f8e023f */
[----:B------:R-:W-:Y:S01]  /*0e40*/  SHF.R.S32.HI R19, RZ, 0x4, R0 ;  /* 0x00000004ff137819 */ /* 0x000fe20000011400 */
[----:B------:R-:W-:Y:S01]  /*0e50*/  IMAD.IADD R203, R211, 0x1, R203 ;  /* 0x00000001d3cb7824 */ /* 0x000fe200078e02cb */
[--C-:B------:R-:W-:Y:S01]  /*0e60*/  SHF.R.S32.HI R16, RZ, 0x2, R13.reuse ;  /* 0x00000002ff107819 */ /* 0x100fe2000001140d */
[----:B------:R-:W-:Y:S01]  /*0e70*/  UIMAD UR4, UR19, UR5, UR4 ;  /* 0x00000005130472a4 */ /* 0x000fe2000f8e0204 */
[----:B------:R-:W-:Y:S01]  /*0e80*/  SHF.R.S32.HI R11, RZ, 0x1f, R13 ;  /* 0x0000001fff0b7819 */ /* 0x000fe2000001140d */
[----:B------:R-:W-:Y:S01]  /*0e90*/  IMAD.MOV.U32 R199, RZ, RZ, 0x40 ;  /* 0x00000040ffc77424 */ /* 0x000fe200078e00ff */
[C---:B-1----:R-:W-:Y:S01]  /*0ea0*/  @!P3 LEA R28, P0, R15.reuse, c[0x0][0x258], 0x2 ;  /* 0x000096000f1cba11 */ /* 0x042fe200078010ff */
[----:B------:R1:W-:Y:S01]  /*0eb0*/  LDGSTS.E.BYPASS.LTC128B.128 [R10+0x7080], [R34.64], !P1 ;  /* 0x07080000220a7fae */ /* 0x0003e2000c901d56 */
[----:B------:R-:W-:Y:S01]  /*0ec0*/  LEA.HI R4, R0, R19, RZ, 0x1 ;  /* 0x0000001300047211 */ /* 0x000fe200078f08ff */
[----:B------:R-:W-:Y:S01]  /*0ed0*/  UIADD3 UR28, UR31, UR4, URZ ;  /* 0x000000041f1c7290 */ /* 0x000fe2000fffe03f */
[----:B------:R-:W-:Y:S01]  /*0ee0*/  @!P3 LEA.HI.X R29, R15, c[0x0][0x25c], R14, 0x2, P0 ;  /* 0x000097000f1dba11 */ /* 0x000fe200000f140e */
[----:B------:R-:W0:Y:S01]  /*0ef0*/  LDGDEPBAR ;  /* 0x00000000000079af */ /* 0x000e220000000000 */
[----:B------:R-:W-:Y:S01]  /*0f00*/  IADD3 R36, P0, R30, UR32, RZ ;  /* 0x000000201e247c10 */ /* 0x000fe2000ff1e0ff */
[----:B------:R-:W-:Y:S01]  /*0f10*/  IMAD.WIDE.U32 R14, R7, c[0x0][0x210], R212 ;  /* 0x00008400070e7a25 */ /* 0x000fe200078e00d4 */
[----:B------:R-:W-:Y:S01]  /*0f20*/  LEA.HI R11, R11, R16, RZ, 0x3 ;  /* 0x000000100b0b7211 */ /* 0x000fe200078f18ff */
[----:B------:R2:W-:Y:S01]  /*0f30*/  LDGSTS.E.BYPASS.LTC128B.128 [R10+0x80], [R30.64], !P6 ;  /* 0x000800001e0a7fae */ /* 0x0005e2000f101d56 */
[----:B------:R-:W-:Y:S01]  /*0f40*/  IADD3.X R37, R31, UR29, RZ, P0, !PT ;  /* 0x0000001d1f257c10 */ /* 0x000fe200087fe4ff */
[----:B------:R-:W-:Y:S01]  /*0f50*/  IMAD.MOV.U32 R192, RZ, RZ, 0x20 ;  /* 0x00000020ffc07424 */ /* 0x000fe200078e00ff */
[----:B------:R-:W-:Y:S01]  /*0f60*/  IADD3 R32, P0, R36, UR32, RZ ;  /* 0x0000002024207c10 */ /* 0x000fe2000ff1e0ff */
[----:B------:R-:W-:Y:S01]  /*0f70*/  ULDC.64 UR4, c[0x0][0x178] ;  /* 0x00005e0000047ab9 */ /* 0x000fe20000000a00 */
[----:B------:R-:W-:Y:S01]  /*0f80*/  ISETP.GE.OR P6, PT, R212, c[0x0][0x19c], !P2 ;  /* 0x00006700d4007a0c */ /* 0x000fe200057c6670 */
[----:B------:R3:W-:Y:S01]  /*0f90*/  LDGSTS.E.BYPASS.LTC128B.128 [R10+0x1080], [R36.64], !P5 ;  /* 0x01080000240a7fae */ /* 0x0007e2000e901d56 */
[----:B------:R-:W-:Y:S01]  /*0fa0*/  IADD3.X R33, R37, UR29, RZ, P0, !PT ;  /* 0x0000001d25217c10 */ /* 0x000fe200087fe4ff */
[----:B------:R-:W-:Y:S01]  /*0fb0*/  USHF.L.U64.HI UR21, UR4, UR21, UR5 ;  /* 0x0000001504157299 */ /* 0x000fe20008010205 */
[----:B------:R-:W-:Y:S01]  /*0fc0*/  LOP3.LUT R4, R4, 0xfffffffe, RZ, 0xc0, !PT ;  /* 0xfffffffe04047812 */ /* 0x000fe200078ec0ff */
[----:B------:R-:W-:Y:S01]  /*0fd0*/  USHF.L.U32 UR5, UR6, 0x5, URZ ;  /* 0x0000000506057899 */ /* 0x000fe2000800063f */
[----:B------:R-:W-:Y:S01]  /*0fe0*/  LOP3.LUT R11, R11, 0xfffffff8, RZ, 0xc0, !PT ;  /* 0xfffffff80b0b7812 */ /* 0x000fe200078ec0ff */
[----:B------:R4:W-:Y:S01]  /*0ff0*/  LDGSTS.E.BYPASS.LTC128B.128 [R10+0x2080], [R32.64], !P4 ;  /* 0x02080000200a7fae */ /* 0x0009e2000e101d56 */
[----:B------:R-:W-:Y:S01]  /*1000*/  LOP3.LUT P5, RZ, R18, 0x4, RZ, 0xc0, !PT ;  /* 0x0000000412ff7812 */ /* 0x000fe200078ac0ff */
[----:B------:R-:W-:Y:S01]  /*1010*/  IMAD.IADD R4, R19, 0x1, -R4 ;  /* 0x0000000113047824 */ /* 0x000fe200078e0a04 */
[----:B------:R-:W-:Y:S01]  /*1020*/  LEA.HI R19, R23, R204, RZ, 0x5 ;  /* 0x000000cc17137211 */ /* 0x000fe200078f28ff */
[----:B------:R-:W-:Y:S01]  /*1030*/  IMAD.IADD R11, R16, 0x1, -R11 ;  /* 0x00000001100b7824 */ /* 0x000fe200078e0a0b */
[----:B------:R-:W-:Y:S01]  /*1040*/  LOP3.LUT P4, RZ, R18, 0x2, RZ, 0xc0, !PT ;  /* 0x0000000212ff7812 */ /* 0x000fe2000788c0ff */
[----:B------:R-:W-:Y:S01]  /*1050*/  IMAD R16, R9, c[0x0][0x210], RZ ;  /* 0x0000840009107a24 */ /* 0x000fe200078e02ff */
[----:B-1----:R-:W-:Y:S01]  /*1060*/  IADD3 R34, P2, R32, UR32, RZ ;  /* 0x0000002020227c10 */ /* 0x002fe2000ff5e0ff */
[----:B------:R-:W-:Y:S01]  /*1070*/  IMAD.SHL.U32 R18, R18, 0x40, RZ ;  /* 0x0000004012127824 */ /* 0x000fe200078e00ff */
[----:B------:R-:W-:Y:S01]  /*1080*/  SHF.R.S32.HI R20, RZ, 0x5, R19 ;  /* 0x00000005ff147819 */ /* 0x000fe20000011413 */
[----:B------:R-:W-:Y:S01]  /*1090*/  IMAD R16, R7, c[0x0][0x214], R16 ;  /* 0x0000850007107a24 */ /* 0x000fe200078e0210 */
[----:B------:R-:W-:Y:S01]  /*10a0*/  IADD3.X R35, R33, UR29, RZ, P2, !PT ;  /* 0x0000001d21237c10 */ /* 0x000fe200097fe4ff */
[----:B------:R-:W-:Y:S01]  /*10b0*/  USHF.L.U32 UR29, UR4, 0x6, URZ ;  /* 0x00000006041d7899 */ /* 0x000fe2000800063f */
[----:B------:R-:W-:Y:S01]  /*10c0*/  IADD3 R14, P1, P0, R210, UR30, R14 ;  /* 0x0000001ed20e7c10 */ /* 0x000fe2000f83e00e */
[----:B------:R-:W-:Y:S01]  /*10d0*/  IMAD.IADD R16, R15, 0x1, R16 ;  /* 0x000000010f107824 */ /* 0x000fe200078e0210 */
[----:B------:R-:W-:Y:S01]  /*10e0*/  LEA.HI R197, R19, R20, RZ, 0x1 ;  /* 0x0000001413c57211 */ /* 0x000fe200078f08ff */
[----:B------:R3:W-:Y:S01]  /*10f0*/  LDGSTS.E.BYPASS.LTC128B.128 [R10+0x3080], [R34.64], !P6 ;  /* 0x03080000220a7fae */ /* 0x0007e2000f101d56 */
[----:B--2---:R-:W-:Y:S01]  /*1100*/  IMAD.SHL.U32 R31, R20, 0x10, RZ ;  /* 0x00000010141f7824 */ /* 0x004fe200078e00ff */
[----:B------:R-:W-:Y:S01]  /*1110*/  LOP3.LUT R18, R18, 0x1c0, RZ, 0xc0, !PT ;  /* 0x000001c012127812 */ /* 0x000fe200078ec0ff */
[----:B------:R-:W-:Y:S01]  /*1120*/  UMOV UR4, 0x5 ;  /* 0x0000000500047882 */ /* 0x000fe20000000000 */
[----:B------:R-:W0:Y:S01]  /*1130*/  LDGDEPBAR ;  /* 0x00000000000079af */ /* 0x000e220000000000 */
[----:B------:R-:W-:Y:S01]  /*1140*/  IADD3.X R15, R203, UR28, R16, P1, P0 ;  /* 0x0000001ccb0f7c10 */ /* 0x000fe20008fe0410 */
[----:B------:R-:W-:Y:S01]  /*1150*/  USHF.L.U64.HI UR4, UR6, UR4, UR7 ;  /* 0x0000000406047299 */ /* 0x000fe20008010207 */
[----:B------:R-:W-:Y:S01]  /*1160*/  LOP3.LUT R197, R197, 0xfffffffe, RZ, 0xc0, !PT ;  /* 0xfffffffec5c57812 */ /* 0x000fe200078ec0ff */
[----:B------:R-:W-:Y:S01]  /*1170*/  USHF.L.U32 UR6, UR5, 0x1, URZ ;  /* 0x0000000105067899 */ /* 0x000fe2000800063f */
[----:B------:R-:W-:Y:S01]  /*1180*/  LOP3.LUT R16, R18, 0x30, R31, 0xf8, !PT ;  /* 0x0000003012107812 */ /* 0x000fe200078ef81f */
[----:B------:R-:W-:Y:S01]  /*1190*/  IMAD.WIDE.U32 R30, R230, UR10, R14 ;  /* 0x0000000ae61e7c25 */ /* 0x000fe2000f8e000e */
[----:B------:R-:W-:Y:S01]  /*11a0*/  LOP3.LUT R195, R18, 0x8, R21, 0xf8, !PT ;  /* 0x0000000812c37812 */ /* 0x000fe200078ef815 */
[----:B------:R-:W-:Y:S01]  /*11b0*/  USHF.L.U64.HI UR4, UR5, 0x1, UR4 ;  /* 0x0000000105047899 */ /* 0x000fe20008010204 */
[----:B------:R-:W-:Y:S01]  /*11c0*/  SHF.R.U32.HI R18, RZ, 0x3, R18 ;  /* 0x00000003ff127819 */ /* 0x000fe20000011612 */
[----:B------:R-:W-:Y:S01]  /*11d0*/  IMAD.IADD R197, R20, 0x1, -R197 ;  /* 0x0000000114c57824 */ /* 0x000fe200078e0ac5 */
[----:B----4-:R-:W-:Y:S01]  /*11e0*/  LEA R32, P1, R3, c[0x0][0x160], 0x1 ;  /* 0x0000580003207a11 */ /* 0x010fe200078208ff */
[----:B------:R-:W-:Y:S01]  /*11f0*/  IMAD R20, R4, 0x800, R27 ;  /* 0x0000080004147824 */ /* 0x000fe200078e021b */
[----:B------:R-:W-:Y:S01]  /*1200*/  LOP3.LUT R195, R195, R18, RZ, 0x3c, !PT ;  /* 0x00000012c3c37212 */ /* 0x000fe200078e3cff */
[----:B------:R-:W-:Y:S01]  /*1210*/  IMAD.IADD R5, R31, 0x1, R5 ;  /* 0x000000011f057824 */ /* 0x000fe200078e0205 */
[----:B------:R-:W-:Y:S01]  /*1220*/  LEA R26, P0, R30, c[0x0][0x1f0], 0x1 ;  /* 0x00007c001e1a7a11 */ /* 0x000fe200078008ff */
[----:B------:R-:W-:Y:S01]  /*1230*/  IMAD.SHL.U32 R23, R4, 0x20, RZ ;  /* 0x0000002004177824 */ /* 0x000fe200078e00ff */
[----:B------:R-:W-:Y:S01]  /*1240*/  LEA.HI.X R33, R3, c[0x0][0x164], R2, 0x1, P1 ;  /* 0x0000590003217a11 */ /* 0x000fe200008f0c02 */
[----:B------:R-:W-:Y:S01]  /*1250*/  IMAD.IADD R195, R20, 0x1, R195 ;  /* 0x0000000114c37824 */ /* 0x000fe200078e02c3 */
[----:B------:R-:W-:-:S02]  /*1260*/  SEL R2, R199, 0xffffffc0, !P5 ;  /* 0xffffffc0c7027807 */ /* 0x000fc40006800000 */
[----:B------:R-:W-:Y:S01]  /*1270*/  LEA.HI.X R27, R30, c[0x0][0x1f4], R5, 0x1, P0 ;  /* 0x00007d001e1b7a11 */ /* 0x000fe200000f0c05 */
[----:B------:R-:W-:Y:S01]  /*1280*/  IMAD.SHL.U32 R195, R195, 0x2, RZ ;  /* 0x00000002c3c37824 */ /* 0x000fe200078e00ff */
[----:B------:R-:W-:Y:S01]  /*1290*/  LOP3.LUT R5, R0, 0xfffffff0, RZ, 0xc0, !PT ;  /* 0xfffffff000057812 */ /* 0x000fe200078ec0ff */
[----:B------:R-:W-:-:S04]  /*12a0*/  DEPBAR.LE SB0, 0x1 ;  /* 0x000080400000791a */ /* 0x000fc80000000000 */
[----:B------:R-:W-:Y:S01]  /*12b0*/  BAR.SYNC.DEFER_BLOCKING 0x0 ;  /* 0x0000000000007b1d */ /* 0x000fe20000010000 */
[----:B------:R-:W-:Y:S01]  /*12c0*/  SEL R0, R192, 0xffffffe0, !P4 ;  /* 0xffffffe0c0007807 */ /* 0x000fe20006000000 */
[C---:B------:R-:W-:Y:S01]  /*12d0*/  IMAD.IADD R2, R195.reuse, 0x1, R2 ;  /* 0x00000001c3027824 */ /* 0x040fe200078e0202 */
[----:B------:R-:W-:Y:S01]  /*12e0*/  IADD3 R20, -R206, c[0x0][0x168], -R25 ;  /* 0x00005a00ce147a10 */ /* 0x000fe20007ffe919 */
[----:B------:R-:W-:Y:S01]  /*12f0*/  IMAD.IADD R5, R204, 0x1, -R5 ;  /* 0x00000001cc057824 */ /* 0x000fe200078e0a05 */
[C---:B------:R-:W-:Y:S01]  /*1300*/  ISETP.GE.AND P5, PT, R212.reuse, c[0x0][0x16c], PT ;  /* 0x00005b00d4007a0c */ /* 0x040fe20003fa6270 */
[----:B------:R-:W-:Y:S01]  /*1310*/  IMAD.IADD R3, R195, 0x1, R0 ;  /* 0x00000001c3037824 */ /* 0x000fe200078e0200 */
[----:B------:R-:W-:Y:S01]  /*1320*/  ISETP.GE.AND P4, PT, R212, c[0x0][0x1fc], PT ;  /* 0x00007f00d4007a0c */ /* 0x000fe20003f86270 */
[----:B------:R-:W-:Y:S01]  /*1330*/  IMAD.IADD R0, R0, 0x1, R2 ;  /* 0x0000000100007824 */ /* 0x000fe200078e0202 */
[----:B------:R-:W-:Y:S02]  /*1340*/  ISETP.LT.OR P0, PT, R20, 0x1, P5 ;  /* 0x000000011400780c */ /* 0x000fe40002f01670 */
[----:B------:R-:W-:-:S02]  /*1350*/  SHF.R.S32.HI R22, RZ, 0x1f, R5 ;  /* 0x0000001fff167819 */ /* 0x000fc40000011405 */
[----:B------:R-:W-:Y:S02]  /*1360*/  ISETP.LT.OR P6, PT, R20, 0x21, P5 ;  /* 0x000000211400780c */ /* 0x000fe40002fc1670 */
[----:B------:R-:W-:Y:S02]  /*1370*/  LEA.HI R22, R22, R5, RZ, 0x3 ;  /* 0x0000000516167211 */ /* 0x000fe400078f18ff */
[----:B------:R-:W-:Y:S02]  /*1380*/  ISETP.LT.OR P2, PT, R20, 0x1, P4 ;  /* 0x000000011400780c */ /* 0x000fe40002741670 */
[C---:B------:R-:W-:Y:S01]  /*1390*/  LOP3.LUT R198, R22.reuse, 0xfffffff8, RZ, 0xc0, !PT ;  /* 0xfffffff816c67812 */ /* 0x040fe200078ec0ff */
[----:B------:R-:W-:Y:S01]  /*13a0*/  IMAD.SHL.U32 R193, R22, 0x40, RZ ;  /* 0x0000004016c17824 */ /* 0x000fe200078e00ff */
[----:B------:R-:W-:Y:S02]  /*13b0*/  ISETP.LT.OR P1, PT, R20, 0x21, P4 ;  /* 0x000000211400780c */ /* 0x000fe40002721670 */
[----:B------:R-:W-:Y:S01]  /*13c0*/  LOP3.LUT R21, R16, 0x8, R21, 0xf8, !PT ;  /* 0x0000000810157812 */ /* 0x000fe200078ef815 */
[----:B------:R3:W1:Y:S01]  /*13d0*/  LDSM.16.M88.4 R136, [R195+0x4080] ;  /* 0x00408000c388783b */ /* 0x0006620000000200 */
[----:B------:R-:W-:Y:S01]  /*13e0*/  IMAD.IADD R198, R5, 0x1, -R198 ;  /* 0x0000000105c67824 */ /* 0x000fe200078e0ac6 */
[----:B------:R-:W-:Y:S01]  /*13f0*/  LOP3.LUT R13, R13, 0x7ffffffc, RZ, 0xc0, !PT ;  /* 0x7ffffffc0d0d7812 */ /* 0x000fe200078ec0ff */
[----:B------:R-:W-:Y:S01]  /*1400*/  IMAD.SHL.U32 R5, R4, 0x10, RZ ;  /* 0x0000001004057824 */ /* 0x000fe200078e00ff */
[----:B------:R3:W2:Y:S01]  /*1410*/  LDSM.16.M88.4 R144, [R195+0x6080] ;  /* 0x00608000c390783b */ /* 0x0006a20000000200 */
[----:B------:R-:W-:Y:S01]  /*1420*/  IMAD.SHL.U32 R16, R11, 0x40, RZ ;  /* 0x000000400b107824 */ /* 0x000fe200078e00ff */
[----:B------:R-:W-:Y:S01]  /*1430*/  LOP3.LUT R21, R21, R18, RZ, 0x3c, !PT ;  /* 0x0000001215157212 */ /* 0x000fe200078e3cff */
[----:B------:R-:W-:Y:S01]  /*1440*/  IMAD.IADD R18, R204, 0x1, -R13 ;  /* 0x00000001cc127824 */ /* 0x000fe200078e0a0d */
[----:B------:R3:W4:Y:S01]  /*1450*/  LDSM.16.M88.4 R152, [R3+0x4080] ;  /* 0x004080000398783b */ /* 0x0007220000000200 */
[----:B------:R-:W-:-:S02]  /*1460*/  LOP3.LUT R5, R5, 0x10, RZ, 0xc0, !PT ;  /* 0x0000001005057812 */ /* 0x000fc400078ec0ff */
[C---:B------:R-:W-:Y:S01]  /*1470*/  IMAD R194, R4.reuse, 0x200, R21 ;  /* 0x0000020004c27824 */ /* 0x040fe200078e0215 */
[----:B------:R3:W5:Y:S01]  /*1480*/  LDSM.16.M88.4 R160, [R3+0x6080] ;  /* 0x0060800003a0783b */ /* 0x0007620000000200 */
[----:B------:R-:W-:Y:S01]  /*1490*/  LOP3.LUT R196, R5, 0x8, R196, 0xf8, !PT ;  /* 0x0000000805c47812 */ /* 0x000fe200078ef8c4 */
[----:B------:R-:W-:Y:S01]  /*14a0*/  IMAD.SHL.U32 R4, R4, 0x8, RZ ;  /* 0x0000000804047824 */ /* 0x000fe200078e00ff */
[----:B------:R-:W-:Y:S01]  /*14b0*/  LOP3.LUT R5, R16, 0x1c0, RZ, 0xc0, !PT ;  /* 0x000001c010057812 */ /* 0x000fe200078ec0ff */
[----:B------:R3:W1:Y:S01]  /*14c0*/  LDSM.16.M88.4 R164, [R2+0x4080] ;  /* 0x0040800002a4783b */ /* 0x0006620000000200 */
[----:B------:R-:W-:-:S03]  /*14d0*/  LOP3.LUT R193, R193, 0xfffffe00, RZ, 0xc0, !PT ;  /* 0xfffffe00c1c17812 */ /* 0x000fc600078ec0ff */
[----:B------:R3:W1:Y:S04]  /*14e0*/  LDSM.16.M88.4 R168, [R2+0x6080] ;  /* 0x0060800002a8783b */ /* 0x0006680000000200 */
[----:B------:R3:W1:Y:S04]  /*14f0*/  LDSM.16.M88.4 R172, [R0+0x4080] ;  /* 0x0040800000ac783b */ /* 0x0006680000000200 */
[----:B------:R3:W1:Y:S04]  /*1500*/  LDSM.16.M88.4 R176, [R0+0x6080] ;  /* 0x0060800000b0783b */ /* 0x0006680000000200 */
[----:B------:R-:W-:Y:S06]  /*1510*/  BAR.SYNC.DEFER_BLOCKING 0x0 ;  /* 0x0000000000007b1d */ /* 0x000fec0000010000 */
[----:B------:R-:W-:Y:S01]  /*1520*/  @!PT LDS RZ, [RZ] ;  /* 0x00000000fffff984 */ /* 0x000fe20000000800 */
[----:B------:R-:W-:Y:S01]  /*1530*/  @!PT LDS RZ, [RZ] ;  /* 0x00000000fffff984 */ /* 0x000fe20000000800 */
[----:B------:R-:W-:Y:S01]  /*1540*/  @!PT LDS RZ, [RZ] ;  /* 0x00000000fffff984 */ /* 0x000fe20000000800 */
[----:B------:R1:W-:Y:S01]  /*1550*/  LDGSTS.E.BYPASS.LTC128B.128 [R10+0x4080], [R32.64], !P0 ;  /* 0x04080000200a7fae */ /* 0x0003e2000c101d56 */
[----:B------:R-:W-:-:S04]  /*1560*/  IADD3 R30, P0, R32, UR29, RZ ;  /* 0x0000001d201e7c10 */ /* 0x000fc8000ff1e0ff */
[----:B------:R-:W-:Y:S02]  /*1570*/  IADD3.X R31, R33, UR21, RZ, P0, !PT ;  /* 0x00000015211f7c10 */ /* 0x000fe400087fe4ff */
[----:B------:R-:W-:-:S03]  /*1580*/  IADD3 R25, P0, R25, R8, RZ ;  /* 0x0000000819197210 */ /* 0x000fc60007f1e0ff */
[----:B------:R3:W-:Y:S02]  /*1590*/  LDGSTS.E.BYPASS.LTC128B.128 [R10+0x5080], [R30.64], !P6 ;  /* 0x050800001e0a7fae */ /* 0x0007e4000f101d56 */
[----:B------:R-:W-:Y:S01]  /*15a0*/  IMAD.X R20, R17, 0x1, R6, P0 ;  /* 0x0000000111147824 */ /* 0x000fe200000e0606 */
[C---:B------:R-:W-:Y:S02]  /*15b0*/  LEA R24, P0, R25.reuse, c[0x0][0x280], 0x2 ;  /* 0x0000a00019187a11 */ /* 0x040fe400078010ff */
[----:B------:R-:W-:Y:S02]  /*15c0*/  SHF.R.U32.HI R17, RZ, 0x3, R5 ;  /* 0x00000003ff117819 */ /* 0x000fe40000011605 */
[----:B------:R-:W-:Y:S01]  /*15d0*/  LEA.HI.X R25, R25, c[0x0][0x284], R20, 0x2, P0 ;  /* 0x0000a10019197a11 */ /* 0x000fe200000f1414 */
[----:B------:R-:W-:-:S05]  /*15e0*/  IMAD.SHL.U32 R20, R12, 0x8, RZ ;  /* 0x000000080c147824 */ /* 0x000fca00078e00ff */
[----:B------:R-:W-:-:S04]  /*15f0*/  LOP3.LUT R20, R20, 0x18, RZ, 0xc0, !PT ;  /* 0x0000001814147812 */ /* 0x000fc800078ec0ff */
[----:B------:R-:W-:Y:S02]  /*1600*/  LOP3.LUT R17, R17, R5, R20, 0x1e, !PT ;  /* 0x0000000511117212 */ /* 0x000fe400078e1e14 */
[----:B------:R-:W-:Y:S01]  /*1610*/  LOP3.LUT R5, R19, 0xffffffe0, RZ, 0xc0, !PT ;  /* 0xffffffe013057812 */ /* 0x000fe200078ec0ff */
[----:B------:R-:W-:Y:S01]  /*1620*/  @!P3 IMAD.SHL.U32 R19, R204, 0x10, RZ ;  /* 0x00000010cc13b824 */ /* 0x000fe200078e00ff */
[----:B------:R-:W-:Y:S01]  /*1630*/  LOP3.LUT R16, R20, 0x20, R23, 0xf8, !PT ;  /* 0x0000002014107812 */ /* 0x000fe200078ef817 */
[----:B------:R-:W-:Y:S01]  /*1640*/  @!P3 IMAD.SHL.U32 R23, R204, 0x10, RZ ;  /* 0x00000010cc17b824 */ /* 0x000fe200078e00ff */
[----:B-1----:R-:W-:Y:S01]  /*1650*/  IADD3 R32, P0, R26, UR6, RZ ;  /* 0x000000061a207c10 */ /* 0x002fe2000ff1e0ff */
[----:B------:R-:W-:-:S03]  /*1660*/  IMAD.IADD R5, R204, 0x1, -R5 ;  /* 0x00000001cc057824 */ /* 0x000fc600078e0a05 */
[----:B------:R-:W-:Y:S01]  /*1670*/  IADD3.X R33, R27, UR4, RZ, P0, !PT ;  /* 0x000000041b217c10 */ /* 0x000fe200087fe4ff */
[----:B------:R1:W-:Y:S01]  /*1680*/  @!P3 LDGSTS.E.BYPASS.LTC128B.128 [R23+0xc080], [R28.64] ;  /* 0x0c0800001c17bfae */ /* 0x0003e2000b901d56 */
[----:B------:R-:W-:-:S03]  /*1690*/  SHF.R.S32.HI R20, RZ, 0x1f, R5 ;  /* 0x0000001fff147819 */ /* 0x000fc60000011405 */
[----:B------:R-:W0:Y:S01]  /*16a0*/  LDGDEPBAR ;  /* 0x00000000000079af */ /* 0x000e220000000000 */
[----:B------:R-:W-:Y:S01]  /*16b0*/  LEA.HI R13, R20, R5, RZ, 0x2 ;  /* 0x00000005140d7211 */ /* 0x000fe200078f10ff */
[----:B------:R-:W-:Y:S02]  /*16c0*/  IMAD.SHL.U32 R20, R198, 0x40, RZ ;  /* 0x00000040c6147824 */ /* 0x000fe400078e00ff */
[----:B------:R3:W-:Y:S01]  /*16d0*/  LDGSTS.E.BYPASS.LTC128B.128 [R10+0x8080], [R26.64], !P2 ;  /* 0x080800001a0a7fae */ /* 0x0007e2000d101d56 */
[----:B------:R-:W-:Y:S02]  /*16e0*/  SHF.R.S32.HI R214, RZ, 0x2, R13 ;  /* 0x00000002ffd67819 */ /* 0x000fe4000001140d */
[----:B------:R-:W-:Y:S01]  /*16f0*/  LOP3.LUT R21, R20, 0x1c0, RZ, 0xc0, !PT ;  /* 0x000001c014157812 */ /* 0x000fe200078ec0ff */
[----:B------:R3:W-:Y:S02]  /*1700*/  LDGSTS.E.BYPASS.LTC128B.128 [R10+0x9080], [R32.64], !P1 ;  /* 0x09080000200a7fae */ /* 0x0007e4000c901d56 */
[C---:B------:R-:W-:Y:S01]  /*1710*/  IMAD R214, R197.reuse, 0x10, R214 ;  /* 0x00000010c5d67824 */ /* 0x040fe200078e02d6 */
[----:B------:R-:W-:Y:S01]  /*1720*/  SHF.R.U32.HI R20, RZ, 0x3, R21 ;  /* 0x00000003ff147819 */ /* 0x000fe20000011615 */
[----:B------:R2:W-:Y:S01]  /*1730*/  @!P3 LDGSTS.E.BYPASS.LTC128B.128 [R19+0xc280], [R24.64] ;  /* 0x0c2800001813bfae */ /* 0x0005e2000b901d56 */
[----:B------:R-:W-:-:S02]  /*1740*/  IMAD.SHL.U32 R197, R197, 0x400, RZ ;  /* 0x00000400c5c57824 */ /* 0x000fc400078e00ff */
[----:B------:R-:W-:Y:S01]  /*1750*/  LOP3.LUT R196, R20, R196, R21, 0x1e, !PT ;  /* 0x000000c414c47212 */ /* 0x000fe200078e1e15 */
[----:B------:R-:W0:Y:S01]  /*1760*/  LDGDEPBAR ;  /* 0x00000000000079af */ /* 0x000e220000000000 */
[----:B------:R-:W-:Y:S01]  /*1770*/  IMAD R18, R18, 0x2, R197 ;  /* 0x0000000212127824 */ /* 0x000fe200078e02c5 */
[----:B------:R-:W-:Y:S02]  /*1780*/  LOP3.LUT R16, R20, R16, R21, 0x1e, !PT ;  /* 0x0000001014107212 */ /* 0x000fe400078e1e15 */
[----:B------:R-:W0:Y:S01]  /*1790*/  LDGDEPBAR ;  /* 0x00000000000079af */ /* 0x000e220000000000 */
[----:B------:R-:W-:Y:S01]  /*17a0*/  LOP3.LUT R196, R196, R193, RZ, 0xfc, !PT ;  /* 0x000000c1c4c47212 */ /* 0x000fe200078efcff */
[----:B------:R-:W-:Y:S01]  /*17b0*/  IMAD.IADD R17, R18, 0x1, R17 ;  /* 0x0000000112117824 */ /* 0x000fe200078e0211 */
[----:B-1----:R-:W-:-:S04]  /*17c0*/  LOP3.LUT R23, R21, 0x8, R4, 0xf8, !PT ;  /* 0x0000000815177812 */ /* 0x002fc800078ef804 */
[----:B------:R-:W-:-:S04]  /*17d0*/  LOP3.LUT R4, R23, R20, RZ, 0x3c, !PT ;  /* 0x0000001417047212 */ /* 0x000fc800078e3cff */
[-C--:B------:R-:W-:Y:S02]  /*17e0*/  IADD3 R197, R4, R193.reuse, R197 ;  /* 0x000000c104c57210 */ /* 0x080fe40007ffe0c5 */
[----:B------:R-:W-:Y:S02]  /*17f0*/  LOP3.LUT R193, R16, R193, RZ, 0xfc, !PT ;  /* 0x000000c110c17212 */ /* 0x000fe400078efcff */
[----:B--2---:R-:W-:-:S04]  /*1800*/  IADD3 R19, R230, 0x1, RZ ;  /* 0x00000001e6137810 */ /* 0x004fc80007ffe0ff */
[----:B------:R-:W-:-:S13]  /*1810*/  ISETP.GE.AND P0, PT, R19, UR13, PT ;  /* 0x0000000d13007c0c */ /* 0x000fda000bf06270 */
[----:B------:R-:W-:Y:S05]  /*1820*/  @P0 BRA `(.L_x_218) ;  /* 0x0000018000000947 */ /* 0x000fea0003800000 */
[----:B---345:R-:W-:Y:S01]  /*1830*/  SHF.R.S32.HI R21, RZ, 0x1f, R19 ;  /* 0x0000001fff157819 */ /* 0x038fe20000011413 */
[C---:B------:R-:W-:Y:S01]  /*1840*/  IMAD R4, R19.reuse, UR9, RZ ;  /* 0x0000000913047c24 */ /* 0x040fe2000f8e02ff */
[----:B------:R-:W-:Y:S01]  /*1850*/  BSSY B0, `(.L_x_218) ;  /* 0x0000015000007945 */ /* 0x000fe20003800000 */
[C---:B------:R-:W-:Y:S02]  /*1860*/  IMAD.SHL.U32 R23, R19.reuse, 0x40, RZ ;  /* 0x0000004013177824 */ /* 0x040fe400078e00ff */
[----:B------:R-:W-:-:S03]  /*1870*/  IMAD.WIDE.U32 R18, R19, UR10, R14 ;  /* 0x0000000a13127c25 */ /* 0x000fc6000f8e000e */
[----:B------:R-:W-:Y:S01]  /*1880*/  IADD3 R14, -R206, c[0x0][0x168], -R23 ;  /* 0x00005a00ce0e7a10 */ /* 0x000fe20007ffe917 */
[----:B------:R-:W-:Y:S01]  /*1890*/  IMAD R4, R21, UR10, R4 ;  /* 0x0000000a15047c24 */ /* 0x000fe2000f8e0204 */
[----:B------:R-:W-:Y:S02]  /*18a0*/  LEA R20, P0, R18, c[0x0][0x1f0], 0x1 ;  /* 0x00007c0012147a11 */ /* 0x000fe400078008ff */
[C---:B------:R-:W-:Y:S01]  /*18b0*/  ISETP.LT.OR P2, PT, R14.reuse, 0x1, P4 ;  /* 0x000000010e00780c */ /* 0x040fe20002741670 */
[----:B------:R-:W-:Y:S01]  /*18c0*/  IMAD.IADD R4, R19, 0x1, R4 ;  /* 0x0000000113047824 */ /* 0x000fe200078e0204 */
[----:B------:R-:W-:-:S04]  /*18d0*/  ISETP.LT.OR P1, PT, R14, 0x21, P4 ;  /* 0x000000210e00780c */ /* 0x000fc80002721670 */
[----:B------:R-:W-:Y:S02]  /*18e0*/  LEA.HI.X R21, R18, c[0x0][0x1f4], R4, 0x1, P0 ;  /* 0x00007d0012157a11 */ /* 0x000fe400000f0c04 */
[----:B------:R-:W-:-:S04]  /*18f0*/  IADD3 R18, P0, R20, UR6, RZ ;  /* 0x0000000614127c10 */ /* 0x000fc8000ff1e0ff */
[----:B------:R-:W-:Y:S01]  /*1900*/  IADD3.X R19, R21, UR4, RZ, P0, !PT ;  /* 0x0000000415137c10 */ /* 0x000fe200087fe4ff */
[----:B------:R1:W-:Y:S04]  /*1910*/  LDGSTS.E.BYPASS.LTC128B.128 [R10+0xa080], [R20.64], !P2 ;  /* 0x0a080000140a7fae */ /* 0x0003e8000d101d56 */
[----:B------:R1:W-:Y:S01]  /*1920*/  LDGSTS.E.BYPASS.LTC128B.128 [R10+0xb080], [R18.64], !P1 ;  /* 0x0b080000120a7fae */ /* 0x0003e2000c901d56 */
[----:B------:R-:W-:-:S04]  /*1930*/  IADD3 R8, P1, R23, R8, RZ ;  /* 0x0000000817087210 */ /* 0x000fc80007f3e0ff */
[----:B------:R-:W-:Y:S02]  /*1940*/  LEA R14, P0, R8, c[0x0][0x280], 0x2 ;  /* 0x0000a000080e7a11 */ /* 0x000fe400078010ff */
[----:B------:R-:W-:-:S04]  /*1950*/  LEA.HI.X.SX32 R23, R23, R6, 0x1, P1 ;  /* 0x0000000617177211 */ /* 0x000fc800008f0eff */
[----:B------:R-:W-:Y:S01]  /*1960*/  LEA.HI.X R15, R8, c[0x0][0x284], R23, 0x2, P0 ;  /* 0x0000a100080f7a11 */ /* 0x000fe200000f1417 */
[----:B------:R-:W-:Y:S05]  /*1970*/  @P3 BRA `(.L_x_219) ;  /* 0x0000002000003947 */ /* 0x000fea0003800000 */
[----:B------:R-:W-:-:S05]  /*1980*/  SHF.L.U32 R4, R204, 0x4, RZ ;  /* 0x00000004cc047819 */ /* 0x000fca00000006ff */
[----:B------:R2:W-:Y:S02]  /*1990*/  LDGSTS.E.BYPASS.LTC128B.128 [R4+0xc380], [R14.64] ;  /* 0x0c3800000e047fae */ /* 0x0005e4000b901d56 */
.L_x_219:
[----:B------:R-:W-:Y:S05]  /*19a0*/  BSYNC B0 ;  /* 0x0000000000007941 */ /* 0x000fea0003800000 */
.L_x_218:
[----:B--2345:R-:W-:Y:S01]  /*19b0*/  IMAD R4, R9, c[0x0][0x238], RZ ;  /* 0x00008e0009047a24 */ /* 0x03cfe200078e02ff */
[----:B------:R-:W-:Y:S01]  /*19c0*/  SHF.R.S32.HI R9, RZ, 0x1f, R12 ;  /* 0x0000001fff097819 */ /* 0x000fe2000001140c */
[----:B------:R-:W0:Y:S01]  /*19d0*/  LDGDEPBAR ;  /* 0x00000000000079af */ /* 0x000e220000000000 */
[----:B------:R-:W-:Y:S01]  /*19e0*/  SHF.R.S32.HI R205, RZ, 0x1f, R204 ;  /* 0x0000001fffcd7819 */ /* 0x000fe200000114cc */
[----:B------:R-:W-:Y:S01]  /*19f0*/  IMAD R4, R7, c[0x0][0x23c], R4 ;  /* 0x00008f0007047a24 */ /* 0x000fe200078e0204 */
[----:B------:R-:W-:Y:S01]  /*1a00*/  LEA.HI R6, R9, R12, RZ, 0x2 ;  /* 0x0000000c09067211 */ /* 0x000fe200078f10ff */
[----:B------:R-:W-:Y:S01]  /*1a10*/  UMOV UR33, 0x1 ;  /* 0x0000000100217882 */ /* 0x000fe20000000000 */
[----:B------:R-:W-:Y:S01]  /*1a20*/  LOP3.LUT R8, R13, 0x7ffffffc, RZ, 0xc0, !PT ;  /* 0x7ffffffc0d087812 */ /* 0x000fe200078ec0ff */
[----:B------:R-:W-:Y:S01]  /*1a30*/  IMAD.WIDE.U32 R14, R7, c[0x0][0x238], R204 ;  /* 0x00008e00070e7a25 */ /* 0x000fe200078e00cc */
[----:B------:R-:W-:Y:S01]  /*1a40*/  LOP3.LUT R7, R6, 0x1ffffffc, RZ, 0xc0, !PT ;  /* 0x1ffffffc06077812 */ /* 0x000fe200078ec0ff */
[----:B------:R-:W-:Y:S01]  /*1a50*/  ULDC UR32, c[0x0][0x198] ;  /* 0x0000660000207ab9 */ /* 0x000fe20000000800 */
[----:B------:R-:W-:Y:S01]  /*1a60*/  LOP3.LUT P0, RZ, R11, 0x4, RZ, 0xc0, !PT ;  /* 0x000000040bff7812 */ /* 0x000fe2000780c0ff */
[----:B------:R-:W-:Y:S01]  /*1a70*/  IMAD.IADD R8, R5, 0x1, -R8 ;  /* 0x0000000105087824 */ /* 0x000fe200078e0a08 */
[----:B------:R-:W-:Y:S01]  /*1a80*/  ULDC.64 UR4, c[0x0][0x240] ;  /* 0x0000900000047ab9 */ /* 0x000fe20000000a00 */
[----:B------:R-:W-:Y:S01]  /*1a90*/  IMAD.IADD R7, R12, 0x1, -R7 ;  /* 0x000000010c077824 */ /* 0x000fe200078e0a07 */
[----:B------:R-:W-:Y:S01]  /*1aa0*/  UIADD3 UR32, -UR12, UR32, UR33 ;  /* 0x000000200c207290 */ /* 0x000fe2000fffe121 */
[----:B------:R-:W-:Y:S01]  /*1ab0*/  IMAD.IADD R15, R15, 0x1, R4 ;  /* 0x000000010f0f7824 */ /* 0x000fe200078e0204 */
[----:B------:R-:W-:Y:S01]  /*1ac0*/  UIMAD UR4, UR18, UR4, URZ ;  /* 0x00000004120472a4 */ /* 0x000fe2000f8e023f */
[----:B------:R-:W-:Y:S01]  /*1ad0*/  IMAD R225, R7, 0x4, R8 ;  /* 0x0000000407e17824 */ /* 0x000fe200078e0208 */
[----:B------:R-:W-:Y:S01]  /*1ae0*/  LEA R215, R17, 0xc480, 0x1 ;  /* 0x0000c48011d77811 */ /* 0x000fe200078e08ff */
[----:B------:R-:W-:Y:S01]  /*1af0*/  IMAD.WIDE.U32 R228, R228, c[0x0][0x240], R14 ;  /* 0x00009000e4e47a25 */ /* 0x000fe200078e000e */
[----:B------:R-:W-:Y:S01]  /*1b00*/  UIMAD UR34, UR19, UR5, UR4 ;  /* 0x00000005132272a4 */ /* 0x000fe2000f8e0204 */
[----:B------:R-:W-:Y:S01]  /*1b10*/  R2P PR, R198, 0x6 ;  /* 0x00000006c6007804 */ /* 0x000fe20000000000 */
[----:B------:R-:W-:Y:S01]  /*1b20*/  ULDC UR18, c[0x0][0x2a8] ;  /* 0x0000aa0000127ab9 */ /* 0x000fe20000000800 */
[----:B------:R-:W-:Y:S01]  /*1b30*/  IMAD.U32 R4, RZ, RZ, UR32 ;  /* 0x00000020ff047e24 */ /* 0x000fe2000f8e00ff */
[----:B------:R-:W-:Y:S01]  /*1b40*/  ULDC UR19, c[0x0][0x2a0] ;  /* 0x0000a80000137ab9 */ /* 0x000fe20000000800 */
[----:B------:R-:W-:Y:S01]  /*1b50*/  IMAD.SHL.U32 R225, R225, 0x2, RZ ;  /* 0x00000002e1e17824 */ /* 0x000fe200078e00ff */
[----:B------:R-:W-:Y:S01]  /*1b60*/  ULOP3.LUT UR19, URZ, UR19, URZ, 0x33, !UPT ;  /* 0x000000133f137292 */ /* 0x000fe2000f8e333f */
[----:B------:R-:W-:Y:S01]  /*1b70*/  IADD3 R226, R215, 0x40, RZ ;  /* 0x00000040d7e27810 */ /* 0x000fe20007ffe0ff */
[----:B------:R-:W-:Y:S01]  /*1b80*/  IMAD.SHL.U32 R194, R194, 0x2, RZ ;  /* 0x00000002c2c27824 */ /* 0x000fe200078e00ff */
[----:B------:R-:W-:Y:S01]  /*1b90*/  ULDC UR5, c[0x0][0x2a0] ;  /* 0x0000a80000057ab9 */ /* 0x000fe20000000800 */
[----:B------:R-:W-:Y:S01]  /*1ba0*/  IADD3 R223, R4, -c[0x0][0x168], -R225 ;  /* 0x80005a0004df7a10 */ /* 0x000fe20007ffe8e1 */
        /* <DEDUP_REMOVED lines=33> */
[----:B------:R-:W-:Y:S01]  /*1dc0*/  SEL R192, R192, 0xffffffe0, !P1 ;  /* 0xffffffe0c0c07807 */ /* 0x000fe20004800000 */
[----:B------:R-:W-:Y:S01]  /*1dd0*/  ULDC UR4, c[0x0][0x2a0] ;  /* 0x0000a80000047ab9 */ /* 0x000fe20000000800 */
[----:B------:R-:W-:Y:S01]  /*1de0*/  SEL R199, R199, 0xffffffc0, !P2 ;  /* 0xffffffc0c7c77807 */ /* 0x000fe20005000000 */
[----:B------:R-:W-:Y:S01]  /*1df0*/  UISETP.LE.AND UP3, UPT, UR33, UR18, UPT ;  /* 0x000000122100728c */ /* 0x000fe2000bf63270 */
[----:B------:R-:W-:Y:S01]  /*1e00*/  @P0 IADD3 R226, R215, -0x40, RZ ;  /* 0xffffffc0d7e20810 */ /* 0x000fe20007ffe0ff */
[----:B------:R-:W-:Y:S01]  /*1e10*/  ULOP3.LUT UR18, URZ, UR5, URZ, 0x33, !UPT ;  /* 0x000000053f127292 */ /* 0x000fe2000f8e333f */
[----:B------:R-:W-:Y:S01]  /*1e20*/  IADD3 R224, -R225, UR20, RZ ;  /* 0x00000014e1e07c10 */ /* 0x000fe2000fffe1ff */
[----:B------:R-:W-:Y:S01]  /*1e30*/  UMOV UR7, 0x1 ;  /* 0x0000000100077882 */ /* 0x000fe20000000000 */
[----:B------:R-:W-:Y:S01]  /*1e40*/  IADD3 R220, R229, UR34, RZ ;  /* 0x00000022e5dc7c10 */ /* 0x000fe2000fffe0ff */
[----:B------:R-:W-:Y:S01]  /*1e50*/  UMOV UR6, URZ ;  /* 0x0000003f00067c82 */ /* 0x000fe20008000000 */
[C---:B------:R-:W-:Y:S01]  /*1e60*/  IADD3 R222, R223.reuse, c[0x0][0x2a4], RZ ;  /* 0x0000a900dfde7a10 */ /* 0x040fe20007ffe0ff */
[----:B------:R-:W-:Y:S01]  /*1e70*/  UISETP.GT.AND UP4, UPT, UR11, -0x1, UPT ;  /* 0xffffffff0b00788c */ /* 0x000fe2000bf84270 */
[----:B------:R-:W-:Y:S01]  /*1e80*/  IADD3 R221, R223, UR19, RZ ;  /* 0x00000013dfdd7c10 */ /* 0x000fe2000fffe0ff */
[----:B------:R-:W-:-:S02]  /*1e90*/  ULOP3.LUT UR32, URZ, UR4, URZ, 0x33, !UPT ;  /* 0x000000043f207292 */ /* 0x000fc4000f8e333f */
[----:B------:R-:W-:Y:S02]  /*1ea0*/  UMOV UR5, URZ ;  /* 0x0000003f00057c82 */ /* 0x000fe40008000000 */
.L_x_238:
[----:B------:R-:W-:Y:S04]  /*1eb0*/  DEPBAR.LE SB0, 0x1 ;  /* 0x000080400000791a */ /* 0x000fe80000000000 */
[----:B------:R-:W-:Y:S01]  /*1ec0*/  BAR.SYNC.DEFER_BLOCKING 0x0 ;  /* 0x0000000000007b1d */ /* 0x000fe20000010000 */
[----:B------:R-:W-:Y:S01]  /*1ed0*/  USHF.L.U32 UR4, UR5, 0xc, URZ ;  /* 0x0000000c05047899 */ /* 0x000fe2000800063f */
[----:B------:R-:W-:Y:S02]  /*1ee0*/  MOV R141, UR5 ;  /* 0x00000005008d7c02 */ /* 0x000fe40008000f00 */
[----:B------:R-:W-:Y:S02]  /*1ef0*/  PLOP3.LUT P0, PT, PT, PT, UP3, 0x80, 0x0 ;  /* 0x000000000000781c */ /* 0x000fe40003f0f038 */
[----:B------:R-:W-:Y:S01]  /*1f00*/  LEA R140, R230, R214, 0x6 ;  /* 0x000000d6e68c7211 */ /* 0x000fe200078e30ff */
[----:B------:R-:W-:Y:S01]  /*1f10*/  IMAD R184, R141, 0x40, R214 ;  /* 0x000000408db87824 */ /* 0x000fe200078e02d6 */
[----:B------:R-:W-:Y:S02]  /*1f20*/  IADD3 R180, R197, UR4, RZ ;  /* 0x00000004c5b47c10 */ /* 0x000fe4000fffe0ff */
[C---:B------:R-:W-:Y:S01]  /*1f30*/  IADD3 R232, R140.reuse, R221, RZ ;  /* 0x000000dd8ce87210 */ /* 0x040fe20007ffe0ff */
[----:B------:R-:W-:Y:S02]  /*1f40*/  IMAD.IADD R231, R140, 0x1, R222 ;  /* 0x000000018ce77824 */ /* 0x000fe400078e02de */
[----:B------:R-:W-:Y:S03]  /*1f50*/  IMAD.SHL.U32 R181, R180, 0x2, RZ ;  /* 0x00000002b4b57824 */ /* 0x000fe600078e00ff */
[----:B------:R-:W-:Y:S01]  /*1f60*/  IMNMX R231, R224, R231, PT ;  /* 0x000000e7e0e77217 */ /* 0x000fe20003800200 */
[C---:B------:R-:W-:Y:S01]  /*1f70*/  IMAD.IADD R182, R181.reuse, 0x1, R192 ;  /* 0x00000001b5b67824 */ /* 0x040fe200078e02c0 */
[----:B------:R-:W-:Y:S05]  /*1f80*/  LDSM.16.M88.4 R40, [R195+0x80] ;  /* 0x00008000c328783b */ /* 0x000fea0000000200 */
[----:B------:R-:W2:Y:S05]  /*1f90*/  LDSM.16.M88.4 R36, [R181+0x4080] ;  /* 0x00408000b524783b */ /* 0x000eaa0000000200 */
[----:B------:R-:W3:Y:S05]  /*1fa0*/  LDSM.16.M88.4 R44, [R181+0x5080] ;  /* 0x00508000b52c783b */ /* 0x000eea0000000200 */
[----:B------:R-:W4:Y:S05]  /*1fb0*/  LDSM.16.M88.4 R48, [R195+0x2080] ;  /* 0x00208000c330783b */ /* 0x000f2a0000000200 */
[----:B------:R-:W-:Y:S05]  /*1fc0*/  LDSM.16.M88.4 R56, [R3+0x80] ;  /* 0x000080000338783b */ /* 0x000fea0000000200 */
[----:B------:R-:W5:Y:S05]  /*1fd0*/  LDSM.16.M88.4 R52, [R182+0x4080] ;  /* 0x00408000b634783b */ /* 0x000f6a0000000200 */
[----:B------:R-:W1:Y:S05]  /*1fe0*/  LDSM.16.M88.4 R60, [R182+0x5080] ;  /* 0x00508000b63c783b */ /* 0x000e6a0000000200 */
[----:B------:R-:W1:Y:S05]  /*1ff0*/  LDSM.16.M88.4 R64, [R3+0x2080] ;  /* 0x002080000340783b */ /* 0x000e6a0000000200 */
[----:B------:R-:W-:Y:S01]  /*2000*/  LDS R234, [R184.X4+0xc080] ;  /* 0x00c08000b8ea7984 */ /* 0x000fe20000004800 */
[-C--:B--2---:R-:W-:Y:S04]  /*2010*/  HMMA.16816.F32.BF16 R4, R36, R40.reuse, RZ ;  /* 0x000000282404723c */ /* 0x084fe800000418ff */
[----:B------:R-:W-:Y:S05]  /*2020*/  LDS R186, [R184.X4+0xc0a0] ;  /* 0x00c0a000b8ba7984 */ /* 0x000fea0000004800 */
[----:B------:R-:W-:Y:S01]  /*2030*/  LDS R185, [R184.X4+0xc100] ;  /* 0x00c10000b8b97984 */ /* 0x000fe20000004800 */
[C---:B-1-3--:R-:W-:Y:S04]  /*2040*/  HMMA.16816.F32.BF16 R8, R44.reuse, R40, RZ ;  /* 0x000000282c08723c */ /* 0x04afe800000418ff */
[----:B------:R-:W-:Y:S04]  /*2050*/  LDS R183, [R184.X4+0xc120] ;  /* 0x00c12000b8b77984 */ /* 0x000fe80000004800 */
[-C--:B------:R-:W-:Y:S08]  /*2060*/  HMMA.16816.F32.BF16 R12, R44, R42.reuse, RZ ;  /* 0x0000002a2c0c723c */ /* 0x080ff000000418ff */
[C---:B------:R-:W-:Y:S08]  /*2070*/  HMMA.16816.F32.BF16 R16, R36.reuse, R42, RZ ;  /* 0x0000002a2410723c */ /* 0x040ff000000418ff */
[-C--:B----4-:R-:W-:Y:S08]  /*2080*/  HMMA.16816.F32.BF16 R20, R36, R48.reuse, RZ ;  /* 0x000000302414723c */ /* 0x090ff000000418ff */
[C---:B------:R-:W-:Y:S07]  /*2090*/  HMMA.16816.F32.BF16 R24, R44.reuse, R48, RZ ;  /* 0x000000302c18723c */ /* 0x040fee00000418ff */
[----:B------:R-:W-:Y:S01]  /*20a0*/  IADD3 R48, R181, R199, RZ ;  /* 0x000000c7b5307210 */ /* 0x000fe20007ffe0ff */
[-C--:B------:R-:W-:Y:S01]  /*20b0*/  HMMA.16816.F32.BF16 R28, R44, R50.reuse, RZ ;  /* 0x000000322c1c723c */ /* 0x080fe200000418ff */
[----:B------:R-:W-:Y:S03]  /*20c0*/  LDSM.16.M88.4 R44, [R2+0x80] ;  /* 0x00008000022c783b */ /* 0x000fe60000000200 */
[----:B------:R-:W-:Y:S02]  /*20d0*/  IMAD.IADD R199, R199, 0x1, R182 ;  /* 0x00000001c7c77824 */ /* 0x000fe400078e02b6 */
[----:B------:R-:W1:Y:S02]  /*20e0*/  LDSM.16.M88.4 R40, [R48+0x4080] ;  /* 0x004080003028783b */ /* 0x000e640000000200 */
[----:B------:R-:W-:Y:S03]  /*20f0*/  HMMA.16816.F32.BF16 R32, R36, R50, RZ ;  /* 0x000000322420723c */ /* 0x000fe600000418ff */
[----:B------:R-:W2:Y:S05]  /*2100*/  LDSM.16.M88.4 R132, [R48+0x5080] ;  /* 0x005080003084783b */ /* 0x000eaa0000000200 */
[-C--:B-----5:R-:W-:Y:S01]  /*2110*/  HMMA.16816.F32.BF16 R4, R52, R56.reuse, R4 ;  /* 0x000000383404723c */ /* 0x0a0fe20000041804 */
[----:B------:R-:W3:Y:S05]  /*2120*/  LDSM.16.M88.4 R36, [R2+0x2080] ;  /* 0x002080000224783b */ /* 0x000eea0000000200 */
[----:B------:R-:W-:Y:S02]  /*2130*/  LDSM.16.M88.4 R48, [R199+0x4080] ;  /* 0x00408000c730783b */ /* 0x000fe40000000200 */
[C---:B------:R-:W-:Y:S08]  /*2140*/  HMMA.16816.F32.BF16 R8, R60.reuse, R56, R8 ;  /* 0x000000383c08723c */ /* 0x040ff00000041808 */
[-C--:B------:R-:W-:Y:S08]  /*2150*/  HMMA.16816.F32.BF16 R12, R60, R58.reuse, R12 ;  /* 0x0000003a3c0c723c */ /* 0x080ff0000004180c */
[C---:B------:R-:W-:Y:S01]  /*2160*/  HMMA.16816.F32.BF16 R16, R52.reuse, R58, R16 ;  /* 0x0000003a3410723c */ /* 0x040fe20000041810 */
[----:B------:R-:W-:Y:S07]  /*2170*/  LDSM.16.M88.4 R56, [R199+0x5080] ;  /* 0x00508000c738783b */ /* 0x000fee0000000200 */
[-C--:B------:R-:W-:Y:S08]  /*2180*/  HMMA.16816.F32.BF16 R20, R52, R64.reuse, R20 ;  /* 0x000000403414723c */ /* 0x080ff00000041814 */
[C---:B------:R-:W-:Y:S08]  /*2190*/  HMMA.16816.F32.BF16 R24, R60.reuse, R64, R24 ;  /* 0x000000403c18723c */ /* 0x040ff00000041818 */
[-C--:B------:R-:W-:Y:S01]  /*21a0*/  HMMA.16816.F32.BF16 R28, R60, R66.reuse, R28 ;  /* 0x000000423c1c723c */ /* 0x080fe2000004181c */
[----:B------:R-:W-:Y:S07]  /*21b0*/  LDSM.16.M88.4 R60, [R0+0x2080] ;  /* 0x00208000003c783b */ /* 0x000fee0000000200 */
[----:B------:R-:W-:Y:S01]  /*21c0*/  HMMA.16816.F32.BF16 R32, R52, R66, R32 ;  /* 0x000000423420723c */ /* 0x000fe20000041820 */
[----:B------:R-:W4:Y:S07]  /*21d0*/  LDSM.16.M88.4 R52, [R0+0x80] ;  /* 0x000080000034783b */ /* 0x000f2e0000000200 */
[-C--:B-1----:R-:W-:Y:S08]  /*21e0*/  HMMA.16816.F32.BF16 R4, R40, R44.reuse, R4 ;  /* 0x0000002c2804723c */ /* 0x082ff00000041804 */
[C---:B--2---:R-:W-:Y:S08]  /*21f0*/  HMMA.16816.F32.BF16 R8, R132.reuse, R44, R8 ;  /* 0x0000002c8408723c */ /* 0x044ff00000041808 */
[-C--:B------:R-:W-:Y:S08]  /*2200*/  HMMA.16816.F32.BF16 R12, R132, R46.reuse, R12 ;  /* 0x0000002e840c723c */ /* 0x080ff0000004180c */
[C---:B------:R-:W-:Y:S08]  /*2210*/  HMMA.16816.F32.BF16 R16, R40.reuse, R46, R16 ;  /* 0x0000002e2810723c */ /* 0x040ff00000041810 */
[-C--:B---3--:R-:W-:Y:S08]  /*2220*/  HMMA.16816.F32.BF16 R20, R40, R36.reuse, R20 ;  /* 0x000000242814723c */ /* 0x088ff00000041814 */
[C---:B------:R-:W-:Y:S08]  /*2230*/  HMMA.16816.F32.BF16 R24, R132.reuse, R36, R24 ;  /* 0x000000248418723c */ /* 0x040ff00000041818 */
[-C--:B------:R-:W-:Y:S08]  /*2240*/  HMMA.16816.F32.BF16 R28, R132, R38.reuse, R28 ;  /* 0x00000026841c723c */ /* 0x080ff0000004181c */
[----:B------:R-:W-:Y:S08]  /*2250*/  HMMA.16816.F32.BF16 R32, R40, R38, R32 ;  /* 0x000000262820723c */ /* 0x000ff00000041820 */
[-C--:B----4-:R-:W-:Y:S08]  /*2260*/  HMMA.16816.F32.BF16 R4, R48, R52.reuse, R4 ;  /* 0x000000343004723c */ /* 0x090ff00000041804 */
[C---:B------:R-:W-:Y:S08]  /*2270*/  HMMA.16816.F32.BF16 R8, R56.reuse, R52, R8 ;  /* 0x000000343808723c */ /* 0x040ff00000041808 */
[-C--:B------:R-:W-:Y:S08]  /*2280*/  HMMA.16816.F32.BF16 R12, R56, R54.reuse, R12 ;  /* 0x00000036380c723c */ /* 0x080ff0000004180c */
[C---:B------:R-:W-:Y:S08]  /*2290*/  HMMA.16816.F32.BF16 R16, R48.reuse, R54, R16 ;  /* 0x000000363010723c */ /* 0x040ff00000041810 */
[-C--:B------:R-:W-:Y:S08]  /*22a0*/  HMMA.16816.F32.BF16 R20, R48, R60.reuse, R20 ;  /* 0x0000003c3014723c */ /* 0x080ff00000041814 */
[C---:B------:R-:W-:Y:S08]  /*22b0*/  HMMA.16816.F32.BF16 R24, R56.reuse, R60, R24 ;  /* 0x0000003c3818723c */ /* 0x040ff00000041818 */
[-C--:B------:R-:W-:Y:S08]  /*22c0*/  HMMA.16816.F32.BF16 R28, R56, R62.reuse, R28 ;  /* 0x0000003e381c723c */ /* 0x080ff0000004181c */
[----:B------:R-:W-:Y:S01]  /*22d0*/  HMMA.16816.F32.BF16 R32, R48, R62, R32 ;  /* 0x0000003e3020723c */ /* 0x000fe20000041820 */
[----:B------:R-:W-:-:S08]  /*22e0*/  @!P0 BRA `(.L_x_220) ;  /* 0x000001d000008947 */ /* 0x000fd00003800000 */
[----:B------:R-:W-:Y:S01]  /*22f0*/  IMAD.MOV.U32 R37, RZ, RZ, c[0x0][0x168] ;  /* 0x00005a00ff257624 */ /* 0x000fe200078e00ff */
[----:B------:R-:W-:Y:S04]  /*2300*/  BSSY B0, `(.L_x_221) ;  /* 0x0000012000007945 */ /* 0x000fe80003800000 */
[----:B------:R-:W-:Y:S04]  /*2310*/  IADD3 R37, R140, c[0x0][0x198], -R37 ;  /* 0x000066008c257a10 */ /* 0x000fe80007ffe825 */
[----:B------:R-:W-:Y:S11]  /*2320*/  ISETP.GT.AND P1, PT, R37, -0x1, PT ;  /* 0xffffffff2500780c */ /* 0x000ff60003f24270 */
[----:B------:R-:W-:Y:S02]  /*2330*/  @!UPT UIADD3 URZ, URZ, URZ, URZ ;  /* 0x0000003f3f3ff290 */ /* 0x000fe4000fffe03f */
[----:B------:R-:W-:-:S05]  /*2340*/  @P1 BRA `(.L_x_222) ;  /* 0x0000008000001947 */ /* 0x000fca0003800000 */
[----:B------:R-:W-:Y:S01]  /*2350*/  LOP3.LUT R37, RZ, R37, RZ, 0x33, !PT ;  /* 0x00000025ff257212 */ /* 0x000fe200078e33ff */
[----:B------:R-:W-:Y:S05]  /*2360*/  IMAD.MOV.U32 R36, RZ, RZ, 0x1 ;  /* 0x00000001ff247424 */ /* 0x000fea00078e00ff */
[----:B------:R-:W-:Y:S11]  /*2370*/  ISETP.NE.AND P1, PT, R36, c[0x0][0x2a8], PT ;  /* 0x0000aa0024007a0c */ /* 0x000ff60003f25270 */
[----:B------:R-:W-:Y:S02]  /*2380*/  @!UPT UIADD3 URZ, URZ, URZ, URZ ;  /* 0x0000003f3f3ff290 */ /* 0x000fe4000fffe03f */
[----:B------:R-:W-:Y:S05]  /*2390*/  @P1 IMAD.HI.U32 R36, R37, c[0x0][0x2ac], RZ ;  /* 0x0000ab0025241a27 */ /* 0x000fea00078e00ff */
[----:B------:R-:W-:Y:S04]  /*23a0*/  @P1 SHF.R.U32.HI R37, RZ, c[0x0][0x2b0], R36 ;  /* 0x0000ac00ff251a19 */ /* 0x000fe80000011624 */
[----:B------:R-:W-:Y:S01]  /*23b0*/  LOP3.LUT R37, RZ, R37, RZ, 0x33, !PT ;  /* 0x00000025ff257212 */ /* 0x000fe200078e33ff */
[----:B------:R-:W-:-:S05]  /*23c0*/  BRA `(.L_x_223) ;  /* 0x0000005000007947 */ /* 0x000fca0003800000 */
.L_x_222:
[----:B------:R-:W-:Y:S04]  /*23d0*/  MOV R36, 0x1 ;  /* 0x0000000100247802 */ /* 0x000fe80000000f00 */
[----:B------:R-:W-:Y:S11]  /*23e0*/  ISETP.NE.AND P1, PT, R36, c[0x0][0x2a8], PT ;  /* 0x0000aa0024007a0c */ /* 0x000ff60003f25270 */
[----:B------:R-:W-:Y:S02]  /*23f0*/  @!UPT UIADD3 URZ, URZ, URZ, URZ ;  /* 0x0000003f3f3ff290 */ /* 0x000fe4000fffe03f */
[----:B------:R-:W-:Y:S05]  /*2400*/  @P1 IMAD.HI.U32 R36, R37, c[0x0][0x2ac], RZ ;  /* 0x0000ab0025241a27 */ /* 0x000fea00078e00ff */
[----:B------:R-:W-:Y:S02]  /*2410*/  @P1 SHF.R.U32.HI R37, RZ, c[0x0][0x2b0], R36 ;  /* 0x0000ac00ff251a19 */ /* 0x000fe40000011624 */
.L_x_223:
[----:B------:R-:W-:Y:S05]  /*2420*/  BSYNC B0 ;  /* 0x0000000000007941 */ /* 0x000fea0003800000 */
.L_x_221:
[C-C-:B------:R-:W-:Y:S01]  /*2430*/  IADD3 R39, R140.reuse, c[0x0][0x2a4], R223.reuse ;  /* 0x0000a9008c277a10 */ /* 0x140fe20007ffe0df */
[----:B------:R-:W-:Y:S04]  /*2440*/  IMAD.MOV.U32 R36, RZ, RZ, c[0x0][0x2a8] ;  /* 0x0000aa00ff247624 */ /* 0x000fe800078e00ff */
[----:B------:R-:W-:Y:S01]  /*2450*/  IMAD R36, R37, R36, -UR12 ;  /* 0x8000000c25247e24 */ /* 0x000fe2000f8e0224 */
[----:B------:R-:W-:Y:S03]  /*2460*/  IADD3 R37, R140, UR18, R223 ;  /* 0x000000128c257c10 */ /* 0x000fe6000fffe0df */
[----:B------:R-:W-:Y:S01]  /*2470*/  IMAD.IADD R232, R36, 0x1, -R225 ;  /* 0x0000000124e87824 */ /* 0x000fe200078e0ae1 */
[----:B------:R-:W-:Y:S04]  /*2480*/  IMNMX R36, R224, R39, PT ;  /* 0x00000027e0247217 */ /* 0x000fe80003800200 */
[----:B------:R-:W-:Y:S02]  /*2490*/  IADD3 R231, R232, c[0x0][0x2a8], RZ ;  /* 0x0000aa00e8e77a10 */ /* 0x000fe40007ffe0ff */
[----:B------:R-:W-:Y:S02]  /*24a0*/  IMNMX R232, R37, R232, !PT ;  /* 0x000000e825e87217 */ /* 0x000fe40007800200 */
[----:B------:R-:W-:Y:S02]  /*24b0*/  IMNMX R231, R36, R231, PT ;  /* 0x000000e724e77217 */ /* 0x000fe40003800200 */
.L_x_220:
[----:B------:R-:W-:Y:S04]  /*24c0*/  IADD3 R36, R140, 0x8, RZ ;  /* 0x000000088c247810 */ /* 0x000fe80007ffe0ff */
[C-C-:B------:R-:W-:Y:S02]  /*24d0*/  IADD3 R233, R36.reuse, c[0x0][0x2a4], R223.reuse ;  /* 0x0000a90024e97a10 */ /* 0x140fe40007ffe0df */
[----:B------:R-:W-:Y:S02]  /*24e0*/  IADD3 R235, R36, UR32, R223 ;  /* 0x0000002024eb7c10 */ /* 0x000fe4000fffe0df */
[----:B------:R-:W-:Y:S01]  /*24f0*/  IMNMX R233, R224, R233, PT ;  /* 0x000000e9e0e97217 */ /* 0x000fe20003800200 */
[----:B------:R-:W-:-:S06]  /*2500*/  @!P0 BRA `(.L_x_224) ;  /* 0x000001a000008947 */ /* 0x000fcc0003800000 */
[----:B------:R-:W-:Y:S01]  /*2510*/  IADD3 R36, R36, c[0x0][0x198], RZ ;  /* 0x0000660024247a10 */ /* 0x000fe20007ffe0ff */
[----:B------:R-:W-:Y:S03]  /*2520*/  BSSY B0, `(.L_x_225) ;  /* 0x0000012000007945 */ /* 0x000fe60003800000 */
[----:B------:R-:W-:Y:S04]  /*2530*/  IADD3 R37, R36, -c[0x0][0x168], RZ ;  /* 0x80005a0024257a10 */ /* 0x000fe80007ffe0ff */
        /* <DEDUP_REMOVED lines=11> */
.L_x_226:
[----:B------:R-:W-:Y:S04]  /*25f0*/  MOV R36, 0x1 ;  /* 0x0000000100247802 */ /* 0x000fe80000000f00 */
[----:B------:R-:W-:Y:S11]  /*2600*/  ISETP.NE.AND P1, PT, R36, c[0x0][0x2a8], PT ;  /* 0x0000aa0024007a0c */ /* 0x000ff60003f25270 */
[----:B------:R-:W-:Y:S02]  /*2610*/  @!UPT UIADD3 URZ, URZ, URZ, URZ ;  /* 0x0000003f3f3ff290 */ /* 0x000fe4000fffe03f */
[----:B------:R-:W-:Y:S05]  /*2620*/  @P1 IMAD.HI.U32 R36, R37, c[0x0][0x2ac], RZ ;  /* 0x0000ab0025241a27 */ /* 0x000fea00078e00ff */
[----:B------:R-:W-:Y:S02]  /*2630*/  @P1 SHF.R.U32.HI R37, RZ, c[0x0][0x2b0], R36 ;  /* 0x0000ac00ff251a19 */ /* 0x000fe40000011624 */
.L_x_227:
[----:B------:R-:W-:Y:S05]  /*2640*/  BSYNC B0 ;  /* 0x0000000000007941 */ /* 0x000fea0003800000 */
.L_x_225:
[----:B------:R-:W-:Y:S04]  /*2650*/  IMAD.MOV.U32 R36, RZ, RZ, c[0x0][0x2a8] ;  /* 0x0000aa00ff247624 */ /* 0x000fe800078e00ff */
[----:B------:R-:W-:Y:S04]  /*2660*/  IMAD R36, R37, R36, -UR12 ;  /* 0x8000000c25247e24 */ /* 0x000fe8000f8e0224 */
[----:B------:R-:W-:Y:S05]  /*2670*/  IMAD.IADD R38, R36, 0x1, -R225 ;  /* 0x0000000124267824 */ /* 0x000fea00078e0ae1 */
[----:B------:R-:W-:Y:S02]  /*2680*/  IADD3 R36, R38, c[0x0][0x2a8], RZ ;  /* 0x0000aa0026247a10 */ /* 0x000fe40007ffe0ff */
[----:B------:R-:W-:Y:S02]  /*2690*/  IMNMX R235, R235, R38, !PT ;  /* 0x00000026ebeb7217 */ /* 0x000fe40007800200 */
[----:B------:R-:W-:Y:S02]  /*26a0*/  IMNMX R233, R233, R36, PT ;  /* 0x00000024e9e97217 */ /* 0x000fe40003800200 */
.L_x_224:
[----:B------:R-:W-:Y:S04]  /*26b0*/  IADD3 R36, R140, 0x20, RZ ;  /* 0x000000208c247810 */ /* 0x000fe80007ffe0ff */
[C-C-:B------:R-:W-:Y:S02]  /*26c0*/  IADD3 R37, R36.reuse, c[0x0][0x2a4], R223.reuse ;  /* 0x0000a90024257a10 */ /* 0x140fe40007ffe0df */
[----:B------:R-:W-:Y:S02]  /*26d0*/  IADD3 R201, R36, UR32, R223 ;  /* 0x0000002024c97c10 */ /* 0x000fe4000fffe0df */
[----:B------:R-:W-:Y:S01]  /*26e0*/  IMNMX R200, R224, R37, PT ;  /* 0x00000025e0c87217 */ /* 0x000fe20003800200 */
[----:B------:R-:W-:-:S05]  /*26f0*/  @!P0 BRA `(.L_x_228) ;  /* 0x000001a000008947 */ /* 0x000fca0003800000 */
        /* <DEDUP_REMOVED lines=14> */
.L_x_230:
[----:B------:R-:W-:Y:S04]  /*27e0*/  MOV R36, 0x1 ;  /* 0x0000000100247802 */ /* 0x000fe80000000f00 */
[----:B------:R-:W-:Y:S11]  /*27f0*/  ISETP.NE.AND P1, PT, R36, c[0x0][0x2a8], PT ;  /* 0x0000aa0024007a0c */ /* 0x000ff60003f25270 */
[----:B------:R-:W-:Y:S02]  /*2800*/  @!UPT UIADD3 URZ, URZ, URZ, URZ ;  /* 0x0000003f3f3ff290 */ /* 0x000fe4000fffe03f */
[----:B------:R-:W-:Y:S05]  /*2810*/  @P1 IMAD.HI.U32 R36, R37, c[0x0][0x2ac], RZ ;  /* 0x0000ab0025241a27 */ /* 0x000fea00078e00ff */
[----:B------:R-:W-:Y:S02]  /*2820*/  @P1 SHF.R.U32.HI R37, RZ, c[0x0][0x2b0], R36 ;  /* 0x0000ac00ff251a19 */ /* 0x000fe40000011624 */
.L_x_231:
[----:B------:R-:W-:Y:S05]  /*2830*/  BSYNC B0 ;  /* 0x0000000000007941 */ /* 0x000fea0003800000 */
.L_x_229:
[----:B------:R-:W-:Y:S04]  /*2840*/  IMAD.MOV.U32 R36, RZ, RZ, c[0x0][0x2a8] ;  /* 0x0000aa00ff247624 */ /* 0x000fe800078e00ff */
[----:B------:R-:W-:Y:S04]  /*2850*/  IMAD R36, R37, R36, -UR12 ;  /* 0x8000000c25247e24 */ /* 0x000fe8000f8e0224 */
[----:B------:R-:W-:Y:S05]  /*2860*/  IMAD.IADD R36, R36, 0x1, -R225 ;  /* 0x0000000124247824 */ /* 0x000fea00078e0ae1 */
[----:B------:R-:W-:Y:S02]  /*2870*/  IADD3 R37, R36, c[0x0][0x2a8], RZ ;  /* 0x0000aa0024257a10 */ /* 0x000fe40007ffe0ff */
[----:B------:R-:W-:Y:S02]  /*2880*/  IMNMX R201, R201, R36, !PT ;  /* 0x00000024c9c97217 */ /* 0x000fe40007800200 */
[----:B------:R-:W-:Y:S02]  /*2890*/  IMNMX R200, R200, R37, PT ;  /* 0x00000025c8c87217 */ /* 0x000fe40003800200 */
.L_x_228:
        /* <DEDUP_REMOVED lines=19> */
.L_x_234:
[----:B------:R-:W-:Y:S04]  /*29d0*/  MOV R36, 0x1 ;  /* 0x0000000100247802 */ /* 0x000fe80000000f00 */
[----:B------:R-:W-:Y:S11]  /*29e0*/  ISETP.NE.AND P0, PT, R36, c[0x0][0x2a8], PT ;  /* 0x0000aa0024007a0c */ /* 0x000ff60003f05270 */
[----:B------:R-:W-:Y:S02]  /*29f0*/  @!UPT UIADD3 URZ, URZ, URZ, URZ ;  /* 0x0000003f3f3ff290 */ /* 0x000fe4000fffe03f */
[----:B------:R-:W-:Y:S05]  /*2a00*/  @P0 IMAD.HI.U32 R36, R37, c[0x0][0x2ac], RZ ;  /* 0x0000ab0025240a27 */ /* 0x000fea00078e00ff */
[----:B------:R-:W-:Y:S02]  /*2a10*/  @P0 SHF.R.U32.HI R37, RZ, c[0x0][0x2b0], R36 ;  /* 0x0000ac00ff250a19 */ /* 0x000fe40000011624 */
.L_x_235:
[----:B------:R-:W-:Y:S05]  /*2a20*/  BSYNC B0 ;  /* 0x0000000000007941 */ /* 0x000fea0003800000 */
.L_x_233:
[----:B------:R-:W-:Y:S04]  /*2a30*/  IMAD.MOV.U32 R36, RZ, RZ, c[0x0][0x2a8] ;  /* 0x0000aa00ff247624 */ /* 0x000fe800078e00ff */
[----:B------:R-:W-:Y:S04]  /*2a40*/  IMAD R36, R37, R36, -UR12 ;  /* 0x8000000c25247e24 */ /* 0x000fe8000f8e0224 */
[----:B------:R-:W-:Y:S05]  /*2a50*/  IMAD.IADD R37, R36, 0x1, -R225 ;  /* 0x0000000124257824 */ /* 0x000fea00078e0ae1 */
[----:B------:R-:W-:Y:S02]  /*2a60*/  IADD3 R36, R37, c[0x0][0x2a8], RZ ;  /* 0x0000aa0025247a10 */ /* 0x000fe40007ffe0ff */
[----:B------:R-:W-:Y:S02]  /*2a70*/  IMNMX R190, R190, R37, !PT ;  /* 0x00000025bebe7217 */ /* 0x000fe40007800200 */
[----:B------:R-:W-:Y:S02]  /*2a80*/  IMNMX R187, R187, R36, PT ;  /* 0x00000024bbbb7217 */ /* 0x000fe40003800200 */
.L_x_232:
[----:B------:R-:W-:Y:S04]  /*2a90*/  DEPBAR.LE SB0, 0x1 ;  /* 0x000080400000791a */ /* 0x000fe80000000000 */
[----:B------:R-:W-:Y:S01]  /*2aa0*/  BAR.SYNC.DEFER_BLOCKING 0x0 ;  /* 0x0000000000007b1d */ /* 0x000fe20000010000 */
[----:B------:R-:W-:Y:S04]  /*2ab0*/  IADD3 R227, R230, 0x1, RZ ;  /* 0x00000001e6e37810 */ /* 0x000fe80007ffe0ff */
[----:B------:R-:W-:Y:S01]  /*2ac0*/  ISETP.GE.AND P0, PT, R227, UR13, PT ;  /* 0x0000000de3007c0c */ /* 0x000fe2000bf06270 */
[----:B------:R1:W2:Y:S04]  /*2ad0*/  LDSM.16.M88.4 R132, [R181+0x8080] ;  /* 0x00808000b584783b */ /* 0x0002a80000000200 */
[----:B------:R1:W3:Y:S04]  /*2ae0*/  LDSM.16.M88.4 R140, [R181+0x9080] ;  /* 0x00908000b58c783b */ /* 0x0002e80000000200 */
[----:B------:R1:W4:Y:S04]  /*2af0*/  LDSM.16.M88.4 R148, [R182+0x8080] ;  /* 0x00808000b694783b */ /* 0x0003280000000200 */
[----:B------:R1:W5:Y:S01]  /*2b00*/  LDSM.16.M88.4 R156, [R182+0x9080] ;  /* 0x00908000b69c783b */ /* 0x0003620000000200 */
[----:B------:R-:W-:-:S05]  /*2b10*/  @P0 BRA `(.L_x_236) ;  /* 0x000002d000000947 */ /* 0x000fca0003800000 */
[----:B------:R-:W-:Y:S01]  /*2b20*/  IMAD.MOV.U32 R43, RZ, RZ, c[0x0][0x168] ;  /* 0x00005a00ff2b7624 */ /* 0x000fe200078e00ff */
[----:B------:R-:W-:Y:S01]  /*2b30*/  SHF.R.S32.HI R38, RZ, 0x1f, R227 ;  /* 0x0000001fff267819 */ /* 0x000fe200000114e3 */
[C---:B------:R-:W-:Y:S01]  /*2b40*/  IMAD.WIDE.U32 R44, R227.reuse, c[0x0][0x178], RZ ;  /* 0x00005e00e32c7a25 */ /* 0x040fe200078e00ff */
[----:B------:R-:W-:Y:S01]  /*2b50*/  @!P3 LEA R41, R230, 0x40, 0x6 ;  /* 0x00000040e629b811 */ /* 0x000fe200078e30ff */
[----:B------:R-:W1:Y:S02]  /*2b60*/  S2R R39, SR_CTAID.Y ;  /* 0x0000000000277919 */ /* 0x000e640000002600 */
[----:B------:R-:W-:Y:S02]  /*2b70*/  IMAD R43, R227, -0x40, R43 ;  /* 0xffffffc0e32b7824 */ /* 0x000fe400078e022b */
[----:B------:R-:W-:Y:S02]  /*2b80*/  IMAD R38, R38, c[0x0][0x178], RZ ;  /* 0x00005e0026267a24 */ /* 0x000fe400078e02ff */
[----:B------:R-:W-:Y:S02]  /*2b90*/  IMAD.IADD R43, R43, 0x1, -R206 ;  /* 0x000000012b2b7824 */ /* 0x000fe400078e0ace */
[----:B------:R-:W-:Y:S04]  /*2ba0*/  IMAD R38, R227, c[0x0][0x17c], R38 ;  /* 0x00005f00e3267a24 */ /* 0x000fe800078e0226 */
[----:B------:R-:W-:Y:S01]  /*2bb0*/  IMAD.IADD R38, R45, 0x1, R38 ;  /* 0x000000012d267824 */ /* 0x000fe200078e0226 */
[----:B-1----:R-:W-:Y:S01]  /*2bc0*/  SHF.R.S32.HI R36, RZ, 0x1f, R39 ;  /* 0x0000001fff247819 */ /* 0x002fe20000011427 */
[----:B------:R-:W-:Y:S04]  /*2bd0*/  @!P3 IMAD.WIDE.U32 R46, R39, c[0x0][0x270], R208 ;  /* 0x00009c00272eba25 */ /* 0x000fe800078e00d0 */
[C---:B------:R-:W-:Y:S01]  /*2be0*/  IMAD R37, R36.reuse, c[0x0][0x180], RZ ;  /* 0x0000600024257a24 */ /* 0x040fe200078e02ff */
[----:B------:R-:W-:Y:S01]  /*2bf0*/  @!P3 IADD3 R40, P6, P2, R41, UR14, R46 ;  /* 0x0000000e2928bc10 */ /* 0x000fe2000fade02e */
[----:B------:R-:W-:Y:S01]  /*2c00*/  @!P3 IMAD R36, R36, c[0x0][0x270], RZ ;  /* 0x00009c002424ba24 */ /* 0x000fe200078e02ff */
[----:B------:R-:W-:Y:S01]  /*2c10*/  @!P3 SHF.R.S32.HI R41, RZ, 0x1f, R41 ;  /* 0x0000001fff29b819 */ /* 0x000fe20000011429 */
[C---:B------:R-:W-:Y:S04]  /*2c20*/  IMAD.WIDE.U32 R48, R39.reuse, c[0x0][0x180], R212 ;  /* 0x0000600027307a25 */ /* 0x040fe800078e00d4 */
[C---:B------:R-:W-:Y:S02]  /*2c30*/  IMAD R37, R39.reuse, c[0x0][0x184], R37 ;  /* 0x0000610027257a24 */ /* 0x040fe400078e0225 */
[----:B------:R-:W-:Y:S01]  /*2c40*/  @!P3 IMAD R36, R39, c[0x0][0x274], R36 ;  /* 0x00009d002724ba24 */ /* 0x000fe200078e0224 */
[----:B------:R-:W-:Y:S01]  /*2c50*/  IADD3 R39, P1, P0, R216, UR16, R48 ;  /* 0x00000010d8277c10 */ /* 0x000fe2000f83e030 */
[----:B------:R-:W-:Y:S02]  /*2c60*/  IMAD.IADD R37, R49, 0x1, R37 ;  /* 0x0000000131257824 */ /* 0x000fe400078e0225 */
[----:B------:R-:W-:Y:S03]  /*2c70*/  @!P3 IMAD.IADD R36, R47, 0x1, R36 ;  /* 0x000000012f24b824 */ /* 0x000fe600078e0224 */
[----:B------:R-:W-:Y:S02]  /*2c80*/  IADD3.X R37, R202, UR8, R37, P1, P0 ;  /* 0x00000008ca257c10 */ /* 0x000fe40008fe0425 */
[C---:B------:R-:W-:Y:S02]  /*2c90*/  LEA R39, P0, R44.reuse, R39, 0x6 ;  /* 0x000000272c277211 */ /* 0x040fe400078030ff */
[----:B------:R-:W-:Y:S01]  /*2ca0*/  @!P3 IADD3.X R41, R41, UR24, R36, P6, P2 ;  /* 0x000000182929bc10 */ /* 0x000fe2000b7e4424 */
[----:B------:R-:W-:Y:S01]  /*2cb0*/  IMAD.U32 R36, RZ, RZ, UR7 ;  /* 0x00000007ff247e24 */ /* 0x000fe2000f8e00ff */
[----:B------:R-:W-:Y:S02]  /*2cc0*/  ISETP.LT.OR P2, PT, R43, 0x1, P5 ;  /* 0x000000012b00780c */ /* 0x000fe40002f41670 */
[----:B------:R-:W-:Y:S02]  /*2cd0*/  LEA.HI.X R38, R44, R37, R38, 0x6, P0 ;  /* 0x000000252c267211 */ /* 0x000fe400000f3426 */
[----:B------:R-:W-:Y:S02]  /*2ce0*/  LEA R42, P0, R39, c[0x0][0x160], 0x1 ;  /* 0x00005800272a7a11 */ /* 0x000fe400078008ff */
[----:B------:R-:W-:Y:S02]  /*2cf0*/  ISETP.LT.OR P1, PT, R43, 0x21, P5 ;  /* 0x000000212b00780c */ /* 0x000fe40002f21670 */
[----:B------:R-:W-:Y:S02]  /*2d00*/  LEA.HI.X R43, R39, c[0x0][0x164], R38, 0x1, P0 ;  /* 0x00005900272b7a11 */ /* 0x000fe400000f0c26 */
[----:B------:R-:W-:Y:S02]  /*2d10*/  LEA R38, R36, R219, 0xd ;  /* 0x000000db24267211 */ /* 0x000fe400078e68ff */
[----:B------:R-:W-:Y:S02]  /*2d20*/  IADD3 R46, P6, R42, UR29, RZ ;  /* 0x0000001d2a2e7c10 */ /* 0x000fe4000ffde0ff */
[C---:B------:R-:W-:Y:S01]  /*2d30*/  @!P3 LEA R44, P0, R40.reuse, c[0x0][0x258], 0x2 ;  /* 0x00009600282cba11 */ /* 0x040fe200078010ff */
[----:B------:R-:W-:Y:S01]  /*2d40*/  @!PT LDS RZ, [RZ] ;  /* 0x00000000fffff984 */ /* 0x000fe20000000800 */
[----:B------:R-:W-:Y:S01]  /*2d50*/  @!PT LDS RZ, [RZ] ;  /* 0x00000000fffff984 */ /* 0x000fe20000000800 */
[----:B------:R-:W-:Y:S01]  /*2d60*/  @!PT LDS RZ, [RZ] ;  /* 0x00000000fffff984 */ /* 0x000fe20000000800 */
[----:B------:R1:W-:Y:S01]  /*2d70*/  LDGSTS.E.BYPASS.LTC128B.128 [R38], [R42.64], !P2 ;  /* 0x000000002a267fae */ /* 0x0003e2000d101d56 */
[----:B------:R-:W-:Y:S02]  /*2d80*/  MOV R37, UR7 ;  /* 0x0000000700257c02 */ /* 0x000fe40008000f00 */
[----:B------:R-:W-:Y:S02]  /*2d90*/  IADD3.X R47, R43, UR21, RZ, P6, !PT ;  /* 0x000000152b2f7c10 */ /* 0x000fe4000b7fe4ff */
[----:B------:R-:W-:Y:S01]  /*2da0*/  @!P3 LEA.HI.X R45, R40, c[0x0][0x25c], R41, 0x2, P0 ;  /* 0x00009700282dba11 */ /* 0x000fe200000f1429 */
[----:B------:R-:W-:Y:S02]  /*2db0*/  @!P3 IMAD R37, R37, 0x40, R208 ;  /* 0x000000402525b824 */ /* 0x000fe400078e02d0 */
[----:B------:R1:W-:Y:S02]  /*2dc0*/  LDGSTS.E.BYPASS.LTC128B.128 [R38+0x1000], [R46.64], !P1 ;  /* 0x010000002e267fae */ /* 0x0003e4000c901d56 */
[----:B------:R-:W-:Y:S06]  /*2dd0*/  @!P3 IMAD.SHL.U32 R39, R37, 0x4, RZ ;  /* 0x000000042527b824 */ /* 0x000fec00078e00ff */
[----:B------:R1:W-:Y:S02]  /*2de0*/  @!P3 LDGSTS.E.BYPASS.LTC128B.128 [R39+0xc080], [R44.64] ;  /* 0x0c0800002c27bfae */ /* 0x0003e4000b901d56 */
.L_x_236:
[-C--:B-12---:R-:W-:Y:S01]  /*2df0*/  HMMA.16816.F32.BF16 R36, R132, R136.reuse, RZ ;  /* 0x000000888424723c */ /* 0x086fe200000418ff */
[----:B------:R-:W0:Y:S01]  /*2e00*/  LDGDEPBAR ;  /* 0x00000000000079af */ /* 0x000e220000000000 */
[----:B------:R-:W-:Y:S02]  /*2e10*/  PLOP3.LUT P1, PT, PT, PT, UP4, 0x80, 0x0 ;  /* 0x000000000000781c */ /* 0x000fe40003f2f048 */
[----:B------:R-:W-:Y:S02]  /*2e20*/  LEA R180, R180, 0x8080, 0x1 ;  /* 0x00008080b4b47811 */ /* 0x000fe400078e08ff */
[C---:B------:R-:W-:Y:S02]  /*2e30*/  ISETP.GT.AND P0, PT, R232.reuse, RZ, P1 ;  /* 0x000000ffe800720c */ /* 0x040fe40000f04270 */
[C---:B---3--:R-:W-:Y:S02]  /*2e40*/  HMMA.16816.F32.BF16 R40, R140.reuse, R136, RZ ;  /* 0x000000888c28723c */ /* 0x048fe400000418ff */
[----:B------:R-:W-:Y:S02]  /*2e50*/  ISETP.GT.AND P2, PT, R232, 0x41, P1 ;  /* 0x00000041e800780c */ /* 0x000fe40000f44270 */
[----:B------:R-:W-:Y:S02]  /*2e60*/  ISETP.GT.AND P6, PT, R235, 0x60, P1 ;  /* 0x00000060eb00780c */ /* 0x000fe40000fc4270 */
[----:B------:R-:W-:Y:S02]  /*2e70*/  ISETP.LT.OR P0, PT, R231, 0x1, P0 ;  /* 0x00000001e700780c */ /* 0x000fe40000701670 */
[-C--:B------:R-:W-:Y:S01]  /*2e80*/  HMMA.16816.F32.BF16 R44, R140, R138.reuse, RZ ;  /* 0x0000008a8c2c723c */ /* 0x080fe200000418ff */
[----:B------:R-:W-:Y:S02]  /*2e90*/  ISETP.LT.OR P6, PT, R233, 0x61, P6 ;  /* 0x00000061e900780c */ /* 0x000fe400037c1670 */
[C---:B------:R-:W-:Y:S02]  /*2ea0*/  ISETP.LT.OR P2, PT, R231.reuse, 0x42, P2 ;  /* 0x00000042e700780c */ /* 0x040fe40001741670 */
[----:B------:R-:W-:Y:S02]  /*2eb0*/  FSEL R189, R4, -INF , !P0 ;  /* 0xff80000004bd7808 */ /* 0x000fe40004000000 */
[C---:B------:R-:W-:Y:S01]  /*2ec0*/  ISETP.GT.AND P0, PT, R232.reuse, 0x1, P1 ;  /* 0x00000001e800780c */ /* 0x040fe20000f04270 */
[C---:B------:R-:W-:Y:S03]  /*2ed0*/  HMMA.16816.F32.BF16 R48, R132.reuse, R138, RZ ;  /* 0x0000008a8430723c */ /* 0x040fe600000418ff */
[----:B------:R-:W-:Y:S01]  /*2ee0*/  ISETP.LT.OR P0, PT, R231, 0x2, P0 ;  /* 0x00000002e700780c */ /* 0x000fe20000701670 */
[--C-:B------:R-:W-:Y:S01]  /*2ef0*/  FFMA.FTZ R181, R189, c[0x0][0x29c], -R234.reuse ;  /* 0x0000a700bdb57a23 */ /* 0x100fe200000108ea */
[----:B------:R-:W-:Y:S02]  /*2f00*/  FSEL R199, R21, -INF , !P2 ;  /* 0xff80000015c77808 */ /* 0x000fe40005000000 */
[C---:B------:R-:W-:Y:S01]  /*2f10*/  ISETP.GT.AND P2, PT, R232.reuse, 0x61, P1 ;  /* 0x00000061e800780c */ /* 0x040fe20000f44270 */
[-C--:B------:R-:W-:Y:S01]  /*2f20*/  HMMA.16816.F32.BF16 R52, R132, R144.reuse, RZ ;  /* 0x000000908434723c */ /* 0x080fe200000418ff */
[----:B------:R-:W-:Y:S01]  /*2f30*/  FSEL R189, R5, -INF , !P0 ;  /* 0xff80000005bd7808 */ /* 0x000fe20004000000 */
[----:B------:R-:W1:Y:S01]  /*2f40*/  MUFU.EX2 R181, R181 ;  /* 0x000000b500b57308 */ /* 0x000e620000000800 */
[----:B------:R-:W-:Y:S01]  /*2f50*/  ISETP.GT.AND P0, PT, R232, 0x20, P1 ;  /* 0x00000020e800780c */ /* 0x000fe20000f04270 */
[--C-:B------:R-:W-:Y:S01]  /*2f60*/  FFMA.FTZ R236, R199, c[0x0][0x29c], -R234.reuse ;  /* 0x0000a700c7ec7a23 */ /* 0x100fe200000108ea */
[----:B------:R-:W-:Y:S01]  /*2f70*/  ISETP.LT.OR P2, PT, R231, 0x62, P2 ;  /* 0x00000062e700780c */ /* 0x000fe20001741670 */
[--C-:B------:R-:W-:Y:S01]  /*2f80*/  FFMA.FTZ R182, R189, c[0x0][0x29c], -R234.reuse ;  /* 0x0000a700bdb67a23 */ /* 0x100fe200000108ea */
[C---:B------:R-:W-:Y:S01]  /*2f90*/  ISETP.LT.OR P0, PT, R231.reuse, 0x21, P0 ;  /* 0x00000021e700780c */ /* 0x040fe20000701670 */
[C---:B------:R-:W-:Y:S01]  /*2fa0*/  HMMA.16816.F32.BF16 R56, R140.reuse, R144, RZ ;  /* 0x000000908c38723c */ /* 0x040fe200000418ff */
[----:B------:R-:W-:Y:S03]  /*2fb0*/  IMAD.MOV.U32 R199, RZ, RZ, 0x40 ;  /* 0x00000040ffc77424 */ /* 0x000fe600078e00ff */
[----:B------:R-:W-:Y:S01]  /*2fc0*/  MUFU.EX2 R182, R182 ;  /* 0x000000b600b67308 */ /* 0x000fe20000000800 */
[----:B------:R-:W-:Y:S02]  /*2fd0*/  FSEL R189, R16, -INF , !P0 ;  /* 0xff80000010bd7808 */ /* 0x000fe40004000000 */
[C---:B------:R-:W-:Y:S01]  /*2fe0*/  ISETP.GT.AND P0, PT, R232.reuse, 0x21, P1 ;  /* 0x00000021e800780c */ /* 0x040fe20000f04270 */
[-C--:B------:R-:W-:Y:S03]  /*2ff0*/  HMMA.16816.F32.BF16 R60, R140, R146.reuse, RZ ;  /* 0x000000928c3c723c */ /* 0x080fe600000418ff */
[----:B------:R-:W-:Y:S01]  /*3000*/  ISETP.LT.OR P0, PT, R231, 0x22, P0 ;  /* 0x00000022e700780c */ /* 0x000fe20000701670 */
[--C-:B------:R-:W-:Y:S03]  /*3010*/  FFMA.FTZ R188, R189, c[0x0][0x29c], -R234.reuse ;  /* 0x0000a700bdbc7a23 */ /* 0x100fe600000108ea */
[----:B------:R-:W-:Y:S01]  /*3020*/  FSEL R191, R17, -INF , !P0 ;  /* 0xff80000011bf7808 */ /* 0x000fe20004000000 */
[----:B------:R-:W-:Y:S02]  /*3030*/  HMMA.16816.F32.BF16 R64, R132, R146, RZ ;  /* 0x000000928440723c */ /* 0x000fe400000418ff */
[----:B------:R-:W-:Y:S01]  /*3040*/  ISETP.GT.AND P0, PT, R232, 0x40, P1 ;  /* 0x00000040e800780c */ /* 0x000fe20000f04270 */
[----:B------:R-:W-:Y:S01]  /*3050*/  MUFU.EX2 R188, R188 ;  /* 0x000000bc00bc7308 */ /* 0x000fe20000000800 */
[--C-:B------:R-:W-:Y:S02]  /*3060*/  FFMA.FTZ R189, R191, c[0x0][0x29c], -R234.reuse ;  /* 0x0000a700bfbd7a23 */ /* 0x100fe400000108ea */
[C---:B------:R-:W-:Y:S02]  /*3070*/  ISETP.LT.OR P0, PT, R231.reuse, 0x41, P0 ;  /* 0x00000041e700780c */ /* 0x040fe40000701670 */
[-C--:B----4-:R-:W-:Y:S05]  /*3080*/  HMMA.16816.F32.BF16 R36, R148, R152.reuse, R36 ;  /* 0x000000989424723c */ /* 0x090fea0000041824 */
[----:B------:R-:W-:Y:S01]  /*3090*/  FSEL R191, R20, -INF , !P0 ;  /* 0xff80000014bf7808 */ /* 0x000fe20004000000 */
[----:B------:R-:W-:Y:S01]  /*30a0*/  MUFU.EX2 R189, R189 ;  /* 0x000000bd00bd7308 */ /* 0x000fe20000000800 */
[----:B------:R-:W-:Y:S01]  /*30b0*/  ISETP.GT.AND P0, PT, R232, 0x60, P1 ;  /* 0x00000060e800780c */ /* 0x000fe20000f04270 */
[C---:B-----5:R-:W-:Y:S04]  /*30c0*/  HMMA.16816.F32.BF16 R40, R156.reuse, R152, R40 ;  /* 0x000000989c28723c */ /* 0x060fe80000041828 */
[----:B------:R-:W-:Y:S01]  /*30d0*/  ISETP.LT.OR P0, PT, R231, 0x61, P0 ;  /* 0x00000061e700780c */ /* 0x000fe20000701670 */
[--C-:B------:R-:W-:Y:S03]  /*30e0*/  FFMA.FTZ R238, R191, c[0x0][0x29c], -R234.reuse ;  /* 0x0000a700bfee7a23 */ /* 0x100fe600000108ea */
[-C--:B------:R-:W-:Y:S01]  /*30f0*/  HMMA.16816.F32.BF16 R44, R156, R154.reuse, R44 ;  /* 0x0000009a9c2c723c */ /* 0x080fe2000004182c */
[----:B------:R2:W-:Y:S03]  /*3100*/  MUFU.EX2 R232, R236 ;  /* 0x000000ec00e87308 */ /* 0x0005e60000000800 */
[----:B------:R-:W-:Y:S02]  /*3110*/  FSEL R237, R32, -INF , !P0 ;  /* 0xff80000020ed7808 */ /* 0x000fe40004000000 */
[----:B------:R-:W-:Y:S02]  /*3120*/  LOP3.LUT P0, RZ, R198, 0x4, RZ, 0xc0, !PT ;  /* 0x00000004c6ff7812 */ /* 0x000fe4000780c0ff */
[C---:B------:R-:W-:Y:S03]  /*3130*/  HMMA.16816.F32.BF16 R48, R148.reuse, R154, R48 ;  /* 0x0000009a9430723c */ /* 0x040fe60000041830 */
[----:B------:R-:W3:Y:S01]  /*3140*/  MUFU.EX2 R191, R238 ;  /* 0x000000ee00bf7308 */ /* 0x000ee20000000800 */
[----:B------:R-:W-:Y:S01]  /*3150*/  SEL R199, R199, 0xffffffc0, !P0 ;  /* 0xffffffc0c7c77807 */ /* 0x000fe20004000000 */
[----:B------:R-:W-:Y:S01]  /*3160*/  FFMA.FTZ R231, R237, c[0x0][0x29c], -R234 ;  /* 0x0000a700ede77a23 */ /* 0x000fe200000108ea */
[----:B------:R-:W-:Y:S02]  /*3170*/  FSEL R237, R33, -INF , !P2 ;  /* 0xff80000021ed7808 */ /* 0x000fe40005000000 */
[-C--:B------:R-:W-:Y:S03]  /*3180*/  HMMA.16816.F32.BF16 R52, R148, R160.reuse, R52 ;  /* 0x000000a09434723c */ /* 0x080fe60000041834 */
[----:B------:R-:W-:Y:S01]  /*3190*/  ISETP.GT.AND P2, PT, R235, RZ, P1 ;  /* 0x000000ffeb00720c */ /* 0x000fe20000f44270 */
[C---:B------:R-:W-:Y:S01]  /*31a0*/  IMAD.IADD R33, R199.reuse, 0x1, R180 ;  /* 0x00000001c7217824 */ /* 0x040fe200078e02b4 */
[----:B------:R-:W-:Y:S01]  /*31b0*/  IADD3 R180, R199, R180, R192 ;  /* 0x000000b4c7b47210 */ /* 0x000fe20007ffe0c0 */
[----:B------:R-:W-:Y:S01]  /*31c0*/  MUFU.EX2 R231, R231 ;  /* 0x000000e700e77308 */ /* 0x000fe20000000800 */
[----:B------:R-:W-:Y:S01]  /*31d0*/  FFMA.FTZ R234, R237, c[0x0][0x29c], -R234 ;  /* 0x0000a700edea7a23 */ /* 0x000fe200000108ea */
[C---:B------:R-:W-:Y:S01]  /*31e0*/  HMMA.16816.F32.BF16 R56, R156.reuse, R160, R56 ;  /* 0x000000a09c38723c */ /* 0x040fe20000041838 */
[----:B------:R-:W4:Y:S03]  /*31f0*/  LDSM.16.M88.4 R132, [R33] ;  /* 0x000000002184783b */ /* 0x000f260000000200 */
[----:B------:R-:W-:Y:S04]  /*3200*/  ISETP.LT.OR P2, PT, R233, 0x1, P2 ;  /* 0x00000001e900780c */ /* 0x000fe80001741670 */
[-C--:B------:R-:W-:Y:S01]  /*3210*/  HMMA.16816.F32.BF16 R60, R156, R162.reuse, R60 ;  /* 0x000000a29c3c723c */ /* 0x080fe2000004183c */
[----:B------:R5:W1:Y:S01]  /*3220*/  LDSM.16.M88.4 R140, [R33+0x1000] ;  /* 0x00100000218c783b */ /* 0x000a620000000200 */
[----:B------:R-:W-:Y:S02]  /*3230*/  MUFU.EX2 R234, R234 ;  /* 0x000000ea00ea7308 */ /* 0x000fe40000000800 */
[----:B------:R-:W-:Y:S02]  /*3240*/  FSEL R237, R6, -INF , !P2 ;  /* 0xff80000006ed7808 */ /* 0x000fe40005000000 */
[----:B------:R-:W-:Y:S02]  /*3250*/  ISETP.GT.AND P2, PT, R235, 0x1, P1 ;  /* 0x00000001eb00780c */ /* 0x000fe40000f44270 */
[----:B------:R-:W-:Y:S01]  /*3260*/  HMMA.16816.F32.BF16 R64, R148, R162, R64 ;  /* 0x000000a29440723c */ /* 0x000fe20000041840 */
[----:B------:R-:W3:Y:S03]  /*3270*/  LDSM.16.M88.4 R148, [R180] ;  /* 0x00000000b494783b */ /* 0x000ee60000000200 */
[----:B------:R-:W-:Y:S01]  /*3280*/  ISETP.LT.OR P2, PT, R233, 0x2, P2 ;  /* 0x00000002e900780c */ /* 0x000fe20001741670 */
[--C-:B------:R-:W-:Y:S03]  /*3290*/  FFMA.FTZ R6, R237, c[0x0][0x29c], -R186.reuse ;  /* 0x0000a700ed067a23 */ /* 0x100fe600000108ba */
[----:B------:R-:W-:Y:S01]  /*32a0*/  FSEL R237, R7, -INF , !P2 ;  /* 0xff80000007ed7808 */ /* 0x000fe20005000000 */
[----:B------:R-:W3:Y:S01]  /*32b0*/  LDSM.16.M88.4 R156, [R180+0x1000] ;  /* 0x00100000b49c783b */ /* 0x000ee20000000200 */
[----:B------:R-:W-:Y:S01]  /*32c0*/  ISETP.GT.AND P2, PT, R235, 0x20, P1 ;  /* 0x00000020eb00780c */ /* 0x000fe20000f44270 */
[----:B------:R-:W-:Y:S02]  /*32d0*/  MUFU.EX2 R6, R6 ;  /* 0x0000000600067308 */ /* 0x000fe40000000800 */
[--C-:B------:R-:W-:Y:S01]  /*32e0*/  FFMA.FTZ R7, R237, c[0x0][0x29c], -R186.reuse ;  /* 0x0000a700ed077a23 */ /* 0x100fe200000108ba */
[----:B------:R-:W-:Y:S04]  /*32f0*/  ISETP.LT.OR P2, PT, R233, 0x21, P2 ;  /* 0x00000021e900780c */ /* 0x000fe80001741670 */
[----:B-----5:R-:W-:Y:S02]  /*3300*/  FSEL R33, R18, -INF , !P2 ;  /* 0xff80000012217808 */ /* 0x020fe40005000000 */
[----:B------:R-:W-:Y:S01]  /*3310*/  ISETP.GT.AND P2, PT, R235, 0x21, P1 ;  /* 0x00000021eb00780c */ /* 0x000fe20000f44270 */
[----:B------:R-:W-:Y:S02]  /*3320*/  MUFU.EX2 R7, R7 ;  /* 0x0000000700077308 */ /* 0x000fe40000000800 */
[--C-:B------:R-:W-:Y:S01]  /*3330*/  FFMA.FTZ R18, R33, c[0x0][0x29c], -R186.reuse ;  /* 0x0000a70021127a23 */ /* 0x100fe200000108ba */
[----:B------:R-:W-:Y:S01]  /*3340*/  ISETP.LT.OR P2, PT, R233, 0x22, P2 ;  /* 0x00000022e900780c */ /* 0x000fe20001741670 */
[-C--:B----4-:R-:W-:Y:S05]  /*3350*/  HMMA.16816.F32.BF16 R36, R132, R164.reuse, R36 ;  /* 0x000000a48424723c */ /* 0x090fea0000041824 */
[----:B------:R-:W-:Y:S01]  /*3360*/  FSEL R19, R19, -INF , !P2 ;  /* 0xff80000013137808 */ /* 0x000fe20005000000 */
[----:B------:R-:W-:Y:S01]  /*3370*/  MUFU.EX2 R18, R18 ;  /* 0x0000001200127308 */ /* 0x000fe20000000800 */
[----:B------:R-:W-:Y:S01]  /*3380*/  ISETP.GT.AND P2, PT, R235, 0x40, P1 ;  /* 0x00000040eb00780c */ /* 0x000fe20000f44270 */
[C---:B-1----:R-:W-:Y:S04]  /*3390*/  HMMA.16816.F32.BF16 R40, R140.reuse, R164, R40 ;  /* 0x000000a48c28723c */ /* 0x042fe80000041828 */
[--C-:B--2---:R-:W-:Y:S01]  /*33a0*/  FFMA.FTZ R236, R19, c[0x0][0x29c], -R186.reuse ;  /* 0x0000a70013ec7a23 */ /* 0x104fe200000108ba */
[----:B------:R-:W-:Y:S03]  /*33b0*/  ISETP.LT.OR P2, PT, R233, 0x41, P2 ;  /* 0x00000041e900780c */ /* 0x000fe60001741670 */
[-C--:B------:R-:W-:Y:S01]  /*33c0*/  HMMA.16816.F32.BF16 R44, R140, R166.reuse, R44 ;  /* 0x000000a68c2c723c */ /* 0x080fe2000004182c */
[----:B------:R1:W2:Y:S03]  /*33d0*/  MUFU.EX2 R19, R236 ;  /* 0x000000ec00137308 */ /* 0x0002a60000000800 */
[----:B------:R-:W-:Y:S02]  /*33e0*/  FSEL R33, R22, -INF , !P2 ;  /* 0xff80000016217808 */ /* 0x000fe40005000000 */
[----:B------:R-:W-:Y:S02]  /*33f0*/  ISETP.GT.AND P2, PT, R235, 0x41, P1 ;  /* 0x00000041eb00780c */ /* 0x000fe40000f44270 */
[C---:B------:R-:W-:Y:S04]  /*3400*/  HMMA.16816.F32.BF16 R48, R132.reuse, R166, R48 ;  /* 0x000000a68430723c */ /* 0x040fe80000041830 */
[----:B------:R-:W-:Y:S01]  /*3410*/  ISETP.LT.OR P2, PT, R233, 0x42, P2 ;  /* 0x00000042e900780c */ /* 0x000fe20001741670 */
[--C-:B------:R-:W-:Y:S03]  /*3420*/  FFMA.FTZ R22, R33, c[0x0][0x29c], -R186.reuse ;  /* 0x0000a70021167a23 */ /* 0x100fe600000108ba */
[-C--:B------:R-:W-:Y:S03]  /*3430*/  HMMA.16816.F32.BF16 R52, R132, R168.reuse, R52 ;  /* 0x000000a88434723c */ /* 0x080fe60000041834 */
[----:B------:R-:W4:Y:S01]  /*3440*/  MUFU.EX2 R22, R22 ;  /* 0x0000001600167308 */ /* 0x000f220000000800 */
[----:B------:R-:W-:Y:S02]  /*3450*/  FSEL R23, R23, -INF , !P2 ;  /* 0xff80000017177808 */ /* 0x000fe40005000000 */
[----:B------:R-:W-:Y:S02]  /*3460*/  ISETP.GT.AND P2, PT, R235, 0x61, P1 ;  /* 0x00000061eb00780c */ /* 0x000fe40000f44270 */
[C---:B------:R-:W-:Y:S04]  /*3470*/  HMMA.16816.F32.BF16 R56, R140.reuse, R168, R56 ;  /* 0x000000a88c38723c */ /* 0x040fe80000041838 */
[----:B------:R-:W-:Y:S01]  /*3480*/  ISETP.LT.OR P2, PT, R233, 0x62, P2 ;  /* 0x00000062e900780c */ /* 0x000fe20001741670 */
[--C-:B------:R-:W-:Y:S01]  /*3490*/  FFMA.FTZ R237, R23, c[0x0][0x29c], -R186.reuse ;  /* 0x0000a70017ed7a23 */ /* 0x100fe200000108ba */
[----:B------:R-:W-:Y:S02]  /*34a0*/  FSEL R235, R34, -INF , !P6 ;  /* 0xff80000022eb7808 */ /* 0x000fe40007000000 */
[-C--:B------:R-:W-:Y:S01]  /*34b0*/  HMMA.16816.F32.BF16 R60, R140, R170.reuse, R60 ;  /* 0x000000aa8c3c723c */ /* 0x080fe2000004183c */
[----:B------:R-:W5:Y:S02]  /*34c0*/  MUFU.EX2 R23, R237 ;  /* 0x000000ed00177308 */ /* 0x000f640000000800 */
[----:B------:R-:W-:Y:S01]  /*34d0*/  ISETP.GT.AND P6, PT, R201, 0x1, P1 ;  /* 0x00000001c900780c */ /* 0x000fe20000fc4270 */
[--C-:B------:R-:W-:Y:S01]  /*34e0*/  FFMA.FTZ R33, R235, c[0x0][0x29c], -R186.reuse ;  /* 0x0000a700eb217a23 */ /* 0x100fe200000108ba */
[----:B------:R-:W-:Y:S02]  /*34f0*/  FSEL R35, R35, -INF , !P2 ;  /* 0xff80000023237808 */ /* 0x000fe40005000000 */
[----:B------:R-:W-:Y:S01]  /*3500*/  ISETP.GT.AND P2, PT, R201, RZ, P1 ;  /* 0x000000ffc900720c */ /* 0x000fe20000f44270 */
[----:B------:R-:W-:Y:S03]  /*3510*/  HMMA.16816.F32.BF16 R64, R132, R170, R64 ;  /* 0x000000aa8440723c */ /* 0x000fe60000041840 */
[----:B------:R-:W-:Y:S01]  /*3520*/  MUFU.EX2 R33, R33 ;  /* 0x0000002100217308 */ /* 0x000fe20000000800 */
[C---:B------:R-:W-:Y:S01]  /*3530*/  ISETP.LT.OR P2, PT, R200.reuse, 0x1, P2 ;  /* 0x00000001c800780c */ /* 0x040fe20001741670 */
[----:B------:R-:W-:Y:S01]  /*3540*/  FFMA.FTZ R186, R35, c[0x0][0x29c], -R186 ;  /* 0x0000a70023ba7a23 */ /* 0x000fe200000108ba */
[----:B------:R-:W-:Y:S02]  /*3550*/  ISETP.LT.OR P6, PT, R200, 0x2, P6 ;  /* 0x00000002c800780c */ /* 0x000fe400037c1670 */
[----:B------:R-:W-:Y:S01]  /*3560*/  FSEL R8, R8, -INF , !P2 ;  /* 0xff80000008087808 */ /* 0x000fe20005000000 */
[-C--:B---3--:R-:W-:Y:S04]  /*3570*/  HMMA.16816.F32.BF16 R36, R148, R172.reuse, R36 ;  /* 0x000000ac9424723c */ /* 0x088fe80000041824 */
[----:B------:R-:W-:Y:S01]  /*3580*/  MUFU.EX2 R186, R186 ;  /* 0x000000ba00ba7308 */ /* 0x000fe20000000800 */
[----:B------:R-:W-:Y:S01]  /*3590*/  ISETP.GT.AND P2, PT, R201, 0x20, P1 ;  /* 0x00000020c900780c */ /* 0x000fe20000f44270 */
[--C-:B------:R-:W-:Y:S01]  /*35a0*/  FFMA.FTZ R35, R8, c[0x0][0x29c], -R185.reuse ;  /* 0x0000a70008237a23 */ /* 0x100fe200000108b9 */
[----:B------:R-:W-:Y:S01]  /*35b0*/  FSEL R34, R9, -INF , !P6 ;  /* 0xff80000009227808 */ /* 0x000fe20007000000 */
[C---:B------:R-:W-:Y:S04]  /*35c0*/  HMMA.16816.F32.BF16 R40, R156.reuse, R172, R40 ;  /* 0x000000ac9c28723c */ /* 0x040fe80000041828 */
[----:B------:R-:W-:Y:S01]  /*35d0*/  ISETP.LT.OR P2, PT, R200, 0x21, P2 ;  /* 0x00000021c800780c */ /* 0x000fe20001741670 */
[--C-:B------:R-:W-:Y:S01]  /*35e0*/  FFMA.FTZ R9, R34, c[0x0][0x29c], -R185.reuse ;  /* 0x0000a70022097a23 */ /* 0x100fe200000108b9 */
[----:B------:R-:W-:Y:S01]  /*35f0*/  ISETP.GT.AND P6, PT, R201, 0x21, P1 ;  /* 0x00000021c900780c */ /* 0x000fe20000fc4270 */
[----:B------:R3:W2:Y:S01]  /*3600*/  MUFU.EX2 R8, R35 ;  /* 0x0000002300087308 */ /* 0x0006a20000000800 */
[----:B------:R-:W-:Y:S01]  /*3610*/  FSEL R12, R12, -INF , !P2 ;  /* 0xff8000000c0c7808 */ /* 0x000fe20005000000 */
[-C--:B------:R-:W-:Y:S03]  /*3620*/  HMMA.16816.F32.BF16 R44, R156, R174.reuse, R44 ;  /* 0x000000ae9c2c723c */ /* 0x080fe6000004182c */
[----:B------:R-:W-:Y:S01]  /*3630*/  ISETP.GT.AND P2, PT, R190, RZ, P1 ;  /* 0x000000ffbe00720c */ /* 0x000fe20000f44270 */
[----:B------:R-:W-:Y:S01]  /*3640*/  FFMA.FTZ R12, R12, c[0x0][0x29c], -R185 ;  /* 0x0000a7000c0c7a23 */ /* 0x000fe200000108b9 */
[----:B------:R-:W-:Y:S02]  /*3650*/  ISETP.LT.OR P6, PT, R200, 0x22, P6 ;  /* 0x00000022c800780c */ /* 0x000fe400037c1670 */
[----:B------:R-:W-:Y:S01]  /*3660*/  ISETP.LT.OR P2, PT, R187, 0x1, P2 ;  /* 0x00000001bb00780c */ /* 0x000fe20001741670 */
[C---:B------:R-:W-:Y:S01]  /*3670*/  HMMA.16816.F32.BF16 R48, R148.reuse, R174, R48 ;  /* 0x000000ae9430723c */ /* 0x040fe20000041830 */
[----:B------:R-:W2:Y:S03]  /*3680*/  MUFU.EX2 R9, R9 ;  /* 0x0000000900097308 */ /* 0x000ea60000000800 */
[----:B------:R-:W-:Y:S02]  /*3690*/  FSEL R10, R10, -INF , !P2 ;  /* 0xff8000000a0a7808 */ /* 0x000fe40005000000 */
[----:B------:R-:W-:Y:S02]  /*36a0*/  ISETP.GT.AND P2, PT, R201, 0x40, P1 ;  /* 0x00000040c900780c */ /* 0x000fe40000f44270 */
[----:B-1----:R-:W-:Y:S01]  /*36b0*/  FSEL R236, R13, -INF , !P6 ;  /* 0xff8000000dec7808 */ /* 0x002fe20007000000 */
[-C--:B------:R-:W-:Y:S02]  /*36c0*/  HMMA.16816.F32.BF16 R52, R148, R176.reuse, R52 ;  /* 0x000000b09434723c */ /* 0x080fe40000041834 */
[----:B------:R-:W-:Y:S01]  /*36d0*/  MUFU.EX2 R12, R12 ;  /* 0x0000000c000c7308 */ /* 0x000fe20000000800 */
[----:B------:R-:W-:Y:S01]  /*36e0*/  ISETP.LT.OR P2, PT, R200, 0x41, P2 ;  /* 0x00000041c800780c */ /* 0x000fe20001741670 */
[----:B------:R-:W-:Y:S01]  /*36f0*/  FFMA.FTZ R10, R10, c[0x0][0x29c], -R183 ;  /* 0x0000a7000a0a7a23 */ /* 0x000fe200000108b7 */
[----:B------:R-:W-:Y:S02]  /*3700*/  ISETP.GT.AND P6, PT, R190, 0x1, P1 ;  /* 0x00000001be00780c */ /* 0x000fe40000fc4270 */
[----:B------:R-:W-:Y:S01]  /*3710*/  FSEL R24, R24, -INF , !P2 ;  /* 0xff80000018187808 */ /* 0x000fe20005000000 */
[C---:B------:R-:W-:Y:S04]  /*3720*/  HMMA.16816.F32.BF16 R56, R156.reuse, R176, R56 ;  /* 0x000000b09c38723c */ /* 0x040fe80000041838 */
[--C-:B------:R-:W-:Y:S01]  /*3730*/  FFMA.FTZ R13, R24, c[0x0][0x29c], -R185.reuse ;  /* 0x0000a700180d7a23 */ /* 0x100fe200000108b9 */
[C---:B------:R-:W-:Y:S01]  /*3740*/  ISETP.LT.OR P6, PT, R187.reuse, 0x2, P6 ;  /* 0x00000002bb00780c */ /* 0x040fe200037c1670 */
[----:B------:R-:W1:Y:S01]  /*3750*/  LDS R24, [R184.X4+0xc280] ;  /* 0x00c28000b8187984 */ /* 0x000e620000004800 */
[----:B------:R-:W-:Y:S01]  /*3760*/  ISETP.GT.AND P2, PT, R190, 0x20, P1 ;  /* 0x00000020be00780c */ /* 0x000fe20000f44270 */
[-C--:B------:R-:W-:Y:S01]  /*3770*/  HMMA.16816.F32.BF16 R60, R156, R178.reuse, R60 ;  /* 0x000000b29c3c723c */ /* 0x080fe2000004183c */
[----:B------:R-:W-:Y:S02]  /*3780*/  MUFU.EX2 R10, R10 ;  /* 0x0000000a000a7308 */ /* 0x000fe40000000800 */
[----:B------:R-:W-:Y:S02]  /*3790*/  ISETP.LT.OR P2, PT, R187, 0x21, P2 ;  /* 0x00000021bb00780c */ /* 0x000fe40001741670 */
[----:B------:R-:W-:Y:S01]  /*37a0*/  FSEL R34, R11, -INF , !P6 ;  /* 0xff8000000b227808 */ /* 0x000fe20007000000 */
[----:B------:R-:W-:Y:S01]  /*37b0*/  FFMA.FTZ R11, R236, c[0x0][0x29c], -R185 ;  /* 0x0000a700ec0b7a23 */ /* 0x000fe200000108b9 */
[C---:B------:R-:W-:Y:S01]  /*37c0*/  ISETP.GT.AND P6, PT, R201.reuse, 0x41, P1 ;  /* 0x00000041c900780c */ /* 0x040fe20000fc4270 */
[----:B------:R-:W-:Y:S03]  /*37d0*/  HMMA.16816.F32.BF16 R64, R148, R178, R64 ;  /* 0x000000b29440723c */ /* 0x000fe60000041840 */
[----:B------:R-:W-:Y:S01]  /*37e0*/  MUFU.EX2 R13, R13 ;  /* 0x0000000d000d7308 */ /* 0x000fe20000000800 */
[----:B------:R-:W-:Y:S01]  /*37f0*/  ISETP.LT.OR P6, PT, R200, 0x42, P6 ;  /* 0x00000042c800780c */ /* 0x000fe200037c1670 */
[--C-:B------:R-:W-:Y:S01]  /*3800*/  FFMA.FTZ R34, R34, c[0x0][0x29c], -R183.reuse ;  /* 0x0000a70022227a23 */ /* 0x100fe200000108b7 */
[----:B------:R-:W-:Y:S02]  /*3810*/  FSEL R14, R14, -INF , !P2 ;  /* 0xff8000000e0e7808 */ /* 0x000fe40005000000 */
[----:B------:R-:W-:Y:S04]  /*3820*/  ISETP.GT.AND P2, PT, R201, 0x60, P1 ;  /* 0x00000060c900780c */ /* 0x000fe80000f44270 */
[----:B------:R-:W-:Y:S01]  /*3830*/  FSEL R238, R25, -INF , !P6 ;  /* 0xff80000019ee7808 */ /* 0x000fe20007000000 */
[----:B------:R-:W-:Y:S01]  /*3840*/  FFMA.FTZ R14, R14, c[0x0][0x29c], -R183 ;  /* 0x0000a7000e0e7a23 */ /* 0x000fe200000108b7 */
[----:B------:R-:W2:Y:S01]  /*3850*/  LDS R25, [R184.X4+0xc2a0] ;  /* 0x00c2a000b8197984 */ /* 0x000ea20000004800 */
[----:B------:R-:W-:Y:S01]  /*3860*/  ISETP.LT.OR P2, PT, R200, 0x61, P2 ;  /* 0x00000061c800780c */ /* 0x000fe20001741670 */
[----:B------:R-:W2:Y:S01]  /*3870*/  MUFU.EX2 R11, R11 ;  /* 0x0000000b000b7308 */ /* 0x000ea20000000800 */
[--C-:B------:R-:W-:Y:S01]  /*3880*/  FFMA.FTZ R238, R238, c[0x0][0x29c], -R185.reuse ;  /* 0x0000a700eeee7a23 */ /* 0x100fe200000108b9 */
[----:B------:R-:W-:Y:S02]  /*3890*/  ISETP.GT.AND P6, PT, R190, 0x21, P1 ;  /* 0x00000021be00780c */ /* 0x000fe40000fc4270 */
[----:B------:R-:W-:Y:S02]  /*38a0*/  FSEL R240, R28, -INF , !P2 ;  /* 0xff8000001cf07808 */ /* 0x000fe40005000000 */
[----:B------:R-:W-:Y:S02]  /*38b0*/  ISETP.LT.OR P6, PT, R187, 0x22, P6 ;  /* 0x00000022bb00780c */ /* 0x000fe400037c1670 */
[----:B------:R-:W-:Y:S02]  /*38c0*/  ISETP.GT.AND P2, PT, R190, 0x40, P1 ;  /* 0x00000040be00780c */ /* 0x000fe40000f44270 */
[----:B------:R4:W2:Y:S01]  /*38d0*/  MUFU.EX2 R28, R238 ;  /* 0x000000ee001c7308 */ /* 0x0008a20000000800 */
[----:B------:R-:W-:Y:S01]  /*38e0*/  FSEL R236, R15, -INF , !P6 ;  /* 0xff8000000fec7808 */ /* 0x000fe20007000000 */
[----:B------:R-:W-:Y:S01]  /*38f0*/  FFMA.FTZ R15, R240, c[0x0][0x29c], -R185 ;  /* 0x0000a700f00f7a23 */ /* 0x000fe200000108b9 */
[----:B------:R-:W-:Y:S01]  /*3900*/  ISETP.GT.AND P6, PT, R201, 0x61, P1 ;  /* 0x00000061c900780c */ /* 0x000fe20000fc4270 */
[--C-:B-1----:R-:W-:Y:S01]  /*3910*/  FADD.FTZ R240, R36, -R24.reuse ;  /* 0x8000001824f07221 */ /* 0x102fe20000010000 */
[----:B------:R-:W-:Y:S01]  /*3920*/  ISETP.LT.OR P2, PT, R187, 0x41, P2 ;  /* 0x00000041bb00780c */ /* 0x000fe20001741670 */
[--C-:B------:R-:W-:Y:S01]  /*3930*/  FFMA.FTZ R236, R236, c[0x0][0x29c], -R183.reuse ;  /* 0x0000a700ecec7a23 */ /* 0x100fe200000108b7 */
[----:B------:R-:W-:Y:S01]  /*3940*/  ISETP.LT.OR P6, PT, R200, 0x62, P6 ;  /* 0x00000062c800780c */ /* 0x000fe200037c1670 */
[----:B------:R-:W-:Y:S01]  /*3950*/  FMUL.FTZ R240, R181, R240 ;  /* 0x000000f0b5f07220 */ /* 0x000fe20000410000 */
[----:B------:R-:W-:Y:S01]  /*3960*/  FSEL R26, R26, -INF , !P2 ;  /* 0xff8000001a1a7808 */ /* 0x000fe20005000000 */
[--C-:B------:R-:W-:Y:S01]  /*3970*/  FADD.FTZ R242, R52, -R24.reuse ;  /* 0x8000001834f27221 */ /* 0x100fe20000010000 */
[----:B------:R-:W-:Y:S01]  /*3980*/  FSEL R200, R29, -INF , !P6 ;  /* 0xff8000001dc87808 */ /* 0x000fe20007000000 */
[--C-:B---3--:R-:W-:Y:S01]  /*3990*/  FADD.FTZ R35, R48, -R24.reuse ;  /* 0x8000001830237221 */ /* 0x108fe20000010000 */
[----:B------:R-:W-:Y:S01]  /*39a0*/  ISETP.GT.AND P6, PT, R190, 0x41, P1 ;  /* 0x00000041be00780c */ /* 0x000fe20000fc4270 */
[----:B------:R-:W-:Y:S01]  /*39b0*/  FFMA.FTZ R26, R26, c[0x0][0x29c], -R183 ;  /* 0x0000a7001a1a7a23 */ /* 0x000fe200000108b7 */
[----:B------:R-:W-:Y:S01]  /*39c0*/  ISETP.GT.AND P2, PT, R190, 0x60, P1 ;  /* 0x00000060be00780c */ /* 0x000fe20000f44270 */
[----:B------:R-:W-:Y:S01]  /*39d0*/  FFMA.FTZ R185, R200, c[0x0][0x29c], -R185 ;  /* 0x0000a700c8b97a23 */ /* 0x000fe200000108b9 */
[----:B------:R-:W-:Y:S01]  /*39e0*/  ISETP.GT.AND P1, PT, R190, 0x61, P1 ;  /* 0x00000061be00780c */ /* 0x000fe20000f24270 */
[----:B------:R-:W-:Y:S01]  /*39f0*/  FMUL.FTZ R242, R191, R242 ;  /* 0x000000f2bff27220 */ /* 0x000fe20000410000 */
[C---:B------:R-:W-:Y:S01]  /*3a00*/  ISETP.LT.OR P6, PT, R187.reuse, 0x42, P6 ;  /* 0x00000042bb00780c */ /* 0x040fe200037c1670 */
[----:B------:R-:W-:Y:S01]  /*3a10*/  FMUL.FTZ R35, R188, R35 ;  /* 0x00000023bc237220 */ /* 0x000fe20000410000 */
[----:B------:R-:W-:Y:S01]  /*3a20*/  ISETP.LT.OR P1, PT, R187, 0x62, P1 ;  /* 0x00000062bb00780c */ /* 0x000fe20000f21670 */
[----:B------:R-:W-:Y:S01]  /*3a30*/  MUFU.EX2 R190, R185 ;  /* 0x000000b900be7308 */ /* 0x000fe20000000800 */
[----:B------:R-:W-:Y:S01]  /*3a40*/  FSEL R200, R27, -INF , !P6 ;  /* 0xff8000001bc87808 */ /* 0x000fe20007000000 */
[--C-:B------:R-:W-:Y:S01]  /*3a50*/  FADD.FTZ R27, R37, -R24.reuse ;  /* 0x80000018251b7221 */ /* 0x100fe20000010000 */
[----:B----4-:R-:W-:Y:S01]  /*3a60*/  FSEL R238, R31, -INF , !P1 ;  /* 0xff8000001fee7808 */ /* 0x010fe20004800000 */
[----:B------:R-:W-:Y:S01]  /*3a70*/  IMAD.SHL.U32 R201, R197, 0x2, RZ ;  /* 0x00000002c5c97824 */ /* 0x000fe200078e00ff */
[----:B------:R-:W-:Y:S01]  /*3a80*/  ISETP.LT.OR P2, PT, R187, 0x61, P2 ;  /* 0x00000061bb00780c */ /* 0x000fe20001741670 */
[----:B------:R-:W-:Y:S02]  /*3a90*/  FMUL.FTZ R29, R182, R27 ;  /* 0x0000001bb61d7220 */ /* 0x000fe40000410000 */
[----:B------:R-:W1:Y:S01]  /*3aa0*/  LDS R27, [R184.X4+0xc300] ;  /* 0x00c30000b81b7984 */ /* 0x000e620000004800 */
[----:B------:R-:W-:Y:S01]  /*3ab0*/  FSEL R30, R30, -INF , !P2 ;  /* 0xff8000001e1e7808 */ /* 0x000fe20005000000 */
[----:B------:R3:W4:Y:S01]  /*3ac0*/  MUFU.EX2 R31, R34 ;  /* 0x00000022001f7308 */ /* 0x0007220000000800 */
[--C-:B------:R-:W-:Y:S01]  /*3ad0*/  FFMA.FTZ R200, R200, c[0x0][0x29c], -R183.reuse ;  /* 0x0000a700c8c87a23 */ /* 0x100fe200000108b7 */
[----:B------:R-:W1:Y:S01]  /*3ae0*/  LDS R184, [R184.X4+0xc320] ;  /* 0x00c32000b8b87984 */ /* 0x000e620000004800 */
[----:B------:R-:W-:Y:S01]  /*3af0*/  F2FP.BF16.PACK_AB R240, R29, R240 ;  /* 0x000000f01df0723e */ /* 0x000fe200000010ff */
[--C-:B------:R-:W-:Y:S02]  /*3b00*/  FFMA.FTZ R30, R30, c[0x0][0x29c], -R183.reuse ;  /* 0x0000a7001e1e7a23 */ /* 0x100fe400000108b7 */
[----:B------:R-:W-:Y:S01]  /*3b10*/  FFMA.FTZ R183, R238, c[0x0][0x29c], -R183 ;  /* 0x0000a700eeb77a23 */ /* 0x000fe200000108b7 */
[----:B------:R-:W-:Y:S01]  /*3b20*/  F2FP.BF16.PACK_AB R238, R182, R181 ;  /* 0x000000b5b6ee723e */ /* 0x000fe200000010ff */
[--C-:B------:R-:W-:Y:S02]  /*3b30*/  FADD.FTZ R181, R53, -R24.reuse ;  /* 0x8000001835b57221 */ /* 0x100fe40000010000 */
[--C-:B------:R-:W-:Y:S01]  /*3b40*/  FADD.FTZ R182, R49, -R24.reuse ;  /* 0x8000001831b67221 */ /* 0x100fe20000010000 */
[----:B------:R-:W-:Y:S01]  /*3b50*/  MUFU.EX2 R14, R14 ;  /* 0x0000000e000e7308 */ /* 0x000fe20000000800 */
[----:B------:R-:W-:Y:S01]  /*3b60*/  STS [R215], R238 ;  /* 0x000000eed7007388 */ /* 0x000fe20000000800 */
[C---:B------:R-:W-:Y:S01]  /*3b70*/  FMUL.FTZ R181, R232.reuse, R181 ;  /* 0x000000b5e8b57220 */ /* 0x040fe20000410000 */
[----:B------:R-:W-:Y:S01]  /*3b80*/  F2FP.BF16.PACK_AB R232, R232, R191 ;  /* 0x000000bfe8e8723e */ /* 0x000fe200000010ff */
[--C-:B------:R-:W-:Y:S01]  /*3b90*/  FADD.FTZ R29, R65, -R24.reuse ;  /* 0x80000018411d7221 */ /* 0x100fe20000010000 */
[----:B--2---:R-:W-:Y:S01]  /*3ba0*/  F2FP.BF16.PACK_AB R191, R19, R18 ;  /* 0x0000001213bf723e */ /* 0x004fe200000010ff */
[----:B------:R-:W-:Y:S01]  /*3bb0*/  FMUL.FTZ R182, R189, R182 ;  /* 0x000000b6bdb67220 */ /* 0x000fe20000410000 */
[----:B------:R-:W-:Y:S01]  /*3bc0*/  F2FP.BF16.PACK_AB R242, R181, R242 ;  /* 0x000000f2b5f2723e */ /* 0x000fe200000010ff */
[--C-:B------:R-:W-:Y:S01]  /*3bd0*/  FADD.FTZ R181, R38, -R25.reuse ;  /* 0x8000001926b57221 */ /* 0x100fe20000010000 */
[----:B------:R-:W-:Y:S01]  /*3be0*/  F2FP.BF16.PACK_AB R189, R189, R188 ;  /* 0x000000bcbdbd723e */ /* 0x000fe200000010ff */
[--C-:B------:R-:W-:Y:S01]  /*3bf0*/  FADD.FTZ R187, R54, -R25.reuse ;  /* 0x8000001936bb7221 */ /* 0x100fe20000010000 */
[----:B------:R-:W-:Y:S01]  /*3c00*/  F2FP.BF16.PACK_AB R35, R182, R35 ;  /* 0x00000023b623723e */ /* 0x000fe200000010ff */
[----:B------:R-:W-:Y:S01]  /*3c10*/  FMUL.FTZ R181, R6, R181 ;  /* 0x000000b506b57220 */ /* 0x000fe20000410000 */
[----:B------:R-:W-:Y:S01]  /*3c20*/  F2FP.BF16.PACK_AB R6, R7, R6 ;  /* 0x000000060706723e */ /* 0x000fe200000010ff */
[----:B---3--:R-:W-:Y:S01]  /*3c30*/  FADD.FTZ R34, R64, -R24 ;  /* 0x8000001840227221 */ /* 0x008fe20000010000 */
[----:B------:R-:W2:Y:S01]  /*3c40*/  MUFU.EX2 R185, R236 ;  /* 0x000000ec00b97308 */ /* 0x000ea20000000800 */
[--C-:B------:R-:W-:Y:S02]  /*3c50*/  FADD.FTZ R24, R39, -R25.reuse ;  /* 0x8000001927187221 */ /* 0x100fe40000010000 */
[----:B------:R-:W-:Y:S01]  /*3c60*/  STS [R215+0x400], R6 ;  /* 0x00040006d7007388 */ /* 0x000fe20000000800 */
[--C-:B------:R-:W-:Y:S02]  /*3c70*/  FADD.FTZ R182, R51, -R25.reuse ;  /* 0x8000001933b67221 */ /* 0x100fe40000010000 */
[----:B------:R-:W-:Y:S01]  /*3c80*/  FMUL.FTZ R24, R7, R24 ;  /* 0x0000001807187220 */ /* 0x000fe20000410000 */
[----:B------:R-:W-:Y:S01]  /*3c90*/  STS [R226], R189 ;  /* 0x000000bde2007388 */ /* 0x000fe20000000800 */
[--C-:B------:R-:W-:Y:S02]  /*3ca0*/  FADD.FTZ R7, R50, -R25.reuse ;  /* 0x8000001932077221 */ /* 0x100fe40000010000 */
[----:B------:R-:W-:Y:S01]  /*3cb0*/  FMUL.FTZ R187, R22, R187 ;  /* 0x000000bb16bb7220 */ /* 0x000fe20000410000 */
[----:B------:R-:W-:Y:S01]  /*3cc0*/  STS [R226+0x400], R191 ;  /* 0x000400bfe2007388 */ /* 0x000fe20000000800 */
[----:B------:R-:W-:Y:S01]  /*3cd0*/  FMUL.FTZ R7, R18, R7 ;  /* 0x0000000712077220 */ /* 0x000fe20000410000 */
[----:B-----5:R-:W-:Y:S01]  /*3ce0*/  F2FP.BF16.PACK_AB R22, R23, R22 ;  /* 0x000000161716723e */ /* 0x020fe200000010ff */
[----:B------:R-:W-:Y:S01]  /*3cf0*/  FADD.FTZ R18, R55, -R25 ;  /* 0x8000001937127221 */ /* 0x000fe20000010000 */
[----:B------:R-:W-:Y:S01]  /*3d00*/  F2FP.BF16.PACK_AB R24, R24, R181 ;  /* 0x000000b51818723e */ /* 0x000fe200000010ff */
[----:B------:R-:W-:Y:S01]  /*3d10*/  FMUL.FTZ R34, R231, R34 ;  /* 0x00000022e7227220 */ /* 0x000fe20000410000 */
[----:B------:R-:W-:Y:S01]  /*3d20*/  MUFU.EX2 R26, R26 ;  /* 0x0000001a001a7308 */ /* 0x000fe20000000800 */
[C---:B------:R-:W-:Y:S01]  /*3d30*/  FMUL.FTZ R29, R234.reuse, R29 ;  /* 0x0000001dea1d7220 */ /* 0x040fe20000410000 */
[----:B------:R-:W-:Y:S01]  /*3d40*/  F2FP.BF16.PACK_AB R231, R234, R231 ;  /* 0x000000e7eae7723e */ /* 0x000fe200000010ff */
[----:B------:R-:W-:Y:S02]  /*3d50*/  FMUL.FTZ R182, R19, R182 ;  /* 0x000000b613b67220 */ /* 0x000fe40000410000 */
[----:B------:R-:W-:Y:S01]  /*3d60*/  FMUL.FTZ R18, R23, R18 ;  /* 0x0000001217127220 */ /* 0x000fe20000410000 */
[----:B------:R-:W-:Y:S01]  /*3d70*/  F2FP.BF16.PACK_AB R29, R29, R34 ;  /* 0x000000221d1d723e */ /* 0x000fe200000010ff */
[--C-:B-1----:R-:W-:Y:S01]  /*3d80*/  FADD.FTZ R23, R40, -R27.reuse ;  /* 0x8000001b28177221 */ /* 0x102fe20000010000 */
[----:B------:R-:W-:Y:S01]  /*3d90*/  F2FP.BF16.PACK_AB R7, R182, R7 ;  /* 0x00000007b607723e */ /* 0x000fe200000010ff */
[--C-:B------:R-:W-:Y:S01]  /*3da0*/  FADD.FTZ R181, R44, -R27.reuse ;  /* 0x8000001b2cb57221 */ /* 0x100fe20000010000 */
[----:B------:R-:W-:Y:S01]  /*3db0*/  F2FP.BF16.PACK_AB R34, R18, R187 ;  /* 0x000000bb1222723e */ /* 0x000fe200000010ff */
[--C-:B------:R-:W-:Y:S01]  /*3dc0*/  FADD.FTZ R18, R41, -R27.reuse ;  /* 0x8000001b29127221 */ /* 0x100fe20000010000 */
[----:B------:R-:W-:Y:S01]  /*3dd0*/  MUFU.EX2 R30, R30 ;  /* 0x0000001e001e7308 */ /* 0x000fe20000000800 */
[--C-:B------:R-:W-:Y:S02]  /*3de0*/  FADD.FTZ R182, R45, -R27.reuse ;  /* 0x8000001b2db67221 */ /* 0x100fe40000010000 */
[----:B------:R-:W-:Y:S01]  /*3df0*/  FMUL.FTZ R23, R8, R23 ;  /* 0x0000001708177220 */ /* 0x000fe20000410000 */
[C---:B------:R-:W-:Y:S01]  /*3e00*/  F2FP.BF16.PACK_AB R8, R9.reuse, R8 ;  /* 0x000000080908723e */ /* 0x040fe200000010ff */
[----:B------:R-:W-:Y:S01]  /*3e10*/  FMUL.FTZ R18, R9, R18 ;  /* 0x0000001209127220 */ /* 0x000fe20000410000 */
[C---:B------:R-:W-:Y:S01]  /*3e20*/  F2FP.BF16.PACK_AB R9, R11.reuse, R12 ;  /* 0x0000000c0b09723e */ /* 0x040fe200000010ff */
[----:B------:R-:W-:Y:S02]  /*3e30*/  FMUL.FTZ R181, R12, R181 ;  /* 0x000000b50cb57220 */ /* 0x000fe40000410000 */
[----:B------:R1:W-:Y:S01]  /*3e40*/  STS [R215+0x1000], R8 ;  /* 0x00100008d7007388 */ /* 0x0003e20000000800 */
[----:B------:R-:W-:Y:S01]  /*3e50*/  FMUL.FTZ R182, R11, R182 ;  /* 0x000000b60bb67220 */ /* 0x000fe20000410000 */
[----:B------:R-:W-:Y:S01]  /*3e60*/  MUFU.EX2 R183, R183 ;  /* 0x000000b700b77308 */ /* 0x000fe20000000800 */
[--C-:B------:R-:W-:Y:S02]  /*3e70*/  FADD.FTZ R12, R56, -R27.reuse ;  /* 0x8000001b380c7221 */ /* 0x100fe40000010000 */
[----:B------:R-:W-:Y:S01]  /*3e80*/  FADD.FTZ R11, R57, -R27 ;  /* 0x8000001b390b7221 */ /* 0x000fe20000010000 */
[----:B------:R-:W-:Y:S01]  /*3e90*/  F2FP.BF16.PACK_AB R181, R182, R181 ;  /* 0x000000b5b6b5723e */ /* 0x000fe200000010ff */
[----:B------:R-:W-:Y:S02]  /*3ea0*/  FMUL.FTZ R12, R13, R12 ;  /* 0x0000000c0d0c7220 */ /* 0x000fe40000410000 */
[----:B------:R-:W-:Y:S02]  /*3eb0*/  FMUL.FTZ R11, R28, R11 ;  /* 0x0000000b1c0b7220 */ /* 0x000fe40000410000 */
[--C-:B------:R-:W-:Y:S01]  /*3ec0*/  FADD.FTZ R188, R66, -R25.reuse ;  /* 0x8000001942bc7221 */ /* 0x100fe20000010000 */
[----:B------:R-:W3:Y:S01]  /*3ed0*/  MUFU.EX2 R15, R15 ;  /* 0x0000000f000f7308 */ /* 0x000ee20000000800 */
[----:B------:R-:W-:Y:S01]  /*3ee0*/  FADD.FTZ R25, R67, -R25 ;  /* 0x8000001943197221 */ /* 0x000fe20000010000 */
[----:B------:R-:W-:Y:S01]  /*3ef0*/  F2FP.BF16.PACK_AB R182, R11, R12 ;  /* 0x0000000c0bb6723e */ /* 0x000fe200000010ff */
[----:B------:R-:W-:Y:S01]  /*3f00*/  FMUL.FTZ R188, R33, R188 ;  /* 0x000000bc21bc7220 */ /* 0x000fe20000410000 */
[----:B----4-:R-:W-:Y:S01]  /*3f10*/  F2FP.BF16.PACK_AB R12, R31, R10 ;  /* 0x0000000a1f0c723e */ /* 0x010fe200000010ff */
[C---:B------:R-:W-:Y:S01]  /*3f20*/  FMUL.FTZ R25, R186.reuse, R25 ;  /* 0x00000019ba197220 */ /* 0x040fe20000410000 */
[----:B--2---:R-:W-:Y:S02]  /*3f30*/  F2FP.BF16.PACK_AB R11, R185, R14 ;  /* 0x0000000eb90b723e */ /* 0x004fe400000010ff */
[----:B------:R-:W-:Y:S01]  /*3f40*/  F2FP.BF16.PACK_AB R33, R186, R33 ;  /* 0x00000021ba21723e */ /* 0x000fe200000010ff */
[----:B------:R-:W-:Y:S01]  /*3f50*/  STS [R215+0x1400], R12 ;  /* 0x0014000cd7007388 */ /* 0x000fe20000000800 */
[----:B------:R-:W-:Y:S01]  /*3f60*/  F2FP.BF16.PACK_AB R19, R25, R188 ;  /* 0x000000bc1913723e */ /* 0x000fe200000010ff */
[--C-:B------:R-:W-:Y:S01]  /*3f70*/  FADD.FTZ R186, R60, -R27.reuse ;  /* 0x8000001b3cba7221 */ /* 0x100fe20000010000 */
[----:B------:R-:W2:Y:S01]  /*3f80*/  MUFU.EX2 R25, R200 ;  /* 0x000000c800197308 */ /* 0x000ea20000000800 */
[----:B------:R4:W-:Y:S01]  /*3f90*/  STS [R226+0x1000], R9 ;  /* 0x00100009e2007388 */ /* 0x0009e20000000800 */
[----:B------:R-:W-:Y:S01]  /*3fa0*/  F2FP.BF16.PACK_AB R188, R28, R13 ;  /* 0x0000000d1cbc723e */ /* 0x000fe200000010ff */
[--C-:B-1----:R-:W-:Y:S01]  /*3fb0*/  FADD.FTZ R8, R43, -R184.reuse ;  /* 0x800000b82b087221 */ /* 0x102fe20000010000 */
[----:B------:R-:W-:Y:S01]  /*3fc0*/  F2FP.BF16.PACK_AB R28, R18, R23 ;  /* 0x00000017121c723e */ /* 0x000fe200000010ff */
[----:B------:R1:W-:Y:S01]  /*3fd0*/  STS [R226+0x1400], R11 ;  /* 0x0014000be2007388 */ /* 0x0003e20000000800 */
[----:B------:R-:W-:Y:S01]  /*3fe0*/  FADD.FTZ R27, R61, -R27 ;  /* 0x8000001b3d1b7221 */ /* 0x000fe20000010000 */
[----:B------:R-:W-:Y:S01]  /*3ff0*/  IADD3 R18, R196, UR4, RZ ;  /* 0x00000004c4127c10 */ /* 0x000fe2000fffe0ff */
[----:B------:R-:W-:Y:S01]  /*4000*/  FMUL.FTZ R8, R31, R8 ;  /* 0x000000081f087220 */ /* 0x000fe20000410000 */
[----:B------:R-:W-:Y:S01]  /*4010*/  STS [R215+0x2000], R232 ;  /* 0x002000e8d7007388 */ /* 0x000fe20000000800 */
[----:B------:R-:W-:Y:S01]  /*4020*/  FMUL.FTZ R27, R190, R27 ;  /* 0x0000001bbe1b7220 */ /* 0x000fe20000410000 */
[----:B------:R-:W-:Y:S01]  /*4030*/  LEA R18, R18, 0x8080, 0x1 ;  /* 0x0000808012127811 */ /* 0x000fe200078e08ff */
[----:B---3--:R-:W-:Y:S01]  /*4040*/  FMUL.FTZ R186, R15, R186 ;  /* 0x000000ba0fba7220 */ /* 0x008fe20000410000 */
[----:B------:R-:W-:Y:S01]  /*4050*/  STS [R215+0x2400], R22 ;  /* 0x00240016d7007388 */ /* 0x000fe20000000800 */
[----:B------:R-:W-:Y:S01]  /*4060*/  F2FP.BF16.PACK_AB R15, R190, R15 ;  /* 0x0000000fbe0f723e */ /* 0x000fe200000010ff */
[--C-:B------:R-:W-:Y:S02]  /*4070*/  FADD.FTZ R13, R42, -R184.reuse ;  /* 0x800000b82a0d7221 */ /* 0x100fe40000010000 */
[----:B------:R-:W-:Y:S01]  /*4080*/  STS [R226+0x2000], R231 ;  /* 0x002000e7e2007388 */ /* 0x000fe20000000800 */
[----:B------:R-:W-:Y:S01]  /*4090*/  F2FP.BF16.PACK_AB R23, R27, R186 ;  /* 0x000000ba1b17723e */ /* 0x000fe200000010ff */
[----:B------:R-:W-:Y:S02]  /*40a0*/  FMUL.FTZ R13, R10, R13 ;  /* 0x0000000d0a0d7220 */ /* 0x000fe40000410000 */
[----:B------:R-:W-:Y:S01]  /*40b0*/  STS [R226+0x2400], R33 ;  /* 0x00240021e2007388 */ /* 0x000fe20000000800 */
[--C-:B------:R-:W-:Y:S01]  /*40c0*/  FADD.FTZ R10, R47, -R184.reuse ;  /* 0x800000b82f0a7221 */ /* 0x100fe20000010000 */
[----:B--2---:R-:W-:Y:S02]  /*40d0*/  F2FP.BF16.PACK_AB R6, R25, R26 ;  /* 0x0000001a1906723e */ /* 0x004fe400000010ff */
[----:B------:R-:W-:Y:S01]  /*40e0*/  STS [R215+0x3000], R188 ;  /* 0x003000bcd7007388 */ /* 0x000fe20000000800 */
[----:B----4-:R-:W-:Y:S01]  /*40f0*/  F2FP.BF16.PACK_AB R9, R183, R30 ;  /* 0x0000001eb709723e */ /* 0x010fe200000010ff */
[----:B------:R-:W-:Y:S01]  /*4100*/  FMUL.FTZ R10, R185, R10 ;  /* 0x0000000ab90a7220 */ /* 0x000fe20000410000 */
[----:B------:R-:W-:Y:S01]  /*4110*/  F2FP.BF16.PACK_AB R8, R8, R13 ;  /* 0x0000000d0808723e */ /* 0x000fe200000010ff */
[----:B------:R2:W-:Y:S01]  /*4120*/  STS [R215+0x3400], R6 ;  /* 0x00340006d7007388 */ /* 0x0005e20000000800 */
[----:B------:R-:W-:Y:S02]  /*4130*/  IMAD.IADD R200, R192, 0x1, R201 ;  /* 0x00000001c0c87824 */ /* 0x000fe400078e02c9 */
[--C-:B-1----:R-:W-:Y:S01]  /*4140*/  FADD.FTZ R11, R46, -R184.reuse ;  /* 0x800000b82e0b7221 */ /* 0x102fe20000010000 */
[----:B------:R1:W-:Y:S01]  /*4150*/  STS [R226+0x3000], R15 ;  /* 0x0030000fe2007388 */ /* 0x0003e20000000800 */
[--C-:B------:R-:W-:Y:S02]  /*4160*/  FADD.FTZ R13, R58, -R184.reuse ;  /* 0x800000b83a0d7221 */ /* 0x100fe40000010000 */
[----:B------:R-:W-:Y:S01]  /*4170*/  FMUL.FTZ R11, R14, R11 ;  /* 0x0000000b0e0b7220 */ /* 0x000fe20000410000 */
[----:B------:R-:W-:Y:S01]  /*4180*/  STS [R226+0x3400], R9 ;  /* 0x00340009e2007388 */ /* 0x000fe20000000800 */
[----:B------:R-:W-:Y:S03]  /*4190*/  FMUL.FTZ R13, R26, R13 ;  /* 0x0000000d1a0d7220 */ /* 0x000fe60000410000 */
[----:B------:R-:W-:Y:S01]  /*41a0*/  BAR.SYNC.DEFER_BLOCKING 0x0 ;  /* 0x0000000000007b1d */ /* 0x000fe20000010000 */
[----:B------:R-:W-:Y:S01]  /*41b0*/  F2FP.BF16.PACK_AB R11, R10, R11 ;  /* 0x0000000b0a0b723e */ /* 0x000fe200000010ff */
[--C-:B--2---:R-:W-:Y:S04]  /*41c0*/  FADD.FTZ R6, R59, -R184.reuse ;  /* 0x800000b83b067221 */ /* 0x104fe80000010000 */
[----:B------:R-:W-:Y:S02]  /*41d0*/  FMUL.FTZ R6, R25, R6 ;  /* 0x0000000619067220 */ /* 0x000fe40000410000 */
[--C-:B-1----:R-:W-:Y:S02]  /*41e0*/  FADD.FTZ R15, R62, -R184.reuse ;  /* 0x800000b83e0f7221 */ /* 0x102fe40000010000 */
[----:B------:R-:W-:Y:S01]  /*41f0*/  FADD.FTZ R184, R63, -R184 ;  /* 0x800000b83fb87221 */ /* 0x000fe20000010000 */
[----:B------:R-:W-:Y:S01]  /*4200*/  F2FP.BF16.PACK_AB R22, R6, R13 ;  /* 0x0000000d0616723e */ /* 0x000fe200000010ff */
[----:B------:R-:W-:Y:S01]  /*4210*/  FMUL.FTZ R15, R30, R15 ;  /* 0x0000000f1e0f7220 */ /* 0x000fe20000410000 */
[----:B------:R-:W-:Y:S01]  /*4220*/  STS [R215+0x4000], R240 ;  /* 0x004000f0d7007388 */ /* 0x000fe20000000800 */
[----:B------:R-:W-:Y:S02]  /*4230*/  FMUL.FTZ R184, R183, R184 ;  /* 0x000000b8b7b87220 */ /* 0x000fe40000410000 */
[----:B------:R-:W-:Y:S01]  /*4240*/  IMAD.IADD R6, R199, 0x1, R18 ;  /* 0x00000001c7067824 */ /* 0x000fe200078e0212 */
[----:B------:R-:W-:Y:S02]  /*4250*/  STS [R215+0x4400], R24 ;  /* 0x00440018d7007388 */ /* 0x000fe40000000800 */
[----:B------:R-:W-:Y:S02]  /*4260*/  F2FP.BF16.PACK_AB R33, R184, R15 ;  /* 0x0000000fb821723e */ /* 0x000fe400000010ff */
[----:B------:R-:W-:Y:S04]  /*4270*/  STS [R226+0x4000], R35 ;  /* 0x00400023e2007388 */ /* 0x000fe80000000800 */
[----:B------:R1:W-:Y:S04]  /*4280*/  STS [R226+0x4400], R7 ;  /* 0x00440007e2007388 */ /* 0x0003e80000000800 */
[----:B------:R-:W-:Y:S04]  /*4290*/  STS [R215+0x5000], R28 ;  /* 0x0050001cd7007388 */ /* 0x000fe80000000800 */
[----:B------:R-:W-:Y:S04]  /*42a0*/  STS [R215+0x5400], R8 ;  /* 0x00540008d7007388 */ /* 0x000fe80000000800 */
[----:B------:R-:W-:Y:S04]  /*42b0*/  STS [R226+0x5000], R181 ;  /* 0x005000b5e2007388 */ /* 0x000fe80000000800 */
[----:B------:R-:W-:Y:S04]  /*42c0*/  STS [R226+0x5400], R11 ;  /* 0x0054000be2007388 */ /* 0x000fe80000000800 */
[----:B------:R-:W-:Y:S04]  /*42d0*/  STS [R215+0x6000], R242 ;  /* 0x006000f2d7007388 */ /* 0x000fe80000000800 */
[----:B------:R-:W-:Y:S01]  /*42e0*/  STS [R215+0x6400], R34 ;  /* 0x00640022d7007388 */ /* 0x000fe20000000800 */
[----:B-1----:R-:W-:Y:S03]  /*42f0*/  IADD3 R7, R230, 0x2, RZ ;  /* 0x00000002e6077810 */ /* 0x002fe60007ffe0ff */
[----:B------:R-:W-:Y:S01]  /*4300*/  STS [R226+0x6000], R29 ;  /* 0x0060001de2007388 */ /* 0x000fe20000000800 */
[----:B------:R-:W-:Y:S03]  /*4310*/  ISETP.GE.AND P1, PT, R7, UR13, PT ;  /* 0x0000000d07007c0c */ /* 0x000fe6000bf26270 */
[----:B------:R-:W-:Y:S04]  /*4320*/  STS [R226+0x6400], R19 ;  /* 0x00640013e2007388 */ /* 0x000fe80000000800 */
[----:B------:R-:W-:Y:S04]  /*4330*/  STS [R215+0x7000], R182 ;  /* 0x007000b6d7007388 */ /* 0x000fe80000000800 */
[----:B------:R-:W-:Y:S04]  /*4340*/  STS [R215+0x7400], R22 ;  /* 0x00740016d7007388 */ /* 0x000fe80000000800 */
[----:B------:R-:W-:Y:S04]  /*4350*/  STS [R226+0x7000], R23 ;  /* 0x00700017e2007388 */ /* 0x000fe80000000800 */
[----:B------:R-:W-:Y:S04]  /*4360*/  STS [R226+0x7400], R33 ;  /* 0x00740021e2007388 */ /* 0x000fe80000000800 */
[----:B------:R-:W-:Y:S08]  /*4370*/  LDSM.16.MT88.4 R8, [R194+0xc480] ;  /* 0x00c48000c208783b */ /* 0x000ff00000004200 */
[----:B------:R-:W1:Y:S08]  /*4380*/  LDSM.16.MT88.4 R12, [R18] ;  /* 0x00000000120c783b */ /* 0x000e700000004200 */
[----:B------:R-:W2:Y:S08]  /*4390*/  LDSM.16.MT88.4 R24, [R194+0xe480] ;  /* 0x00e48000c218783b */ /* 0x000eb00000004200 */
[----:B------:R-:W3:Y:S08]  /*43a0*/  LDSM.16.MT88.4 R28, [R6] ;  /* 0x00000000061c783b */ /* 0x000ef00000004200 */
        /* <DEDUP_REMOVED lines=28> */
[----:B------:R-:W2:Y:S07]  /*4570*/  LDSM.16.MT88.4 R156, [R6+0x1800] ;  /* 0x00180000069c783b */ /* 0x000eae0000004200 */
[C---:B------:R-:W-:Y:S01]  /*4580*/  HMMA.16816.F32.BF16 R72, R24.reuse, R12, R72 ;  /* 0x0000000c1848723c */ /* 0x040fe20000041848 */
[----:B------:R-:W-:Y:S07]  /*4590*/  BAR.SYNC.DEFER_BLOCKING 0x0 ;  /* 0x0000000000007b1d */ /* 0x000fee0000010000 */
[-C--:B------:R-:W-:Y:S08]  /*45a0*/  HMMA.16816.F32.BF16 R76, R24, R14.reuse, R76 ;  /* 0x0000000e184c723c */ /* 0x080ff0000004184c */
[C---:B------:R-:W-:Y:S08]  /*45b0*/  HMMA.16816.F32.BF16 R80, R8.reuse, R14, R80 ;  /* 0x0000000e0850723c */ /* 0x040ff00000041850 */
[-C--:B----4-:R-:W-:Y:S01]  /*45c0*/  HMMA.16816.F32.BF16 R84, R8, R28.reuse, R84 ;  /* 0x0000001c0854723c */ /* 0x090fe20000041854 */
[----:B------:R3:W4:Y:S07]  /*45d0*/  LDSM.16.M88.4 R12, [R201+0x11480] ;  /* 0x01148000c90c783b */ /* 0x00072e0000000200 */
[C---:B------:R-:W-:Y:S01]  /*45e0*/  HMMA.16816.F32.BF16 R88, R24.reuse, R28, R88 ;  /* 0x0000001c1858723c */ /* 0x040fe20000041858 */
[----:B------:R3:W5:Y:S07]  /*45f0*/  LDSM.16.M88.4 R180, [R200+0x10480] ;  /* 0x01048000c8b4783b */ /* 0x00076e0000000200 */
[-C--:B------:R-:W-:Y:S01]  /*4600*/  HMMA.16816.F32.BF16 R92, R24, R30.reuse, R92 ;  /* 0x0000001e185c723c */ /* 0x080fe2000004185c */
[----:B------:R3:W2:Y:S07]  /*4610*/  LDSM.16.M88.4 R24, [R201+0x10480] ;  /* 0x01048000c918783b */ /* 0x0006ae0000000200 */
[----:B------:R-:W-:Y:S01]  /*4620*/  HMMA.16816.F32.BF16 R96, R8, R30, R96 ;  /* 0x0000001e0860723c */ /* 0x000fe20000041860 */
[----:B------:R3:W3:Y:S07]  /*4630*/  LDSM.16.MT88.4 R28, [R193] ;  /* 0x00000000c11c783b */ /* 0x0006ee0000004200 */
[-C--:B-1----:R-:W-:Y:S01]  /*4640*/  HMMA.16816.F32.BF16 R68, R132, R140.reuse, R68 ;  /* 0x0000008c8444723c */ /* 0x082fe20000041844 */
[----:B------:R1:W1:Y:S07]  /*4650*/  LDSM.16.M88.4 R188, [R200+0x11480] ;  /* 0x01148000c8bc783b */ /* 0x00026e0000000200 */
[C---:B------:R-:W-:Y:S01]  /*4660*/  HMMA.16816.F32.BF16 R72, R148.reuse, R140, R72 ;  /* 0x0000008c9448723c */ /* 0x040fe20000041848 */
[----:B------:R1:W1:Y:S07]  /*4670*/  LDSM.16.MT88.4 R184, [R193+0x800] ;  /* 0x00080000c1b8783b */ /* 0x00026e0000004200 */
[-C--:B------:R-:W-:Y:S08]  /*4680*/  HMMA.16816.F32.BF16 R76, R148, R142.reuse, R76 ;  /* 0x0000008e944c723c */ /* 0x080ff0000004184c */
[C---:B------:R-:W-:Y:S08]  /*4690*/  HMMA.16816.F32.BF16 R80, R132.reuse, R142, R80 ;  /* 0x0000008e8450723c */ /* 0x040ff00000041850 */
[-C--:B--2---:R-:W-:Y:S08]  /*46a0*/  HMMA.16816.F32.BF16 R84, R132, R156.reuse, R84 ;  /* 0x0000009c8454723c */ /* 0x084ff00000041854 */
[C---:B------:R-:W-:Y:S08]  /*46b0*/  HMMA.16816.F32.BF16 R88, R148.reuse, R156, R88 ;  /* 0x0000009c9458723c */ /* 0x040ff00000041858 */
[-C--:B------:R-:W-:Y:S08]  /*46c0*/  HMMA.16816.F32.BF16 R92, R148, R158.reuse, R92 ;  /* 0x0000009e945c723c */ /* 0x080ff0000004185c */
[----:B------:R-:W-:Y:S07]  /*46d0*/  HMMA.16816.F32.BF16 R96, R132, R158, R96 ;  /* 0x0000009e8460723c */ /* 0x000fee0000041860 */
[----:B------:R-:W-:Y:S05]  /*46e0*/  IMAD.MOV.U32 R133, RZ, RZ, 0x20 ;  /* 0x00000020ff857424 */ /* 0x000fea00078e00ff */
[----:B------:R-:W-:Y:S01]  /*46f0*/  SEL R133, R133, 0xffffffe0, !P0 ;  /* 0xffffffe085857807 */ /* 0x000fe20004000000 */
[----:B------:R-:W-:-:S05]  /*4700*/  @P1 BRA `(.L_x_237) ;  /* 0x000002b000001947 */ /* 0x000fca0003800000 */
[C---:B-1-345:R-:W-:Y:S01]  /*4710*/  IMAD.SHL.U32 R11, R7.reuse, 0x40, RZ ;  /* 0x00000040070b7824 */ /* 0x07afe200078e00ff */
[----:B------:R-:W1:Y:S01]  /*4720*/  S2R R5, SR_CTAID.Y ;  /* 0x0000000000057919 */ /* 0x000e620000002600 */
[C---:B------:R-:W-:Y:S01]  /*4730*/  IMAD.WIDE.U32 R16, R7.reuse, c[0x0][0x208], RZ ;  /* 0x0000820007107a25 */ /* 0x040fe200078e00ff */
[----:B------:R-:W-:Y:S05]  /*4740*/  SHF.R.S32.HI R6, RZ, 0x1f, R7 ;  /* 0x0000001fff067819 */ /* 0x000fea0000011407 */
[----:B------:R-:W-:Y:S04]  /*4750*/  IMAD R6, R6, c[0x0][0x208], RZ ;  /* 0x0000820006067a24 */ /* 0x000fe800078e02ff */
[----:B------:R-:W-:Y:S04]  /*4760*/  IMAD R6, R7, c[0x0][0x20c], R6 ;  /* 0x0000830007067a24 */ /* 0x000fe800078e0206 */
[----:B------:R-:W-:Y:S01]  /*4770*/  IMAD.IADD R6, R17, 0x1, R6 ;  /* 0x0000000111067824 */ /* 0x000fe200078e0206 */
[----:B-1----:R-:W-:Y:S01]  /*4780*/  SHF.R.S32.HI R4, RZ, 0x1f, R5 ;  /* 0x0000001fff047819 */ /* 0x002fe20000011405 */
[C---:B------:R-:W-:Y:S04]  /*4790*/  IMAD.WIDE.U32 R18, R5.reuse, c[0x0][0x210], R212 ;  /* 0x0000840005127a25 */ /* 0x040fe800078e00d4 */
[----:B------:R-:W-:Y:S01]  /*47a0*/  IMAD R10, R4, c[0x0][0x210], RZ ;  /* 0x00008400040a7a24 */ /* 0x000fe200078e02ff */
[----:B------:R-:W-:Y:S01]  /*47b0*/  IADD3 R7, P1, P0, R210, UR30, R18 ;  /* 0x0000001ed2077c10 */ /* 0x000fe2000f83e012 */
[----:B------:R-:W-:Y:S02]  /*47c0*/  IMAD R4, R4, c[0x0][0x288], RZ ;  /* 0x0000a20004047a24 */ /* 0x000fe400078e02ff */
[C---:B------:R-:W-:Y:S02]  /*47d0*/  IMAD R10, R5.reuse, c[0x0][0x214], R10 ;  /* 0x00008500050a7a24 */ /* 0x040fe400078e020a */
[----:B------:R-:W-:Y:S04]  /*47e0*/  IMAD.WIDE.U32 R8, R5, c[0x0][0x288], R208 ;  /* 0x0000a20005087a25 */ /* 0x000fe800078e00d0 */
[----:B------:R-:W-:Y:S01]  /*47f0*/  IMAD.IADD R10, R19, 0x1, R10 ;  /* 0x00000001130a7824 */ /* 0x000fe200078e020a */
[----:B------:R-:W-:Y:S01]  /*4800*/  IADD3 R8, P6, P2, R11, UR26, R8 ;  /* 0x0000001a0b087c10 */ /* 0x000fe2000fade008 */
[----:B------:R-:W-:Y:S03]  /*4810*/  IMAD R4, R5, c[0x0][0x28c], R4 ;  /* 0x0000a30005047a24 */ /* 0x000fe600078e0204 */
[----:B------:R-:W-:Y:S01]  /*4820*/  IADD3.X R5, R203, UR28, R10, P1, P0 ;  /* 0x0000001ccb057c10 */ /* 0x000fe20008fe040a */
[----:B------:R-:W-:Y:S01]  /*4830*/  IMAD.IADD R4, R9, 0x1, R4 ;  /* 0x0000000109047824 */ /* 0x000fe200078e0204 */
[----:B------:R-:W-:Y:S02]  /*4840*/  LEA R7, P0, R16, R7, 0x6 ;  /* 0x0000000710077211 */ /* 0x000fe400078030ff */
[--C-:B------:R-:W-:Y:S02]  /*4850*/  SHF.R.S32.HI R9, RZ, 0x1f, R11.reuse ;  /* 0x0000001fff097819 */ /* 0x100fe4000001140b */
[----:B------:R-:W-:Y:S02]  /*4860*/  IADD3 R10, -R206, c[0x0][0x168], -R11 ;  /* 0x00005a00ce0a7a10 */ /* 0x000fe40007ffe90b */
[----:B------:R-:W-:Y:S01]  /*4870*/  LEA.HI.X R6, R16, R5, R6, 0x6, P0 ;  /* 0x0000000510067211 */ /* 0x000fe200000f3406 */
[----:B------:R-:W-:Y:S01]  /*4880*/  IMAD.U32 R5, RZ, RZ, UR6 ;  /* 0x00000006ff057e24 */ /* 0x000fe2000f8e00ff */
[----:B------:R-:W-:Y:S02]  /*4890*/  LEA R16, P0, R7, c[0x0][0x1f0], 0x1 ;  /* 0x00007c0007107a11 */ /* 0x000fe400078008ff */
[----:B------:R-:W-:Y:S01]  /*48a0*/  IADD3.X R9, R9, UR25, R4, P6, P2 ;  /* 0x0000001909097c10 */ /* 0x000fe2000b7e4404 */
[----:B------:R-:W-:Y:S01]  /*48b0*/  @!P3 IMAD R5, R5, 0x40, R208 ;  /* 0x000000400505b824 */ /* 0x000fe200078e02d0 */
[C---:B------:R-:W-:Y:S02]  /*48c0*/  ISETP.LT.OR P2, PT, R10.reuse, 0x1, P4 ;  /* 0x000000010a00780c */ /* 0x040fe40002741670 */
[----:B------:R-:W-:Y:S01]  /*48d0*/  LEA.HI.X R17, R7, c[0x0][0x1f4], R6, 0x1, P0 ;  /* 0x00007d0007117a11 */ /* 0x000fe200000f0c06 */
[----:B------:R-:W-:Y:S01]  /*48e0*/  IMAD.U32 R7, RZ, RZ, UR6 ;  /* 0x00000006ff077e24 */ /* 0x000fe2000f8e00ff */
[----:B------:R-:W-:Y:S01]  /*48f0*/  ISETP.LT.OR P1, PT, R10, 0x21, P4 ;  /* 0x000000210a00780c */ /* 0x000fe20002721670 */
[----:B------:R-:W-:Y:S01]  /*4900*/  @!P3 IMAD.SHL.U32 R6, R5, 0x4, RZ ;  /* 0x000000040506b824 */ /* 0x000fe200078e00ff */
[----:B------:R-:W-:Y:S01]  /*4910*/  IADD3 R18, P6, R16, UR10, RZ ;  /* 0x0000000a10127c10 */ /* 0x000fe2000ffde0ff */
[----:B------:R-:W-:Y:S01]  /*4920*/  IMAD R4, R7, 0x2000, R218 ;  /* 0x0000200007047824 */ /* 0x000fe200078e02da */
[C---:B------:R-:W-:Y:S02]  /*4930*/  LEA R10, P0, R8.reuse, c[0x0][0x280], 0x2 ;  /* 0x0000a000080a7a11 */ /* 0x040fe400078010ff */
[----:B------:R-:W-:Y:S02]  /*4940*/  IADD3.X R19, R17, UR9, RZ, P6, !PT ;  /* 0x0000000911137c10 */ /* 0x000fe4000b7fe4ff */
[----:B------:R-:W-:Y:S01]  /*4950*/  LEA.HI.X R11, R8, c[0x0][0x284], R9, 0x2, P0 ;  /* 0x0000a100080b7a11 */ /* 0x000fe200000f1409 */
[----:B------:R-:W-:Y:S01]  /*4960*/  @!PT LDS RZ, [RZ] ;  /* 0x00000000fffff984 */ /* 0x000fe20000000800 */
[----:B------:R-:W-:Y:S01]  /*4970*/  @!PT LDS RZ, [RZ] ;  /* 0x00000000fffff984 */ /* 0x000fe20000000800 */
[----:B------:R-:W-:Y:S01]  /*4980*/  @!PT LDS RZ, [RZ] ;  /* 0x00000000fffff984 */ /* 0x000fe20000000800 */
[----:B------:R1:W-:Y:S08]  /*4990*/  LDGSTS.E.BYPASS.LTC128B.128 [R4], [R16.64], !P2 ;  /* 0x0000000010047fae */ /* 0x0003f0000d101d56 */
[----:B------:R1:W-:Y:S08]  /*49a0*/  LDGSTS.E.BYPASS.LTC128B.128 [R4+0x1000], [R18.64], !P1 ;  /* 0x0100000012047fae */ /* 0x0003f0000c901d56 */
[----:B------:R1:W-:Y:S02]  /*49b0*/  @!P3 LDGSTS.E.BYPASS.LTC128B.128 [R6+0xc280], [R10.64] ;  /* 0x0c2800000a06bfae */ /* 0x0003e4000b901d56 */
.L_x_237:
[-C--:B-1-345:R-:W-:Y:S01]  /*49c0*/  HMMA.16816.F32.BF16 R4, R24, R28.reuse, RZ ;  /* 0x0000001c1804723c */ /* 0x0bafe200000418ff */
[----:B------:R-:W-:Y:S01]  /*49d0*/  LDSM.16.MT88.4 R36, [R193+0x1800] ;  /* 0x00180000c124783b */ /* 0x000fe20000004200 */
[----:B------:R-:W-:Y:S02]  /*49e0*/  UIADD3 UR33, UR5, 0x1, URZ ;  /* 0x0000000105217890 */ /* 0x000fe4000fffe03f */
[C---:B------:R-:W-:Y:S01]  /*49f0*/  IMAD.IADD R45, R199.reuse, 0x1, R201 ;  /* 0x00000001c72d7824 */ /* 0x040fe200078e02c9 */
[----:B------:R-:W0:Y:S01]  /*4a00*/  LDGDEPBAR ;  /* 0x00000000000079af */ /* 0x000e220000000000 */
[----:B------:R-:W-:Y:S01]  /*4a10*/  IMAD.IADD R44, R199, 0x1, R200 ;  /* 0x00000001c72c7824 */ /* 0x000fe200078e02c8 */
[----:B------:R-:W-:Y:S01]  /*4a20*/  UISETP.GE.AND UP2, UPT, UR5, 0x1, UPT ;  /* 0x000000010500788c */ /* 0x000fe2000bf46270 */
[C---:B------:R-:W-:Y:S01]  /*4a30*/  HMMA.16816.F32.BF16 R8, R12.reuse, R28, RZ ;  /* 0x0000001c0c08723c */ /* 0x040fe200000418ff */
[----:B------:R-:W-:Y:S01]  /*4a40*/  LDSM.16.M88.4 R20, [R45+0x10480] ;  /* 0x010480002d14783b */ /* 0x000fe20000000200 */
[----:B------:R-:W-:Y:S02]  /*4a50*/  UIADD3 UR20, UR7, 0x1, URZ ;  /* 0x0000000107147890 */ /* 0x000fe4000fffe03f */
[----:B------:R-:W-:Y:S01]  /*4a60*/  UISETP.GE.AND UP1, UPT, UR7, 0x1, UPT ;  /* 0x000000010700788c */ /* 0x000fe2000bf26270 */
[----:B------:R-:W-:Y:S01]  /*4a70*/  LDSM.16.M88.4 R32, [R44+0x10480] ;  /* 0x010480002c20783b */ /* 0x000fe20000000200 */
[----:B------:R-:W-:Y:S02]  /*4a80*/  UIADD3 UR19, UR6, 0x1, URZ ;  /* 0x0000000106137890 */ /* 0x000fe4000fffe03f */
[-C--:B------:R-:W-:Y:S01]  /*4a90*/  HMMA.16816.F32.BF16 R12, R12, R30.reuse, RZ ;  /* 0x0000001e0c0c723c */ /* 0x080fe200000418ff */
[----:B------:R-:W-:Y:S01]  /*4aa0*/  LDSM.16.M88.4 R40, [R44+0x11480] ;  /* 0x011480002c28783b */ /* 0x000fe20000000200 */
[----:B------:R-:W-:Y:S02]  /*4ab0*/  UISETP.GE.AND UP0, UPT, UR6, 0x1, UPT ;  /* 0x000000010600788c */ /* 0x000fe4000bf06270 */
[----:B------:R-:W-:Y:S02]  /*4ac0*/  USEL UR5, UR33, URZ, !UP2 ;  /* 0x0000003f21057287 */ /* 0x000fe4000d000000 */
[----:B------:R-:W-:Y:S02]  /*4ad0*/  USEL UR7, UR20, URZ, !UP1 ;  /* 0x0000003f14077287 */ /* 0x000fe4000c800000 */
[----:B------:R-:W-:Y:S01]  /*4ae0*/  HMMA.16816.F32.BF16 R16, R24, R30, RZ ;  /* 0x0000001e1810723c */ /* 0x000fe200000418ff */
[----:B------:R-:W1:Y:S01]  /*4af0*/  LDSM.16.MT88.4 R24, [R193+0x1000] ;  /* 0x00100000c118783b */ /* 0x000e620000004200 */
[----:B------:R-:W-:Y:S03]  /*4b00*/  USEL UR6, UR19, URZ, !UP0 ;  /* 0x0000003f13067287 */ /* 0x000fe6000c000000 */
        /* <DEDUP_REMOVED lines=39> */
[----:B------:R-:W-:Y:S01]  /*4d80*/  IMAD.SHL.U32 R21, R230, 0x1000, RZ ;  /* 0x00001000e6157824 */ /* 0x000fe200078e00ff */
[-C--:B--2---:R-:W-:Y:S05]  /*4d90*/  HMMA.16816.F32.BF16 R4, R32, R36.reuse, R4 ;  /* 0x000000242004723c */ /* 0x084fea0000041804 */
[C---:B------:R-:W-:Y:S01]  /*4da0*/  IADD3 R20, P0, R21.reuse, R228, RZ ;  /* 0x000000e415147210 */ /* 0x040fe20007f1e0ff */
[----:B------:R-:W-:Y:S02]  /*4db0*/  IMAD.MOV.U32 R230, RZ, RZ, R227 ;  /* 0x000000ffffe67224 */ /* 0x000fe400078e00e3 */
[C---:B---3--:R-:W-:Y:S04]  /*4dc0*/  HMMA.16816.F32.BF16 R8, R40.reuse, R36, R8 ;  /* 0x000000242808723c */ /* 0x048fe80000041808 */
[----:B------:R-:W-:Y:S04]  /*4dd0*/  LEA.HI.X.SX32 R21, R21, R220, 0x1, P0 ;  /* 0x000000dc15157211 */ /* 0x000fe800000f0eff */
[-C--:B------:R-:W-:Y:S08]  /*4de0*/  HMMA.16816.F32.BF16 R12, R40, R38.reuse, R12 ;  /* 0x00000026280c723c */ /* 0x080ff0000004180c */
[----:B------:R-:W-:Y:S07]  /*4df0*/  HMMA.16816.F32.BF16 R16, R32, R38, R16 ;  /* 0x000000262010723c */ /* 0x000fee0000041810 */
[C---:B------:R-:W-:Y:S05]  /*4e00*/  LEA R32, P0, R20.reuse, c[0x0][0x220], 0x2 ;  /* 0x0000880014207a11 */ /* 0x040fea00078010ff */
[----:B------:R-:W-:Y:S02]  /*4e10*/  LEA.HI.X R33, R20, c[0x0][0x224], R21, 0x2, P0 ;  /* 0x0000890014217a11 */ /* 0x000fe400000f1415 */
[C-C-:B------:R-:W-:Y:S02]  /*4e20*/  IADD3 R20, R196.reuse, UR4, R133.reuse ;  /* 0x00000004c4147c10 */ /* 0x140fe4000fffe085 */
[----:B------:R-:W-:Y:S01]  /*4e30*/  IADD3 R133, R196, UR4, R133 ;  /* 0x00000004c4857c10 */ /* 0x000fe2000fffe085 */
[----:B------:R-:W-:Y:S01]  /*4e40*/  RED.E.ADD.F32.FTZ.RN.STRONG.GPU [R32.64], R4 ;  /* 0x000000042000798e */ /* 0x000fe2000c10e796 */
[----:B------:R-:W-:Y:S01]  /*4e50*/  ISETP.GE.AND P0, PT, R227, UR13, PT ;  /* 0x0000000de3007c0c */ /* 0x000fe2000bf06270 */
        /* <DEDUP_REMOVED lines=12> */
[----:B-1----:R-:W-:Y:S03]  /*4f20*/  IADD3 R8, R196, UR4, RZ ;  /* 0x00000004c4087c10 */ /* 0x002fe6000fffe0ff */
[----:B------:R-:W-:Y:S02]  /*4f30*/  RED.E.ADD.F32.FTZ.RN.STRONG.GPU [R32.64+0x2c00], R19 ;  /* 0x002c00132000798e */ /* 0x000fe4000c10e796 */
[----:B------:R-:W-:Y:S02]  /*4f40*/  IMAD.SHL.U32 R41, R8, 0x2, RZ ;  /* 0x0000000208297824 */ /* 0x000fe400078e00ff */
        /* <DEDUP_REMOVED lines=85> */
.L_x_217:
[----:B------:R-:W-:Y:S05]  /*54a0*/  @P1 BRA `(.L_x_239) ;  /* 0x000010b000001947 */ /* 0x000fea0003800000 */
[----:B------:R-:W-:Y:S01]  /*54b0*/  SHF.R.S32.HI R3, RZ, 0x1f, R204 ;  /* 0x0000001fff037819 */ /* 0x000fe200000114cc */
[----:B------:R-:W-:Y:S01]  /*54c0*/  BAR.SYNC.DEFER_BLOCKING 0x1, 0x100 ;  /* 0x0044000000007b1d */ /* 0x000fe20000010000 */
[----:B------:R-:W-:-:S02]  /*54d0*/  F2FP.BF16.PACK_AB R68, R69, R68 ;  /* 0x000000444544723e */ /* 0x000fc400000010ff */
[CC--:B------:R-:W-:Y:S02]  /*54e0*/  LEA.HI R0, R3.reuse, R204.reuse, RZ, 0x2 ;  /* 0x000000cc03007211 */ /* 0x0c0fe400078f10ff */
[----:B------:R-:W-:Y:S01]  /*54f0*/  LEA.HI R2, R3, R204, RZ, 0x5 ;  /* 0x000000cc03027211 */ /* 0x000fe200078f28ff */
[----:B------:R-:W1:Y:S01]  /*5500*/  S2R R13, SR_CTAID.Y ;  /* 0x00000000000d7919 */ /* 0x000e620000002600 */
[--C-:B------:R-:W-:Y:S01]  /*5510*/  SHF.R.S32.HI R6, RZ, 0x2, R0.reuse ;  /* 0x00000002ff067819 */ /* 0x100fe20000011400 */
[----:B------:R-:W-:Y:S01]  /*5520*/  ULDC UR4, c[0x0][0x2f0] ;  /* 0x0000bc0000047ab9 */ /* 0x000fe20000000800 */
[----:B------:R-:W-:Y:S01]  /*5530*/  SHF.R.S32.HI R5, RZ, 0x1f, R0 ;  /* 0x0000001fff057819 */ /* 0x000fe20000011400 */
[----:B------:R-:W2:Y:S01]  /*5540*/  S2R R12, SR_CTAID.Z ;  /* 0x00000000000c7919 */ /* 0x000ea20000002700 */
[--C-:B------:R-:W-:Y:S01]  /*5550*/  SHF.R.S32.HI R4, RZ, 0x5, R2.reuse ;  /* 0x00000005ff047819 */ /* 0x100fe20000011402 */
[----:B------:R-:W-:Y:S01]  /*5560*/  UIADD3 UR4, -UR12, UR4, URZ ;  /* 0x000000040c047290 */ /* 0x000fe2000fffe13f */
[----:B------:R-:W-:Y:S01]  /*5570*/  SHF.R.S32.HI R7, RZ, 0x1f, R2 ;  /* 0x0000001fff077819 */ /* 0x000fe20000011402 */
[----:B------:R-:W-:Y:S01]  /*5580*/  BSSY B0, `(.L_x_240) ;  /* 0x000008b000007945 */ /* 0x000fe20003800000 */
[----:B------:R-:W-:Y:S01]  /*5590*/  LEA.HI R5, R5, R6, RZ, 0x3 ;  /* 0x0000000605057211 */ /* 0x000fe200078f18ff */
[----:B------:R-:W-:Y:S01]  /*55a0*/  UISETP.LT.AND UP0, UPT, UR4, 0x80, UPT ;  /* 0x000000800400788c */ /* 0x000fe2000bf01270 */
[----:B------:R-:W-:-:S02]  /*55b0*/  LEA.HI R7, R7, R4, RZ, 0x2 ;  /* 0x0000000407077211 */ /* 0x000fc400078f10ff */
[----:B------:R-:W-:Y:S01]  /*55c0*/  LOP3.LUT R5, R5, 0xfffffff8, RZ, 0xc0, !PT ;  /* 0xfffffff805057812 */ /* 0x000fe200078ec0ff */
[----:B------:R-:W-:Y:S01]  /*55d0*/  USEL UR4, UR4, 0x80, UP0 ;  /* 0x0000008004047887 */ /* 0x000fe20008000000 */
[----:B------:R-:W-:Y:S02]  /*55e0*/  LOP3.LUT R7, R7, 0x1ffffc, RZ, 0xc0, !PT ;  /* 0x001ffffc07077812 */ /* 0x000fe400078ec0ff */
[CC--:B------:R-:W-:Y:S01]  /*55f0*/  LEA.HI R10, R3.reuse, R204.reuse, RZ, 0x3 ;  /* 0x000000cc030a7211 */ /* 0x0c0fe200078f18ff */
[----:B------:R-:W-:Y:S01]  /*5600*/  IMAD.IADD R6, R6, 0x1, -R5 ;  /* 0x0000000106067824 */ /* 0x000fe200078e0a05 */
[----:B------:R-:W-:Y:S01]  /*5610*/  LOP3.LUT R5, R0, 0x3ffffffc, RZ, 0xc0, !PT ;  /* 0x3ffffffc00057812 */ /* 0x000fe200078ec0ff */
[----:B------:R-:W-:Y:S01]  /*5620*/  IMAD.IADD R4, R4, 0x1, -R7 ;  /* 0x0000000104047824 */ /* 0x000fe200078e0a07 */
[----:B------:R-:W-:Y:S01]  /*5630*/  LEA.HI R7, R3, R204, RZ, 0x7 ;  /* 0x000000cc03077211 */ /* 0x000fe200078f38ff */
[----:B------:R-:W-:Y:S01]  /*5640*/  IMAD.SHL.U32 R2, R6, 0x40, RZ ;  /* 0x0000004006027824 */ /* 0x000fe200078e00ff */
[----:B------:R-:W-:Y:S01]  /*5650*/  LOP3.LUT R9, R10, 0x1ffffff8, RZ, 0xc0, !PT ;  /* 0x1ffffff80a097812 */ /* 0x000fe200078ec0ff */
[----:B------:R-:W-:Y:S01]  /*5660*/  IMAD.IADD R5, R204, 0x1, -R5 ;  /* 0x00000001cc057824 */ /* 0x000fe200078e0a05 */
[----:B------:R-:W-:-:S02]  /*5670*/  SHF.R.S32.HI R10, RZ, 0x3, R10 ;  /* 0x00000003ff0a7819 */ /* 0x000fc4000001140a */
[----:B------:R-:W-:Y:S01]  /*5680*/  SHF.R.U32.HI R7, RZ, 0x4, R7 ;  /* 0x00000004ff077819 */ /* 0x000fe20000011607 */
[----:B------:R-:W-:Y:S01]  /*5690*/  IMAD.IADD R8, R204, 0x1, -R9 ;  /* 0x00000001cc087824 */ /* 0x000fe200078e0a09 */
[----:B------:R-:W-:Y:S01]  /*56a0*/  LOP3.LUT R2, R2, 0x1c0, RZ, 0xc0, !PT ;  /* 0x000001c002027812 */ /* 0x000fe200078ec0ff */
[----:B------:R-:W-:Y:S01]  /*56b0*/  IMAD.SHL.U32 R0, R10, 0x40, RZ ;  /* 0x000000400a007824 */ /* 0x000fe200078e00ff */
[----:B------:R-:W-:Y:S01]  /*56c0*/  R2P PR, R6, 0x6 ;  /* 0x0000000606007804 */ /* 0x000fe20000000000 */
[----:B------:R-:W-:Y:S01]  /*56d0*/  IMAD.SHL.U32 R8, R8, 0x8, RZ ;  /* 0x0000000808087824 */ /* 0x000fe200078e00ff */
[----:B------:R-:W-:Y:S01]  /*56e0*/  LOP3.LUT R7, R2, 0x8, R7, 0xf8, !PT ;  /* 0x0000000802077812 */ /* 0x000fe200078ef807 */
[----:B------:R-:W-:Y:S01]  /*56f0*/  IMAD R4, R4, 0x200, R5 ;  /* 0x0000020004047824 */ /* 0x000fe200078e0205 */
[----:B------:R-:W-:Y:S02]  /*5700*/  SHF.R.U32.HI R2, RZ, 0x3, R2 ;  /* 0x00000003ff027819 */ /* 0x000fe40000011602 */
[----:B------:R-:W-:-:S02]  /*5710*/  LOP3.LUT R0, R0, 0x1c0, RZ, 0xc0, !PT ;  /* 0x000001c000007812 */ /* 0x000fc400078ec0ff */
[----:B------:R-:W-:Y:S02]  /*5720*/  LOP3.LUT R7, R7, R2, RZ, 0x3c, !PT ;  /* 0x0000000207077212 */ /* 0x000fe400078e3cff */
[----:B------:R-:W-:Y:S02]  /*5730*/  LEA.HI R3, R3, R204, RZ, 0x6 ;  /* 0x000000cc03037211 */ /* 0x000fe400078f30ff */
[----:B------:R-:W-:Y:S01]  /*5740*/  LOP3.LUT R2, R0, 0x38, R8, 0xf8, !PT ;  /* 0x0000003800027812 */ /* 0x000fe200078ef808 */
[----:B------:R-:W-:Y:S01]  /*5750*/  IMAD.U32 R4, R4, 0x2, R7 ;  /* 0x0000000204047824 */ /* 0x000fe200078e0007 */
[----:B------:R-:W-:Y:S01]  /*5760*/  SHF.R.U32.HI R5, RZ, 0x3, R0 ;  /* 0x00000003ff057819 */ /* 0x000fe20000011600 */
[----:B------:R-:W-:Y:S01]  /*5770*/  IMAD.MOV.U32 R0, RZ, RZ, 0x20 ;  /* 0x00000020ff007424 */ /* 0x000fe200078e00ff */
[----:B------:R-:W-:Y:S01]  /*5780*/  F2FP.BF16.PACK_AB R70, R71, R70 ;  /* 0x000000464746723e */ /* 0x000fe200000010ff */
[----:B------:R-:W-:Y:S01]  /*5790*/  IMAD.SHL.U32 R3, R3, 0x8, RZ ;  /* 0x0000000803037824 */ /* 0x000fe200078e00ff */
[----:B------:R-:W-:Y:S01]  /*57a0*/  LOP3.LUT R2, R2, R5, RZ, 0x3c, !PT ;  /* 0x0000000502027212 */ /* 0x000fe200078e3cff */
[----:B------:R-:W-:Y:S01]  /*57b0*/  IMAD.SHL.U32 R5, R4, 0x2, RZ ;  /* 0x0000000204057824 */ /* 0x000fe200078e00ff */
[----:B------:R-:W-:-:S02]  /*57c0*/  SEL R0, R0, 0xffffffe0, !P1 ;  /* 0xffffffe000007807 */ /* 0x000fc40004800000 */
[----:B------:R-:W-:Y:S02]  /*57d0*/  LOP3.LUT R2, R2, 0x7ffffe00, R3, 0xf8, !PT ;  /* 0x7ffffe0002027812 */ /* 0x000fe400078ef803 */
[C---:B------:R-:W-:Y:S01]  /*57e0*/  IADD3 R3, R5.reuse, 0x40, RZ ;  /* 0x0000004005037810 */ /* 0x040fe20007ffe0ff */
[C---:B------:R-:W-:Y:S01]  /*57f0*/  IMAD.IADD R7, R5.reuse, 0x1, R0 ;  /* 0x0000000105077824 */ /* 0x040fe200078e0200 */
[----:B------:R-:W-:Y:S01]  /*5800*/  @P2 IADD3 R3, R5, -0x40, RZ ;  /* 0xffffffc005032810 */ /* 0x000fe20007ffe0ff */
[----:B------:R-:W-:Y:S01]  /*5810*/  STS [R5+0x4080], R68 ;  /* 0x0040804405007388 */ /* 0x000fe20000000800 */
[----:B------:R-:W-:Y:S01]  /*5820*/  F2FP.BF16.PACK_AB R80, R81, R80 ;  /* 0x000000505150723e */ /* 0x000fe200000010ff */
[----:B------:R-:W-:Y:S01]  /*5830*/  IMAD.SHL.U32 R4, R2, 0x2, RZ ;  /* 0x0000000202047824 */ /* 0x000fe200078e00ff */
[----:B------:R-:W-:Y:S01]  /*5840*/  F2FP.BF16.PACK_AB R82, R83, R82 ;  /* 0x000000525352723e */ /* 0x000fe200000010ff */
[----:B------:R-:W-:Y:S01]  /*5850*/  STS [R5+0x4480], R70 ;  /* 0x0044804605007388 */ /* 0x000fe20000000800 */
[----:B------:R-:W-:Y:S01]  /*5860*/  F2FP.BF16.PACK_AB R72, R73, R72 ;  /* 0x000000484948723e */ /* 0x000fe200000010ff */
[----:B------:R-:W-:Y:S01]  /*5870*/  IMAD.IADD R9, R0, 0x1, R3 ;  /* 0x0000000100097824 */ /* 0x000fe200078e0203 */
        /* <DEDUP_REMOVED lines=41> */
[----:B-1----:R-:W-:Y:S02]  /*5b10*/  SHF.R.S32.HI R2, RZ, 0x1f, R13 ;  /* 0x0000001fff027819 */ /* 0x002fe4000001140d */
[----:B------:R-:W-:Y:S01]  /*5b20*/  ISETP.GE.AND P4, PT, R10, UR4, PT ;  /* 0x000000040a007c0c */ /* 0x000fe2000bf86270 */
[----:B------:R-:W-:Y:S01]  /*5b30*/  STS [R5+0x80], R100 ;  /* 0x0000806405007388 */ /* 0x000fe20000000800 */
[----:B------:R-:W-:Y:S01]  /*5b40*/  SHF.R.S32.HI R11, RZ, 0x1f, R10 ;  /* 0x0000001fff0b7819 */ /* 0x000fe2000001140a */
[----:B------:R-:W-:Y:S01]  /*5b50*/  IMAD R0, R2, c[0x0][0x338], RZ ;  /* 0x0000ce0002007a24 */ /* 0x000fe200078e02ff */
[----:B------:R-:W-:Y:S01]  /*5b60*/  ISETP.GE.OR P0, PT, R8, c[0x0][0x324], P4 ;  /* 0x0000c90008007a0c */ /* 0x000fe20002706670 */
        /* <DEDUP_REMOVED lines=15> */
[----:B------:R-:W-:Y:S01]  /*5c60*/  BAR.SYNC.DEFER_BLOCKING 0x1, 0x100 ;  /* 0x0044000000007b1d */ /* 0x000fe20000010000 */
[----:B-1----:R-:W-:Y:S01]  /*5c70*/  IMAD R3, R13, c[0x0][0x33c], R0 ;  /* 0x0000cf000d037a24 */ /* 0x002fe200078e0200 */
[----:B--2---:R-:W-:-:S05]  /*5c80*/  SHF.R.S32.HI R0, RZ, 0x1f, R12 ;  /* 0x0000001fff007819 */ /* 0x004fca000001140c */
[----:B------:R-:W-:Y:S01]  /*5c90*/  IMAD R5, R0, c[0x0][0x340], RZ ;  /* 0x0000d00000057a24 */ /* 0x000fe200078e02ff */
[----:B---3--:R-:W-:-:S03]  /*5ca0*/  SHF.R.S32.HI R9, RZ, 0x1f, R8 ;  /* 0x0000001fff097819 */ /* 0x008fc60000011408 */
[----:B------:R-:W-:Y:S01]  /*5cb0*/  IMAD R5, R12, c[0x0][0x344], R5 ;  /* 0x0000d1000c057a24 */ /* 0x000fe200078e0205 */
[----:B------:R1:W2:Y:S01]  /*5cc0*/  LDS.128 R40, [R4+0x5080] ;  /* 0x0050800004287984 */ /* 0x0002a20000000c00 */
[----:B------:R-:W-:-:S03]  /*5cd0*/  IMAD.WIDE.U32 R14, R13, c[0x0][0x338], R8 ;  /* 0x0000ce000d0e7a25 */ /* 0x000fc600078e0008 */
[----:B------:R1:W3:Y:S01]  /*5ce0*/  LDS.128 R36, [R4+0x6080] ;  /* 0x0060800004247984 */ /* 0x0002e20000000c00 */
[----:B------:R-:W-:-:S03]  /*5cf0*/  IMAD.IADD R15, R15, 0x1, R3 ;  /* 0x000000010f0f7824 */ /* 0x000fc600078e0203 */
[----:B------:R1:W4:Y:S01]  /*5d00*/  LDS.128 R32, [R4+0x7080] ;  /* 0x0070800004207984 */ /* 0x0003220000000c00 */
[----:B------:R-:W-:Y:S02]  /*5d10*/  IMAD.U32 R3, RZ, RZ, UR11 ;  /* 0x0000000bff037e24 */ /* 0x000fe4000f8e00ff */
[----:B------:R-:W-:Y:S01]  /*5d20*/  IMAD.WIDE.U32 R14, R12, c[0x0][0x340], R14 ;  /* 0x0000d0000c0e7a25 */ /* 0x000fe200078e000e */
[----:B------:R1:W5:Y:S03]  /*5d30*/  LDS.128 R28, [R4+0x80] ;  /* 0x00008000041c7984 */ /* 0x0003660000000c00 */
[----:B------:R-:W-:Y:S01]  /*5d40*/  IMAD.WIDE R44, R3, 0x80, R10 ;  /* 0x00000080032c7825 */ /* 0x000fe200078e020a */
[----:B------:R1:W1:Y:S03]  /*5d50*/  LDS.128 R24, [R4+0x1080] ;  /* 0x0010800004187984 */ /* 0x0002660000000c00 */
[----:B------:R-:W-:Y:S01]  /*5d60*/  IMAD.IADD R47, R15, 0x1, R5 ;  /* 0x000000010f2f7824 */ /* 0x000fe200078e0205 */
[----:B------:R1:W1:Y:S04]  /*5d70*/  LDS.128 R20, [R4+0x2080] ;  /* 0x0020800004147984 */ /* 0x0002680000000c00 */
        /* <DEDUP_REMOVED lines=11> */
.L_x_241:
[----:B------:R-:W-:Y:S05]  /*5e30*/  BSYNC B0 ;  /* 0x0000000000007941 */ /* 0x000fea0003800000 */
.L_x_240:
[----:B------:R-:W-:Y:S01]  /*5e40*/  IADD3 R3, R10, 0x20, RZ ;  /* 0x000000200a037810 */ /* 0x000fe20007ffe0ff */
[----:B------:R-:W-:Y:S03]  /*5e50*/  BSSY B0, `(.L_x_242) ;  /* 0x000000f000007945 */ /* 0x000fe60003800000 */
[----:B------:R-:W-:-:S04]  /*5e60*/  ISETP.GE.AND P3, PT, R3, UR4, PT ;  /* 0x0000000403007c0c */ /* 0x000fc8000bf66270 */
        /* <DEDUP_REMOVED lines=12> */
[----:B--2---:R1:W-:Y:S02]  /*5f30*/  STG.E.128 [R4.64], R40 ;  /* 0x0000002804007986 */ /* 0x0043e4000c101d16 */
.L_x_243:
[----:B------:R-:W-:Y:S05]  /*5f40*/  BSYNC B0 ;  /* 0x0000000000007941 */ /* 0x000fea0003800000 */
.L_x_242:
        /* <DEDUP_REMOVED lines=16> */
.L_x_245:
[----:B------:R-:W-:Y:S05]  /*6050*/  BSYNC B0 ;  /* 0x0000000000007941 */ /* 0x000fea0003800000 */
.L_x_244:
        /* <DEDUP_REMOVED lines=15> */
[----:B----4-:R1:W-:Y:S02]  /*6150*/  STG.E.128 [R4.64], R32 ;  /* 0x0000002004007986 */ /* 0x0103e4000c101d16 */
.L_x_247:
[----:B------:R-:W-:Y:S05]  /*6160*/  BSYNC B0 ;  /* 0x0000000000007941 */ /* 0x000fea0003800000 */
.L_x_246:
[----:B------:R-:W-:Y:S01]  /*6170*/  IMAD R2, R2, c[0x0][0x308], RZ ;  /* 0x0000c20002027a24 */ /* 0x000fe200078e02ff */
[----:B------:R-:W-:Y:S01]  /*6180*/  ISETP.GE.OR P4, PT, R8, c[0x0][0x2f4], P4 ;  /* 0x0000bd0008007a0c */ /* 0x000fe20002786670 */
[C---:B-1----:R-:W-:Y:S01]  /*6190*/  IMAD.WIDE.U32 R4, R13.reuse, c[0x0][0x308], R8 ;  /* 0x0000c2000d047a25 */ /* 0x042fe200078e0008 */
        /* <DEDUP_REMOVED lines=15> */
[----:B-----5:R1:W-:Y:S02]  /*6290*/  STG.E.128 [R2.64], R28 ;  /* 0x0000001c02007986 */ /* 0x0203e4000c101d16 */
.L_x_249:
[----:B------:R-:W-:Y:S05]  /*62a0*/  BSYNC B0 ;  /* 0x0000000000007941 */ /* 0x000fea0003800000 */
.L_x_248:
        /* <DEDUP_REMOVED lines=14> */
.L_x_251:
[----:B------:R-:W-:Y:S05]  /*6390*/  BSYNC B0 ;  /* 0x0000000000007941 */ /* 0x000fea0003800000 */
.L_x_250:
        /* <DEDUP_REMOVED lines=14> */
.L_x_253:
[----:B------:R-:W-:Y:S05]  /*6480*/  BSYNC B0 ;  /* 0x0000000000007941 */ /* 0x000fea0003800000 */
.L_x_252:
        /* <DEDUP_REMOVED lines=11> */
[----:B------:R-:W-:Y:S01]  /*6540*/  STG.E.128 [R2.64], R16 ;  /* 0x0000001002007986 */ /* 0x000fe2000c101d16 */
[----:B------:R-:W-:Y:S05]  /*6550*/  EXIT ;  /* 0x000000000000794d */ /* 0x000fea0003800000 */
.L_x_239:
[----:B------:R-:W1:Y:S01]  /*6560*/  S2R R0, SR_CTAID.Y ;  /* 0x0000000000007919 */ /* 0x000e620000002600 */
[----:B------:R-:W-:Y:S01]  /*6570*/  SHF.R.S32.HI R3, RZ, 0x1f, R204 ;  /* 0x0000001fff037819 */ /* 0x000fe200000114cc */
[----:B------:R-:W-:Y:S01]  /*6580*/  ULDC UR4, c[0x0][0x2f0] ;  /* 0x0000bc0000047ab9 */ /* 0x000fe20000000800 */
[----:B------:R-:W-:Y:S01]  /*6590*/  MOV R15, UR11 ;  /* 0x0000000b000f7c02 */ /* 0x000fe20008000f00 */
[----:B------:R-:W2:Y:S01]  /*65a0*/  S2R R2, SR_CTAID.Z ;  /* 0x0000000000027919 */ /* 0x000ea20000002700 */
[----:B------:R-:W-:Y:S01]  /*65b0*/  LEA.HI R16, R3, R204, RZ, 0x3 ;  /* 0x000000cc03107211 */ /* 0x000fe200078f18ff */
[----:B------:R-:W-:Y:S01]  /*65c0*/  UIADD3 UR4, -UR12, UR4, URZ ;  /* 0x000000040c047290 */ /* 0x000fe2000fffe13f */
[----:B------:R-:W-:Y:S02]  /*65d0*/  BSSY B0, `(.L_x_254) ;  /* 0x000001e000007945 */ /* 0x000fe40003800000 */
[----:B------:R-:W-:-:S02]  /*65e0*/  LOP3.LUT R3, R16, 0x1ffffff8, RZ, 0xc0, !PT ;  /* 0x1ffffff810037812 */ /* 0x000fc400078ec0ff */
[----:B------:R-:W-:-:S03]  /*65f0*/  SHF.R.S32.HI R16, RZ, 0x3, R16 ;  /* 0x00000003ff107819 */ /* 0x000fc60000011410 */
[----:B------:R-:W-:Y:S01]  /*6600*/  IMAD.IADD R3, R204, 0x1, -R3 ;  /* 0x00000001cc037824 */ /* 0x000fe200078e0a03 */
[----:B------:R-:W-:Y:S02]  /*6610*/  ISETP.GE.AND P4, PT, R16, UR4, PT ;  /* 0x0000000410007c0c */ /* 0x000fe4000bf86270 */
[----:B------:R-:W-:Y:S01]  /*6620*/  SHF.R.S32.HI R17, RZ, 0x1f, R16 ;  /* 0x0000001fff117819 */ /* 0x000fe20000011410 */
[----:B------:R-:W-:-:S04]  /*6630*/  IMAD.SHL.U32 R12, R3, 0x8, RZ ;  /* 0x00000008030c7824 */ /* 0x000fc800078e00ff */
[----:B------:R-:W-:Y:S01]  /*6640*/  IMAD.WIDE R14, R15, 0x80, R16 ;  /* 0x000000800f0e7825 */ /* 0x000fe200078e0210 */
[----:B------:R-:W-:Y:S02]  /*6650*/  SHF.R.S32.HI R13, RZ, 0x1f, R12 ;  /* 0x0000001fff0d7819 */ /* 0x000fe4000001140c */
[----:B-1----:R-:W-:Y:S02]  /*6660*/  SHF.R.S32.HI R6, RZ, 0x1f, R0 ;  /* 0x0000001fff067819 */ /* 0x002fe40000011400 */
[----:B------:R-:W-:Y:S01]  /*6670*/  ISETP.GE.OR P0, PT, R12, c[0x0][0x2f4], P4 ;  /* 0x0000bd000c007a0c */ /* 0x000fe20002706670 */
[----:B------:R-:W-:Y:S01]  /*6680*/  IMAD.WIDE.U32 R8, R0, c[0x0][0x308], R12 ;  /* 0x0000c20000087a25 */ /* 0x000fe200078e000c */
[----:B--2---:R-:W-:-:S03]  /*6690*/  SHF.R.S32.HI R5, RZ, 0x1f, R2 ;  /* 0x0000001fff057819 */ /* 0x004fc60000011402 */
[----:B------:R-:W-:-:S04]  /*66a0*/  IMAD R3, R6, c[0x0][0x308], RZ ;  /* 0x0000c20006037a24 */ /* 0x000fc800078e02ff */
[----:B------:R-:W-:-:S05]  /*66b0*/  IMAD R10, R0, c[0x0][0x30c], R3 ;  /* 0x0000c300000a7a24 */ /* 0x000fca00078e0203 */
[----:B------:R-:W-:Y:S01]  /*66c0*/  IADD3 R11, R9, R10, RZ ;  /* 0x0000000a090b7210 */ /* 0x000fe20007ffe0ff */
[----:B------:R-:W-:Y:S02]  /*66d0*/  IMAD R9, R5, c[0x0][0x310], RZ ;  /* 0x0000c40005097a24 */ /* 0x000fe400078e02ff */
        /* <DEDUP_REMOVED lines=13> */
.L_x_255:
[----:B------:R-:W-:Y:S05]  /*67b0*/  BSYNC B0 ;  /* 0x0000000000007941 */ /* 0x000fea0003800000 */
.L_x_254:
[----:B------:R-:W-:Y:S01]  /*67c0*/  IADD3 R3, R16, 0x20, RZ ;  /* 0x0000002010037810 */ /* 0x000fe20007ffe0ff */
[----:B------:R-:W-:Y:S03]  /*67d0*/  BSSY B0, `(.L_x_256) ;  /* 0x000000f000007945 */ /* 0x000fe60003800000 */
[----:B------:R-:W-:-:S04]  /*67e0*/  ISETP.GE.AND P3, PT, R3, UR4, PT ;  /* 0x0000000403007c0c */ /* 0x000fc8000bf66270 */
        /* <DEDUP_REMOVED lines=8> */
[----:B-1----:R-:W-:-:S03]  /*6870*/  LEA R20, P0, R18, c[0x0][0x2e8], 0x1 ;  /* 0x0000ba0012147a11 */ /* 0x002fc600078008ff */
[----:B------:R-:W-:-:S05]  /*6880*/  IMAD R3, R4, c[0x0][0x304], R3 ;  /* 0x0000c10004037a24 */ /* 0x000fca00078e0203 */
[----:B------:R-:W-:-:S04]  /*6890*/  IADD3 R3, R19, R3, RZ ;  /* 0x0000000313037210 */ /* 0x000fc80007ffe0ff */
[----:B------:R-:W-:-:S05]  /*68a0*/  LEA.HI.X R21, R18, c[0x0][0x2ec], R3, 0x1, P0 ;  /* 0x0000bb0012157a11 */ /* 0x000fca00000f0c03 */
[----:B------:R1:W-:Y:S02]  /*68b0*/  STG.E.128 [R20.64], RZ ;  /* 0x000000ff14007986 */ /* 0x0003e4000c101d16 */
.L_x_257:
[----:B------:R-:W-:Y:S05]  /*68c0*/  BSYNC B0 ;  /* 0x0000000000007941 */ /* 0x000fea0003800000 */
.L_x_256:
        /* <DEDUP_REMOVED lines=16> */
.L_x_259:
[----:B------:R-:W-:Y:S05]  /*69d0*/  BSYNC B0 ;  /* 0x0000000000007941 */ /* 0x000fea0003800000 */
.L_x_258:
[----:B------:R-:W-:Y:S01]  /*69e0*/  IADD3 R16, R16, 0x60, RZ ;  /* 0x0000006010107810 */ /* 0x000fe20007ffe0ff */
[----:B------:R-:W-:Y:S03]  /*69f0*/  BSSY B0, `(.L_x_260) ;  /* 0x000000e000007945 */ /* 0x000fe60003800000 */
[----:B------:R-:W-:-:S04]  /*6a00*/  ISETP.GE.AND P1, PT, R16, UR4, PT ;  /* 0x0000000410007c0c */ /* 0x000fc8000bf26270 */
[----:B------:R-:W-:-:S13]  /*6a10*/  ISETP.GE.OR P0, PT, R12, c[0x0][0x2f4], P1 ;  /* 0x0000bd000c007a0c */ /* 0x000fda0000f06670 */
[----:B------:R-:W-:Y:S05]  /*6a20*/  @P0 BRA `(.L_x_261) ;  /* 0x000000a000000947 */ /* 0x000fea0003800000 */
[----:B------:R-:W-:Y:S02]  /*6a30*/  IADD3 R4, P0, R14, 0x60, RZ ;  /* 0x000000600e047810 */ /* 0x000fe40007f1e0ff */
[----:B------:R-:W-:Y:S02]  /*6a40*/  MOV R8, R10 ;  /* 0x0000000a00087202 */ /* 0x000fe40000000f00 */
[----:B------:R-:W-:-:S03]  /*6a50*/  IADD3.X R3, RZ, R15, RZ, P0, !PT ;  /* 0x0000000fff037210 */ /* 0x000fc600007fe4ff */
[----:B------:R-:W-:-:S04]  /*6a60*/  IMAD.WIDE.U32 R8, R4, c[0x0][0x300], R8 ;  /* 0x0000c00004087a25 */ /* 0x000fc800078e0008 */
[----:B------:R-:W-:Y:S01]  /*6a70*/  IMAD R3, R3, c[0x0][0x300], RZ ;  /* 0x0000c00003037a24 */ /* 0x000fe200078e02ff */
[----:B------:R-:W-:-:S03]  /*6a80*/  LEA R10, P0, R8, c[0x0][0x2e8], 0x1 ;  /* 0x0000ba00080a7a11 */ /* 0x000fc600078008ff */
[----:B------:R-:W-:-:S05]  /*6a90*/  IMAD R3, R4, c[0x0][0x304], R3 ;  /* 0x0000c10004037a24 */ /* 0x000fca00078e0203 */
[----:B------:R-:W-:-:S04]  /*6aa0*/  IADD3 R3, R9, R3, RZ ;  /* 0x0000000309037210 */ /* 0x000fc80007ffe0ff */
[----:B------:R-:W-:-:S05]  /*6ab0*/  LEA.HI.X R11, R8, c[0x0][0x2ec], R3, 0x1, P0 ;  /* 0x0000bb00080b7a11 */ /* 0x000fca00000f0c03 */
[----:B------:R2:W-:Y:S02]  /*6ac0*/  STG.E.128 [R10.64], RZ ;  /* 0x000000ff0a007986 */ /* 0x0005e4000c101d16 */
.L_x_261:
[----:B------:R-:W-:Y:S05]  /*6ad0*/  BSYNC B0 ;  /* 0x0000000000007941 */ /* 0x000fea0003800000 */
.L_x_260:
[----:B------:R-:W-:Y:S01]  /*6ae0*/  IMAD R3, R6, c[0x0][0x338], RZ ;  /* 0x0000ce0006037a24 */ /* 0x000fe200078e02ff */
[----:B------:R-:W-:Y:S01]  /*6af0*/  ISETP.GE.OR P4, PT, R12, c[0x0][0x324], P4 ;  /* 0x0000c9000c007a0c */ /* 0x000fe20002786670 */
[C---:B------:R-:W-:Y:S01]  /*6b00*/  IMAD.WIDE.U32 R6, R0.reuse, c[0x0][0x338], R12 ;  /* 0x0000ce0000067a25 */ /* 0x040fe200078e000c */
        /* <DEDUP_REMOVED lines=16> */
.L_x_263:
[----:B------:R-:W-:Y:S05]  /*6c10*/  BSYNC B0 ;  /* 0x0000000000007941 */ /* 0x000fea0003800000 */
.L_x_262:
[----:B------:R-:W-:Y:S01]  /*6c20*/  ISETP.GE.OR P3, PT, R12, c[0x0][0x324], P3 ;  /* 0x0000c9000c007a0c */ /* 0x000fe20001f66670 */
[----:B------:R-:W-:-:S12]  /*6c30*/  BSSY B0, `(.L_x_264) ;  /* 0x000000d000007945 */ /* 0x000fd80003800000 */
[----:B------:R-:W-:Y:S05]  /*6c40*/  @P3 BRA `(.L_x_265) ;  /* 0x000000b000003947 */ /* 0x000fea0003800000 */
[----:B---3--:R-:W-:Y:S01]  /*6c50*/  IADD3 R3, P0, R14, 0x20, RZ ;  /* 0x000000200e037810 */ /* 0x008fe20007f1e0ff */
        /* <DEDUP_REMOVED lines=9> */
[----:B------:R3:W-:Y:S02]  /*6cf0*/  STG.E.128 [R2.64], RZ ;  /* 0x000000ff02007986 */ /* 0x0007e4000c101d16 */
.L_x_265:
[----:B------:R-:W-:Y:S05]  /*6d00*/  BSYNC B0 ;  /* 0x0000000000007941 */ /* 0x000fea0003800000 */
.L_x_264:
        /* <DEDUP_REMOVED lines=14> */
.L_x_267:
[----:B------:R-:W-:Y:S05]  /*6df0*/  BSYNC B0 ;  /* 0x0000000000007941 */ /* 0x000fea0003800000 */
.L_x_266:
[----:B------:R-:W-:-:S13]  /*6e00*/  ISETP.GE.OR P1, PT, R12, c[0x0][0x324], P1 ;  /* 0x0000c9000c007a0c */ /* 0x000fda0000f26670 */
[----:B------:R-:W-:Y:S05]  /*6e10*/  @P1 EXIT ;  /* 0x000000000000194d */ /* 0x000fea0003800000 */
[----:B------:R-:W-:Y:S02]  /*6e20*/  IADD3 R0, P0, R14, 0x60, RZ ;  /* 0x000000600e007810 */ /* 0x000fe40007f1e0ff */
[----:B------:R-:W-:Y:S02]  /*6e30*/  MOV R4, R6 ;  /* 0x0000000600047202 */ /* 0x000fe40000000f00 */
[----:B---3--:R-:W-:-:S03]  /*6e40*/  IADD3.X R3, RZ, R15, RZ, P0, !PT ;  /* 0x0000000fff037210 */ /* 0x008fc600007fe4ff */
[----:B------:R-:W-:-:S04]  /*6e50*/  IMAD.WIDE.U32 R4, R0, c[0x0][0x330], R4 ;  /* 0x0000cc0000047a25 */ /* 0x000fc800078e0004 */
[----:B------:R-:W-:Y:S01]  /*6e60*/  IMAD R3, R3, c[0x0][0x330], RZ ;  /* 0x0000cc0003037a24 */ /* 0x000fe200078e02ff */
[----:B------:R-:W-:-:S03]  /*6e70*/  LEA R2, P0, R4, c[0x0][0x318], 0x1 ;  /* 0x0000c60004027a11 */ /* 0x000fc600078008ff */
[----:B------:R-:W-:-:S05]  /*6e80*/  IMAD R3, R0, c[0x0][0x334], R3 ;  /* 0x0000cd0000037a24 */ /* 0x000fca00078e0203 */
[----:B------:R-:W-:-:S04]  /*6e90*/  IADD3 R3, R5, R3, RZ ;  /* 0x0000000305037210 */ /* 0x000fc80007ffe0ff */
[----:B------:R-:W-:-:S05]  /*6ea0*/  LEA.HI.X R3, R4, c[0x0][0x31c], R3, 0x1, P0 ;  /* 0x0000c70004037a11 */ /* 0x000fca00000f0c03 */
[----:B------:R-:W-:Y:S01]  /*6eb0*/  STG.E.128 [R2.64], RZ ;  /* 0x000000ff02007986 */ /* 0x000fe2000c101d16 */
[----:B------:R-:W-:Y:S05]  /*6ec0*/  EXIT ;  /* 0x000000000000794d */ /* 0x000fea0003800000 */
.L_x_268:
        /* <DEDUP_REMOVED lines=11> */
.L_x_1802:


//--------------------- .text._ZN7cutlass13device_kernelIN5flash19enable_sm80_to_sm89INS1_16FlashAttnBwdSm80INS1_25CollectiveMainloopBwdSm80ILi2ELi2EN4cute5tupleIJNS5_1CILi64EEENS7_ILi128EEES8_EEENS_10bfloat16_tEfNS_4arch4Sm80ELb0ELb1ELb0ELb0ELb1ELb0ELb0ELb0ELi2ELi2ELi4ELi2ELb1EEENS1_21CollectiveEpilogueBwdISA_SB_SD_Li256ELb0ELb0ELi2EEENS1_19SingleTileSchedulerILb0ELb0ELb0ELi128EEEEEEEEEvNT_6ParamsE --------------------------
	.section	.text._ZN7cutlass13device_kernelIN5flash19enable_sm80_to_sm89INS1_16FlashAttnBwdSm80INS1_25CollectiveMainloopBwdSm80ILi2ELi2EN4cute5tupleIJNS5_1CILi64EEENS7_ILi128EEES8_EEENS_10bfloat16_tEfNS_4arch4Sm80ELb0ELb1ELb0ELb0ELb1ELb0ELb0ELb0ELi2ELi2ELi4ELi2ELb1EEENS1_21CollectiveEpilogueBwdISA_SB_SD_Li256ELb0ELb0ELi2EEENS1_19SingleTileSchedulerILb0ELb0ELb0ELi128EEEEEEEEEvNT_6ParamsE,"ax",@progbits
	.sectioninfo	@"SHI_REGISTERS=245"
	.align	128
.text._ZN7cutlass13device_kernelIN5flash19enable_sm80_to_sm89INS1_16FlashAttnBwdSm80INS1_25CollectiveMainloopBwdSm80ILi2ELi2EN4cute5tupleIJNS5_1CILi64EEENS7_ILi128EEES8_EEENS_10bfloat16_tEfNS_4arch4Sm80ELb0ELb1ELb0ELb0ELb1ELb0ELb0ELb0ELi2ELi2ELi4ELi2ELb1EEENS1_21CollectiveEpilogueBwdISA_SB_SD_Li256ELb0ELb0ELi2EEENS1_19SingleTileSchedulerILb0ELb0ELb0ELi128EEEEEEEEEvNT_6ParamsE:
        .type           _ZN7cutlass13device_kernelIN5flash19enable_sm80_to_sm89INS1_16FlashAttnBwdSm80INS1_25CollectiveMainloopBwdSm80ILi2ELi2EN4cute5tupleIJNS5_1CILi64EEENS7_ILi128EEES8_EEENS_10bfloat16_tEfNS_4arch4Sm80ELb0ELb1ELb0ELb0ELb1ELb0ELb0ELb0ELi2ELi2ELi4ELi2ELb1EEENS1_21CollectiveEpilogueBwdISA_SB_SD_Li256ELb0ELb0ELi2EEENS1_19SingleTileSchedulerILb0ELb0ELb0ELi128EEEEEEEEEvNT_6ParamsE,@function
        .size           _ZN7cutlass13device_kernelIN5flash19enable_sm80_to_sm89INS1_16FlashAttnBwdSm80INS1_25CollectiveMainloopBwdSm80ILi2ELi2EN4cute5tupleIJNS5_1CILi64EEENS7_ILi128EEES8_EEENS_10bfloat16_tEfNS_4arch4Sm80ELb0ELb1ELb0ELb0ELb1ELb0ELb0ELb0ELi2ELi2ELi4ELi2ELb1EEENS1_21CollectiveEpilogueBwdISA_SB_SD_Li256ELb0ELb0ELi2EEENS1_19SingleTileSchedulerILb0ELb0ELb0ELi128EEEEEEEEEvNT_6ParamsE,(.L_x_1803 - _ZN7cutlass13device_kernelIN5flash19enable_sm80_to_sm89INS1_16FlashAttnBwdSm80INS1_25CollectiveMainloopBwdSm80ILi2ELi2EN4cute5tupleIJNS5_1CILi64EEENS7_ILi128EEES8_EEENS_10bfloat16_tEfNS_4arch4Sm80ELb0ELb1ELb0ELb0ELb1ELb0ELb0ELb0ELi2ELi2ELi4ELi2ELb1EEENS1_21CollectiveEpilogueBwdISA_SB_SD_Li256ELb0ELb0ELi2EEENS1_19SingleTileSchedulerILb0ELb0ELb0ELi128EEEEEEEEEvNT_6ParamsE)
        .other          _ZN7cutlass13device_kernelIN5flash19enable_sm80_to_sm89INS1_16FlashAttnBwdSm80INS1_25CollectiveMainloopBwdSm80ILi2ELi2EN4cute5tupleIJNS5_1CILi64EEENS7_ILi128EEES8_EEENS_10bfloat16_tEfNS_4arch4Sm80ELb0ELb1ELb0ELb0ELb1ELb0ELb0ELb0ELi2ELi2ELi4ELi2ELb1EEENS1_21CollectiveEpilogueBwdISA_SB_SD_Li256ELb0ELb0ELi2EEENS1_19SingleTileSchedulerILb0ELb0ELb0ELi128EEEEEEEEEvNT_6ParamsE,@"STO_CUDA_ENTRY STV_DEFAULT"
_ZN7cutlass13device_kernelIN5flash19enable_sm80_to_sm89INS1_16FlashAttnBwdSm80INS1_25CollectiveMainloopBwdSm80ILi2ELi2EN4cute5tupleIJNS5_1CILi64EEENS7_ILi128EEES8_EEENS_10bfloat16_tEfNS_4arch4Sm80ELb0ELb1ELb0ELb0ELb1ELb0ELb0ELb0ELi2ELi2ELi4ELi2ELb1EEENS1_21CollectiveEpilogueBwdISA_SB_SD_Li256ELb0ELb0ELi2EEENS1_19SingleTileSchedulerILb0ELb0ELb0ELi128EEEEEEEEEvNT_6ParamsE:
        /* <DEDUP_REMOVED lines=25> */
.L_x_269:
        /* <DEDUP_REMOVED lines=385> */
.L_x_272:
[----:B------:R-:W-:Y:S05]  /*19a0*/  BSYNC B0 ;  /* 0x0000000000007941 */ /* 0x000fea0003800000 */
.L_x_271:
        /* <DEDUP_REMOVED lines=80> */
.L_x_291:
        /* <DEDUP_REMOVED lines=82> */
.L_x_275:
[----:B------:R-:W-:Y:S04]  /*23d0*/  MOV R36, 0x1 ;  /* 0x0000000100247802 */ /* 0x000fe80000000f00 */
[----:B------:R-:W-:Y:S11]  /*23e0*/  ISETP.NE.AND P1, PT, R36, c[0x0][0x2a8], PT ;  /* 0x0000aa0024007a0c */ /* 0x000ff60003f25270 */
[----:B------:R-:W-:Y:S02]  /*23f0*/  @!UPT UIADD3 URZ, URZ, URZ, URZ ;  /* 0x0000003f3f3ff290 */ /* 0x000fe4000fffe03f */
[----:B------:R-:W-:Y:S05]  /*2400*/  @P1 IMAD.HI.U32 R36, R37, c[0x0][0x2ac], RZ ;  /* 0x0000ab0025241a27 */ /* 0x000fea00078e00ff */
[----:B------:R-:W-:Y:S02]  /*2410*/  @P1 SHF.R.U32.HI R37, RZ, c[0x0][0x2b0], R36 ;  /* 0x0000ac00ff251a19 */ /* 0x000fe40000011624 */
.L_x_276:
[----:B------:R-:W-:Y:S05]  /*2420*/  BSYNC B0 ;  /* 0x0000000000007941 */ /* 0x000fea0003800000 */
.L_x_274:
        /* <DEDUP_REMOVED lines=9> */
.L_x_273:
        /* <DEDUP_REMOVED lines=19> */
.L_x_279:
[----:B------:R-:W-:Y:S04]  /*25f0*/  MOV R36, 0x1 ;  /* 0x0000000100247802 */ /* 0x000fe80000000f00 */
[----:B------:R-:W-:Y:S11]  /*2600*/  ISETP.NE.AND P1, PT, R36, c[0x0][0x2a8], PT ;  /* 0x0000aa0024007a0c */ /* 0x000ff60003f25270 */
[----:B------:R-:W-:Y:S02]  /*2610*/  @!UPT UIADD3 URZ, URZ, URZ, URZ ;  /* 0x0000003f3f3ff290 */ /* 0x000fe4000fffe03f */
[----:B------:R-:W-:Y:S05]  /*2620*/  @P1 IMAD.HI.U32 R36, R37, c[0x0][0x2ac], RZ ;  /* 0x0000ab0025241a27 */ /* 0x000fea00078e00ff */
[----:B------:R-:W-:Y:S02]  /*2630*/  @P1 SHF.R.U32.HI R37, RZ, c[0x0][0x2b0], R36 ;  /* 0x0000ac00ff251a19 */ /* 0x000fe40000011624 */
.L_x_280:
[----:B------:R-:W-:Y:S05]  /*2640*/  BSYNC B0 ;  /* 0x0000000000007941 */ /* 0x000fea0003800000 */
.L_x_278:
[----:B------:R-:W-:Y:S04]  /*2650*/  IMAD.MOV.U32 R36, RZ, RZ, c[0x0][0x2a8] ;  /* 0x0000aa00ff247624 */ /* 0x000fe800078e00ff */
[----:B------:R-:W-:Y:S04]  /*2660*/  IMAD R36, R37, R36, -UR12 ;  /* 0x8000000c25247e24 */ /* 0x000fe8000f8e0224 */
[----:B------:R-:W-:Y:S05]  /*2670*/  IMAD.IADD R38, R36, 0x1, -R225 ;  /* 0x0000000124267824 */ /* 0x000fea00078e0ae1 */
[----:B------:R-:W-:Y:S02]  /*2680*/  IADD3 R36, R38, c[0x0][0x2a8], RZ ;  /* 0x0000aa0026247a10 */ /* 0x000fe40007ffe0ff */
[----:B------:R-:W-:Y:S02]  /*2690*/  IMNMX R235, R235, R38, !PT ;  /* 0x00000026ebeb7217 */ /* 0x000fe40007800200 */
[----:B------:R-:W-:Y:S02]  /*26a0*/  IMNMX R233, R233, R36, PT ;  /* 0x00000024e9e97217 */ /* 0x000fe40003800200 */
.L_x_277:
        /* <DEDUP_REMOVED lines=19> */
.L_x_283:
[----:B------:R-:W-:Y:S04]  /*27e0*/  MOV R36, 0x1 ;  /* 0x0000000100247802 */ /* 0x000fe80000000f00 */
[----:B------:R-:W-:Y:S11]  /*27f0*/  ISETP.NE.AND P1, PT, R36, c[0x0][0x2a8], PT ;  /* 0x0000aa0024007a0c */ /* 0x000ff60003f25270 */
[----:B------:R-:W-:Y:S02]  /*2800*/  @!UPT UIADD3 URZ, URZ, URZ, URZ ;  /* 0x0000003f3f3ff290 */ /* 0x000fe4000fffe03f */
[----:B------:R-:W-:Y:S05]  /*2810*/  @P1 IMAD.HI.U32 R36, R37, c[0x0][0x2ac], RZ ;  /* 0x0000ab0025241a27 */ /* 0x000fea00078e00ff */
[----:B------:R-:W-:Y:S02]  /*2820*/  @P1 SHF.R.U32.HI R37, RZ, c[0x0][0x2b0], R36 ;  /* 0x0000ac00ff251a19 */ /* 0x000fe40000011624 */
.L_x_284:
[----:B------:R-:W-:Y:S05]  /*2830*/  BSYNC B0 ;  /* 0x0000000000007941 */ /* 0x000fea0003800000 */
.L_x_282:
[----:B------:R-:W-:Y:S04]  /*2840*/  IMAD.MOV.U32 R36, RZ, RZ, c[0x0][0x2a8] ;  /* 0x0000aa00ff247624 */ /* 0x000fe800078e00ff */
[----:B------:R-:W-:Y:S04]  /*2850*/  IMAD R36, R37, R36, -UR12 ;  /* 0x8000000c25247e24 */ /* 0x000fe8000f8e0224 */
[----:B------:R-:W-:Y:S05]  /*2860*/  IMAD.IADD R36, R36, 0x1, -R225 ;  /* 0x0000000124247824 */ /* 0x000fea00078e0ae1 */
[----:B------:R-:W-:Y:S02]  /*2870*/  IADD3 R37, R36, c[0x0][0x2a8], RZ ;  /* 0x0000aa0024257a10 */ /* 0x000fe40007ffe0ff */
[----:B------:R-:W-:Y:S02]  /*2880*/  IMNMX R201, R201, R36, !PT ;  /* 0x00000024c9c97217 */ /* 0x000fe40007800200 */
[----:B------:R-:W-:Y:S02]  /*2890*/  IMNMX R200, R200, R37, PT ;  /* 0x00000025c8c87217 */ /* 0x000fe40003800200 */
.L_x_281:
        /* <DEDUP_REMOVED lines=19> */
.L_x_287:
[----:B------:R-:W-:Y:S04]  /*29d0*/  MOV R36, 0x1 ;  /* 0x0000000100247802 */ /* 0x000fe80000000f00 */
[----:B------:R-:W-:Y:S11]  /*29e0*/  ISETP.NE.AND P0, PT, R36, c[0x0][0x2a8], PT ;  /* 0x0000aa0024007a0c */ /* 0x000ff60003f05270 */
[----:B------:R-:W-:Y:S02]  /*29f0*/  @!UPT UIADD3 URZ, URZ, URZ, URZ ;  /* 0x0000003f3f3ff290 */ /* 0x000fe4000fffe03f */
[----:B------:R-:W-:Y:S05]  /*2a00*/  @P0 IMAD.HI.U32 R36, R37, c[0x0][0x2ac], RZ ;  /* 0x0000ab0025240a27 */ /* 0x000fea00078e00ff */
[----:B------:R-:W-:Y:S02]  /*2a10*/  @P0 SHF.R.U32.HI R37, RZ, c[0x0][0x2b0], R36 ;  /* 0x0000ac00ff250a19 */ /* 0x000fe40000011624 */
.L_x_288:
[----:B------:R-:W-:Y:S05]  /*2a20*/  BSYNC B0 ;  /* 0x0000000000007941 */ /* 0x000fea0003800000 */
.L_x_286:
[----:B------:R-:W-:Y:S04]  /*2a30*/  IMAD.MOV.U32 R36, RZ, RZ, c[0x0][0x2a8] ;  /* 0x0000aa00ff247624 */ /* 0x000fe800078e00ff */
[----:B------:R-:W-:Y:S04]  /*2a40*/  IMAD R36, R37, R36, -UR12 ;  /* 0x8000000c25247e24 */ /* 0x000fe8000f8e0224 */
[----:B------:R-:W-:Y:S05]  /*2a50*/  IMAD.IADD R37, R36, 0x1, -R225 ;  /* 0x0000000124257824 */ /* 0x000fea00078e0ae1 */
[----:B------:R-:W-:Y:S02]  /*2a60*/  IADD3 R36, R37, c[0x0][0x2a8], RZ ;  /* 0x0000aa0025247a10 */ /* 0x000fe40007ffe0ff */
[----:B------:R-:W-:Y:S02]  /*2a70*/  IMNMX R190, R190, R37, !PT ;  /* 0x00000025bebe7217 */ /* 0x000fe40007800200 */
[----:B------:R-:W-:Y:S02]  /*2a80*/  IMNMX R187, R187, R36, PT ;  /* 0x00000024bbbb7217 */ /* 0x000fe40003800200 */
.L_x_285:
        /* <DEDUP_REMOVED lines=54> */
.L_x_289:
        /* <DEDUP_REMOVED lines=445> */
.L_x_290:
        /* <DEDUP_REMOVED lines=174> */
.L_x_270:
        /* <DEDUP_REMOVED lines=153> */
.L_x_294:
[----:B------:R-:W-:Y:S05]  /*5e30*/  BSYNC B0 ;  /* 0x0000000000007941 */ /* 0x000fea0003800000 */
.L_x_293:
        /* <DEDUP_REMOVED lines=16> */
.L_x_296:
[----:B------:R-:W-:Y:S05]  /*5f40*/  BSYNC B0 ;  /* 0x0000000000007941 */ /* 0x000fea0003800000 */
.L_x_295:
        /* <DEDUP_REMOVED lines=16> */
.L_x_298:
[----:B------:R-:W-:Y:S05]  /*6050*/  BSYNC B0 ;  /* 0x0000000000007941 */ /* 0x000fea0003800000 */
.L_x_297:
        /* <DEDUP_REMOVED lines=16> */
.L_x_300:
[----:B------:R-:W-:Y:S05]  /*6160*/  BSYNC B0 ;  /* 0x0000000000007941 */ /* 0x000fea0003800000 */
.L_x_299:
        /* <DEDUP_REMOVED lines=19> */
.L_x_302:
[----:B------:R-:W-:Y:S05]  /*62a0*/  BSYNC B0 ;  /* 0x0000000000007941 */ /* 0x000fea0003800000 */
.L_x_301:
        /* <DEDUP_REMOVED lines=14> */
.L_x_304:
[----:B------:R-:W-:Y:S05]  /*6390*/  BSYNC B0 ;  /* 0x0000000000007941 */ /* 0x000fea0003800000 */
.L_x_303:
        /* <DEDUP_REMOVED lines=14> */
.L_x_306:
[----:B------:R-:W-:Y:S05]  /*6480*/  BSYNC B0 ;  /* 0x0000000000007941 */ /* 0x000fea0003800000 */
.L_x_305:
        /* <DEDUP_REMOVED lines=13> */
.L_x_292:
        /* <DEDUP_REMOVED lines=37> */
.L_x_308:
[----:B------:R-:W-:Y:S05]  /*67b0*/  BSYNC B0 ;  /* 0x0000000000007941 */ /* 0x000fea0003800000 */
.L_x_307:
        /* <DEDUP_REMOVED lines=16> */
.L_x_310:
[----:B------:R-:W-:Y:S05]  /*68c0*/  BSYNC B0 ;  /* 0x0000000000007941 */ /* 0x000fea0003800000 */
.L_x_309:
        /* <DEDUP_REMOVED lines=16> */
.L_x_312:
[----:B------:R-:W-:Y:S05]  /*69d0*/  BSYNC B0 ;  /* 0x0000000000007941 */ /* 0x000fea0003800000 */
.L_x_311:
        /* <DEDUP_REMOVED lines=15> */
.L_x_314:
[----:B------:R-:W-:Y:S05]  /*6ad0*/  BSYNC B0 ;  /* 0x0000000000007941 */ /* 0x000fea0003800000 */
.L_x_313:
        /* <DEDUP_REMOVED lines=19> */
.L_x_316:
[----:B------:R-:W-:Y:S05]  /*6c10*/  BSYNC B0 ;  /* 0x0000000000007941 */ /* 0x000fea0003800000 */
.L_x_315:
        /* <DEDUP_REMOVED lines=14> */
.L_x_318:
[----:B------:R-:W-:Y:S05]  /*6d00*/  BSYNC B0 ;  /* 0x0000000000007941 */ /* 0x000fea0003800000 */
.L_x_317:
        /* <DEDUP_REMOVED lines=14> */
.L_x_320:
[----:B------:R-:W-:Y:S05]  /*6df0*/  BSYNC B0 ;  /* 0x0000000000007941 */ /* 0x000fea0003800000 */
.L_x_319:
        /* <DEDUP_REMOVED lines=13> */
.L_x_321:
        /* <DEDUP_REMOVED lines=11> */
.L_x_1803:


//--------------------- .text._ZN7cutlass13device_kernelIN5flash19enable_sm80_to_sm89INS1_16FlashAttnBwdSm80INS1_25CollectiveMainloopBwdSm80ILi2ELi2EN4cute5tupleIJNS5_1CILi64EEENS7_ILi128EEES8_EEENS_10bfloat16_tEfNS_4arch4Sm80ELb0ELb1ELb0ELb0ELb0ELb0ELb0ELb0ELi2ELi2ELi4ELi2ELb1EEENS1_24CollectiveEpilogueBwdGQAISA_fSD_Li256ELb0ELb0EEENS1_19SingleTileSchedulerILb0ELb0ELb0ELi128EEEEEEEEEvNT_6ParamsE --------------------------
	.section	.text._ZN7cutlass13device_kernelIN5flash19enable_sm80_to_sm89INS1_16FlashAttnBwdSm80INS1_25CollectiveMainloopBwdSm80ILi2ELi2EN4cute5tupleIJNS5_1CILi64EEENS7_ILi128EEES8_EEENS_10bfloat16_tEfNS_4arch4Sm80ELb0ELb1ELb0ELb0ELb0ELb0ELb0ELb0ELi2ELi2ELi4ELi2ELb1EEENS1_24CollectiveEpilogueBwdGQAISA_fSD_Li256ELb0ELb0EEENS1_19SingleTileSchedulerILb0ELb0ELb0ELi128EEEEEEEEEvNT_6ParamsE,"ax",@progbits
	.sectioninfo	@"SHI_REGISTERS=240"
	.align	128
.text._ZN7cutlass13device_kernelIN5flash19enable_sm80_to_sm89INS1_16FlashAttnBwdSm80INS1_25CollectiveMainloopBwdSm80ILi2ELi2EN4cute5tupleIJNS5_1CILi64EEENS7_ILi128EEES8_EEENS_10bfloat16_tEfNS_4arch4Sm80ELb0ELb1ELb0ELb0ELb0ELb0ELb0ELb0ELi2ELi2ELi4ELi2ELb1EEENS1_24CollectiveEpilogueBwdGQAISA_fSD_Li256ELb0ELb0EEENS1_19SingleTileSchedulerILb0ELb0ELb0ELi128EEEEEEEEEvNT_6ParamsE:
        .type           _ZN7cutlass13device_kernelIN5flash19enable_sm80_to_sm89INS1_16FlashAttnBwdSm80INS1_25CollectiveMainloopBwdSm80ILi2ELi2EN4cute5tupleIJNS5_1CILi64EEENS7_ILi128EEES8_EEENS_10bfloat16_tEfNS_4arch4Sm80ELb0ELb1ELb0ELb0ELb0ELb0ELb0ELb0ELi2ELi2ELi4ELi2ELb1EEENS1_24CollectiveEpilogueBwdGQAISA_fSD_Li256ELb0ELb0EEENS1_19SingleTileSchedulerILb0ELb0ELb0ELi128EEEEEEEEEvNT_6ParamsE,@function
        .size           _ZN7cutlass13device_kernelIN5flash19enable_sm80_to_sm89INS1_16FlashAttnBwdSm80INS1_25CollectiveMainloopBwdSm80ILi2ELi2EN4cute5tupleIJNS5_1CILi64EEENS7_ILi128EEES8_EEENS_10bfloat16_tEfNS_4arch4Sm80ELb0ELb1ELb0ELb0ELb0ELb0ELb0ELb0ELi2ELi2ELi4ELi2ELb1EEENS1_24CollectiveEpilogueBwdGQAISA_fSD_Li256ELb0ELb0EEENS1_19SingleTileSchedulerILb0ELb0ELb0ELi128EEEEEEEEEvNT_6ParamsE,(.L_x_1804 - _ZN7cutlass13device_kernelIN5flash19enable_sm80_to_sm89INS1_16FlashAttnBwdSm80INS1_25CollectiveMainloopBwdSm80ILi2ELi2EN4cute5tupleIJNS5_1CILi64EEENS7_ILi128EEES8_EEENS_10bfloat16_tEfNS_4arch4Sm80ELb0ELb1ELb0ELb0ELb0ELb0ELb0ELb0ELi2ELi2ELi4ELi2ELb1EEENS1_24CollectiveEpilogueBwdGQAISA_fSD_Li256ELb0ELb0EEENS1_19SingleTileSchedulerILb0ELb0ELb0ELi128EEEEEEEEEvNT_6ParamsE)
        .other          _ZN7cutlass13device_kernelIN5flash19enable_sm80_to_sm89INS1_16FlashAttnBwdSm80INS1_25CollectiveMainloopBwdSm80ILi2ELi2EN4cute5tupleIJNS5_1CILi64EEENS7_ILi128EEES8_EEENS_10bfloat16_tEfNS_4arch4Sm80ELb0ELb1ELb0ELb0ELb0ELb0ELb0ELb0ELi2ELi2ELi4ELi2ELb1EEENS1_24CollectiveEpilogueBwdGQAISA_fSD_Li256ELb0ELb0EEENS1_19SingleTileSchedulerILb0ELb0ELb0ELi128EEEEEEEEEvNT_6ParamsE,@"STO_CUDA_ENTRY STV_DEFAULT"
_ZN7cutlass13device_kernelIN5flash19enable_sm80_to_sm89INS1_16FlashAttnBwdSm80INS1_25CollectiveMainloopBwdSm80ILi2ELi2EN4cute5tupleIJNS5_1CILi64EEENS7_ILi128EEES8_EEENS_10bfloat16_tEfNS_4arch4Sm80ELb0ELb1ELb0ELb0ELb0ELb0ELb0ELb0ELi2ELi2ELi4ELi2ELb1EEENS1_24CollectiveEpilogueBwdGQAISA_fSD_Li256ELb0ELb0EEENS1_19SingleTileSchedulerILb0ELb0ELb0ELi128EEEEEEEEEvNT_6ParamsE:
        /* <DEDUP_REMOVED lines=25> */
.L_x_322:
        /* <DEDUP_REMOVED lines=48> */
[----:B------:R-:W1:Y:S01]  /*0490*/  S2R R226, SR_CTAID.Z ;  /* 0x0000000000e27919 */ /* 0x000e620000002700 */
[----:B------:R-:W-:Y:S01]  /*04a0*/  IMAD.MOV.U32 R3, RZ, RZ, R5 ;  /* 0x000000ffff037224 */ /* 0x000fe200078e0005 */
[----:B------:R-:W-:Y:S01]  /*04b0*/  USHF.R.S32.HI UR15, URZ, 0x1f, UR12 ;  /* 0x0000001f3f0f7899 */ /* 0x000fe2000801140c */
[----:B------:R-:W-:Y:S01]  /*04c0*/  ISETP.NE.AND P0, PT, R0, 0x1, PT ;  /* 0x000000010000780c */ /* 0x000fe20003f05270 */
[----:B------:R-:W-:Y:S01]  /*04d0*/  ULDC.64 UR4, c[0x0][0x1e8] ;  /* 0x00007a0000047ab9 */ /* 0x000fe20000000a00 */
[CC--:B------:R-:W-:Y:S01]  /*04e0*/  LEA.HI R22, R23.reuse, R204.reuse, RZ, 0x3 ;  /* 0x000000cc17167211 */ /* 0x0c0fe200078f18ff */
[----:B------:R-:W-:Y:S01]  /*04f0*/  UIMAD UR4, UR15, UR4, URZ ;  /* 0x000000040f0472a4 */ /* 0x000fe2000f8e023f */
[----:B------:R-:W-:Y:S01]  /*0500*/  IMAD.U32 R15, RZ, RZ, UR11 ;  /* 0x0000000bff0f7e24 */ /* 0x000fe2000f8e00ff */
[----:B------:R-:W-:Y:S01]  /*0510*/  ULDC UR20, c[0x0][0x198] ;  /* 0x0000660000147ab9 */ /* 0x000fe20000000800 */
[----:B------:R-:W-:Y:S01]  /*0520*/  LOP3.LUT R19, R22, 0xfffffff8, RZ, 0xc0, !PT ;  /* 0xfffffff816137812 */ /* 0x000fe200078ec0ff */
[----:B------:R-:W-:Y:S01]  /*0530*/  UIADD3 UR20, -UR13, UR20, URZ ;  /* 0x000000140d147290 */ /* 0x000fe2000fffe13f */
[----:B------:R-:W-:Y:S01]  /*0540*/  SHF.R.S32.HI R206, RZ, 0x3, R22 ;  /* 0x00000003ffce7819 */ /* 0x000fe20000011416 */
[----:B------:R-:W-:Y:S01]  /*0550*/  UIMAD UR4, UR12, UR5, UR4 ;  /* 0x000000050c0472a4 */ /* 0x000fe2000f8e0204 */
[----:B------:R-:W-:Y:S01]  /*0560*/  LEA.HI R12, R23, R204, RZ, 0x6 ;  /* 0x000000cc170c7211 */ /* 0x000fe200078f30ff */
[----:B------:R-:W-:Y:S01]  /*0570*/  IMAD.IADD R19, R204, 0x1, -R19 ;  /* 0x00000001cc137824 */ /* 0x000fe200078e0a13 */
[----:B------:R-:W-:Y:S01]  /*0580*/  SHF.R.S32.HI R207, RZ, 0x1f, R206 ;  /* 0x0000001fffcf7819 */ /* 0x000fe200000114ce */
[----:B------:R-:W-:Y:S01]  /*0590*/  @P0 IMAD.HI.U32 R0, R5, c[0x0][0x24c], RZ ;  /* 0x0000930005000a27 */ /* 0x000fe200078e00ff */
[----:B------:R-:W-:Y:S01]  /*05a0*/  IADD3 R2, -R206, UR20, RZ ;  /* 0x00000014ce027c10 */ /* 0x000fe2000fffe1ff */
[----:B------:R-:W-:Y:S01]  /*05b0*/  UMOV UR21, 0x6 ;  /* 0x0000000600157882 */ /* 0x000fe20000000000 */
[----:B------:R-:W-:Y:S01]  /*05c0*/  SHF.R.S32.HI R12, RZ, 0x6, R12 ;  /* 0x00000006ff0c7819 */ /* 0x000fe2000001140c */
[----:B------:R-:W-:Y:S01]  /*05d0*/  IMAD.SHL.U32 R212, R19, 0x8, RZ ;  /* 0x0000000813d47824 */ /* 0x000fe200078e00ff */
[----:B------:R-:W-:Y:S01]  /*05e0*/  @P0 SHF.R.U32.HI R3, RZ, c[0x0][0x250], R0 ;  /* 0x00009400ff030a19 */ /* 0x000fe20000011600 */
[----:B------:R-:W-:Y:S01]  /*05f0*/  IMAD.WIDE R14, R15, 0x80, R206 ;  /* 0x000000800f0e7825 */ /* 0x000fe200078e02ce */
[----:B------:R-:W-:Y:S01]  /*0600*/  ISETP.GE.AND P6, PT, R2, 0x1, PT ;  /* 0x000000010200780c */ /* 0x000fe20003fc6270 */
[----:B------:R-:W-:Y:S01]  /*0610*/  ULDC.64 UR6, c[0x0][0x1d8] ;  /* 0x0000760000067ab9 */ /* 0x000fe20000000a00 */
[----:B------:R-:W-:Y:S01]  /*0620*/  SHF.R.S32.HI R0, RZ, 0x1f, R3 ;  /* 0x0000001fff007819 */ /* 0x000fe20000011403 */
[----:B------:R-:W-:Y:S01]  /*0630*/  IMAD.SHL.U32 R9, R206, 0x40, RZ ;  /* 0x00000040ce097824 */ /* 0x000fe200078e00ff */
[--C-:B------:R-:W-:Y:S01]  /*0640*/  SHF.R.S32.HI R213, RZ, 0x1f, R212.reuse ;  /* 0x0000001fffd57819 */ /* 0x100fe200000114d4 */
[----:B------:R-:W-:Y:S01]  /*0650*/  IMAD.SHL.U32 R25, R12, 0x200, RZ ;  /* 0x000002000c197824 */ /* 0x000fe200078e00ff */
[----:B------:R-:W-:Y:S01]  /*0660*/  ISETP.GE.AND P5, PT, R2, 0x21, PT ;  /* 0x000000210200780c */ /* 0x000fe20003fa6270 */
[----:B------:R-:W-:Y:S01]  /*0670*/  IMAD R16, R0, c[0x0][0x1e0], RZ ;  /* 0x0000780000107a24 */ /* 0x000fe200078e02ff */
[C---:B------:R-:W-:Y:S01]  /*0680*/  ISETP.GE.AND P4, PT, R2.reuse, 0x41, PT ;  /* 0x000000410200780c */ /* 0x040fe20003f86270 */
[----:B------:R-:W-:Y:S01]  /*0690*/  IMAD.WIDE.U32 R6, R3, c[0x0][0x1e0], R212 ;  /* 0x0000780003067a25 */ /* 0x000fe200078e00d4 */
[----:B------:R-:W-:Y:S01]  /*06a0*/  ISETP.GE.AND P3, PT, R2, 0x61, PT ;  /* 0x000000610200780c */ /* 0x000fe20003f66270 */
[----:B------:R-:W-:Y:S01]  /*06b0*/  USHF.L.U64.HI UR28, UR6, UR21, UR7 ;  /* 0x00000015061c7299 */ /* 0x000fe20008010207 */
[----:B------:R-:W-:Y:S01]  /*06c0*/  LOP3.LUT R9, R9, 0x1c0, RZ, 0xc0, !PT ;  /* 0x000001c009097812 */ /* 0x000fe200078ec0ff */
[----:B------:R-:W-:Y:S01]  /*06d0*/  IMAD R16, R3, c[0x0][0x1e4], R16 ;  /* 0x0000790003107a24 */ /* 0x000fe200078e0210 */
[----:B------:R-:W-:Y:S01]  /*06e0*/  USHF.L.U32 UR29, UR6, 0x6, URZ ;  /* 0x00000006061d7899 */ /* 0x000fe2000800063f */
[----:B------:R-:W-:Y:S01]  /*06f0*/  IMAD R0, R0, c[0x0][0x1b0], RZ ;  /* 0x00006c0000007a24 */ /* 0x000fe200078e02ff */
[----:B------:R-:W-:Y:S01]  /*0700*/  LOP3.LUT R4, R9, 0x38, R212, 0xf8, !PT ;  /* 0x0000003809047812 */ /* 0x000fe200078ef8d4 */
[----:B------:R-:W-:Y:S01]  /*0710*/  IMAD.IADD R17, R7, 0x1, R16 ;  /* 0x0000000107117824 */ /* 0x000fe200078e0210 */
[----:B------:R-:W-:Y:S01]  /*0720*/  SHF.R.U32.HI R10, RZ, 0x3, R9 ;  /* 0x00000003ff0a7819 */ /* 0x000fe20000011609 */
[----:B------:R-:W-:Y:S01]  /*0730*/  IMAD.MOV.U32 R16, RZ, RZ, R6 ;  /* 0x000000ffff107224 */ /* 0x000fe200078e0006 */
[C---:B------:R-:W-:Y:S01]  /*0740*/  ISETP.GE.OR P1, PT, R212.reuse, c[0x0][0x1cc], !P6 ;  /* 0x00007300d4007a0c */ /* 0x040fe20007726670 */
[----:B------:R-:W-:Y:S01]  /*0750*/  IMAD R7, R15, c[0x0][0x1d8], RZ ;  /* 0x000076000f077a24 */ /* 0x000fe200078e02ff */
[----:B------:R-:W-:Y:S01]  /*0760*/  ISETP.GE.OR P2, PT, R212, c[0x0][0x1cc], !P5 ;  /* 0x00007300d4007a0c */ /* 0x000fe20006f46670 */
[----:B-1----:R-:W-:Y:S01]  /*0770*/  IMAD.WIDE.U32 R16, R226, c[0x0][0x1e8], R16 ;  /* 0x00007a00e2107a25 */ /* 0x002fe200078e0010 */
[----:B------:R-:W-:-:S02]  /*0780*/  LOP3.LUT R10, R25, R4, R10, 0xf6, !PT ;  /* 0x00000004190a7212 */ /* 0x000fc400078ef60a */
[----:B------:R-:W-:Y:S01]  /*0790*/  ISETP.GE.OR P6, PT, R212, c[0x0][0x19c], !P6 ;  /* 0x00006700d4007a0c */ /* 0x000fe200077c6670 */
[----:B------:R-:W-:Y:S01]  /*07a0*/  IMAD R2, R14, c[0x0][0x1dc], R7 ;  /* 0x000077000e027a24 */ /* 0x000fe200078e0207 */
[----:B------:R-:W-:Y:S01]  /*07b0*/  IADD3 R17, R17, UR4, RZ ;  /* 0x0000000411117c10 */ /* 0x000fe2000fffe0ff */
[C---:B------:R-:W-:Y:S01]  /*07c0*/  IMAD R0, R3.reuse, c[0x0][0x1b4], R0 ;  /* 0x00006d0003007a24 */ /* 0x040fe200078e0200 */
[----:B------:R-:W-:Y:S01]  /*07d0*/  ULDC.64 UR4, c[0x0][0x1b8] ;  /* 0x00006e0000047ab9 */ /* 0x000fe20000000a00 */
[----:B------:R-:W-:Y:S01]  /*07e0*/  IMAD.WIDE.U32 R8, R3, c[0x0][0x1b0], R212 ;  /* 0x00006c0003087a25 */ /* 0x000fe200078e00d4 */
[----:B------:R-:W-:Y:S01]  /*07f0*/  UIMAD UR4, UR15, UR4, URZ ;  /* 0x000000040f0472a4 */ /* 0x000fe2000f8e023f */
[----:B------:R-:W-:Y:S02]  /*0800*/  ISETP.GE.OR P5, PT, R212, c[0x0][0x19c], !P5 ;  /* 0x00006700d4007a0c */ /* 0x000fe40006fa6670 */
[----:B------:R-:W-:Y:S01]  /*0810*/  IMAD.WIDE.U32 R6, R14, c[0x0][0x1d8], R16 ;  /* 0x000076000e067a25 */ /* 0x000fe200078e0010 */
[----:B------:R-:W-:Y:S01]  /*0820*/  UIMAD UR6, UR12, UR5, UR4 ;  /* 0x000000050c0672a4 */ /* 0x000fe2000f8e0204 */
[----:B------:R-:W-:-:S02]  /*0830*/  LEA.HI R18, R23, R204, RZ, 0x2 ;  /* 0x000000cc17127211 */ /* 0x000fc400078f10ff */
[----:B------:R-:W-:Y:S01]  /*0840*/  IMAD.IADD R2, R7, 0x1, R2 ;  /* 0x0000000107027824 */ /* 0x000fe200078e0202 */
[C---:B------:R-:W-:Y:S01]  /*0850*/  LEA R26, P0, R6.reuse, c[0x0][0x1c0], 0x1 ;  /* 0x00007000061a7a11 */ /* 0x040fe200078008ff */
[----:B------:R-:W-:Y:S01]  /*0860*/  IMAD.IADD R7, R9, 0x1, R0 ;  /* 0x0000000109077824 */ /* 0x000fe200078e0200 */
[----:B------:R-:W-:Y:S01]  /*0870*/  SHF.R.S32.HI R9, RZ, 0x1f, R5 ;  /* 0x0000001fff097819 */ /* 0x000fe20000011405 */
[----:B------:R-:W-:Y:S01]  /*0880*/  IMAD R0, R15, c[0x0][0x1a8], RZ ;  /* 0x00006a000f007a24 */ /* 0x000fe200078e02ff */
[----:B------:R-:W-:Y:S01]  /*0890*/  LEA.HI.X R27, R6, c[0x0][0x1c4], R2, 0x1, P0 ;  /* 0x00007100061b7a11 */ /* 0x000fe200000f0c02 */
[----:B------:R-:W-:Y:S01]  /*08a0*/  IMAD.MOV.U32 R6, RZ, RZ, R8 ;  /* 0x000000ffff067224 */ /* 0x000fe200078e0008 */
[----:B------:R-:W-:Y:S01]  /*08b0*/  IADD3 R16, P0, R26, UR29, RZ ;  /* 0x0000001d1a107c10 */ /* 0x000fe2000ff1e0ff */
[----:B------:R-:W-:Y:S01]  /*08c0*/  IMAD.SHL.U32 R10, R10, 0x2, RZ ;  /* 0x000000020a0a7824 */ /* 0x000fe200078e00ff */
[----:B------:R-:W-:Y:S01]  /*08d0*/  ULDC.64 UR4, c[0x0][0x188] ;  /* 0x0000620000047ab9 */ /* 0x000fe20000000a00 */
[----:B------:R-:W-:Y:S01]  /*08e0*/  IMAD.WIDE.U32 R6, R226, c[0x0][0x1b8], R6 ;  /* 0x00006e00e2067a25 */ /* 0x000fe200078e0006 */
[----:B------:R-:W-:Y:S01]  /*08f0*/  IADD3.X R17, R27, UR28, RZ, P0, !PT ;  /* 0x0000001c1b117c10 */ /* 0x000fe200087fe4ff */
[----:B------:R-:W-:Y:S01]  /*0900*/  UIMAD UR8, UR15, UR4, URZ ;  /* 0x000000040f0872a4 */ /* 0x000fe2000f8e023f */
[----:B------:R-:W-:Y:S01]  /*0910*/  @!PT LDS RZ, [RZ] ;  /* 0x00000000fffff984 */ /* 0x000fe20000000800 */
[----:B------:R-:W-:Y:S01]  /*0920*/  @!PT LDS RZ, [RZ] ;  /* 0x00000000fffff984 */ /* 0x000fe20000000800 */
[----:B------:R-:W-:Y:S01]  /*0930*/  @!PT LDS RZ, [RZ] ;  /* 0x00000000fffff984 */ /* 0x000fe20000000800 */
[----:B------:R1:W-:Y:S01]  /*0940*/  LDGSTS.E.BYPASS.LTC128B.128 [R10+0x4080], [R26.64], !P1 ;  /* 0x040800001a0a7fae */ /* 0x0003e2000c901d56 */
[C---:B------:R-:W-:Y:S01]  /*0950*/  IMAD R0, R14.reuse, c[0x0][0x1ac], R0 ;  /* 0x00006b000e007a24 */ /* 0x040fe200078e0200 */
[----:B------:R-:W-:Y:S01]  /*0960*/  IADD3 R7, R7, UR6, RZ ;  /* 0x0000000607077c10 */ /* 0x000fe2000fffe0ff */
[----:B------:R-:W-:Y:S01]  /*0970*/  ULDC.64 UR6, c[0x0][0x208] ;  /* 0x0000820000067ab9 */ /* 0x000fe20000000a00 */
[----:B------:R2:W-:Y:S01]  /*0980*/  LDGSTS.E.BYPASS.LTC128B.128 [R10+0x5080], [R16.64], !P2 ;  /* 0x05080000100a7fae */ /* 0x0005e2000d101d56 */
[----:B------:R-:W-:Y:S01]  /*0990*/  USHF.L.U64.HI UR9, UR6, UR21, UR7 ;  /* 0x0000001506097299 */ /* 0x000fe20008010207 */
[----:B------:R-:W-:Y:S01]  /*09a0*/  IMAD R2, R9, c[0x0][0x180], RZ ;  /* 0x0000600009027a24 */ /* 0x000fe200078e02ff */
[----:B------:R-:W-:Y:S01]  /*09b0*/  UIMAD.WIDE.U32 UR18, UR12, UR4, URZ ;  /* 0x000000040c1272a5 */ /* 0x000fe2000f8e003f */
[----:B------:R-:W-:Y:S01]  /*09c0*/  IMAD.WIDE.U32 R6, R14, c[0x0][0x1a8], R6 ;  /* 0x00006a000e067a25 */ /* 0x000fe200078e0006 */
[----:B------:R-:W-:Y:S01]  /*09d0*/  UIMAD UR8, UR12, UR5, UR8 ;  /* 0x000000050c0872a4 */ /* 0x000fe2000f8e0208 */
[----:B------:R-:W-:Y:S01]  /*09e0*/  SHF.R.S32.HI R11, RZ, 0x1f, R18 ;  /* 0x0000001fff0b7819 */ /* 0x000fe20000011412 */
[----:B------:R-:W-:Y:S01]  /*09f0*/  USHF.L.U32 UR10, UR6, 0x6, URZ ;  /* 0x00000006060a7899 */ /* 0x000fe2000800063f */
[----:B------:R-:W-:Y:S01]  /*0a00*/  IMAD.IADD R0, R7, 0x1, R0 ;  /* 0x0000000107007824 */ /* 0x000fe200078e0200 */
[C---:B------:R-:W-:Y:S01]  /*0a10*/  LEA R30, P2, R6.reuse, c[0x0][0x190], 0x1 ;  /* 0x00006400061e7a11 */ /* 0x040fe200078408ff */
[----:B------:R-:W-:Y:S01]  /*0a20*/  IMAD R201, R207, c[0x0][0x178], RZ ;  /* 0x00005e00cfc97a24 */ /* 0x000fe200078e02ff */
[----:B------:R-:W-:Y:S01]  /*0a30*/  UIADD3 UR8, UR19, UR8, URZ ;  /* 0x0000000813087290 */ /* 0x000fe2000fffe03f */
[C---:B------:R-:W-:Y:S01]  /*0a40*/  IMAD R2, R5.reuse, c[0x0][0x184], R2 ;  /* 0x0000610005027a24 */ /* 0x040fe200078e0202 */
[----:B------:R-:W-:Y:S01]  /*0a50*/  LEA.HI.X R31, R6, c[0x0][0x194], R0, 0x1, P2 ;  /* 0x00006500061f7a11 */ /* 0x000fe200010f0c00 */
[----:B------:R-:W-:Y:S01]  /*0a60*/  IMAD.WIDE.U32 R214, R206, c[0x0][0x178], RZ ;  /* 0x00005e00ced67a25 */ /* 0x000fe200078e00ff */
[----:B------:R-:W-:Y:S01]  /*0a70*/  SHF.R.S32.HI R0, RZ, 0x1f, R229 ;  /* 0x0000001fff007819 */ /* 0x000fe200000114e5 */
[----:B------:R-:W-:Y:S01]  /*0a80*/  ULDC.64 UR4, c[0x0][0x278] ;  /* 0x00009e0000047ab9 */ /* 0x000fe20000000a00 */
[----:B------:R-:W-:Y:S01]  /*0a90*/  ISETP.GT.AND P2, PT, R204, 0xf, PT ;  /* 0x0000000fcc00780c */ /* 0x000fe20003f44270 */
[----:B------:R-:W-:Y:S01]  /*0aa0*/  IMAD.WIDE.U32 R20, R5, c[0x0][0x180], R212 ;  /* 0x0000600005147a25 */ /* 0x000fe200078e00d4 */
[----:B------:R-:W-:Y:S01]  /*0ab0*/  UIMAD UR25, UR15, UR4, URZ ;  /* 0x000000040f1972a4 */ /* 0x000fe2000f8e023f */
[----:B------:R-:W-:Y:S01]  /*0ac0*/  LEA.HI R196, R23, R204, RZ, 0x7 ;  /* 0x000000cc17c47211 */ /* 0x000fe200078f38ff */
[----:B------:R-:W-:Y:S01]  /*0ad0*/  UIMAD.WIDE.U32 UR16, UR12, UR4, URZ ;  /* 0x000000040c1072a5 */ /* 0x000fe2000f8e003f */
[----:B------:R-:W-:Y:S01]  /*0ae0*/  IMAD R201, R206, c[0x0][0x17c], R201 ;  /* 0x00005f00cec97a24 */ /* 0x000fe200078e02c9 */
[----:B------:R-:W-:Y:S01]  /*0af0*/  IADD3 R3, P1, P0, R214, UR18, R20 ;  /* 0x00000012d6037c10 */ /* 0x000fe2000f83e014 */
[----:B------:R-:W-:Y:S01]  /*0b00*/  IMAD R7, R229, UR9, RZ ;  /* 0x00000009e5077c24 */ /* 0x000fe2000f8e02ff */
[----:B------:R-:W-:Y:S01]  /*0b10*/  UIMAD UR25, UR12, UR5, UR25 ;  /* 0x000000050c1972a4 */ /* 0x000fe2000f8e0219 */
[----:B------:R-:W-:Y:S01]  /*0b20*/  IMAD.IADD R2, R21, 0x1, R2 ;  /* 0x0000000115027824 */ /* 0x000fe200078e0202 */
[----:B------:R-:W-:Y:S01]  /*0b30*/  SHF.R.S32.HI R20, RZ, 0x2, R18 ;  /* 0x00000002ff147819 */ /* 0x000fe20000011412 */
[----:B------:R-:W-:Y:S01]  /*0b40*/  IMAD.IADD R201, R215, 0x1, R201 ;  /* 0x00000001d7c97824 */ /* 0x000fe200078e02c9 */
[----:B------:R-:W-:Y:S01]  /*0b50*/  ULDC.64 UR4, c[0x0][0x290] ;  /* 0x0000a40000047ab9 */ /* 0x000fe20000000a00 */
[C---:B------:R-:W-:Y:S01]  /*0b60*/  IMAD R4, R0.reuse, UR10, R7 ;  /* 0x0000000a00047c24 */ /* 0x040fe2000f8e0207 */
[----:B------:R-:W-:Y:S01]  /*0b70*/  UIMAD UR24, UR15, UR4, URZ ;  /* 0x000000040f1872a4 */ /* 0x000fe2000f8e023f */
[----:B------:R-:W-:Y:S01]  /*0b80*/  IMAD R0, R0, c[0x0][0x178], RZ ;  /* 0x00005e0000007a24 */ /* 0x000fe200078e02ff */
[----:B------:R-:W-:Y:S01]  /*0b90*/  IADD3.X R2, R201, UR8, R2, P1, P0 ;  /* 0x00000008c9027c10 */ /* 0x000fe20008fe0402 */
[C---:B------:R-:W-:Y:S01]  /*0ba0*/  IMAD.WIDE.U32 R14, R229.reuse, c[0x0][0x178], RZ ;  /* 0x00005e00e50e7a25 */ /* 0x040fe200078e00ff */
[----:B-1----:R-:W-:Y:S01]  /*0bb0*/  IADD3 R26, P0, R16, UR29, RZ ;  /* 0x0000001d101a7c10 */ /* 0x002fe2000ff1e0ff */
[----:B------:R-:W-:Y:S01]  /*0bc0*/  UIMAD UR5, UR12, UR5, UR24 ;  /* 0x000000050c0572a4 */ /* 0x000fe2000f8e0218 */
[----:B------:R-:W-:Y:S01]  /*0bd0*/  ISETP.GE.OR P1, PT, R212, c[0x0][0x1cc], !P4 ;  /* 0x00007300d4007a0c */ /* 0x000fe20006726670 */
[----:B------:R-:W-:Y:S01]  /*0be0*/  IMAD R7, R229, c[0x0][0x17c], R0 ;  /* 0x00005f00e5077a24 */ /* 0x000fe200078e0200 */
[----:B------:R-:W-:Y:S01]  /*0bf0*/  IADD3.X R27, R17, UR28, RZ, P0, !PT ;  /* 0x0000001c111b7c10 */ /* 0x000fe200087fe4ff */
[----:B------:R-:W-:Y:S01]  /*0c00*/  IMAD.SHL.U32 R208, R204, 0x4, RZ ;  /* 0x00000004ccd07824 */ /* 0x000fe200078e00ff */
[C---:B------:R-:W-:Y:S01]  /*0c10*/  LEA R3, P0, R14.reuse, R3, 0x6 ;  /* 0x000000030e037211 */ /* 0x040fe200078030ff */
[----:B------:R-:W-:Y:S01]  /*0c20*/  IMAD.IADD R7, R15, 0x1, R7 ;  /* 0x000000010f077824 */ /* 0x000fe200078e0207 */
[----:B------:R-:W-:Y:S01]  /*0c30*/  UIADD3 UR24, UR17, UR25, URZ ;  /* 0x0000001911187290 */ /* 0x000fe2000fffe03f */
[----:B------:R-:W-:Y:S01]  /*0c40*/  IMAD R0, R9, c[0x0][0x270], RZ ;  /* 0x00009c0009007a24 */ /* 0x000fe200078e02ff */
[----:B------:R-:W-:Y:S01]  /*0c50*/  SHF.R.S32.HI R209, RZ, 0x1f, R208 ;  /* 0x0000001fffd17819 */ /* 0x000fe200000114d0 */
[----:B------:R-:W-:Y:S01]  /*0c60*/  IMAD.SHL.U32 R21, R229, 0x40, RZ ;  /* 0x00000040e5157824 */ /* 0x000fe200078e00ff */
[----:B------:R-:W-:Y:S01]  /*0c70*/  LEA.HI.X R2, R14, R2, R7, 0x6, P0 ;  /* 0x000000020e027211 */ /* 0x000fe200000f3407 */
[C---:B------:R-:W-:Y:S01]  /*0c80*/  IMAD R13, R5.reuse, c[0x0][0x274], R0 ;  /* 0x00009d00050d7a24 */ /* 0x040fe200078e0200 */
[----:B------:R-:W-:Y:S01]  /*0c90*/  UIMAD.WIDE.U32 UR26, UR12, UR4, URZ ;  /* 0x000000040c1a72a5 */ /* 0x000fe2000f8e003f */
[----:B------:R-:W-:Y:S01]  /*0ca0*/  IMAD.WIDE.U32 R14, R5, c[0x0][0x270], R208 ;  /* 0x00009c00050e7a25 */ /* 0x000fe200078e00d0 */
[----:B------:R1:W-:Y:S01]  /*0cb0*/  LDGSTS.E.BYPASS.LTC128B.128 [R10+0x6080], [R26.64], !P1 ;  /* 0x060800001a0a7fae */ /* 0x0003e2000c901d56 */
[----:B--2---:R-:W-:Y:S01]  /*0cc0*/  SHF.R.S32.HI R16, RZ, 0x1f, R21 ;  /* 0x0000001fff107819 */ /* 0x004fe20000011415 */
[----:B------:R-:W-:Y:S01]  /*0cd0*/  UIADD3 UR25, UR27, UR5, URZ ;  /* 0x000000051b197290 */ /* 0x000fe2000fffe03f */
[----:B------:R-:W-:Y:S01]  /*0ce0*/  IMAD.IADD R13, R15, 0x1, R13 ;  /* 0x000000010f0d7824 */ /* 0x000fe200078e020d */
[----:B------:R-:W-:Y:S01]  /*0cf0*/  @!P2 IADD3 R14, P1, P0, R21, UR16, R14 ;  /* 0x00000010150eac10 */ /* 0x000fe2000f83e00e */
[----:B------:R-:W-:Y:S01]  /*0d00*/  IMAD R6, R9, c[0x0][0x288], RZ ;  /* 0x0000a20009067a24 */ /* 0x000fe200078e02ff */
[----:B------:R-:W-:Y:S01]  /*0d10*/  ULDC.64 UR4, c[0x0][0x1a8] ;  /* 0x00006a0000047ab9 */ /* 0x000fe20000000a00 */
[C---:B------:R-:W-:Y:S01]  /*0d20*/  IMAD.WIDE.U32 R28, R5.reuse, c[0x0][0x288], R208 ;  /* 0x0000a200051c7a25 */ /* 0x040fe200078e00d0 */
[----:B------:R-:W-:Y:S01]  /*0d30*/  @!P2 IADD3.X R13, R16, UR24, R13, P1, P0 ;  /* 0x00000018100dac10 */ /* 0x000fe20008fe040d */
[----:B------:R-:W-:Y:S01]  /*0d40*/  USHF.L.U32 UR32, UR4, 0x6, URZ ;  /* 0x0000000604207899 */ /* 0x000fe2000800063f */
[----:B------:R-:W-:Y:S01]  /*0d50*/  IADD3 R32, P0, R26, UR29, RZ ;  /* 0x0000001d1a207c10 */ /* 0x000fe2000ff1e0ff */
[----:B------:R-:W-:Y:S01]  /*0d60*/  IMAD R7, R5, c[0x0][0x28c], R6 ;  /* 0x0000a30005077a24 */ /* 0x000fe200078e0206 */
[----:B------:R-:W-:Y:S01]  /*0d70*/  IADD3 R8, P1, R28, UR26, RZ ;  /* 0x0000001a1c087c10 */ /* 0x000fe2000ff3e0ff */
[----:B------:R-:W-:Y:S01]  /*0d80*/  USHF.L.U64.HI UR29, UR4, UR21, UR5 ;  /* 0x00000015041d7299 */ /* 0x000fe20008010205 */
[----:B------:R-:W-:Y:S01]  /*0d90*/  IADD3.X R33, R27, UR28, RZ, P0, !PT ;  /* 0x0000001c1b217c10 */ /* 0x000fe200087fe4ff */
[----:B------:R-:W-:Y:S01]  /*0da0*/  IMAD R17, R207, c[0x0][0x208], RZ ;  /* 0x00008200cf117a24 */ /* 0x000fe200078e02ff */
[----:B------:R-:W-:Y:S01]  /*0db0*/  IADD3.X R7, R29, UR25, R7, P1, !PT ;  /* 0x000000191d077c10 */ /* 0x000fe20008ffe407 */
[----:B------:R-:W-:Y:S01]  /*0dc0*/  ULDC.64 UR4, c[0x0][0x218] ;  /* 0x0000860000047ab9 */ /* 0x000fe20000000a00 */
[C---:B------:R-:W-:Y:S01]  /*0dd0*/  ISETP.GE.OR P1, PT, R212.reuse, c[0x0][0x1cc], !P3 ;  /* 0x00007300d4007a0c */ /* 0x040fe20005f26670 */
[----:B------:R-:W-:Y:S01]  /*0de0*/  UIMAD.WIDE.U32 UR30, UR12, UR4, URZ ;  /* 0x000000040c1e72a5 */ /* 0x000fe2000f8e003f */
[----:B------:R-:W-:Y:S01]  /*0df0*/  ISETP.GE.OR P4, PT, R212, c[0x0][0x19c], !P4 ;  /* 0x00006700d4007a0c */ /* 0x000fe20006786670 */
[----:B------:R-:W-:Y:S01]  /*0e00*/  UIMAD UR4, UR15, UR4, URZ ;  /* 0x000000040f0472a4 */ /* 0x000fe2000f8e023f */
[----:B------:R-:W-:Y:S01]  /*0e10*/  LEA.HI R0, R23, R204, RZ, 0x4 ;  /* 0x000000cc17007211 */ /* 0x000fe200078f20ff */
[C---:B------:R-:W-:Y:S01]  /*0e20*/  IMAD.WIDE.U32 R210, R206.reuse, c[0x0][0x208], RZ ;  /* 0x00008200ced27a25 */ /* 0x040fe200078e00ff */
[----:B------:R-:W-:Y:S01]  /*0e30*/  LEA.HI R11, R11, R20, RZ, 0x3 ;  /* 0x000000140b0b7211 */ /* 0x000fe200078f18ff */
[----:B------:R-:W-:Y:S01]  /*0e40*/  UIMAD UR4, UR12, UR5, UR4 ;  /* 0x000000050c0472a4 */ /* 0x000fe2000f8e0204 */
[----:B------:R-:W-:Y:S01]  /*0e50*/  SHF.R.S32.HI R15, RZ, 0x4, R0 ;  /* 0x00000004ff0f7819 */ /* 0x000fe20000011400 */
[----:B------:R-:W-:Y:S01]  /*0e60*/  IMAD R17, R206, c[0x0][0x20c], R17 ;  /* 0x00008300ce117a24 */ /* 0x000fe200078e0211 */
[----:B-1----:R-:W-:Y:S01]  /*0e70*/  @!P2 LEA R26, P0, R14, c[0x0][0x258], 0x2 ;  /* 0x000096000e1aaa11 */ /* 0x002fe200078010ff */
[----:B------:R-:W-:Y:S01]  /*0e80*/  IMAD.WIDE.U32 R36, R5, c[0x0][0x210], R212 ;  /* 0x0000840005247a25 */ /* 0x000fe200078e00d4 */
[----:B------:R-:W-:Y:S01]  /*0e90*/  LEA.HI R6, R0, R15, RZ, 0x1 ;  /* 0x0000000f00067211 */ /* 0x000fe200078f08ff */
[----:B------:R1:W-:Y:S01]  /*0ea0*/  LDGSTS.E.BYPASS.LTC128B.128 [R10+0x7080], [R32.64], !P1 ;  /* 0x07080000200a7fae */ /* 0x0003e2000c901d56 */
[----:B------:R-:W-:Y:S01]  /*0eb0*/  @!P2 LEA.HI.X R27, R14, c[0x0][0x25c], R13, 0x2, P0 ;  /* 0x000097000e1baa11 */ /* 0x000fe200000f140d */
[----:B------:R-:W-:Y:S01]  /*0ec0*/  IMAD R14, R9, c[0x0][0x210], RZ ;  /* 0x00008400090e7a24 */ /* 0x000fe200078e02ff */
[----:B------:R-:W-:Y:S01]  /*0ed0*/  IADD3 R34, P0, R30, UR32, RZ ;  /* 0x000000201e227c10 */ /* 0x000fe2000ff1e0ff */
[----:B------:R-:W0:Y:S01]  /*0ee0*/  LDGDEPBAR ;  /* 0x00000000000079af */ /* 0x000e220000000000 */
[----:B------:R-:W-:Y:S01]  /*0ef0*/  LEA.HI R13, R23, R204, RZ, 0x5 ;  /* 0x000000cc170d7211 */ /* 0x000fe200078f28ff */
[----:B------:R-:W-:Y:S01]  /*0f00*/  UIADD3 UR28, UR31, UR4, URZ ;  /* 0x000000041f1c7290 */ /* 0x000fe2000fffe03f */
[----:B------:R-:W-:Y:S01]  /*0f10*/  IADD3.X R35, R31, UR29, RZ, P0, !PT ;  /* 0x0000001d1f237c10 */ /* 0x000fe200087fe4ff */
[----:B------:R2:W-:Y:S01]  /*0f20*/  LDGSTS.E.BYPASS.LTC128B.128 [R10+0x80], [R30.64], !P6 ;  /* 0x000800001e0a7fae */ /* 0x0005e2000f101d56 */
[----:B------:R-:W-:Y:S01]  /*0f30*/  IADD3 R28, P0, R34, UR32, RZ ;  /* 0x00000020221c7c10 */ /* 0x000fe2000ff1e0ff */
[----:B------:R-:W-:Y:S01]  /*0f40*/  IMAD.IADD R202, R211, 0x1, R17 ;  /* 0x00000001d3ca7824 */ /* 0x000fe200078e0211 */
[----:B------:R-:W-:Y:S01]  /*0f50*/  ISETP.GE.OR P6, PT, R212, c[0x0][0x19c], !P3 ;  /* 0x00006700d4007a0c */ /* 0x000fe20005fc6670 */
[----:B------:R3:W-:Y:S01]  /*0f60*/  LDGSTS.E.BYPASS.LTC128B.128 [R10+0x1080], [R34.64], !P5 ;  /* 0x01080000220a7fae */ /* 0x0007e2000e901d56 */
[----:B------:R-:W-:Y:S01]  /*0f70*/  IADD3.X R29, R35, UR29, RZ, P0, !PT ;  /* 0x0000001d231d7c10 */ /* 0x000fe200087fe4ff */
[----:B------:R-:W-:Y:S01]  /*0f80*/  IMAD.MOV.U32 R199, RZ, RZ, 0x40 ;  /* 0x00000040ffc77424 */ /* 0x000fe200078e00ff */
[----:B------:R-:W-:Y:S01]  /*0f90*/  SHF.R.S32.HI R24, RZ, 0x5, R13 ;  /* 0x00000005ff187819 */ /* 0x000fe2000001140d */
[----:B------:R-:W-:Y:S01]  /*0fa0*/  IMAD.MOV.U32 R192, RZ, RZ, 0x20 ;  /* 0x00000020ffc07424 */ /* 0x000fe200078e00ff */
[----:B------:R-:W-:Y:S01]  /*0fb0*/  LOP3.LUT R11, R11, 0xfffffff8, RZ, 0xc0, !PT ;  /* 0xfffffff80b0b7812 */ /* 0x000fe200078ec0ff */
[----:B------:R4:W-:Y:S01]  /*0fc0*/  LDGSTS.E.BYPASS.LTC128B.128 [R10+0x2080], [R28.64], !P4 ;  /* 0x020800001c0a7fae */ /* 0x0009e2000e101d56 */
[----:B------:R-:W-:Y:S01]  /*0fd0*/  LOP3.LUT R6, R6, 0xfffffffe, RZ, 0xc0, !PT ;  /* 0xfffffffe06067812 */ /* 0x000fe200078ec0ff */
[----:B------:R-:W-:Y:S01]  /*0fe0*/  ULDC.64 UR4, c[0x0][0x178] ;  /* 0x00005e0000047ab9 */ /* 0x000fe20000000a00 */
[----:B------:R-:W-:Y:S01]  /*0ff0*/  LEA.HI R197, R13, R24, RZ, 0x1 ;  /* 0x000000180dc57211 */ /* 0x000fe200078f08ff */
[----:B------:R-:W-:Y:S01]  /*1000*/  IMAD.IADD R11, R20, 0x1, -R11 ;  /* 0x00000001140b7824 */ /* 0x000fe200078e0a0b */
[----:B------:R-:W-:Y:S01]  /*1010*/  LOP3.LUT P4, RZ, R19, 0x4, RZ, 0xc0, !PT ;  /* 0x0000000413ff7812 */ /* 0x000fe2000788c0ff */
[----:B------:R-:W-:Y:S01]  /*1020*/  IMAD.IADD R6, R15, 0x1, -R6 ;  /* 0x000000010f067824 */ /* 0x000fe200078e0a06 */
[C---:B------:R-:W-:Y:S01]  /*1030*/  LOP3.LUT P5, RZ, R19.reuse, 0x2, RZ, 0xc0, !PT ;  /* 0x0000000213ff7812 */ /* 0x040fe200078ac0ff */
[----:B------:R-:W-:Y:S01]  /*1040*/  IMAD.SHL.U32 R19, R19, 0x40, RZ ;  /* 0x0000004013137824 */ /* 0x000fe200078e00ff */
[----:B-1----:R-:W-:Y:S01]  /*1050*/  IADD3 R32, P3, R28, UR32, RZ ;  /* 0x000000201c207c10 */ /* 0x002fe2000ff7e0ff */
[C---:B------:R-:W-:Y:S01]  /*1060*/  IMAD.SHL.U32 R20, R24.reuse, 0x10, RZ ;  /* 0x0000001018147824 */ /* 0x040fe200078e00ff */
[----:B------:R-:W-:Y:S01]  /*1070*/  LOP3.LUT R197, R197, 0xfffffffe, RZ, 0xc0, !PT ;  /* 0xfffffffec5c57812 */ /* 0x000fe200078ec0ff */
[----:B------:R-:W-:Y:S01]  /*1080*/  IMAD R15, R5, c[0x0][0x214], R14 ;  /* 0x00008500050f7a24 */ /* 0x000fe200078e020e */
[----:B------:R-:W-:Y:S01]  /*1090*/  IADD3.X R33, R29, UR29, RZ, P3, !PT ;  /* 0x0000001d1d217c10 */ /* 0x000fe20009ffe4ff */
[----:B------:R-:W-:Y:S01]  /*10a0*/  USHF.L.U32 UR29, UR4, 0x6, URZ ;  /* 0x00000006041d7899 */ /* 0x000fe2000800063f */
[----:B------:R-:W-:Y:S01]  /*10b0*/  LOP3.LUT R19, R19, 0x1c0, RZ, 0xc0, !PT ;  /* 0x000001c013137812 */ /* 0x000fe200078ec0ff */
[----:B------:R-:W-:Y:S01]  /*10c0*/  IMAD.IADD R197, R24, 0x1, -R197 ;  /* 0x0000000118c57824 */ /* 0x000fe200078e0ac5 */
[----:B------:R-:W-:Y:S01]  /*10d0*/  IADD3 R14, P1, P0, R210, UR30, R36 ;  /* 0x0000001ed20e7c10 */ /* 0x000fe2000f83e024 */
[----:B------:R1:W-:Y:S01]  /*10e0*/  LDGSTS.E.BYPASS.LTC128B.128 [R10+0x3080], [R32.64], !P6 ;  /* 0x03080000200a7fae */ /* 0x0003e2000f101d56 */
[----:B------:R-:W-:Y:S01]  /*10f0*/  IMAD.IADD R15, R37, 0x1, R15 ;  /* 0x00000001250f7824 */ /* 0x000fe200078e020f */
[C---:B------:R-:W-:Y:S01]  /*1100*/  LOP3.LUT R17, R19.reuse, 0x30, R20, 0xf8, !PT ;  /* 0x0000003013117812 */ /* 0x040fe200078ef814 */
[C---:B------:R-:W-:Y:S01]  /*1110*/  IMAD R20, R6.reuse, 0x800, R25 ;  /* 0x0000080006147824 */ /* 0x040fe200078e0219 */
[----:B------:R-:W0:Y:S01]  /*1120*/  LDGDEPBAR ;  /* 0x00000000000079af */ /* 0x000e220000000000 */
[----:B------:R-:W-:Y:S01]  /*1130*/  LOP3.LUT R24, R19, 0x8, R22, 0xf8, !PT ;  /* 0x0000000813187812 */ /* 0x000fe200078ef816 */
[----:B------:R-:W-:Y:S01]  /*1140*/  USHF.L.U64.HI UR21, UR4, UR21, UR5 ;  /* 0x0000001504157299 */ /* 0x000fe20008010205 */
[----:B------:R-:W-:Y:S01]  /*1150*/  SHF.R.U32.HI R19, RZ, 0x3, R19 ;  /* 0x00000003ff137819 */ /* 0x000fe20000011613 */
[----:B------:R-:W-:Y:S01]  /*1160*/  IMAD.SHL.U32 R23, R6, 0x10, RZ ;  /* 0x0000001006177824 */ /* 0x000fe200078e00ff */
[----:B------:R-:W-:Y:S01]  /*1170*/  IADD3.X R15, R202, UR28, R15, P1, P0 ;  /* 0x0000001cca0f7c10 */ /* 0x000fe20008fe040f */
[----:B------:R-:W-:Y:S01]  /*1180*/  USHF.L.U32 UR5, UR6, 0x5, URZ ;  /* 0x0000000506057899 */ /* 0x000fe2000800063f */
[----:B------:R-:W-:Y:S01]  /*1190*/  LOP3.LUT R195, R24, R19, RZ, 0x3c, !PT ;  /* 0x0000001318c37212 */ /* 0x000fe200078e3cff */
[----:B------:R-:W-:Y:S01]  /*11a0*/  UMOV UR4, 0x5 ;  /* 0x0000000500047882 */ /* 0x000fe20000000000 */
[----:B--2---:R-:W-:Y:S01]  /*11b0*/  LEA R30, P1, R3, c[0x0][0x160], 0x1 ;  /* 0x00005800031e7a11 */ /* 0x004fe200078208ff */
[----:B----4-:R-:W-:Y:S01]  /*11c0*/  IMAD.WIDE.U32 R28, R229, UR10, R14 ;  /* 0x0000000ae51c7c25 */ /* 0x010fe2000f8e000e */
[----:B------:R-:W-:Y:S01]  /*11d0*/  ISETP.GE.AND P3, PT, R212, c[0x0][0x1fc], PT ;  /* 0x00007f00d4007a0c */ /* 0x000fe20003f66270 */
[----:B------:R-:W-:Y:S01]  /*11e0*/  USHF.L.U64.HI UR4, UR6, UR4, UR7 ;  /* 0x0000000406047299 */ /* 0x000fe20008010207 */
[----:B------:R-:W-:Y:S01]  /*11f0*/  LEA.HI.X R31, R3, c[0x0][0x164], R2, 0x1, P1 ;  /* 0x00005900031f7a11 */ /* 0x000fe200008f0c02 */
[----:B------:R-:W-:Y:S01]  /*1200*/  IMAD.IADD R195, R20, 0x1, R195 ;  /* 0x0000000114c37824 */ /* 0x000fe200078e02c3 */
[----:B------:R-:W-:Y:S01]  /*1210*/  SEL R2, R199, 0xffffffc0, !P4 ;  /* 0xffffffc0c7027807 */ /* 0x000fe20006000000 */
[----:B------:R-:W-:Y:S01]  /*1220*/  IMAD.IADD R4, R29, 0x1, R4 ;  /* 0x000000011d047824 */ /* 0x000fe200078e0204 */
[----:B------:R-:W-:Y:S01]  /*1230*/  LEA R24, P0, R28, c[0x0][0x1f0], 0x1 ;  /* 0x00007c001c187a11 */ /* 0x000fe200078008ff */
[----:B------:R-:W-:Y:S01]  /*1240*/  IMAD.SHL.U32 R195, R195, 0x2, RZ ;  /* 0x00000002c3c37824 */ /* 0x000fe200078e00ff */
[----:B------:R-:W-:Y:S01]  /*1250*/  LOP3.LUT R3, R0, 0xfffffff0, RZ, 0xc0, !PT ;  /* 0xfffffff000037812 */ /* 0x000fe200078ec0ff */
[----:B------:R-:W-:Y:S01]  /*1260*/  USHF.L.U32 UR6, UR5, 0x1, URZ ;  /* 0x0000000105067899 */ /* 0x000fe2000800063f */
[----:B------:R-:W-:Y:S01]  /*1270*/  SEL R0, R192, 0xffffffe0, !P5 ;  /* 0xffffffe0c0007807 */ /* 0x000fe20006800000 */
[----:B------:R-:W-:Y:S01]  /*1280*/  IMAD.IADD R2, R195, 0x1, R2 ;  /* 0x00000001c3027824 */ /* 0x000fe200078e0202 */
[----:B------:R-:W-:Y:S01]  /*1290*/  LEA.HI.X R25, R28, c[0x0][0x1f4], R4, 0x1, P0 ;  /* 0x00007d001c197a11 */ /* 0x000fe200000f0c04 */
[----:B------:R-:W-:-:S04]  /*12a0*/  DEPBAR.LE SB0, 0x1 ;  /* 0x000080400000791a */ /* 0x000fc80000000000 */
[----:B------:R-:W-:Y:S01]  /*12b0*/  BAR.SYNC.DEFER_BLOCKING 0x0 ;  /* 0x0000000000007b1d */ /* 0x000fe20000010000 */
[----:B------:R-:W-:Y:S01]  /*12c0*/  IMAD.IADD R4, R204, 0x1, -R3 ;  /* 0x00000001cc047824 */ /* 0x000fe200078e0a03 */
[----:B------:R-:W-:Y:S01]  /*12d0*/  IADD3 R28, -R206, c[0x0][0x168], -R21 ;  /* 0x00005a00ce1c7a10 */ /* 0x000fe20007ffe915 */
[----:B------:R-:W-:Y:S01]  /*12e0*/  IMAD.IADD R3, R195, 0x1, R0 ;  /* 0x00000001c3037824 */ /* 0x000fe200078e0200 */
[----:B------:R-:W-:Y:S01]  /*12f0*/  ISETP.GE.AND P4, PT, R212, c[0x0][0x16c], PT ;  /* 0x00005b00d4007a0c */ /* 0x000fe20003f86270 */
[----:B------:R-:W-:Y:S01]  /*1300*/  IMAD.IADD R0, R0, 0x1, R2 ;  /* 0x0000000100007824 */ /* 0x000fe200078e0202 */
[C---:B------:R-:W-:Y:S01]  /*1310*/  ISETP.LT.OR P5, PT, R28.reuse, 0x1, P3 ;  /* 0x000000011c00780c */ /* 0x040fe20001fa1670 */
[----:B------:R-:W-:Y:S01]  /*1320*/  USHF.L.U64.HI UR4, UR5, 0x1, UR4 ;  /* 0x0000000105047899 */ /* 0x000fe20008010204 */
[C---:B------:R-:W-:Y:S02]  /*1330*/  ISETP.LT.OR P0, PT, R28.reuse, 0x1, P4 ;  /* 0x000000011c00780c */ /* 0x040fe40002701670 */
[----:B------:R-:W-:-:S02]  /*1340*/  ISETP.LT.OR P6, PT, R28, 0x21, P4 ;  /* 0x000000211c00780c */ /* 0x000fc400027c1670 */
[----:B------:R-:W-:Y:S02]  /*1350*/  ISETP.LT.OR P1, PT, R28, 0x21, P3 ;  /* 0x000000211c00780c */ /* 0x000fe40001f21670 */
[----:B------:R-:W-:Y:S02]  /*1360*/  SHF.R.S32.HI R29, RZ, 0x1f, R4 ;  /* 0x0000001fff1d7819 */ /* 0x000fe40000011404 */
[----:B------:R-:W-:Y:S02]  /*1370*/  LOP3.LUT R13, R13, 0xffffffe0, RZ, 0xc0, !PT ;  /* 0xffffffe00d0d7812 */ /* 0x000fe400078ec0ff */
[----:B------:R-:W-:Y:S02]  /*1380*/  LEA.HI R20, R29, R4, RZ, 0x3 ;  /* 0x000000041d147211 */ /* 0x000fe400078f18ff */
[----:B------:R-:W-:Y:S01]  /*1390*/  SHF.R.U32.HI R196, RZ, 0x4, R196 ;  /* 0x00000004ffc47819 */ /* 0x000fe200000116c4 */
[----:B------:R-:W-:Y:S01]  /*13a0*/  IMAD.IADD R13, R204, 0x1, -R13 ;  /* 0x00000001cc0d7824 */ /* 0x000fe200078e0a0d */
[C---:B------:R-:W-:Y:S01]  /*13b0*/  LOP3.LUT R29, R20.reuse, 0xfffffff8, RZ, 0xc0, !PT ;  /* 0xfffffff8141d7812 */ /* 0x040fe200078ec0ff */
[----:B------:R-:W-:Y:S01]  /*13c0*/  IMAD.SHL.U32 R193, R20, 0x40, RZ ;  /* 0x0000004014c17824 */ /* 0x000fe200078e00ff */
[----:B------:R2:W4:Y:S01]  /*13d0*/  LDSM.16.M88.4 R144, [R195+0x4080] ;  /* 0x00408000c390783b */ /* 0x0005220000000200 */
[----:B------:R-:W-:-:S02]  /*13e0*/  LOP3.LUT R23, R23, 0x10, RZ, 0xc0, !PT ;  /* 0x0000001017177812 */ /* 0x000fc400078ec0ff */
[----:B------:R-:W-:Y:S01]  /*13f0*/  IMAD.IADD R4, R4, 0x1, -R29 ;  /* 0x0000000104047824 */ /* 0x000fe200078e0a1d */
[----:B------:R2:W5:Y:S01]  /*1400*/  LDSM.16.M88.4 R148, [R195+0x6080] ;  /* 0x00608000c394783b */ /* 0x0005620000000200 */
[----:B------:R-:W-:Y:S02]  /*1410*/  LOP3.LUT R29, R18, 0x7ffffffc, RZ, 0xc0, !PT ;  /* 0x7ffffffc121d7812 */ /* 0x000fe400078ec0ff */
[----:B------:R-:W-:Y:S01]  /*1420*/  SHF.R.S32.HI R18, RZ, 0x1f, R13 ;  /* 0x0000001fff127819 */ /* 0x000fe2000001140d */
[----:B------:R2:W1:Y:S01]  /*1430*/  LDSM.16.M88.4 R152, [R3+0x4080] ;  /* 0x004080000398783b */ /* 0x0004620000000200 */
[----:B------:R-:W-:Y:S01]  /*1440*/  LOP3.LUT R196, R23, 0x8, R196, 0xf8, !PT ;  /* 0x0000000817c47812 */ /* 0x000fe200078ef8c4 */
[----:B------:R-:W-:Y:S01]  /*1450*/  IMAD.SHL.U32 R23, R6, 0x20, RZ ;  /* 0x0000002006177824 */ /* 0x000fe200078e00ff */
[----:B------:R-:W-:Y:S01]  /*1460*/  LEA.HI R18, R18, R13, RZ, 0x2 ;  /* 0x0000000d12127211 */ /* 0x000fe200078f10ff */
[----:B------:R2:W1:Y:S01]  /*1470*/  LDSM.16.M88.4 R160, [R3+0x6080] ;  /* 0x0060800003a0783b */ /* 0x0004620000000200 */
[----:B------:R-:W-:-:S02]  /*1480*/  LOP3.LUT R193, R193, 0xfffffe00, RZ, 0xc0, !PT ;  /* 0xfffffe00c1c17812 */ /* 0x000fc400078ec0ff */
[----:B------:R-:W-:Y:S01]  /*1490*/  SHF.R.S32.HI R20, RZ, 0x2, R18 ;  /* 0x00000002ff147819 */ /* 0x000fe20000011412 */
[----:B------:R2:W1:Y:S01]  /*14a0*/  LDSM.16.M88.4 R164, [R2+0x4080] ;  /* 0x0040800002a4783b */ /* 0x0004620000000200 */
[C---:B------:R-:W-:Y:S02]  /*14b0*/  IADD3 R217, R10.reuse, 0x4080, RZ ;  /* 0x000040800ad97810 */ /* 0x040fe40007ffe0ff */
[----:B------:R-:W-:Y:S01]  /*14c0*/  IADD3 R216, R10, 0x8080, RZ ;  /* 0x000080800ad87810 */ /* 0x000fe20007ffe0ff */
[----:B------:R2:W2:Y:S01]  /*14d0*/  LDSM.16.M88.4 R168, [R2+0x6080] ;  /* 0x0060800002a8783b */ /* 0x0004a20000000200 */
[C---:B------:R-:W-:Y:S02]  /*14e0*/  IMAD R203, R197.reuse, 0x10, R20 ;  /* 0x00000010c5cb7824 */ /* 0x040fe400078e0214 */
[----:B------:R-:W-:Y:S01]  /*14f0*/  IMAD.SHL.U32 R197, R197, 0x400, RZ ;  /* 0x00000400c5c57824 */ /* 0x000fe200078e00ff */
[----:B------:R1:W2:Y:S04]  /*1500*/  LDSM.16.M88.4 R172, [R0+0x4080] ;  /* 0x0040800000ac783b */ /* 0x0002a80000000200 */
[----:B------:R1:W2:Y:S04]  /*1510*/  LDSM.16.M88.4 R176, [R0+0x6080] ;  /* 0x0060800000b0783b */ /* 0x0002a80000000200 */
[----:B------:R-:W-:Y:S06]  /*1520*/  BAR.SYNC.DEFER_BLOCKING 0x0 ;  /* 0x0000000000007b1d */ /* 0x000fec0000010000 */
[----:B------:R-:W-:Y:S01]  /*1530*/  @!PT LDS RZ, [RZ] ;  /* 0x00000000fffff984 */ /* 0x000fe20000000800 */
[----:B------:R-:W-:Y:S01]  /*1540*/  @!PT LDS RZ, [RZ] ;  /* 0x00000000fffff984 */ /* 0x000fe20000000800 */
[----:B------:R-:W-:Y:S01]  /*1550*/  @!PT LDS RZ, [RZ] ;  /* 0x00000000fffff984 */ /* 0x000fe20000000800 */
[----:B------:R2:W-:Y:S01]  /*1560*/  LDGSTS.E.BYPASS.LTC128B.128 [R10+0x4080], [R30.64], !P0 ;  /* 0x040800001e0a7fae */ /* 0x0005e2000c101d56 */
[----:B-1----:R-:W-:-:S04]  /*1570*/  IADD3 R32, P0, R30, UR29, RZ ;  /* 0x0000001d1e207c10 */ /* 0x002fc8000ff1e0ff */
[----:B------:R-:W-:Y:S02]  /*1580*/  IADD3.X R33, R31, UR21, RZ, P0, !PT ;  /* 0x000000151f217c10 */ /* 0x000fe400087fe4ff */
[----:B------:R-:W-:-:S03]  /*1590*/  IADD3 R21, P0, R21, R8, RZ ;  /* 0x0000000815157210 */ /* 0x000fc60007f1e0ff */
[----:B------:R1:W-:Y:S02]  /*15a0*/  LDGSTS.E.BYPASS.LTC128B.128 [R10+0x5080], [R32.64], !P6 ;  /* 0x05080000200a7fae */ /* 0x0003e4000f101d56 */
[----:B------:R-:W-:Y:S01]  /*15b0*/  IMAD.X R28, R16, 0x1, R7, P0 ;  /* 0x00000001101c7824 */ /* 0x000fe200000e0607 */
[----:B------:R-:W-:Y:S01]  /*15c0*/  LOP3.LUT R16, R17, 0x8, R22, 0xf8, !PT ;  /* 0x0000000811107812 */ /* 0x000fe200078ef816 */
[----:B------:R-:W-:-:S03]  /*15d0*/  IMAD.SHL.U32 R22, R12, 0x8, RZ ;  /* 0x000000080c167824 */ /* 0x000fc600078e00ff */
[----:B------:R-:W-:Y:S02]  /*15e0*/  LOP3.LUT R19, R16, R19, RZ, 0x3c, !PT ;  /* 0x0000001310137212 */ /* 0x000fe400078e3cff */
[----:B------:R-:W-:-:S03]  /*15f0*/  LOP3.LUT R22, R22, 0x18, RZ, 0xc0, !PT ;  /* 0x0000001816167812 */ /* 0x000fc600078ec0ff */
[C---:B------:R-:W-:Y:S01]  /*1600*/  IMAD R194, R6.reuse, 0x200, R19 ;  /* 0x0000020006c27824 */ /* 0x040fe200078e0213 */
[----:B------:R-:W-:Y:S01]  /*1610*/  IADD3 R19, R229, 0x1, RZ ;  /* 0x00000001e5137810 */ /* 0x000fe20007ffe0ff */
[----:B------:R-:W-:Y:S01]  /*1620*/  IMAD.SHL.U32 R6, R6, 0x8, RZ ;  /* 0x0000000806067824 */ /* 0x000fe200078e00ff */
[----:B------:R-:W-:Y:S01]  /*1630*/  LOP3.LUT R16, R22, 0x20, R23, 0xf8, !PT ;  /* 0x0000002016107812 */ /* 0x000fe200078ef817 */
[----:B------:R-:W-:Y:S01]  /*1640*/  @!P2 IMAD.SHL.U32 R23, R204, 0x10, RZ ;  /* 0x00000010cc17a824 */ /* 0x000fe200078e00ff */
[----:B--2---:R-:W-:-:S04]  /*1650*/  LEA R30, P0, R21, c[0x0][0x280], 0x2 ;  /* 0x0000a000151e7a11 */ /* 0x004fc800078010ff */
[----:B------:R-:W-:Y:S01]  /*1660*/  LEA.HI.X R31, R21, c[0x0][0x284], R28, 0x2, P0 ;  /* 0x0000a100151f7a11 */ /* 0x000fe200000f141c */
[----:B------:R-:W-:Y:S01]  /*1670*/  IMAD.SHL.U32 R21, R11, 0x40, RZ ;  /* 0x000000400b157824 */ /* 0x000fe200078e00ff */
[----:B---3--:R-:W-:-:S04]  /*1680*/  IADD3 R34, P0, R24, UR6, RZ ;  /* 0x0000000618227c10 */ /* 0x008fc8000ff1e0ff */
[----:B------:R-:W-:Y:S02]  /*1690*/  LOP3.LUT R21, R21, 0x1c0, RZ, 0xc0, !PT ;  /* 0x000001c015157812 */ /* 0x000fe400078ec0ff */
[----:B------:R-:W-:Y:S02]  /*16a0*/  IADD3.X R35, R25, UR4, RZ, P0, !PT ;  /* 0x0000000419237c10 */ /* 0x000fe400087fe4ff */
[----:B------:R-:W-:Y:S02]  /*16b0*/  SHF.R.U32.HI R17, RZ, 0x3, R21 ;  /* 0x00000003ff117819 */ /* 0x000fe40000011615 */
[----:B------:R-:W-:Y:S02]  /*16c0*/  ISETP.GE.AND P0, PT, R19, UR14, PT ;  /* 0x0000000e13007c0c */ /* 0x000fe4000bf06270 */
[----:B------:R-:W-:Y:S01]  /*16d0*/  LOP3.LUT R17, R17, R21, R22, 0x1e, !PT ;  /* 0x0000001511117212 */ /* 0x000fe200078e1e16 */
[C---:B------:R-:W-:Y:S02]  /*16e0*/  @!P2 IMAD.SHL.U32 R21, R204.reuse, 0x10, RZ ;  /* 0x00000010cc15a824 */ /* 0x040fe400078e00ff */
[----:B------:R-:W-:-:S03]  /*16f0*/  IMAD.IADD R22, R204, 0x1, -R29 ;  /* 0x00000001cc167824 */ /* 0x000fc600078e0a1d */
[----:B------:R2:W-:Y:S01]  /*1700*/  @!P2 LDGSTS.E.BYPASS.LTC128B.128 [R21+0xc080], [R26.64] ;  /* 0x0c0800001a15afae */ /* 0x0005e2000b901d56 */
[----:B------:R-:W-:-:S03]  /*1710*/  IMAD R22, R22, 0x2, R197 ;  /* 0x0000000216167824 */ /* 0x000fc600078e02c5 */
[----:B------:R-:W0:Y:S01]  /*1720*/  LDGDEPBAR ;  /* 0x00000000000079af */ /* 0x000e220000000000 */
[----:B------:R-:W-:-:S03]  /*1730*/  IMAD.IADD R17, R22, 0x1, R17 ;  /* 0x0000000116117824 */ /* 0x000fc600078e0211 */
[----:B------:R1:W-:Y:S04]  /*1740*/  LDGSTS.E.BYPASS.LTC128B.128 [R10+0x8080], [R24.64], !P5 ;  /* 0x08080000180a7fae */ /* 0x0003e8000e901d56 */
[----:B------:R1:W-:Y:S04]  /*1750*/  LDGSTS.E.BYPASS.LTC128B.128 [R10+0x9080], [R34.64], !P1 ;  /* 0x09080000220a7fae */ /* 0x0003e8000c901d56 */
[----:B------:R3:W-:Y:S04]  /*1760*/  @!P2 LDGSTS.E.BYPASS.LTC128B.128 [R23+0xc280], [R30.64] ;  /* 0x0c2800001e17afae */ /* 0x0007e8000b901d56 */
[----:B------:R-:W0:Y:S04]  /*1770*/  LDGDEPBAR ;  /* 0x00000000000079af */ /* 0x000e280000000000 */
[----:B------:R-:W0:Y:S01]  /*1780*/  LDGDEPBAR ;  /* 0x00000000000079af */ /* 0x000e220000000000 */
[----:B--2---:R-:W-:-:S05]  /*1790*/  IMAD.SHL.U32 R21, R4, 0x40, RZ ;  /* 0x0000004004157824 */ /* 0x004fca00078e00ff */
[----:B------:R-:W-:-:S04]  /*17a0*/  LOP3.LUT R21, R21, 0x1c0, RZ, 0xc0, !PT ;  /* 0x000001c015157812 */ /* 0x000fc800078ec0ff */
[----:B------:R-:W-:-:S04]  /*17b0*/  SHF.R.U32.HI R20, RZ, 0x3, R21 ;  /* 0x00000003ff147819 */ /* 0x000fc80000011615 */
[C-C-:B------:R-:W-:Y:S02]  /*17c0*/  LOP3.LUT R196, R20.reuse, R196, R21.reuse, 0x1e, !PT ;  /* 0x000000c414c47212 */ /* 0x140fe400078e1e15 */
[----:B------:R-:W-:Y:S02]  /*17d0*/  LOP3.LUT R16, R20, R16, R21, 0x1e, !PT ;  /* 0x0000001014107212 */ /* 0x000fe400078e1e15 */
[----:B---3--:R-:W-:Y:S02]  /*17e0*/  LOP3.LUT R23, R21, 0x8, R6, 0xf8, !PT ;  /* 0x0000000815177812 */ /* 0x008fe400078ef806 */
[----:B------:R-:W-:Y:S02]  /*17f0*/  LOP3.LUT R196, R196, R193, RZ, 0xfc, !PT ;  /* 0x000000c1c4c47212 */ /* 0x000fe400078efcff */
[----:B------:R-:W-:-:S04]  /*1800*/  LOP3.LUT R6, R23, R20, RZ, 0x3c, !PT ;  /* 0x0000001417067212 */ /* 0x000fc800078e3cff */
[-C--:B------:R-:W-:Y:S02]  /*1810*/  IADD3 R197, R6, R193.reuse, R197 ;  /* 0x000000c106c57210 */ /* 0x080fe40007ffe0c5 */
[----:B------:R-:W-:Y:S01]  /*1820*/  LOP3.LUT R193, R16, R193, RZ, 0xfc, !PT ;  /* 0x000000c110c17212 */ /* 0x000fe200078efcff */
[----:B------:R-:W-:Y:S05]  /*1830*/  @P0 BRA `(.L_x_324) ;  /* 0x0000018000000947 */ /* 0x000fea0003800000 */
[----:B-1--45:R-:W-:Y:S01]  /*1840*/  SHF.R.S32.HI R21, RZ, 0x1f, R19 ;  /* 0x0000001fff157819 */ /* 0x032fe20000011413 */
        /* <DEDUP_REMOVED lines=22> */
.L_x_325:
[----:B------:R-:W-:Y:S05]  /*19b0*/  BSYNC B0 ;  /* 0x0000000000007941 */ /* 0x000fea0003800000 */
.L_x_324:
[----:B-1--45:R-:W-:Y:S01]  /*19c0*/  SHF.R.S32.HI R7, RZ, 0x1f, R12 ;  /* 0x0000001fff077819 */ /* 0x032fe2000001140c */
[----:B------:R-:W0:Y:S01]  /*19d0*/  LDGDEPBAR ;  /* 0x00000000000079af */ /* 0x000e220000000000 */
[----:B------:R-:W-:Y:S01]  /*19e0*/  LOP3.LUT R18, R18, 0x7ffffffc, RZ, 0xc0, !PT ;  /* 0x7ffffffc12127812 */ /* 0x000fe200078ec0ff */
[----:B--2---:R-:W-:Y:S01]  /*19f0*/  IMAD R6, R9, c[0x0][0x238], RZ ;  /* 0x00008e0009067a24 */ /* 0x004fe200078e02ff */
[----:B------:R-:W-:Y:S01]  /*1a00*/  LEA.HI R7, R7, R12, RZ, 0x2 ;  /* 0x0000000c07077211 */ /* 0x000fe200078f10ff */
[----:B------:R-:W-:Y:S01]  /*1a10*/  UMOV UR33, 0x1 ;  /* 0x0000000100217882 */ /* 0x000fe20000000000 */
[----:B------:R-:W-:Y:S01]  /*1a20*/  SHF.R.S32.HI R205, RZ, 0x1f, R204 ;  /* 0x0000001fffcd7819 */ /* 0x000fe200000114cc */
[----:B------:R-:W-:Y:S01]  /*1a30*/  IMAD.IADD R18, R13, 0x1, -R18 ;  /* 0x000000010d127824 */ /* 0x000fe200078e0a12 */
[----:B------:R-:W-:Y:S01]  /*1a40*/  LOP3.LUT R7, R7, 0x1ffffffc, RZ, 0xc0, !PT ;  /* 0x1ffffffc07077812 */ /* 0x000fe200078ec0ff */
[----:B------:R-:W-:Y:S01]  /*1a50*/  ULDC UR32, c[0x0][0x198] ;  /* 0x0000660000207ab9 */ /* 0x000fe20000000800 */
[----:B------:R-:W-:Y:S01]  /*1a60*/  LOP3.LUT P5, RZ, R11, 0x4, RZ, 0xc0, !PT ;  /* 0x000000040bff7812 */ /* 0x000fe200078ac0ff */
[----:B------:R-:W-:Y:S01]  /*1a70*/  UIADD3 UR32, -UR13, UR32, UR33 ;  /* 0x000000200d207290 */ /* 0x000fe2000fffe121 */
[C---:B------:R-:W-:Y:S01]  /*1a80*/  IMAD R6, R5.reuse, c[0x0][0x23c], R6 ;  /* 0x00008f0005067a24 */ /* 0x040fe200078e0206 */
[----:B------:R-:W-:Y:S01]  /*1a90*/  ULDC.64 UR4, c[0x0][0x240] ;  /* 0x0000900000047ab9 */ /* 0x000fe20000000a00 */
[----:B------:R-:W-:Y:S01]  /*1aa0*/  IMAD.IADD R7, R12, 0x1, -R7 ;  /* 0x000000010c077824 */ /* 0x000fe200078e0a07 */
[----:B------:R-:W-:Y:S01]  /*1ab0*/  UIMAD UR4, UR15, UR4, URZ ;  /* 0x000000040f0472a4 */ /* 0x000fe2000f8e023f */
[----:B------:R-:W-:Y:S01]  /*1ac0*/  IMAD.WIDE.U32 R8, R5, c[0x0][0x238], R204 ;  /* 0x00008e0005087a25 */ /* 0x000fe200078e00cc */
[----:B------:R-:W-:Y:S01]  /*1ad0*/  LEA R218, R17, 0xc480, 0x1 ;  /* 0x0000c48011da7811 */ /* 0x000fe200078e08ff */
[----:B------:R-:W-:Y:S01]  /*1ae0*/  ULDC UR15, c[0x0][0x2a0] ;  /* 0x0000a800000f7ab9 */ /* 0x000fe20000000800 */
[C---:B------:R-:W-:Y:S01]  /*1af0*/  LOP3.LUT P1, RZ, R4.reuse, 0x2, RZ, 0xc0, !PT ;  /* 0x0000000204ff7812 */ /* 0x040fe2000782c0ff */
[----:B------:R-:W-:Y:S01]  /*1b00*/  IMAD R224, R7, 0x4, R18 ;  /* 0x0000000407e07824 */ /* 0x000fe200078e0212 */
[----:B------:R-:W-:Y:S01]  /*1b10*/  UIMAD UR34, UR12, UR5, UR4 ;  /* 0x000000050c2272a4 */ /* 0x000fe2000f8e0204 */
[----:B------:R-:W-:Y:S01]  /*1b20*/  IMAD.IADD R9, R9, 0x1, R6 ;  /* 0x0000000109097824 */ /* 0x000fe200078e0206 */
[----:B------:R-:W-:Y:S01]  /*1b30*/  ULOP3.LUT UR15, URZ, UR15, URZ, 0x33, !UPT ;  /* 0x0000000f3f0f7292 */ /* 0x000fe2000f8e333f */
[----:B------:R-:W-:Y:S01]  /*1b40*/  IMAD.U32 R5, RZ, RZ, UR32 ;  /* 0x00000020ff057e24 */ /* 0x000fe2000f8e00ff */
[----:B------:R-:W-:Y:S01]  /*1b50*/  LOP3.LUT P0, RZ, R4, 0x4, RZ, 0xc0, !PT ;  /* 0x0000000404ff7812 */ /* 0x000fe2000780c0ff */
[----:B------:R-:W-:Y:S01]  /*1b60*/  IMAD.SHL.U32 R224, R224, 0x2, RZ ;  /* 0x00000002e0e07824 */ /* 0x000fe200078e00ff */
[----:B------:R-:W-:Y:S01]  /*1b70*/  IADD3 R225, R218, 0x40, RZ ;  /* 0x00000040dae17810 */ /* 0x000fe20007ffe0ff */
[----:B------:R-:W-:Y:S01]  /*1b80*/  IMAD.WIDE.U32 R226, R226, c[0x0][0x240], R8 ;  /* 0x00009000e2e27a25 */ /* 0x000fe200078e0008 */
[----:B------:R-:W-:Y:S01]  /*1b90*/  ULDC UR5, c[0x0][0x2a8] ;  /* 0x0000aa0000057ab9 */ /* 0x000fe20000000800 */
[----:B------:R-:W-:Y:S01]  /*1ba0*/  LEA R193, R193, 0x80, 0x1 ;  /* 0x00000080c1c17811 */ /* 0x000fe200078e08ff */
[----:B------:R-:W-:Y:S01]  /*1bb0*/  CS2R R126, SRZ ;  /* 0x00000000007e7805 */ /* 0x000fe2000001ff00 */
[----:B------:R-:W-:Y:S01]  /*1bc0*/  IADD3 R222, R5, -c[0x0][0x168], -R224 ;  /* 0x80005a0005de7a10 */ /* 0x000fe20007ffe8e0 */
[----:B------:R-:W-:Y:S01]  /*1bd0*/  IMAD.SHL.U32 R194, R194, 0x2, RZ ;  /* 0x00000002c2c27824 */ /* 0x000fe200078e00ff */
        /* <DEDUP_REMOVED lines=36> */
[----:B------:R-:W-:Y:S01]  /*1e20*/  UMOV UR7, 0x1 ;  /* 0x0000000100077882 */ /* 0x000fe20000000000 */
[----:B------:R-:W-:Y:S01]  /*1e30*/  IADD3 R223, -R224, UR20, RZ ;  /* 0x00000014e0df7c10 */ /* 0x000fe2000fffe1ff */
[----:B------:R-:W-:Y:S01]  /*1e40*/  UMOV UR6, URZ ;  /* 0x0000003f00067c82 */ /* 0x000fe20008000000 */
[----:B------:R-:W-:Y:S01]  /*1e50*/  IADD3 R219, R227, UR34, RZ ;  /* 0x00000022e3db7c10 */ /* 0x000fe2000fffe0ff */
[----:B------:R-:W-:Y:S01]  /*1e60*/  UISETP.GT.AND UP4, UPT, UR11, -0x1, UPT ;  /* 0xffffffff0b00788c */ /* 0x000fe2000bf84270 */
[C---:B------:R-:W-:Y:S01]  /*1e70*/  IADD3 R221, R222.reuse, c[0x0][0x2a4], RZ ;  /* 0x0000a900dedd7a10 */ /* 0x040fe20007ffe0ff */
[----:B------:R-:W-:Y:S01]  /*1e80*/  ULOP3.LUT UR32, URZ, UR4, URZ, 0x33, !UPT ;  /* 0x000000043f207292 */ /* 0x000fe2000f8e333f */
[----:B------:R-:W-:Y:S01]  /*1e90*/  IADD3 R220, R222, UR15, RZ ;  /* 0x0000000fdedc7c10 */ /* 0x000fe2000fffe0ff */
[----:B------:R-:W-:-:S02]  /*1ea0*/  UMOV UR5, URZ ;  /* 0x0000003f00057c82 */ /* 0x000fc40008000000 */
.L_x_344:
[----:B------:R-:W-:Y:S04]  /*1eb0*/  DEPBAR.LE SB0, 0x1 ;  /* 0x000080400000791a */ /* 0x000fe80000000000 */
[----:B------:R-:W-:Y:S01]  /*1ec0*/  BAR.SYNC.DEFER_BLOCKING 0x0 ;  /* 0x0000000000007b1d */ /* 0x000fe20000010000 */
[----:B------:R-:W-:Y:S01]  /*1ed0*/  USHF.L.U32 UR4, UR5, 0xc, URZ ;  /* 0x0000000c05047899 */ /* 0x000fe2000800063f */
[----:B------:R-:W-:Y:S01]  /*1ee0*/  MOV R156, UR5 ;  /* 0x00000005009c7c02 */ /* 0x000fe20008000f00 */
[--C-:B------:R-:W-:Y:S01]  /*1ef0*/  IMAD R157, R229, 0x40, R203.reuse ;  /* 0x00000040e59d7824 */ /* 0x100fe200078e02cb */
[----:B------:R-:W-:Y:S03]  /*1f00*/  PLOP3.LUT P1, PT, PT, PT, UP3, 0x80, 0x0 ;  /* 0x000000000000781c */ /* 0x000fe60003f2f038 */
[----:B------:R-:W-:Y:S01]  /*1f10*/  IADD3 R180, R197, UR4, RZ ;  /* 0x00000004c5b47c10 */ /* 0x000fe2000fffe0ff */
[----:B------:R-:W-:Y:S02]  /*1f20*/  IMAD R156, R156, 0x40, R203 ;  /* 0x000000409c9c7824 */ /* 0x000fe400078e02cb */
[C---:B------:R-:W-:Y:S02]  /*1f30*/  IMAD.IADD R230, R157.reuse, 0x1, R220 ;  /* 0x000000019de67824 */ /* 0x040fe400078e02dc */
[----:B------:R-:W-:Y:S01]  /*1f40*/  IMAD.SHL.U32 R181, R180, 0x2, RZ ;  /* 0x00000002b4b57824 */ /* 0x000fe200078e00ff */
[----:B------:R-:W-:Y:S02]  /*1f50*/  SHF.L.U32 R184, R156, 0x2, RZ ;  /* 0x000000029cb87819 */ /* 0x000fe400000006ff */
[----:B------:R-:W-:Y:S01]  /*1f60*/  IADD3 R156, R157, R221, RZ ;  /* 0x000000dd9d9c7210 */ /* 0x000fe20007ffe0ff */
[----:B------:R-:W-:Y:S03]  /*1f70*/  IMAD.IADD R182, R181, 0x1, R192 ;  /* 0x00000001b5b67824 */ /* 0x000fe600078e02c0 */
[----:B------:R-:W-:Y:S01]  /*1f80*/  IMNMX R231, R223, R156, PT ;  /* 0x0000009cdfe77217 */ /* 0x000fe20003800200 */
[----:B------:R-:W-:Y:S05]  /*1f90*/  LDSM.16.M88.4 R40, [R195+0x80] ;  /* 0x00008000c328783b */ /* 0x000fea0000000200 */
[----:B------:R-:W1:Y:S05]  /*1fa0*/  LDSM.16.M88.4 R36, [R181+0x4080] ;  /* 0x00408000b524783b */ /* 0x000e6a0000000200 */
[----:B------:R-:W2:Y:S05]  /*1fb0*/  LDSM.16.M88.4 R44, [R181+0x5080] ;  /* 0x00508000b52c783b */ /* 0x000eaa0000000200 */
[----:B------:R-:W3:Y:S05]  /*1fc0*/  LDSM.16.M88.4 R48, [R195+0x2080] ;  /* 0x00208000c330783b */ /* 0x000eea0000000200 */
[----:B------:R-:W-:Y:S05]  /*1fd0*/  LDSM.16.M88.4 R56, [R3+0x80] ;  /* 0x000080000338783b */ /* 0x000fea0000000200 */
[----:B------:R-:W4:Y:S05]  /*1fe0*/  LDSM.16.M88.4 R52, [R182+0x4080] ;  /* 0x00408000b634783b */ /* 0x000f2a0000000200 */
[----:B------:R-:W5:Y:S05]  /*1ff0*/  LDSM.16.M88.4 R60, [R182+0x5080] ;  /* 0x00508000b63c783b */ /* 0x000f6a0000000200 */
[----:B------:R-:W3:Y:S05]  /*2000*/  LDSM.16.M88.4 R64, [R3+0x2080] ;  /* 0x002080000340783b */ /* 0x000eea0000000200 */
[----:B------:R-:W-:Y:S01]  /*2010*/  LDSM.16.M88.4 R136, [R2+0x80] ;  /* 0x000080000288783b */ /* 0x000fe20000000200 */
[-C--:B-1----:R-:W-:Y:S04]  /*2020*/  HMMA.16816.F32.BF16 R4, R36, R40.reuse, RZ ;  /* 0x000000282404723c */ /* 0x082fe800000418ff */
[----:B------:R-:W-:Y:S05]  /*2030*/  LDS R232, [R184+0xc080] ;  /* 0x00c08000b8e87984 */ /* 0x000fea0000000800 */
[----:B------:R-:W-:Y:S01]  /*2040*/  LDS R186, [R184+0xc0a0] ;  /* 0x00c0a000b8ba7984 */ /* 0x000fe20000000800 */
[C---:B--2---:R-:W-:Y:S04]  /*2050*/  HMMA.16816.F32.BF16 R8, R44.reuse, R40, RZ ;  /* 0x000000282c08723c */ /* 0x044fe800000418ff */
[----:B------:R-:W-:Y:S03]  /*2060*/  LDS R185, [R184+0xc100] ;  /* 0x00c10000b8b97984 */ /* 0x000fe60000000800 */
[----:B------:R-:W-:Y:S01]  /*2070*/  IADD3 R40, R181, R199, RZ ;  /* 0x000000c7b5287210 */ /* 0x000fe20007ffe0ff */
[-C--:B------:R-:W-:Y:S01]  /*2080*/  HMMA.16816.F32.BF16 R12, R44, R42.reuse, RZ ;  /* 0x0000002a2c0c723c */ /* 0x080fe200000418ff */
[----:B------:R-:W-:Y:S03]  /*2090*/  LDS R183, [R184+0xc120] ;  /* 0x00c12000b8b77984 */ /* 0x000fe60000000800 */
[----:B------:R-:W-:Y:S02]  /*20a0*/  IMAD.IADD R199, R199, 0x1, R182 ;  /* 0x00000001c7c77824 */ /* 0x000fe400078e02b6 */
[----:B------:R-:W1:Y:S02]  /*20b0*/  LDSM.16.M88.4 R132, [R40+0x4080] ;  /* 0x004080002884783b */ /* 0x000e640000000200 */
[C---:B------:R-:W-:Y:S03]  /*20c0*/  HMMA.16816.F32.BF16 R16, R36.reuse, R42, RZ ;  /* 0x0000002a2410723c */ /* 0x040fe600000418ff */
[----:B------:R-:W2:Y:S05]  /*20d0*/  LDSM.16.M88.4 R140, [R40+0x5080] ;  /* 0x00508000288c783b */ /* 0x000eaa0000000200 */
[-C--:B---3--:R-:W-:Y:S01]  /*20e0*/  HMMA.16816.F32.BF16 R20, R36, R48.reuse, RZ ;  /* 0x000000302414723c */ /* 0x088fe200000418ff */
[----:B------:R-:W-:Y:S07]  /*20f0*/  LDSM.16.M88.4 R40, [R199+0x4080] ;  /* 0x00408000c728783b */ /* 0x000fee0000000200 */
[C---:B------:R-:W-:Y:S08]  /*2100*/  HMMA.16816.F32.BF16 R24, R44.reuse, R48, RZ ;  /* 0x000000302c18723c */ /* 0x040ff000000418ff */
[-C--:B------:R-:W-:Y:S01]  /*2110*/  HMMA.16816.F32.BF16 R28, R44, R50.reuse, RZ ;  /* 0x000000322c1c723c */ /* 0x080fe200000418ff */
[----:B------:R-:W-:Y:S07]  /*2120*/  LDSM.16.M88.4 R44, [R0+0x80] ;  /* 0x00008000002c783b */ /* 0x000fee0000000200 */
[----:B------:R-:W-:Y:S01]  /*2130*/  HMMA.16816.F32.BF16 R32, R36, R50, RZ ;  /* 0x000000322420723c */ /* 0x000fe200000418ff */
[----:B------:R-:W3:Y:S05]  /*2140*/  LDSM.16.M88.4 R36, [R2+0x2080] ;  /* 0x002080000224783b */ /* 0x000eea0000000200 */
[----:B------:R-:W1:Y:S02]  /*2150*/  LDSM.16.M88.4 R48, [R199+0x5080] ;  /* 0x00508000c730783b */ /* 0x000e640000000200 */
        /* <DEDUP_REMOVED lines=17> */
[-C--:B------:R-:W-:Y:S08]  /*2270*/  HMMA.16816.F32.BF16 R4, R40, R44.reuse, R4 ;  /* 0x0000002c2804723c */ /* 0x080ff00000041804 */
[C---:B------:R-:W-:Y:S08]  /*2280*/  HMMA.16816.F32.BF16 R8, R48.reuse, R44, R8 ;  /* 0x0000002c3008723c */ /* 0x040ff00000041808 */
[-C--:B------:R-:W-:Y:S08]  /*2290*/  HMMA.16816.F32.BF16 R12, R48, R46.reuse, R12 ;  /* 0x0000002e300c723c */ /* 0x080ff0000004180c */
[C---:B------:R-:W-:Y:S08]  /*22a0*/  HMMA.16816.F32.BF16 R16, R40.reuse, R46, R16 ;  /* 0x0000002e2810723c */ /* 0x040ff00000041810 */
[-C--:B----4-:R-:W-:Y:S08]  /*22b0*/  HMMA.16816.F32.BF16 R20, R40, R52.reuse, R20 ;  /* 0x000000342814723c */ /* 0x090ff00000041814 */
        /* <DEDUP_REMOVED lines=18> */
.L_x_328:
[----:B------:R-:W-:Y:S04]  /*23e0*/  MOV R36, 0x1 ;  /* 0x0000000100247802 */ /* 0x000fe80000000f00 */
[----:B------:R-:W-:Y:S11]  /*23f0*/  ISETP.NE.AND P5, PT, R36, c[0x0][0x2a8], PT ;  /* 0x0000aa0024007a0c */ /* 0x000ff60003fa5270 */
[----:B------:R-:W-:Y:S02]  /*2400*/  @!UPT UIADD3 URZ, URZ, URZ, URZ ;  /* 0x0000003f3f3ff290 */ /* 0x000fe4000fffe03f */
[----:B------:R-:W-:Y:S05]  /*2410*/  @P5 IMAD.HI.U32 R36, R37, c[0x0][0x2ac], RZ ;  /* 0x0000ab0025245a27 */ /* 0x000fea00078e00ff */
[----:B------:R-:W-:Y:S02]  /*2420*/  @P5 SHF.R.U32.HI R37, RZ, c[0x0][0x2b0], R36 ;  /* 0x0000ac00ff255a19 */ /* 0x000fe40000011624 */
.L_x_329:
[----:B------:R-:W-:Y:S05]  /*2430*/  BSYNC B0 ;  /* 0x0000000000007941 */ /* 0x000fea0003800000 */
.L_x_327:
[----:B------:R-:W-:Y:S04]  /*2440*/  IMAD.MOV.U32 R36, RZ, RZ, c[0x0][0x2a8] ;  /* 0x0000aa00ff247624 */ /* 0x000fe800078e00ff */
[----:B------:R-:W-:Y:S01]  /*2450*/  IMAD R37, R37, R36, -UR13 ;  /* 0x8000000d25257e24 */ /* 0x000fe2000f8e0224 */
[----:B------:R-:W-:Y:S03]  /*2460*/  IADD3 R36, R157, c[0x0][0x2a4], R222 ;  /* 0x0000a9009d247a10 */ /* 0x000fe60007ffe0de */
[----:B------:R-:W-:Y:S01]  /*2470*/  IMAD.IADD R230, R37, 0x1, -R224 ;  /* 0x0000000125e67824 */ /* 0x000fe200078e0ae0 */
[----:B------:R-:W-:Y:S02]  /*2480*/  IADD3 R37, R157, UR32, R222 ;  /* 0x000000209d257c10 */ /* 0x000fe4000fffe0de */
[----:B------:R-:W-:Y:S02]  /*2490*/  IMNMX R36, R223, R36, PT ;  /* 0x00000024df247217 */ /* 0x000fe40003800200 */
[----:B------:R-:W-:Y:S02]  /*24a0*/  IADD3 R231, R230, c[0x0][0x2a8], RZ ;  /* 0x0000aa00e6e77a10 */ /* 0x000fe40007ffe0ff */
[----:B------:R-:W-:Y:S02]  /*24b0*/  IMNMX R230, R37, R230, !PT ;  /* 0x000000e625e67217 */ /* 0x000fe40007800200 */
[----:B------:R-:W-:Y:S02]  /*24c0*/  IMNMX R231, R36, R231, PT ;  /* 0x000000e724e77217 */ /* 0x000fe40003800200 */
.L_x_326:
[----:B------:R-:W-:Y:S04]  /*24d0*/  IADD3 R37, R157, 0x8, RZ ;  /* 0x000000089d257810 */ /* 0x000fe80007ffe0ff */
[----:B------:R-:W-:Y:S01]  /*24e0*/  IADD3 R36, R37, c[0x0][0x2a4], R222 ;  /* 0x0000a90025247a10 */ /* 0x000fe20007ffe0de */
[----:B------:R-:W-:Y:S03]  /*24f0*/  IMAD.IADD R234, R220, 0x1, R37 ;  /* 0x00000001dcea7824 */ /* 0x000fe600078e0225 */
        /* <DEDUP_REMOVED lines=16> */
.L_x_332:
[----:B------:R-:W-:Y:S04]  /*2600*/  MOV R36, 0x1 ;  /* 0x0000000100247802 */ /* 0x000fe80000000f00 */
[----:B------:R-:W-:Y:S11]  /*2610*/  ISETP.NE.AND P5, PT, R36, c[0x0][0x2a8], PT ;  /* 0x0000aa0024007a0c */ /* 0x000ff60003fa5270 */
[----:B------:R-:W-:Y:S02]  /*2620*/  @!UPT UIADD3 URZ, URZ, URZ, URZ ;  /* 0x0000003f3f3ff290 */ /* 0x000fe4000fffe03f */
[----:B------:R-:W-:Y:S05]  /*2630*/  @P5 IMAD.HI.U32 R36, R37, c[0x0][0x2ac], RZ ;  /* 0x0000ab0025245a27 */ /* 0x000fea00078e00ff */
[----:B------:R-:W-:Y:S02]  /*2640*/  @P5 SHF.R.U32.HI R37, RZ, c[0x0][0x2b0], R36 ;  /* 0x0000ac00ff255a19 */ /* 0x000fe40000011624 */
.L_x_333:
[----:B------:R-:W-:Y:S05]  /*2650*/  BSYNC B0 ;  /* 0x0000000000007941 */ /* 0x000fea0003800000 */
.L_x_331:
[----:B------:R-:W-:Y:S04]  /*2660*/  IMAD.MOV.U32 R36, RZ, RZ, c[0x0][0x2a8] ;  /* 0x0000aa00ff247624 */ /* 0x000fe800078e00ff */
[----:B------:R-:W-:Y:S04]  /*2670*/  IMAD R37, R37, R36, -UR13 ;  /* 0x8000000d25257e24 */ /* 0x000fe8000f8e0224 */
[----:B------:R-:W-:Y:S05]  /*2680*/  IMAD.IADD R37, R37, 0x1, -R224 ;  /* 0x0000000125257824 */ /* 0x000fea00078e0ae0 */
[----:B------:R-:W-:Y:S02]  /*2690*/  IADD3 R36, R37, c[0x0][0x2a8], RZ ;  /* 0x0000aa0025247a10 */ /* 0x000fe40007ffe0ff */
[----:B------:R-:W-:Y:S02]  /*26a0*/  IMNMX R234, R234, R37, !PT ;  /* 0x00000025eaea7217 */ /* 0x000fe40007800200 */
[----:B------:R-:W-:Y:S02]  /*26b0*/  IMNMX R233, R233, R36, PT ;  /* 0x00000024e9e97217 */ /* 0x000fe40003800200 */
.L_x_330:
[----:B------:R-:W-:Y:S04]  /*26c0*/  IADD3 R37, R157, 0x20, RZ ;  /* 0x000000209d257810 */ /* 0x000fe80007ffe0ff */
[----:B------:R-:W-:Y:S01]  /*26d0*/  IADD3 R198, R37, c[0x0][0x2a4], R222 ;  /* 0x0000a90025c67a10 */ /* 0x000fe20007ffe0de */
[----:B------:R-:W-:Y:S03]  /*26e0*/  IMAD.IADD R200, R220, 0x1, R37 ;  /* 0x00000001dcc87824 */ /* 0x000fe600078e0225 */
        /* <DEDUP_REMOVED lines=16> */
.L_x_336:
[----:B------:R-:W-:Y:S04]  /*27f0*/  MOV R36, 0x1 ;  /* 0x0000000100247802 */ /* 0x000fe80000000f00 */
[----:B------:R-:W-:Y:S11]  /*2800*/  ISETP.NE.AND P5, PT, R36, c[0x0][0x2a8], PT ;  /* 0x0000aa0024007a0c */ /* 0x000ff60003fa5270 */
[----:B------:R-:W-:Y:S02]  /*2810*/  @!UPT UIADD3 URZ, URZ, URZ, URZ ;  /* 0x0000003f3f3ff290 */ /* 0x000fe4000fffe03f */
[----:B------:R-:W-:Y:S05]  /*2820*/  @P5 IMAD.HI.U32 R36, R37, c[0x0][0x2ac], RZ ;  /* 0x0000ab0025245a27 */ /* 0x000fea00078e00ff */
[----:B------:R-:W-:Y:S02]  /*2830*/  @P5 SHF.R.U32.HI R37, RZ, c[0x0][0x2b0], R36 ;  /* 0x0000ac00ff255a19 */ /* 0x000fe40000011624 */
.L_x_337:
[----:B------:R-:W-:Y:S05]  /*2840*/  BSYNC B0 ;  /* 0x0000000000007941 */ /* 0x000fea0003800000 */
.L_x_335:
[----:B------:R-:W-:Y:S04]  /*2850*/  IMAD.MOV.U32 R36, RZ, RZ, c[0x0][0x2a8] ;  /* 0x0000aa00ff247624 */ /* 0x000fe800078e00ff */
[----:B------:R-:W-:Y:S04]  /*2860*/  IMAD R39, R37, R36, -UR13 ;  /* 0x8000000d25277e24 */ /* 0x000fe8000f8e0224 */
[----:B------:R-:W-:Y:S05]  /*2870*/  IMAD.IADD R39, R39, 0x1, -R224 ;  /* 0x0000000127277824 */ /* 0x000fea00078e0ae0 */
[----:B------:R-:W-:Y:S02]  /*2880*/  IADD3 R37, R39, c[0x0][0x2a8], RZ ;  /* 0x0000aa0027257a10 */ /* 0x000fe40007ffe0ff */
[----:B------:R-:W-:Y:S02]  /*2890*/  IMNMX R200, R200, R39, !PT ;  /* 0x00000027c8c87217 */ /* 0x000fe40007800200 */
[----:B------:R-:W-:Y:S02]  /*28a0*/  IMNMX R198, R198, R37, PT ;  /* 0x00000025c6c67217 */ /* 0x000fe40003800200 */
.L_x_334:
        /* <DEDUP_REMOVED lines=19> */
.L_x_340:
[----:B------:R-:W-:Y:S04]  /*29e0*/  MOV R36, 0x1 ;  /* 0x0000000100247802 */ /* 0x000fe80000000f00 */
[----:B------:R-:W-:Y:S11]  /*29f0*/  ISETP.NE.AND P1, PT, R36, c[0x0][0x2a8], PT ;  /* 0x0000aa0024007a0c */ /* 0x000ff60003f25270 */
[----:B------:R-:W-:Y:S02]  /*2a00*/  @!UPT UIADD3 URZ, URZ, URZ, URZ ;  /* 0x0000003f3f3ff290 */ /* 0x000fe4000fffe03f */
[----:B------:R-:W-:Y:S05]  /*2a10*/  @P1 IMAD.HI.U32 R36, R37, c[0x0][0x2ac], RZ ;  /* 0x0000ab0025241a27 */ /* 0x000fea00078e00ff */
[----:B------:R-:W-:Y:S02]  /*2a20*/  @P1 SHF.R.U32.HI R37, RZ, c[0x0][0x2b0], R36 ;  /* 0x0000ac00ff251a19 */ /* 0x000fe40000011624 */
.L_x_341:
[----:B------:R-:W-:Y:S05]  /*2a30*/  BSYNC B0 ;  /* 0x0000000000007941 */ /* 0x000fea0003800000 */
.L_x_339:
[----:B------:R-:W-:Y:S04]  /*2a40*/  IMAD.MOV.U32 R36, RZ, RZ, c[0x0][0x2a8] ;  /* 0x0000aa00ff247624 */ /* 0x000fe800078e00ff */
[----:B------:R-:W-:Y:S04]  /*2a50*/  IMAD R37, R37, R36, -UR13 ;  /* 0x8000000d25257e24 */ /* 0x000fe8000f8e0224 */
[----:B------:R-:W-:Y:S05]  /*2a60*/  IMAD.IADD R37, R37, 0x1, -R224 ;  /* 0x0000000125257824 */ /* 0x000fea00078e0ae0 */
[----:B------:R-:W-:Y:S02]  /*2a70*/  IADD3 R36, R37, c[0x0][0x2a8], RZ ;  /* 0x0000aa0025247a10 */ /* 0x000fe40007ffe0ff */
[----:B------:R-:W-:Y:S02]  /*2a80*/  IMNMX R190, R190, R37, !PT ;  /* 0x00000025bebe7217 */ /* 0x000fe40007800200 */
[----:B------:R-:W-:Y:S02]  /*2a90*/  IMNMX R187, R187, R36, PT ;  /* 0x00000024bbbb7217 */ /* 0x000fe40003800200 */
.L_x_338:
        /* <DEDUP_REMOVED lines=9> */
[----:B------:R-:W1:Y:S01]  /*2b30*/  S2R R41, SR_CTAID.Y ;  /* 0x0000000000297919 */ /* 0x000e620000002600 */
[----:B------:R-:W-:Y:S02]  /*2b40*/  SHF.R.S32.HI R37, RZ, 0x1f, R228 ;  /* 0x0000001fff257819 */ /* 0x000fe400000114e4 */
[----:B------:R-:W-:Y:S03]  /*2b50*/  @!P2 LEA R38, R229, 0x40, 0x6 ;  /* 0x00000040e526a811 */ /* 0x000fe600078e30ff */
[----:B------:R-:W-:Y:S04]  /*2b60*/  IMAD R37, R37, c[0x0][0x178], RZ ;  /* 0x00005e0025257a24 */ /* 0x000fe800078e02ff */
[----:B------:R-:W-:Y:S02]  /*2b70*/  IMAD R37, R228, c[0x0][0x17c], R37 ;  /* 0x00005f00e4257a24 */ /* 0x000fe400078e0225 */
[C---:B-1----:R-:W-:Y:S01]  /*2b80*/  @!P2 IMAD.WIDE.U32 R42, R41.reuse, c[0x0][0x270], R208 ;  /* 0x00009c00292aaa25 */ /* 0x042fe200078e00d0 */
[----:B------:R-:W-:Y:S03]  /*2b90*/  SHF.R.S32.HI R36, RZ, 0x1f, R41 ;  /* 0x0000001fff247819 */ /* 0x000fe60000011429 */
[C---:B------:R-:W-:Y:S01]  /*2ba0*/  IMAD.WIDE.U32 R44, R41.reuse, c[0x0][0x180], R212 ;  /* 0x00006000292c7a25 */ /* 0x040fe200078e00d4 */
[----:B------:R-:W-:Y:S02]  /*2bb0*/  @!P2 IADD3 R40, P5, P1, R38, UR16, R42 ;  /* 0x000000102628ac10 */ /* 0x000fe4000f9be02a */
[----:B------:R-:W-:Y:S01]  /*2bc0*/  @!P2 SHF.R.S32.HI R38, RZ, 0x1f, R38 ;  /* 0x0000001fff26a819 */ /* 0x000fe20000011426 */
[C---:B------:R-:W-:Y:S02]  /*2bd0*/  @!P2 IMAD R39, R36.reuse, c[0x0][0x270], RZ ;  /* 0x00009c002427aa24 */ /* 0x040fe400078e02ff */
[----:B------:R-:W-:Y:S02]  /*2be0*/  IMAD R36, R36, c[0x0][0x180], RZ ;  /* 0x0000600024247a24 */ /* 0x000fe400078e02ff */
[C---:B------:R-:W-:Y:S02]  /*2bf0*/  @!P2 IMAD R39, R41.reuse, c[0x0][0x274], R39 ;  /* 0x00009d002927aa24 */ /* 0x040fe400078e0227 */
[----:B------:R-:W-:Y:S02]  /*2c00*/  IMAD R36, R41, c[0x0][0x184], R36 ;  /* 0x0000610029247a24 */ /* 0x000fe400078e0224 */
[----:B------:R-:W-:Y:S02]  /*2c10*/  IMAD.MOV.U32 R41, RZ, RZ, c[0x0][0x168] ;  /* 0x00005a00ff297624 */ /* 0x000fe400078e00ff */
[----:B------:R-:W-:Y:S02]  /*2c20*/  @!P2 IMAD.IADD R39, R43, 0x1, R39 ;  /* 0x000000012b27a824 */ /* 0x000fe400078e0227 */
[C---:B------:R-:W-:Y:S02]  /*2c30*/  IMAD R41, R228.reuse, -0x40, R41 ;  /* 0xffffffc0e4297824 */ /* 0x040fe400078e0229 */
[----:B------:R-:W-:Y:S01]  /*2c40*/  IMAD.WIDE.U32 R42, R228, c[0x0][0x178], RZ ;  /* 0x00005e00e42a7a25 */ /* 0x000fe200078e00ff */
[----:B------:R-:W-:Y:S02]  /*2c50*/  @!P2 IADD3.X R39, R38, UR24, R39, P5, P1 ;  /* 0x000000182627ac10 */ /* 0x000fe4000afe2427 */
[----:B------:R-:W-:Y:S01]  /*2c60*/  IADD3 R38, P5, P1, R214, UR18, R44 ;  /* 0x00000012d6267c10 */ /* 0x000fe2000f9be02c */
[----:B------:R-:W-:Y:S02]  /*2c70*/  IMAD.IADD R36, R45, 0x1, R36 ;  /* 0x000000012d247824 */ /* 0x000fe400078e0224 */
[----:B------:R-:W-:Y:S01]  /*2c80*/  IMAD.IADD R41, R41, 0x1, -R206 ;  /* 0x0000000129297824 */ /* 0x000fe200078e0ace */
[----:B------:R-:W-:Y:S01]  /*2c90*/  LEA R38, P6, R42, R38, 0x6 ;  /* 0x000000262a267211 */ /* 0x000fe200078c30ff */
[----:B------:R-:W-:Y:S01]  /*2ca0*/  IMAD.IADD R37, R43, 0x1, R37 ;  /* 0x000000012b257824 */ /* 0x000fe200078e0225 */
[----:B------:R-:W-:Y:S02]  /*2cb0*/  IADD3.X R36, R201, UR8, R36, P5, P1 ;  /* 0x00000008c9247c10 */ /* 0x000fe4000afe2424 */
[----:B------:R-:W-:Y:S02]  /*2cc0*/  @!P2 LEA R44, P1, R40, c[0x0][0x258], 0x2 ;  /* 0x00009600282caa11 */ /* 0x000fe400078210ff */
[C---:B------:R-:W-:Y:S02]  /*2cd0*/  ISETP.LT.OR P5, PT, R41.reuse, 0x1, P4 ;  /* 0x000000012900780c */ /* 0x040fe400027a1670 */
[----:B------:R-:W-:Y:S01]  /*2ce0*/  LEA.HI.X R37, R42, R36, R37, 0x6, P6 ;  /* 0x000000242a257211 */ /* 0x000fe200030f3425 */
[----:B------:R-:W-:Y:S01]  /*2cf0*/  IMAD.U32 R36, RZ, RZ, UR7 ;  /* 0x00000007ff247e24 */ /* 0x000fe2000f8e00ff */
[----:B------:R-:W-:Y:S02]  /*2d00*/  @!P2 LEA.HI.X R45, R40, c[0x0][0x25c], R39, 0x2, P1 ;  /* 0x00009700282daa11 */ /* 0x000fe400008f1427 */
[C---:B------:R-:W-:Y:S02]  /*2d10*/  LEA R42, P1, R38.reuse, c[0x0][0x160], 0x1 ;  /* 0x00005800262a7a11 */ /* 0x040fe400078208ff */
[----:B------:R-:W-:Y:S02]  /*2d20*/  ISETP.LT.OR P6, PT, R41, 0x21, P4 ;  /* 0x000000212900780c */ /* 0x000fe400027c1670 */
[----:B------:R-:W-:Y:S02]  /*2d30*/  LEA.HI.X R43, R38, c[0x0][0x164], R37, 0x1, P1 ;  /* 0x00005900262b7a11 */ /* 0x000fe400008f0c25 */
[----:B------:R-:W-:Y:S02]  /*2d40*/  LEA R37, R36, R217, 0xd ;  /* 0x000000d924257211 */ /* 0x000fe400078e68ff */
[----:B------:R-:W-:Y:S02]  /*2d50*/  IADD3 R46, P1, R42, UR29, RZ ;  /* 0x0000001d2a2e7c10 */ /* 0x000fe4000ff3e0ff */
[----:B------:R-:W-:Y:S01]  /*2d60*/  MOV R39, UR7 ;  /* 0x0000000700277c02 */ /* 0x000fe20008000f00 */
[----:B------:R-:W-:Y:S01]  /*2d70*/  @!PT LDS RZ, [RZ] ;  /* 0x00000000fffff984 */ /* 0x000fe20000000800 */
[----:B------:R-:W-:Y:S01]  /*2d80*/  @!PT LDS RZ, [RZ] ;  /* 0x00000000fffff984 */ /* 0x000fe20000000800 */
[----:B------:R-:W-:Y:S01]  /*2d90*/  @!PT LDS RZ, [RZ] ;  /* 0x00000000fffff984 */ /* 0x000fe20000000800 */
[----:B------:R1:W-:Y:S01]  /*2da0*/  LDGSTS.E.BYPASS.LTC128B.128 [R37], [R42.64], !P5 ;  /* 0x000000002a257fae */ /* 0x0003e2000e901d56 */
[----:B------:R-:W-:Y:S03]  /*2db0*/  IADD3.X R47, R43, UR21, RZ, P1, !PT ;  /* 0x000000152b2f7c10 */ /* 0x000fe60008ffe4ff */
[----:B------:R-:W-:Y:S04]  /*2dc0*/  @!P2 IMAD R39, R39, 0x40, R208 ;  /* 0x000000402727a824 */ /* 0x000fe800078e02d0 */
[----:B------:R1:W-:Y:S01]  /*2dd0*/  LDGSTS.E.BYPASS.LTC128B.128 [R37+0x1000], [R46.64], !P6 ;  /* 0x010000002e257fae */ /* 0x0003e2000f101d56 */
[----:B------:R-:W-:Y:S07]  /*2de0*/  @!P2 IMAD.SHL.U32 R41, R39, 0x4, RZ ;  /* 0x000000042729a824 */ /* 0x000fee00078e00ff */
[----:B------:R1:W-:Y:S02]  /*2df0*/  @!P2 LDGSTS.E.BYPASS.LTC128B.128 [R41+0xc080], [R44.64] ;  /* 0x0c0800002c29afae */ /* 0x0003e4000b901d56 */
.L_x_342:
[-C--:B-12---:R-:W-:Y:S01]  /*2e00*/  HMMA.16816.F32.BF16 R36, R132, R144.reuse, RZ ;  /* 0x000000908424723c */ /* 0x086fe200000418ff */
[----:B------:R-:W0:Y:S01]  /*2e10*/  LDGDEPBAR ;  /* 0x00000000000079af */ /* 0x000e220000000000 */
[----:B------:R-:W-:Y:S02]  /*2e20*/  PLOP3.LUT P1, PT, PT, PT, UP4, 0x80, 0x0 ;  /* 0x000000000000781c */ /* 0x000fe40003f2f048 */
[----:B------:R-:W-:Y:S02]  /*2e30*/  LEA R180, R180, 0x8080, 0x1 ;  /* 0x00008080b4b47811 */ /* 0x000fe400078e08ff */
[C---:B------:R-:W-:Y:S02]  /*2e40*/  ISETP.GT.AND P5, PT, R230.reuse, RZ, P1 ;  /* 0x000000ffe600720c */ /* 0x040fe40000fa4270 */
[C---:B---3--:R-:W-:Y:S02]  /*2e50*/  HMMA.16816.F32.BF16 R40, R136.reuse, R144, RZ ;  /* 0x000000908828723c */ /* 0x048fe400000418ff */
[----:B------:R-:W-:Y:S02]  /*2e60*/  ISETP.GT.AND P6, PT, R230, 0x60, P1 ;  /* 0x00000060e600780c */ /* 0x000fe40000fc4270 */
[C---:B------:R-:W-:Y:S02]  /*2e70*/  ISETP.LT.OR P5, PT, R231.reuse, 0x1, P5 ;  /* 0x00000001e700780c */ /* 0x040fe40002fa1670 */
[----:B------:R-:W-:Y:S02]  /*2e80*/  ISETP.LT.OR P6, PT, R231, 0x61, P6 ;  /* 0x00000061e700780c */ /* 0x000fe400037c1670 */
[-C--:B------:R-:W-:Y:S01]  /*2e90*/  HMMA.16816.F32.BF16 R44, R136, R146.reuse, RZ ;  /* 0x00000092882c723c */ /* 0x080fe200000418ff */
[----:B------:R-:W-:Y:S02]  /*2ea0*/  FSEL R189, R4, -INF , !P5 ;  /* 0xff80000004bd7808 */ /* 0x000fe40006800000 */
[----:B------:R-:W-:Y:S02]  /*2eb0*/  ISETP.GT.AND P5, PT, R230, 0x1, P1 ;  /* 0x00000001e600780c */ /* 0x000fe40000fa4270 */
[----:B------:R-:W-:Y:S01]  /*2ec0*/  FSEL R237, R32, -INF , !P6 ;  /* 0xff80000020ed7808 */ /* 0x000fe20007000000 */
[--C-:B------:R-:W-:Y:S01]  /*2ed0*/  FFMA.FTZ R181, R189, c[0x0][0x29c], -R232.reuse ;  /* 0x0000a700bdb57a23 */ /* 0x100fe200000108e8 */
[----:B------:R-:W-:Y:S01]  /*2ee0*/  ISETP.GT.AND P6, PT, R234, 0x60, P1 ;  /* 0x00000060ea00780c */ /* 0x000fe20000fc4270 */
[C---:B------:R-:W-:Y:S02]  /*2ef0*/  HMMA.16816.F32.BF16 R48, R132.reuse, R146, RZ ;  /* 0x000000928430723c */ /* 0x040fe400000418ff */
[----:B------:R-:W-:Y:S02]  /*2f00*/  ISETP.LT.OR P5, PT, R231, 0x2, P5 ;  /* 0x00000002e700780c */ /* 0x000fe40002fa1670 */
[----:B------:R-:W-:Y:S01]  /*2f10*/  MUFU.EX2 R181, R181 ;  /* 0x000000b500b57308 */ /* 0x000fe20000000800 */
[----:B------:R-:W-:Y:S02]  /*2f20*/  ISETP.LT.OR P6, PT, R233, 0x61, P6 ;  /* 0x00000061e900780c */ /* 0x000fe400037c1670 */
[----:B------:R-:W-:Y:S01]  /*2f30*/  FSEL R189, R5, -INF , !P5 ;  /* 0xff80000005bd7808 */ /* 0x000fe20006800000 */
[-C--:B------:R-:W-:Y:S01]  /*2f40*/  HMMA.16816.F32.BF16 R52, R132, R148.reuse, RZ ;  /* 0x000000948434723c */ /* 0x080fe200000418ff */
[----:B------:R-:W-:Y:S03]  /*2f50*/  ISETP.GT.AND P5, PT, R230, 0x20, P1 ;  /* 0x00000020e600780c */ /* 0x000fe60000fa4270 */
[--C-:B------:R-:W-:Y:S01]  /*2f60*/  FFMA.FTZ R182, R189, c[0x0][0x29c], -R232.reuse ;  /* 0x0000a700bdb67a23 */ /* 0x100fe200000108e8 */
[----:B------:R-:W-:Y:S03]  /*2f70*/  ISETP.LT.OR P5, PT, R231, 0x21, P5 ;  /* 0x00000021e700780c */ /* 0x000fe60002fa1670 */
[C---:B------:R-:W-:Y:S02]  /*2f80*/  HMMA.16816.F32.BF16 R56, R136.reuse, R148, RZ ;  /* 0x000000948838723c */ /* 0x040fe400000418ff */
[----:B------:R-:W-:Y:S02]  /*2f90*/  MUFU.EX2 R182, R182 ;  /* 0x000000b600b67308 */ /* 0x000fe40000000800 */
[----:B------:R-:W-:Y:S02]  /*2fa0*/  FSEL R189, R16, -INF , !P5 ;  /* 0xff80000010bd7808 */ /* 0x000fe40006800000 */
[C---:B------:R-:W-:Y:S02]  /*2fb0*/  ISETP.GT.AND P5, PT, R230.reuse, 0x21, P1 ;  /* 0x00000021e600780c */ /* 0x040fe40000fa4270 */
[-C--:B------:R-:W-:Y:S01]  /*2fc0*/  HMMA.16816.F32.BF16 R60, R136, R150.reuse, RZ ;  /* 0x00000096883c723c */ /* 0x080fe200000418ff */
[--C-:B------:R-:W-:Y:S01]  /*2fd0*/  FFMA.FTZ R188, R189, c[0x0][0x29c], -R232.reuse ;  /* 0x0000a700bdbc7a23 */ /* 0x100fe200000108e8 */
[----:B------:R-:W-:Y:S04]  /*2fe0*/  ISETP.LT.OR P5, PT, R231, 0x22, P5 ;  /* 0x00000022e700780c */ /* 0x000fe80002fa1670 */
[----:B------:R-:W-:Y:S01]  /*2ff0*/  FSEL R191, R17, -INF , !P5 ;  /* 0xff80000011bf7808 */ /* 0x000fe20006800000 */
[----:B------:R-:W1:Y:S01]  /*3000*/  MUFU.EX2 R188, R188 ;  /* 0x000000bc00bc7308 */ /* 0x000e620000000800 */
[----:B------:R-:W-:Y:S02]  /*3010*/  HMMA.16816.F32.BF16 R64, R132, R150, RZ ;  /* 0x000000968440723c */ /* 0x000fe400000418ff */
[----:B------:R-:W-:Y:S02]  /*3020*/  ISETP.GT.AND P5, PT, R230, 0x40, P1 ;  /* 0x00000040e600780c */ /* 0x000fe40000fa4270 */
[--C-:B------:R-:W-:Y:S02]  /*3030*/  FFMA.FTZ R189, R191, c[0x0][0x29c], -R232.reuse ;  /* 0x0000a700bfbd7a23 */ /* 0x100fe400000108e8 */
[C---:B------:R-:W-:Y:S02]  /*3040*/  ISETP.LT.OR P5, PT, R231.reuse, 0x41, P5 ;  /* 0x00000041e700780c */ /* 0x040fe40002fa1670 */
[-C--:B----4-:R-:W-:Y:S02]  /*3050*/  HMMA.16816.F32.BF16 R36, R140, R152.reuse, R36 ;  /* 0x000000988c24723c */ /* 0x090fe40000041824 */
[----:B------:R-:W2:Y:S03]  /*3060*/  MUFU.EX2 R189, R189 ;  /* 0x000000bd00bd7308 */ /* 0x000ea60000000800 */
[----:B------:R-:W-:Y:S02]  /*3070*/  FSEL R191, R20, -INF , !P5 ;  /* 0xff80000014bf7808 */ /* 0x000fe40006800000 */
[C---:B------:R-:W-:Y:S01]  /*3080*/  ISETP.GT.AND P5, PT, R230.reuse, 0x41, P1 ;  /* 0x00000041e600780c */ /* 0x040fe20000fa4270 */
[C---:B-----5:R-:W-:Y:S04]  /*3090*/  HMMA.16816.F32.BF16 R40, R156.reuse, R152, R40 ;  /* 0x000000989c28723c */ /* 0x060fe80000041828 */
[----:B------:R-:W-:Y:S01]  /*30a0*/  ISETP.LT.OR P5, PT, R231, 0x42, P5 ;  /* 0x00000042e700780c */ /* 0x000fe20002fa1670 */
[--C-:B------:R-:W-:Y:S03]  /*30b0*/  FFMA.FTZ R236, R191, c[0x0][0x29c], -R232.reuse ;  /* 0x0000a700bfec7a23 */ /* 0x100fe600000108e8 */
[-C--:B------:R-:W-:Y:S01]  /*30c0*/  HMMA.16816.F32.BF16 R44, R156, R154.reuse, R44 ;  /* 0x0000009a9c2c723c */ /* 0x080fe2000004182c */
[----:B------:R-:W-:Y:S03]  /*30d0*/  MUFU.EX2 R191, R236 ;  /* 0x000000ec00bf7308 */ /* 0x000fe60000000800 */
[----:B------:R-:W-:Y:S02]  /*30e0*/  FSEL R199, R21, -INF , !P5 ;  /* 0xff80000015c77808 */ /* 0x000fe40006800000 */
[----:B------:R-:W-:Y:S02]  /*30f0*/  ISETP.GT.AND P5, PT, R230, 0x61, P1 ;  /* 0x00000061e600780c */ /* 0x000fe40000fa4270 */
[C---:B------:R-:W-:Y:S04]  /*3100*/  HMMA.16816.F32.BF16 R48, R140.reuse, R154, R48 ;  /* 0x0000009a8c30723c */ /* 0x040fe80000041830 */
[--C-:B------:R-:W-:Y:S01]  /*3110*/  FFMA.FTZ R235, R199, c[0x0][0x29c], -R232.reuse ;  /* 0x0000a700c7eb7a23 */ /* 0x100fe200000108e8 */
[----:B------:R-:W-:Y:S01]  /*3120*/  ISETP.LT.OR P5, PT, R231, 0x62, P5 ;  /* 0x00000062e700780c */ /* 0x000fe20002fa1670 */
[----:B------:R-:W-:Y:S02]  /*3130*/  IMAD.MOV.U32 R199, RZ, RZ, 0x40 ;  /* 0x00000040ffc77424 */ /* 0x000fe400078e00ff */
[-C--:B------:R-:W-:Y:S01]  /*3140*/  HMMA.16816.F32.BF16 R52, R140, R160.reuse, R52 ;  /* 0x000000a08c34723c */ /* 0x080fe20000041834 */
[----:B------:R3:W-:Y:S03]  /*3150*/  MUFU.EX2 R230, R235 ;  /* 0x000000eb00e67308 */ /* 0x0007e60000000800 */
[----:B------:R-:W-:Y:S01]  /*3160*/  SEL R199, R199, 0xffffffc0, !P0 ;  /* 0xffffffc0c7c77807 */ /* 0x000fe20004000000 */
[----:B------:R-:W-:Y:S01]  /*3170*/  FFMA.FTZ R231, R237, c[0x0][0x29c], -R232 ;  /* 0x0000a700ede77a23 */ /* 0x000fe200000108e8 */
[----:B------:R-:W-:Y:S02]  /*3180*/  FSEL R237, R33, -INF , !P5 ;  /* 0xff80000021ed7808 */ /* 0x000fe40006800000 */
[C---:B------:R-:W-:Y:S03]  /*3190*/  HMMA.16816.F32.BF16 R56, R156.reuse, R160, R56 ;  /* 0x000000a09c38723c */ /* 0x040fe60000041838 */
[----:B------:R-:W-:Y:S01]  /*31a0*/  MUFU.EX2 R231, R231 ;  /* 0x000000e700e77308 */ /* 0x000fe20000000800 */
[----:B------:R-:W-:Y:S01]  /*31b0*/  IMAD.IADD R33, R199, 0x1, R180 ;  /* 0x00000001c7217824 */ /* 0x000fe200078e02b4 */
[----:B------:R-:W-:Y:S01]  /*31c0*/  ISETP.GT.AND P5, PT, R234, RZ, P1 ;  /* 0x000000ffea00720c */ /* 0x000fe20000fa4270 */
[----:B------:R-:W-:Y:S01]  /*31d0*/  FFMA.FTZ R232, R237, c[0x0][0x29c], -R232 ;  /* 0x0000a700ede87a23 */ /* 0x000fe200000108e8 */
[----:B------:R-:W-:Y:S01]  /*31e0*/  IADD3 R180, R199, R180, R192 ;  /* 0x000000b4c7b47210 */ /* 0x000fe20007ffe0c0 */
[-C--:B------:R-:W-:Y:S01]  /*31f0*/  HMMA.16816.F32.BF16 R60, R156, R162.reuse, R60 ;  /* 0x000000a29c3c723c */ /* 0x080fe2000004183c */
[----:B------:R-:W4:Y:S02]  /*3200*/  LDSM.16.M88.4 R132, [R33] ;  /* 0x000000002184783b */ /* 0x000f240000000200 */
[----:B------:R-:W-:Y:S02]  /*3210*/  ISETP.LT.OR P5, PT, R233, 0x1, P5 ;  /* 0x00000001e900780c */ /* 0x000fe40002fa1670 */
[----:B------:R-:W-:Y:S03]  /*3220*/  MUFU.EX2 R232, R232 ;  /* 0x000000e800e87308 */ /* 0x000fe60000000800 */
[----:B------:R-:W-:Y:S01]  /*3230*/  HMMA.16816.F32.BF16 R64, R140, R162, R64 ;  /* 0x000000a28c40723c */ /* 0x000fe20000041840 */
[----:B------:R5:W1:Y:S03]  /*3240*/  LDSM.16.M88.4 R136, [R33+0x1000] ;  /* 0x001000002188783b */ /* 0x000a660000000200 */
[----:B---3--:R-:W-:Y:S02]  /*3250*/  FSEL R235, R6, -INF , !P5 ;  /* 0xff80000006eb7808 */ /* 0x008fe40006800000 */
[C---:B------:R-:W-:Y:S03]  /*3260*/  ISETP.GT.AND P5, PT, R234.reuse, 0x1, P1 ;  /* 0x00000001ea00780c */ /* 0x040fe60000fa4270 */
[--C-:B------:R-:W-:Y:S01]  /*3270*/  FFMA.FTZ R6, R235, c[0x0][0x29c], -R186.reuse ;  /* 0x0000a700eb067a23 */ /* 0x100fe200000108ba */
[----:B------:R-:W-:Y:S01]  /*3280*/  ISETP.LT.OR P5, PT, R233, 0x2, P5 ;  /* 0x00000002e900780c */ /* 0x000fe20002fa1670 */
[----:B------:R-:W3:Y:S03]  /*3290*/  LDSM.16.M88.4 R140, [R180] ;  /* 0x00000000b48c783b */ /* 0x000ee60000000200 */
[----:B------:R-:W-:Y:S01]  /*32a0*/  FSEL R235, R7, -INF , !P5 ;  /* 0xff80000007eb7808 */ /* 0x000fe20006800000 */
[----:B------:R-:W-:Y:S01]  /*32b0*/  MUFU.EX2 R6, R6 ;  /* 0x0000000600067308 */ /* 0x000fe20000000800 */
[----:B------:R-:W-:Y:S03]  /*32c0*/  ISETP.GT.AND P5, PT, R234, 0x20, P1 ;  /* 0x00000020ea00780c */ /* 0x000fe60000fa4270 */
[----:B------:R-:W2:Y:S01]  /*32d0*/  LDSM.16.M88.4 R156, [R180+0x1000] ;  /* 0x00100000b49c783b */ /* 0x000ea20000000200 */
[----:B------:R-:W-:Y:S01]  /*32e0*/  ISETP.LT.OR P5, PT, R233, 0x21, P5 ;  /* 0x00000021e900780c */ /* 0x000fe20002fa1670 */
[--C-:B------:R-:W-:Y:S03]  /*32f0*/  FFMA.FTZ R7, R235, c[0x0][0x29c], -R186.reuse ;  /* 0x0000a700eb077a23 */ /* 0x100fe600000108ba */
[----:B-----5:R-:W-:Y:S02]  /*3300*/  FSEL R33, R18, -INF , !P5 ;  /* 0xff80000012217808 */ /* 0x020fe40006800000 */
[C---:B------:R-:W-:Y:S01]  /*3310*/  ISETP.GT.AND P5, PT, R234.reuse, 0x21, P1 ;  /* 0x00000021ea00780c */ /* 0x040fe20000fa4270 */
[----:B------:R-:W5:Y:S02]  /*3320*/  MUFU.EX2 R7, R7 ;  /* 0x0000000700077308 */ /* 0x000f640000000800 */
[--C-:B------:R-:W-:Y:S01]  /*3330*/  FFMA.FTZ R18, R33, c[0x0][0x29c], -R186.reuse ;  /* 0x0000a70021127a23 */ /* 0x100fe200000108ba */
[----:B------:R-:W-:Y:S01]  /*3340*/  ISETP.LT.OR P5, PT, R233, 0x22, P5 ;  /* 0x00000022e900780c */ /* 0x000fe20002fa1670 */
[-C--:B----4-:R-:W-:Y:S06]  /*3350*/  HMMA.16816.F32.BF16 R36, R132, R164.reuse, R36 ;  /* 0x000000a48424723c */ /* 0x090fec0000041824 */
[----:B------:R-:W4:Y:S01]  /*3360*/  MUFU.EX2 R18, R18 ;  /* 0x0000001200127308 */ /* 0x000f220000000800 */
[----:B------:R-:W-:Y:S02]  /*3370*/  FSEL R19, R19, -INF , !P5 ;  /* 0xff80000013137808 */ /* 0x000fe40006800000 */
[----:B------:R-:W-:Y:S01]  /*3380*/  ISETP.GT.AND P5, PT, R234, 0x40, P1 ;  /* 0x00000040ea00780c */ /* 0x000fe20000fa4270 */
[C---:B-1----:R-:W-:Y:S04]  /*3390*/  HMMA.16816.F32.BF16 R40, R136.reuse, R164, R40 ;  /* 0x000000a48828723c */ /* 0x042fe80000041828 */
[----:B------:R-:W-:Y:S01]  /*33a0*/  ISETP.LT.OR P5, PT, R233, 0x41, P5 ;  /* 0x00000041e900780c */ /* 0x000fe20002fa1670 */
[--C-:B------:R-:W-:Y:S03]  /*33b0*/  FFMA.FTZ R235, R19, c[0x0][0x29c], -R186.reuse ;  /* 0x0000a70013eb7a23 */ /* 0x100fe600000108ba */
[-C--:B------:R-:W-:Y:S01]  /*33c0*/  HMMA.16816.F32.BF16 R44, R136, R166.reuse, R44 ;  /* 0x000000a6882c723c */ /* 0x080fe2000004182c */
[----:B------:R1:W1:Y:S03]  /*33d0*/  MUFU.EX2 R19, R235 ;  /* 0x000000eb00137308 */ /* 0x0002660000000800 */
[----:B------:R-:W-:Y:S02]  /*33e0*/  FSEL R33, R22, -INF , !P5 ;  /* 0xff80000016217808 */ /* 0x000fe40006800000 */
[C---:B------:R-:W-:Y:S02]  /*33f0*/  ISETP.GT.AND P5, PT, R234.reuse, 0x41, P1 ;  /* 0x00000041ea00780c */ /* 0x040fe40000fa4270 */
[C---:B------:R-:W-:Y:S04]  /*3400*/  HMMA.16816.F32.BF16 R48, R132.reuse, R166, R48 ;  /* 0x000000a68430723c */ /* 0x040fe80000041830 */
[----:B------:R-:W-:Y:S01]  /*3410*/  ISETP.LT.OR P5, PT, R233, 0x42, P5 ;  /* 0x00000042e900780c */ /* 0x000fe20002fa1670 */
[--C-:B------:R-:W-:Y:S03]  /*3420*/  FFMA.FTZ R22, R33, c[0x0][0x29c], -R186.reuse ;  /* 0x0000a70021167a23 */ /* 0x100fe600000108ba */
[-C--:B------:R-:W-:Y:S03]  /*3430*/  HMMA.16816.F32.BF16 R52, R132, R168.reuse, R52 ;  /* 0x000000a88434723c */ /* 0x080fe60000041834 */
[----:B------:R-:W-:Y:S01]  /*3440*/  MUFU.EX2 R22, R22 ;  /* 0x0000001600167308 */ /* 0x000fe20000000800 */
[----:B------:R-:W-:Y:S02]  /*3450*/  FSEL R23, R23, -INF , !P5 ;  /* 0xff80000017177808 */ /* 0x000fe40006800000 */
[----:B------:R-:W-:Y:S02]  /*3460*/  ISETP.GT.AND P5, PT, R234, 0x61, P1 ;  /* 0x00000061ea00780c */ /* 0x000fe40000fa4270 */
[C---:B------:R-:W-:Y:S04]  /*3470*/  HMMA.16816.F32.BF16 R56, R136.reuse, R168, R56 ;  /* 0x000000a88838723c */ /* 0x040fe80000041838 */
[----:B------:R-:W-:Y:S01]  /*3480*/  ISETP.LT.OR P5, PT, R233, 0x62, P5 ;  /* 0x00000062e900780c */ /* 0x000fe20002fa1670 */
[--C-:B------:R-:W-:Y:S01]  /*3490*/  FFMA.FTZ R236, R23, c[0x0][0x29c], -R186.reuse ;  /* 0x0000a70017ec7a23 */ /* 0x100fe200000108ba */
[----:B-1----:R-:W-:Y:S02]  /*34a0*/  FSEL R235, R34, -INF , !P6 ;  /* 0xff80000022eb7808 */ /* 0x002fe40007000000 */
[-C--:B------:R-:W-:Y:S01]  /*34b0*/  HMMA.16816.F32.BF16 R60, R136, R170.reuse, R60 ;  /* 0x000000aa883c723c */ /* 0x080fe2000004183c */
[----:B------:R1:W1:Y:S02]  /*34c0*/  MUFU.EX2 R23, R236 ;  /* 0x000000ec00177308 */ /* 0x0002640000000800 */
[C---:B------:R-:W-:Y:S01]  /*34d0*/  ISETP.GT.AND P6, PT, R200.reuse, 0x1, P1 ;  /* 0x00000001c800780c */ /* 0x040fe20000fc4270 */
        /* <DEDUP_REMOVED lines=10> */
[----:B------:R-:W3:Y:S01]  /*3580*/  MUFU.EX2 R186, R186 ;  /* 0x000000ba00ba7308 */ /* 0x000ee20000000800 */
[----:B------:R-:W-:Y:S01]  /*3590*/  ISETP.GT.AND P5, PT, R200, 0x20, P1 ;  /* 0x00000020c800780c */ /* 0x000fe20000fa4270 */
[--C-:B------:R-:W-:Y:S01]  /*35a0*/  FFMA.FTZ R35, R8, c[0x0][0x29c], -R185.reuse ;  /* 0x0000a70008237a23 */ /* 0x100fe200000108b9 */
[----:B------:R-:W-:Y:S01]  /*35b0*/  FSEL R34, R9, -INF , !P6 ;  /* 0xff80000009227808 */ /* 0x000fe20007000000 */
[C---:B--2---:R-:W-:Y:S04]  /*35c0*/  HMMA.16816.F32.BF16 R40, R156.reuse, R172, R40 ;  /* 0x000000ac9c28723c */ /* 0x044fe80000041828 */
[----:B------:R-:W-:Y:S01]  /*35d0*/  ISETP.LT.OR P5, PT, R198, 0x21, P5 ;  /* 0x00000021c600780c */ /* 0x000fe20002fa1670 */
[--C-:B------:R-:W-:Y:S01]  /*35e0*/  FFMA.FTZ R9, R34, c[0x0][0x29c], -R185.reuse ;  /* 0x0000a70022097a23 */ /* 0x100fe200000108b9 */
[----:B------:R-:W-:Y:S01]  /*35f0*/  ISETP.GT.AND P6, PT, R200, 0x21, P1 ;  /* 0x00000021c800780c */ /* 0x000fe20000fc4270 */
[----:B------:R2:W-:Y:S01]  /*3600*/  MUFU.EX2 R8, R35 ;  /* 0x0000002300087308 */ /* 0x0005e20000000800 */
[----:B------:R-:W-:Y:S01]  /*3610*/  FSEL R12, R12, -INF , !P5 ;  /* 0xff8000000c0c7808 */ /* 0x000fe20006800000 */
[-C--:B------:R-:W-:Y:S03]  /*3620*/  HMMA.16816.F32.BF16 R44, R156, R174.reuse, R44 ;  /* 0x000000ae9c2c723c */ /* 0x080fe6000004182c */
[----:B------:R-:W-:Y:S01]  /*3630*/  ISETP.GT.AND P5, PT, R190, RZ, P1 ;  /* 0x000000ffbe00720c */ /* 0x000fe20000fa4270 */
[----:B------:R-:W-:Y:S01]  /*3640*/  FFMA.FTZ R12, R12, c[0x0][0x29c], -R185 ;  /* 0x0000a7000c0c7a23 */ /* 0x000fe200000108b9 */
[----:B------:R-:W-:Y:S02]  /*3650*/  ISETP.LT.OR P6, PT, R198, 0x22, P6 ;  /* 0x00000022c600780c */ /* 0x000fe400037c1670 */
[----:B------:R-:W-:Y:S01]  /*3660*/  ISETP.LT.OR P5, PT, R187, 0x1, P5 ;  /* 0x00000001bb00780c */ /* 0x000fe20002fa1670 */
[C---:B------:R-:W-:Y:S01]  /*3670*/  HMMA.16816.F32.BF16 R48, R140.reuse, R174, R48 ;  /* 0x000000ae8c30723c */ /* 0x040fe20000041830 */
[----:B------:R-:W1:Y:S03]  /*3680*/  MUFU.EX2 R9, R9 ;  /* 0x0000000900097308 */ /* 0x000e660000000800 */
[----:B------:R-:W-:Y:S02]  /*3690*/  FSEL R10, R10, -INF , !P5 ;  /* 0xff8000000a0a7808 */ /* 0x000fe40006800000 */
[----:B------:R-:W-:Y:S02]  /*36a0*/  ISETP.GT.AND P5, PT, R200, 0x40, P1 ;  /* 0x00000040c800780c */ /* 0x000fe40000fa4270 */
[----:B------:R-:W-:Y:S01]  /*36b0*/  FSEL R234, R13, -INF , !P6 ;  /* 0xff8000000dea7808 */ /* 0x000fe20007000000 */
        /* <DEDUP_REMOVED lines=8> */
[----:B------:R-:W-:Y:S01]  /*3740*/  ISETP.GT.AND P5, PT, R190, 0x20, P1 ;  /* 0x00000020be00780c */ /* 0x000fe20000fa4270 */
[----:B------:R-:W2:Y:S01]  /*3750*/  LDS R24, [R184+0xc280] ;  /* 0x00c28000b8187984 */ /* 0x000ea20000000800 */
[C---:B------:R-:W-:Y:S01]  /*3760*/  ISETP.LT.OR P6, PT, R187.reuse, 0x2, P6 ;  /* 0x00000002bb00780c */ /* 0x040fe200037c1670 */
[-C--:B------:R-:W-:Y:S01]  /*3770*/  HMMA.16816.F32.BF16 R60, R156, R178.reuse, R60 ;  /* 0x000000b29c3c723c */ /* 0x080fe2000004183c */
[----:B------:R-:W-:Y:S02]  /*3780*/  MUFU.EX2 R10, R10 ;  /* 0x0000000a000a7308 */ /* 0x000fe40000000800 */
[----:B------:R-:W-:Y:S02]  /*3790*/  ISETP.LT.OR P5, PT, R187, 0x21, P5 ;  /* 0x00000021bb00780c */ /* 0x000fe40002fa1670 */
[----:B------:R-:W-:Y:S01]  /*37a0*/  FSEL R34, R11, -INF , !P6 ;  /* 0xff8000000b227808 */ /* 0x000fe20007000000 */
[----:B------:R-:W-:Y:S01]  /*37b0*/  FFMA.FTZ R11, R234, c[0x0][0x29c], -R185 ;  /* 0x0000a700ea0b7a23 */ /* 0x000fe200000108b9 */
[----:B------:R-:W-:Y:S01]  /*37c0*/  ISETP.GT.AND P6, PT, R200, 0x41, P1 ;  /* 0x00000041c800780c */ /* 0x000fe20000fc4270 */
[----:B------:R-:W-:Y:S03]  /*37d0*/  HMMA.16816.F32.BF16 R64, R140, R178, R64 ;  /* 0x000000b28c40723c */ /* 0x000fe60000041840 */
[----:B------:R-:W2:Y:S01]  /*37e0*/  MUFU.EX2 R13, R13 ;  /* 0x0000000d000d7308 */ /* 0x000ea20000000800 */
[----:B------:R-:W-:Y:S01]  /*37f0*/  ISETP.LT.OR P6, PT, R198, 0x42, P6 ;  /* 0x00000042c600780c */ /* 0x000fe200037c1670 */
[--C-:B------:R-:W-:Y:S01]  /*3800*/  FFMA.FTZ R34, R34, c[0x0][0x29c], -R183.reuse ;  /* 0x0000a70022227a23 */ /* 0x100fe200000108b7 */
[----:B------:R-:W-:Y:S02]  /*3810*/  FSEL R14, R14, -INF , !P5 ;  /* 0xff8000000e0e7808 */ /* 0x000fe40006800000 */
[----:B-1----:R-:W-:Y:S02]  /*3820*/  FSEL R236, R25, -INF , !P6 ;  /* 0xff80000019ec7808 */ /* 0x002fe40007000000 */
[----:B------:R-:W1:Y:S01]  /*3830*/  LDS R25, [R184+0xc2a0] ;  /* 0x00c2a000b8197984 */ /* 0x000e620000000800 */
[----:B------:R-:W-:Y:S01]  /*3840*/  ISETP.GT.AND P6, PT, R190, 0x21, P1 ;  /* 0x00000021be00780c */ /* 0x000fe20000fc4270 */
[----:B------:R-:W-:Y:S01]  /*3850*/  FFMA.FTZ R14, R14, c[0x0][0x29c], -R183 ;  /* 0x0000a7000e0e7a23 */ /* 0x000fe200000108b7 */
[----:B------:R-:W-:Y:S01]  /*3860*/  ISETP.GT.AND P5, PT, R200, 0x60, P1 ;  /* 0x00000060c800780c */ /* 0x000fe20000fa4270 */
[----:B------:R-:W-:Y:S01]  /*3870*/  FFMA.FTZ R236, R236, c[0x0][0x29c], -R185 ;  /* 0x0000a700ecec7a23 */ /* 0x000fe200000108b9 */
[----:B------:R-:W-:Y:S01]  /*3880*/  ISETP.LT.OR P6, PT, R187, 0x22, P6 ;  /* 0x00000022bb00780c */ /* 0x000fe200037c1670 */
[----:B------:R-:W-:Y:S01]  /*3890*/  MUFU.EX2 R11, R11 ;  /* 0x0000000b000b7308 */ /* 0x000fe20000000800 */
[----:B------:R-:W-:Y:S02]  /*38a0*/  ISETP.LT.OR P5, PT, R198, 0x61, P5 ;  /* 0x00000061c600780c */ /* 0x000fe40002fa1670 */
[----:B------:R-:W-:Y:S02]  /*38b0*/  FSEL R234, R15, -INF , !P6 ;  /* 0xff8000000fea7808 */ /* 0x000fe40007000000 */
[----:B------:R-:W-:Y:S02]  /*38c0*/  ISETP.GT.AND P6, PT, R200, 0x61, P1 ;  /* 0x00000061c800780c */ /* 0x000fe40000fc4270 */
[----:B------:R-:W-:Y:S01]  /*38d0*/  FSEL R200, R28, -INF , !P5 ;  /* 0xff8000001cc87808 */ /* 0x000fe20006800000 */
[----:B------:R-:W-:Y:S01]  /*38e0*/  FFMA.FTZ R234, R234, c[0x0][0x29c], -R183 ;  /* 0x0000a700eaea7a23 */ /* 0x000fe200000108b7 */
[----:B------:R-:W-:Y:S01]  /*38f0*/  ISETP.LT.OR P6, PT, R198, 0x62, P6 ;  /* 0x00000062c600780c */ /* 0x000fe200037c1670 */
[----:B------:R1:W1:Y:S01]  /*3900*/  MUFU.EX2 R28, R236 ;  /* 0x000000ec001c7308 */ /* 0x0002620000000800 */
[----:B------:R-:W-:Y:S01]  /*3910*/  ISETP.GT.AND P5, PT, R190, 0x40, P1 ;  /* 0x00000040be00780c */ /* 0x000fe20000fa4270 */
[--C-:B------:R-:W-:Y:S01]  /*3920*/  FFMA.FTZ R15, R200, c[0x0][0x29c], -R185.reuse ;  /* 0x0000a700c80f7a23 */ /* 0x100fe200000108b9 */
[----:B------:R-:W-:Y:S01]  /*3930*/  FSEL R198, R29, -INF , !P6 ;  /* 0xff8000001dc67808 */ /* 0x000fe20007000000 */
[--C-:B--2---:R-:W-:Y:S01]  /*3940*/  FADD.FTZ R35, R48, -R24.reuse ;  /* 0x8000001830237221 */ /* 0x104fe20000010000 */
[----:B------:R-:W-:Y:S02]  /*3950*/  ISETP.GT.AND P6, PT, R190, 0x41, P1 ;  /* 0x00000041be00780c */ /* 0x000fe40000fc4270 */
[C---:B------:R-:W-:Y:S01]  /*3960*/  ISETP.LT.OR P5, PT, R187.reuse, 0x41, P5 ;  /* 0x00000041bb00780c */ /* 0x040fe20002fa1670 */
[----:B------:R-:W-:Y:S01]  /*3970*/  FFMA.FTZ R185, R198, c[0x0][0x29c], -R185 ;  /* 0x0000a700c6b97a23 */ /* 0x000fe200000108b9 */
[----:B------:R-:W-:Y:S01]  /*3980*/  ISETP.LT.OR P6, PT, R187, 0x42, P6 ;  /* 0x00000042bb00780c */ /* 0x000fe200037c1670 */
[----:B------:R-:W-:Y:S01]  /*3990*/  FMUL.FTZ R35, R188, R35 ;  /* 0x00000023bc237220 */ /* 0x000fe20000410000 */
[----:B------:R-:W-:Y:S01]  /*39a0*/  FSEL R26, R26, -INF , !P5 ;  /* 0xff8000001a1a7808 */ /* 0x000fe20006800000 */
[----:B------:R-:W-:Y:S01]  /*39b0*/  MUFU.EX2 R14, R14 ;  /* 0x0000000e000e7308 */ /* 0x000fe20000000800 */
[C---:B------:R-:W-:Y:S02]  /*39c0*/  ISETP.GT.AND P5, PT, R190.reuse, 0x60, P1 ;  /* 0x00000060be00780c */ /* 0x040fe40000fa4270 */
[----:B------:R-:W-:Y:S01]  /*39d0*/  ISETP.GT.AND P1, PT, R190, 0x61, P1 ;  /* 0x00000061be00780c */ /* 0x000fe20000f24270 */
[--C-:B------:R-:W-:Y:S01]  /*39e0*/  FFMA.FTZ R26, R26, c[0x0][0x29c], -R183.reuse ;  /* 0x0000a7001a1a7a23 */ /* 0x100fe200000108b7 */
[----:B------:R-:W-:Y:S01]  /*39f0*/  FSEL R198, R27, -INF , !P6 ;  /* 0xff8000001bc67808 */ /* 0x000fe20007000000 */
[--C-:B------:R-:W-:Y:S01]  /*3a00*/  FADD.FTZ R27, R37, -R24.reuse ;  /* 0x80000018251b7221 */ /* 0x100fe20000010000 */
[C---:B------:R-:W-:Y:S02]  /*3a10*/  ISETP.LT.OR P1, PT, R187.reuse, 0x62, P1 ;  /* 0x00000062bb00780c */ /* 0x040fe40000f21670 */
[----:B------:R-:W-:Y:S01]  /*3a20*/  ISETP.LT.OR P5, PT, R187, 0x61, P5 ;  /* 0x00000061bb00780c */ /* 0x000fe20002fa1670 */
[----:B------:R2:W-:Y:S01]  /*3a30*/  MUFU.EX2 R190, R185 ;  /* 0x000000b900be7308 */ /* 0x0005e20000000800 */
[----:B------:R-:W-:Y:S01]  /*3a40*/  FMUL.FTZ R29, R182, R27 ;  /* 0x0000001bb61d7220 */ /* 0x000fe20000410000 */
[----:B------:R-:W-:Y:S01]  /*3a50*/  F2FP.BF16.PACK_AB R188, R189, R188 ;  /* 0x000000bcbdbc723e */ /* 0x000fe200000010ff */
[----:B------:R-:W3:Y:S01]  /*3a60*/  LDS R27, [R184+0xc300] ;  /* 0x00c30000b81b7984 */ /* 0x000ee20000000800 */
[----:B------:R-:W-:Y:S01]  /*3a70*/  FSEL R200, R31, -INF , !P1 ;  /* 0xff8000001fc87808 */ /* 0x000fe20004800000 */
[--C-:B-1----:R-:W-:Y:S01]  /*3a80*/  FADD.FTZ R236, R36, -R24.reuse ;  /* 0x8000001824ec7221 */ /* 0x102fe20000010000 */
[----:B------:R-:W-:Y:S01]  /*3a90*/  FSEL R30, R30, -INF , !P5 ;  /* 0xff8000001e1e7808 */ /* 0x000fe20006800000 */
[----:B------:R-:W1:Y:S01]  /*3aa0*/  LDS R184, [R184+0xc320] ;  /* 0x00c32000b8b87984 */ /* 0x000e620000000800 */
[--C-:B------:R-:W-:Y:S02]  /*3ab0*/  FFMA.FTZ R198, R198, c[0x0][0x29c], -R183.reuse ;  /* 0x0000a700c6c67a23 */ /* 0x100fe400000108b7 */
[----:B------:R4:W-:Y:S01]  /*3ac0*/  MUFU.EX2 R31, R34 ;  /* 0x00000022001f7308 */ /* 0x0009e20000000800 */
[--C-:B------:R-:W-:Y:S02]  /*3ad0*/  FFMA.FTZ R30, R30, c[0x0][0x29c], -R183.reuse ;  /* 0x0000a7001e1e7a23 */ /* 0x100fe400000108b7 */
[----:B------:R-:W-:Y:S02]  /*3ae0*/  FFMA.FTZ R183, R200, c[0x0][0x29c], -R183 ;  /* 0x0000a700c8b77a23 */ /* 0x000fe400000108b7 */
[----:B------:R-:W-:Y:S01]  /*3af0*/  FMUL.FTZ R236, R181, R236 ;  /* 0x000000ecb5ec7220 */ /* 0x000fe20000410000 */
[----:B------:R-:W-:Y:S01]  /*3b00*/  F2FP.BF16.PACK_AB R181, R182, R181 ;  /* 0x000000b5b6b5723e */ /* 0x000fe200000010ff */
[--C-:B------:R-:W-:Y:S02]  /*3b10*/  FADD.FTZ R182, R49, -R24.reuse ;  /* 0x8000001831b67221 */ /* 0x100fe40000010000 */
[--C-:B------:R-:W-:Y:S01]  /*3b20*/  FADD.FTZ R200, R52, -R24.reuse ;  /* 0x8000001834c87221 */ /* 0x100fe20000010000 */
[----:B------:R-:W-:Y:S01]  /*3b30*/  MUFU.EX2 R26, R26 ;  /* 0x0000001a001a7308 */ /* 0x000fe20000000800 */
[----:B------:R-:W-:Y:S01]  /*3b40*/  STS [R218], R181 ;  /* 0x000000b5da007388 */ /* 0x000fe20000000800 */
[----:B------:R-:W-:Y:S01]  /*3b50*/  FMUL.FTZ R182, R189, R182 ;  /* 0x000000b6bdb67220 */ /* 0x000fe20000410000 */
[----:B-----5:R-:W-:Y:S01]  /*3b60*/  F2FP.BF16.PACK_AB R189, R7, R6 ;  /* 0x0000000607bd723e */ /* 0x020fe200000010ff */
[--C-:B--2---:R-:W-:Y:S01]  /*3b70*/  FADD.FTZ R185, R53, -R24.reuse ;  /* 0x8000001835b97221 */ /* 0x104fe20000010000 */
[----:B------:R-:W-:Y:S01]  /*3b80*/  F2FP.BF16.PACK_AB R29, R29, R236 ;  /* 0x000000ec1d1d723e */ /* 0x000fe200000010ff */
[----:B------:R-:W-:Y:S01]  /*3b90*/  FMUL.FTZ R200, R191, R200 ;  /* 0x000000c8bfc87220 */ /* 0x000fe20000410000 */
[----:B------:R-:W-:Y:S01]  /*3ba0*/  F2FP.BF16.PACK_AB R182, R182, R35 ;  /* 0x00000023b6b6723e */ /* 0x000fe200000010ff */
[----:B------:R-:W-:Y:S01]  /*3bb0*/  STS [R218+0x400], R189 ;  /* 0x000400bdda007388 */ /* 0x000fe20000000800 */
[C---:B------:R-:W-:Y:S01]  /*3bc0*/  FMUL.FTZ R185, R230.reuse, R185 ;  /* 0x000000b9e6b97220 */ /* 0x040fe20000410000 */
[----:B------:R-:W-:Y:S01]  /*3bd0*/  F2FP.BF16.PACK_AB R191, R230, R191 ;  /* 0x000000bfe6bf723e */ /* 0x000fe200000010ff */
[--C-:B------:R-:W-:Y:S01]  /*3be0*/  FADD.FTZ R35, R65, -R24.reuse ;  /* 0x8000001841237221 */ /* 0x100fe20000010000 */
[----:B------:R-:W-:Y:S01]  /*3bf0*/  STS [R225], R188 ;  /* 0x000000bce1007388 */ /* 0x000fe20000000800 */
[--C-:B------:R-:W-:Y:S01]  /*3c00*/  FADD.FTZ R187, R38, -R25.reuse ;  /* 0x8000001926bb7221 */ /* 0x100fe20000010000 */
[----:B------:R-:W-:Y:S01]  /*3c10*/  F2FP.BF16.PACK_AB R185, R185, R200 ;  /* 0x000000c8b9b9723e */ /* 0x000fe200000010ff */
[----:B----4-:R-:W-:Y:S01]  /*3c20*/  FADD.FTZ R34, R64, -R24 ;  /* 0x8000001840227221 */ /* 0x010fe20000010000 */
[----:B------:R-:W-:Y:S01]  /*3c30*/  F2FP.BF16.PACK_AB R200, R232, R231 ;  /* 0x000000e7e8c8723e */ /* 0x000fe200000010ff */
[--C-:B------:R-:W-:Y:S01]  /*3c40*/  FADD.FTZ R24, R39, -R25.reuse ;  /* 0x8000001927187221 */ /* 0x100fe20000010000 */
[----:B------:R-:W2:Y:S01]  /*3c50*/  MUFU.EX2 R15, R15 ;  /* 0x0000000f000f7308 */ /* 0x000ea20000000800 */
[----:B------:R-:W-:Y:S02]  /*3c60*/  FMUL.FTZ R34, R231, R34 ;  /* 0x00000022e7227220 */ /* 0x000fe40000410000 */
[----:B------:R-:W-:Y:S02]  /*3c70*/  FMUL.FTZ R187, R6, R187 ;  /* 0x000000bb06bb7220 */ /* 0x000fe40000410000 */
[----:B------:R-:W-:Y:S02]  /*3c80*/  FMUL.FTZ R24, R7, R24 ;  /* 0x0000001807187220 */ /* 0x000fe40000410000 */
[--C-:B------:R-:W-:Y:S02]  /*3c90*/  FADD.FTZ R7, R50, -R25.reuse ;  /* 0x8000001932077221 */ /* 0x100fe40000010000 */
[--C-:B------:R-:W-:Y:S01]  /*3ca0*/  FADD.FTZ R6, R51, -R25.reuse ;  /* 0x8000001933067221 */ /* 0x100fe20000010000 */
[----:B------:R-:W4:Y:S01]  /*3cb0*/  MUFU.EX2 R231, R234 ;  /* 0x000000ea00e77308 */ /* 0x000f220000000800 */
[--C-:B------:R-:W-:Y:S01]  /*3cc0*/  FADD.FTZ R230, R55, -R25.reuse ;  /* 0x8000001937e67221 */ /* 0x100fe20000010000 */
[----:B------:R-:W-:Y:S01]  /*3cd0*/  F2FP.BF16.PACK_AB R187, R24, R187 ;  /* 0x000000bb18bb723e */ /* 0x000fe200000010ff */
[--C-:B------:R-:W-:Y:S02]  /*3ce0*/  FADD.FTZ R233, R54, -R25.reuse ;  /* 0x8000001936e97221 */ /* 0x100fe40000010000 */
[----:B------:R-:W-:Y:S01]  /*3cf0*/  FMUL.FTZ R7, R18, R7 ;  /* 0x0000000712077220 */ /* 0x000fe20000410000 */
[C---:B------:R-:W-:Y:S01]  /*3d00*/  F2FP.BF16.PACK_AB R18, R19.reuse, R18 ;  /* 0x000000121312723e */ /* 0x040fe200000010ff */
[----:B------:R-:W-:Y:S01]  /*3d10*/  FMUL.FTZ R6, R19, R6 ;  /* 0x0000000613067220 */ /* 0x000fe20000410000 */
[C---:B------:R-:W-:Y:S01]  /*3d20*/  F2FP.BF16.PACK_AB R19, R23.reuse, R22 ;  /* 0x000000161713723e */ /* 0x040fe200000010ff */
[----:B------:R-:W-:Y:S01]  /*3d30*/  FMUL.FTZ R230, R23, R230 ;  /* 0x000000e617e67220 */ /* 0x000fe20000410000 */
[----:B------:R-:W-:Y:S01]  /*3d40*/  MUFU.EX2 R30, R30 ;  /* 0x0000001e001e7308 */ /* 0x000fe20000000800 */
[----:B------:R1:W-:Y:S01]  /*3d50*/  STS [R225+0x400], R18 ;  /* 0x00040012e1007388 */ /* 0x0003e20000000800 */
[----:B------:R-:W-:Y:S01]  /*3d60*/  FMUL.FTZ R233, R22, R233 ;  /* 0x000000e916e97220 */ /* 0x000fe20000410000 */
[----:B------:R-:W-:Y:S01]  /*3d70*/  F2FP.BF16.PACK_AB R6, R6, R7 ;  /* 0x000000070606723e */ /* 0x000fe200000010ff */
[--C-:B------:R-:W-:Y:S02]  /*3d80*/  FADD.FTZ R22, R66, -R25.reuse ;  /* 0x8000001942167221 */ /* 0x100fe40000010000 */
[----:B------:R-:W-:Y:S01]  /*3d90*/  FADD.FTZ R25, R67, -R25 ;  /* 0x8000001943197221 */ /* 0x000fe20000010000 */
[----:B------:R-:W-:Y:S01]  /*3da0*/  F2FP.BF16.PACK_AB R233, R230, R233 ;  /* 0x000000e9e6e9723e */ /* 0x000fe200000010ff */
[--C-:B---3--:R-:W-:Y:S02]  /*3db0*/  FADD.FTZ R24, R41, -R27.reuse ;  /* 0x8000001b29187221 */ /* 0x108fe40000010000 */
[----:B------:R3:W5:Y:S01]  /*3dc0*/  MUFU.EX2 R23, R198 ;  /* 0x000000c600177308 */ /* 0x0007620000000800 */
[----:B------:R-:W-:Y:S01]  /*3dd0*/  FMUL.FTZ R35, R232, R35 ;  /* 0x00000023e8237220 */ /* 0x000fe20000410000 */
[C---:B------:R-:W-:Y:S01]  /*3de0*/  F2FP.BF16.PACK_AB R232, R186.reuse, R33 ;  /* 0x00000021bae8723e */ /* 0x040fe200000010ff */
[----:B------:R-:W-:Y:S01]  /*3df0*/  FMUL.FTZ R22, R33, R22 ;  /* 0x0000001621167220 */ /* 0x000fe20000410000 */
[----:B------:R-:W-:Y:S01]  /*3e00*/  F2FP.BF16.PACK_AB R33, R9, R8 ;  /* 0x000000080921723e */ /* 0x000fe200000010ff */
[----:B------:R-:W-:Y:S01]  /*3e10*/  FMUL.FTZ R25, R186, R25 ;  /* 0x00000019ba197220 */ /* 0x000fe20000410000 */
[----:B------:R-:W-:Y:S01]  /*3e20*/  F2FP.BF16.PACK_AB R34, R35, R34 ;  /* 0x000000222322723e */ /* 0x000fe200000010ff */
[----:B------:R-:W-:Y:S02]  /*3e30*/  FMUL.FTZ R24, R9, R24 ;  /* 0x0000001809187220 */ /* 0x000fe40000410000 */
[----:B------:R-:W-:Y:S01]  /*3e40*/  STS [R218+0x1000], R33 ;  /* 0x00100021da007388 */ /* 0x000fe20000000800 */
[--C-:B------:R-:W-:Y:S01]  /*3e50*/  FADD.FTZ R186, R56, -R27.reuse ;  /* 0x8000001b38ba7221 */ /* 0x100fe20000010000 */
[----:B------:R-:W3:Y:S01]  /*3e60*/  MUFU.EX2 R183, R183 ;  /* 0x000000b700b77308 */ /* 0x000ee20000000800 */
[--C-:B------:R-:W-:Y:S01]  /*3e70*/  FADD.FTZ R9, R57, -R27.reuse ;  /* 0x8000001b39097221 */ /* 0x100fe20000010000 */
[----:B------:R-:W-:Y:S01]  /*3e80*/  F2FP.BF16.PACK_AB R22, R25, R22 ;  /* 0x000000161916723e */ /* 0x000fe200000010ff */
[----:B------:R-:W-:Y:S01]  /*3e90*/  FMUL.FTZ R186, R13, R186 ;  /* 0x000000ba0dba7220 */ /* 0x000fe20000410000 */
[C---:B------:R-:W-:Y:S01]  /*3ea0*/  F2FP.BF16.PACK_AB R13, R28.reuse, R13 ;  /* 0x0000000d1c0d723e */ /* 0x040fe200000010ff */
[----:B------:R-:W-:Y:S01]  /*3eb0*/  FMUL.FTZ R9, R28, R9 ;  /* 0x000000091c097220 */ /* 0x000fe20000410000 */
[----:B--2---:R-:W-:Y:S01]  /*3ec0*/  F2FP.BF16.PACK_AB R28, R190, R15 ;  /* 0x0000000fbe1c723e */ /* 0x004fe200000010ff */
[--C-:B------:R-:W-:Y:S02]  /*3ed0*/  FADD.FTZ R7, R40, -R27.reuse ;  /* 0x8000001b28077221 */ /* 0x100fe40000010000 */
[--C-:B------:R-:W-:Y:S01]  /*3ee0*/  FADD.FTZ R25, R44, -R27.reuse ;  /* 0x8000001b2c197221 */ /* 0x100fe20000010000 */
[----:B------:R-:W-:Y:S01]  /*3ef0*/  F2FP.BF16.PACK_AB R35, R9, R186 ;  /* 0x000000ba0923723e */ /* 0x000fe200000010ff */
[----:B------:R-:W-:Y:S01]  /*3f00*/  FMUL.FTZ R7, R8, R7 ;  /* 0x0000000708077220 */ /* 0x000fe20000410000 */
[----:B------:R-:W-:Y:S01]  /*3f10*/  F2FP.BF16.PACK_AB R9, R31, R10 ;  /* 0x0000000a1f09723e */ /* 0x000fe200000010ff */
[----:B------:R-:W-:Y:S01]  /*3f20*/  FMUL.FTZ R25, R12, R25 ;  /* 0x000000190c197220 */ /* 0x000fe20000410000 */
[----:B------:R-:W-:Y:S01]  /*3f30*/  F2FP.BF16.PACK_AB R12, R11, R12 ;  /* 0x0000000c0b0c723e */ /* 0x000fe200000010ff */
[--C-:B-1----:R-:W-:Y:S01]  /*3f40*/  FADD.FTZ R18, R43, -R184.reuse ;  /* 0x800000b82b127221 */ /* 0x102fe20000010000 */
[----:B------:R-:W-:Y:S01]  /*3f50*/  F2FP.BF16.PACK_AB R7, R24, R7 ;  /* 0x000000071807723e */ /* 0x000fe200000010ff */
[----:B------:R1:W-:Y:S01]  /*3f60*/  STS [R218+0x1400], R9 ;  /* 0x00140009da007388 */ /* 0x0003e20000000800 */
[----:B----4-:R-:W-:Y:S01]  /*3f70*/  F2FP.BF16.PACK_AB R24, R231, R14 ;  /* 0x0000000ee718723e */ /* 0x010fe200000010ff */
[----:B------:R-:W-:Y:S02]  /*3f80*/  FMUL.FTZ R18, R31, R18 ;  /* 0x000000121f127220 */ /* 0x000fe40000410000 */
[----:B------:R2:W-:Y:S01]  /*3f90*/  STS [R225+0x1000], R12 ;  /* 0x0010000ce1007388 */ /* 0x0005e20000000800 */
[--C-:B------:R-:W-:Y:S02]  /*3fa0*/  FADD.FTZ R8, R45, -R27.reuse ;  /* 0x8000001b2d087221 */ /* 0x100fe40000010000 */
[--C-:B---3--:R-:W-:Y:S01]  /*3fb0*/  FADD.FTZ R198, R60, -R27.reuse ;  /* 0x8000001b3cc67221 */ /* 0x108fe20000010000 */
[----:B------:R-:W-:Y:S01]  /*3fc0*/  STS [R225+0x1400], R24 ;  /* 0x00140018e1007388 */ /* 0x000fe20000000800 */
[----:B------:R-:W-:Y:S01]  /*3fd0*/  FMUL.FTZ R8, R11, R8 ;  /* 0x000000080b087220 */ /* 0x000fe20000410000 */
[----:B-----5:R-:W-:Y:S01]  /*3fe0*/  F2FP.BF16.PACK_AB R11, R23, R26 ;  /* 0x0000001a170b723e */ /* 0x020fe200000010ff */
[----:B------:R-:W-:Y:S01]  /*3ff0*/  FMUL.FTZ R198, R15, R198 ;  /* 0x000000c60fc67220 */ /* 0x000fe20000410000 */
[----:B------:R-:W-:Y:S01]  /*4000*/  STS [R218+0x2000], R191 ;  /* 0x002000bfda007388 */ /* 0x000fe20000000800 */
[----:B------:R-:W-:Y:S01]  /*4010*/  FADD.FTZ R27, R61, -R27 ;  /* 0x8000001b3d1b7221 */ /* 0x000fe20000010000 */
[----:B------:R-:W-:Y:S01]  /*4020*/  F2FP.BF16.PACK_AB R8, R8, R25 ;  /* 0x000000190808723e */ /* 0x000fe200000010ff */
[--C-:B------:R-:W-:Y:S01]  /*4030*/  FADD.FTZ R15, R42, -R184.reuse ;  /* 0x800000b82a0f7221 */ /* 0x100fe20000010000 */
[----:B------:R-:W-:Y:S01]  /*4040*/  STS [R218+0x2400], R19 ;  /* 0x00240013da007388 */ /* 0x000fe20000000800 */
[----:B------:R-:W-:Y:S02]  /*4050*/  FMUL.FTZ R27, R190, R27 ;  /* 0x0000001bbe1b7220 */ /* 0x000fe40000410000 */
[----:B------:R-:W-:Y:S01]  /*4060*/  FMUL.FTZ R15, R10, R15 ;  /* 0x0000000f0a0f7220 */ /* 0x000fe20000410000 */
[----:B------:R3:W-:Y:S01]  /*4070*/  STS [R225+0x2000], R200 ;  /* 0x002000c8e1007388 */ /* 0x0007e20000000800 */
[----:B------:R-:W-:Y:S02]  /*4080*/  F2FP.BF16.PACK_AB R10, R183, R30 ;  /* 0x0000001eb70a723e */ /* 0x000fe400000010ff */
[----:B------:R-:W-:Y:S01]  /*4090*/  F2FP.BF16.PACK_AB R198, R27, R198 ;  /* 0x000000c61bc6723e */ /* 0x000fe200000010ff */
[----:B------:R-:W-:Y:S01]  /*40a0*/  STS [R225+0x2400], R232 ;  /* 0x002400e8e1007388 */ /* 0x000fe20000000800 */
[----:B------:R-:W-:Y:S01]  /*40b0*/  F2FP.BF16.PACK_AB R15, R18, R15 ;  /* 0x0000000f120f723e */ /* 0x000fe200000010ff */
[--C-:B-1----:R-:W-:Y:S01]  /*40c0*/  FADD.FTZ R9, R46, -R184.reuse ;  /* 0x800000b82e097221 */ /* 0x102fe20000010000 */
[----:B------:R-:W-:Y:S01]  /*40d0*/  IADD3 R18, R196, UR4, RZ ;  /* 0x00000004c4127c10 */ /* 0x000fe2000fffe0ff */
[----:B------:R-:W-:Y:S01]  /*40e0*/  STS [R218+0x3000], R13 ;  /* 0x0030000dda007388 */ /* 0x000fe20000000800 */
[--C-:B--2---:R-:W-:Y:S02]  /*40f0*/  FADD.FTZ R12, R47, -R184.reuse ;  /* 0x800000b82f0c7221 */ /* 0x104fe40000010000 */
[----:B------:R-:W-:Y:S01]  /*4100*/  LEA R18, R18, 0x8080, 0x1 ;  /* 0x0000808012127811 */ /* 0x000fe200078e08ff */
[----:B------:R1:W-:Y:S01]  /*4110*/  STS [R218+0x3400], R11 ;  /* 0x0034000bda007388 */ /* 0x0003e20000000800 */
[----:B------:R-:W-:Y:S02]  /*4120*/  FMUL.FTZ R9, R14, R9 ;  /* 0x000000090e097220 */ /* 0x000fe40000410000 */
[----:B------:R-:W-:Y:S01]  /*4130*/  FMUL.FTZ R12, R231, R12 ;  /* 0x0000000ce70c7220 */ /* 0x000fe20000410000 */
[----:B------:R-:W-:Y:S01]  /*4140*/  STS [R225+0x3000], R28 ;  /* 0x0030001ce1007388 */ /* 0x000fe20000000800 */
[--C-:B------:R-:W-:Y:S03]  /*4150*/  FADD.FTZ R14, R59, -R184.reuse ;  /* 0x800000b83b0e7221 */ /* 0x100fe60000010000 */
[----:B------:R-:W-:Y:S01]  /*4160*/  STS [R225+0x3400], R10 ;  /* 0x0034000ae1007388 */ /* 0x000fe20000000800 */
[----:B------:R-:W-:Y:S01]  /*4170*/  F2FP.BF16.PACK_AB R12, R12, R9 ;  /* 0x000000090c0c723e */ /* 0x000fe200000010ff */
[--C-:B------:R-:W-:Y:S02]  /*4180*/  FADD.FTZ R9, R58, -R184.reuse ;  /* 0x800000b83a097221 */ /* 0x100fe40000010000 */
[----:B------:R-:W-:Y:S01]  /*4190*/  BAR.SYNC.DEFER_BLOCKING 0x0 ;  /* 0x0000000000007b1d */ /* 0x000fe20000010000 */
[----:B------:R-:W-:Y:S02]  /*41a0*/  FMUL.FTZ R14, R23, R14 ;  /* 0x0000000e170e7220 */ /* 0x000fe40000410000 */
[----:B------:R-:W-:Y:S02]  /*41b0*/  FMUL.FTZ R9, R26, R9 ;  /* 0x000000091a097220 */ /* 0x000fe40000410000 */
[----:B---3--:R-:W-:Y:S03]  /*41c0*/  IMAD.SHL.U32 R200, R197, 0x2, RZ ;  /* 0x00000002c5c87824 */ /* 0x008fe600078e00ff */
[----:B------:R-:W-:Y:S01]  /*41d0*/  F2FP.BF16.PACK_AB R19, R14, R9 ;  /* 0x000000090e13723e */ /* 0x000fe200000010ff */
[--C-:B-1----:R-:W-:Y:S02]  /*41e0*/  FADD.FTZ R11, R62, -R184.reuse ;  /* 0x800000b83e0b7221 */ /* 0x102fe40000010000 */
[----:B------:R-:W-:Y:S02]  /*41f0*/  FADD.FTZ R184, R63, -R184 ;  /* 0x800000b83fb87221 */ /* 0x000fe40000010000 */
[----:B------:R-:W-:Y:S02]  /*4200*/  FMUL.FTZ R11, R30, R11 ;  /* 0x0000000b1e0b7220 */ /* 0x000fe40000410000 */
[----:B------:R-:W-:Y:S01]  /*4210*/  FMUL.FTZ R184, R183, R184 ;  /* 0x000000b8b7b87220 */ /* 0x000fe20000410000 */
[----:B------:R-:W-:Y:S04]  /*4220*/  STS [R218+0x4000], R29 ;  /* 0x0040001dda007388 */ /* 0x000fe80000000800 */
[----:B------:R-:W-:Y:S01]  /*4230*/  F2FP.BF16.PACK_AB R184, R184, R11 ;  /* 0x0000000bb8b8723e */ /* 0x000fe200000010ff */
[----:B------:R-:W-:Y:S04]  /*4240*/  STS [R218+0x4400], R187 ;  /* 0x004400bbda007388 */ /* 0x000fe80000000800 */
        /* <DEDUP_REMOVED lines=8> */
[----:B-1----:R-:W-:Y:S03]  /*42d0*/  IMAD.IADD R6, R199, 0x1, R18 ;  /* 0x00000001c7067824 */ /* 0x002fe600078e0212 */
[----:B------:R-:W-:Y:S04]  /*42e0*/  STS [R225+0x6000], R34 ;  /* 0x00600022e1007388 */ /* 0x000fe80000000800 */
[----:B------:R-:W-:Y:S04]  /*42f0*/  STS [R225+0x6400], R22 ;  /* 0x00640016e1007388 */ /* 0x000fe80000000800 */
[----:B------:R-:W-:Y:S04]  /*4300*/  STS [R218+0x7000], R35 ;  /* 0x00700023da007388 */ /* 0x000fe80000000800 */
[----:B------:R-:W-:Y:S04]  /*4310*/  STS [R218+0x7400], R19 ;  /* 0x00740013da007388 */ /* 0x000fe80000000800 */
[----:B------:R1:W-:Y:S04]  /*4320*/  STS [R225+0x7000], R198 ;  /* 0x007000c6e1007388 */ /* 0x0003e80000000800 */
[----:B------:R-:W-:Y:S04]  /*4330*/  STS [R225+0x7400], R184 ;  /* 0x007400b8e1007388 */ /* 0x000fe80000000800 */
[----:B------:R-:W-:Y:S08]  /*4340*/  LDSM.16.MT88.4 R8, [R194+0xc480] ;  /* 0x00c48000c208783b */ /* 0x000ff00000004200 */
[----:B------:R-:W2:Y:S08]  /*4350*/  LDSM.16.MT88.4 R12, [R18] ;  /* 0x00000000120c783b */ /* 0x000eb00000004200 */
[----:B------:R-:W3:Y:S01]  /*4360*/  LDSM.16.MT88.4 R24, [R194+0xe480] ;  /* 0x00e48000c218783b */ /* 0x000ee20000004200 */
[----:B-1----:R-:W-:Y:S07]  /*4370*/  IMAD.IADD R198, R192, 0x1, R200 ;  /* 0x00000001c0c67824 */ /* 0x002fee00078e02c8 */
[----:B------:R-:W1:Y:S08]  /*4380*/  LDSM.16.MT88.4 R28, [R6] ;  /* 0x00000000061c783b */ /* 0x000e700000004200 */
        /* <DEDUP_REMOVED lines=36> */
[----:B------:R-:W-:Y:S05]  /*45d0*/  ISETP.GE.AND P1, PT, R6, UR14, PT ;  /* 0x0000000e06007c0c */ /* 0x000fea000bf26270 */
[C---:B------:R-:W-:Y:S01]  /*45e0*/  HMMA.16816.F32.BF16 R88, R24.reuse, R28, R88 ;  /* 0x0000001c1858723c */ /* 0x040fe20000041858 */
[----:B------:R1:W5:Y:S07]  /*45f0*/  LDSM.16.M88.4 R180, [R198+0x10480] ;  /* 0x01048000c6b4783b */ /* 0x00036e0000000200 */
[-C--:B------:R-:W-:Y:S01]  /*4600*/  HMMA.16816.F32.BF16 R92, R24, R30.reuse, R92 ;  /* 0x0000001e185c723c */ /* 0x080fe2000004185c */
[----:B------:R1:W1:Y:S07]  /*4610*/  LDSM.16.M88.4 R24, [R200+0x10480] ;  /* 0x01048000c818783b */ /* 0x00026e0000000200 */
[----:B------:R-:W-:Y:S01]  /*4620*/  HMMA.16816.F32.BF16 R96, R8, R30, R96 ;  /* 0x0000001e0860723c */ /* 0x000fe20000041860 */
[----:B------:R1:W1:Y:S07]  /*4630*/  LDSM.16.MT88.4 R28, [R193] ;  /* 0x00000000c11c783b */ /* 0x00026e0000004200 */
        /* <DEDUP_REMOVED lines=21> */
[----:B------:R-:W-:Y:S04]  /*4790*/  IMAD.WIDE.U32 R10, R7, c[0x0][0x288], R208 ;  /* 0x0000a200070a7a25 */ /* 0x000fe800078e00d0 */
[----:B------:R-:W-:Y:S01]  /*47a0*/  IMAD R4, R5, c[0x0][0x288], RZ ;  /* 0x0000a20005047a24 */ /* 0x000fe200078e02ff */
[----:B------:R-:W-:Y:S01]  /*47b0*/  IADD3 R8, P5, P1, R17, UR26, R10 ;  /* 0x0000001a11087c10 */ /* 0x000fe2000f9be00a */
[----:B------:R-:W-:Y:S02]  /*47c0*/  IMAD R5, R5, c[0x0][0x210], RZ ;  /* 0x0000840005057a24 */ /* 0x000fe400078e02ff */
[C---:B------:R-:W-:Y:S02]  /*47d0*/  IMAD R4, R7.reuse, c[0x0][0x28c], R4 ;  /* 0x0000a30007047a24 */ /* 0x040fe400078e0204 */
[----:B------:R-:W-:Y:S04]  /*47e0*/  IMAD.WIDE.U32 R20, R7, c[0x0][0x210], R212 ;  /* 0x0000840007147a25 */ /* 0x000fe800078e00d4 */
[----:B------:R-:W-:Y:S01]  /*47f0*/  IMAD.IADD R4, R11, 0x1, R4 ;  /* 0x000000010b047824 */ /* 0x000fe200078e0204 */
[----:B------:R-:W-:Y:S01]  /*4800*/  SHF.R.S32.HI R11, RZ, 0x1f, R17 ;  /* 0x0000001fff0b7819 */ /* 0x000fe20000011411 */
[----:B------:R-:W-:Y:S01]  /*4810*/  IMAD R5, R7, c[0x0][0x214], R5 ;  /* 0x0000850007057a24 */ /* 0x000fe200078e0205 */
[----:B------:R-:W-:Y:S01]  /*4820*/  IADD3 R17, -R206, c[0x0][0x168], -R17 ;  /* 0x00005a00ce117a10 */ /* 0x000fe20007ffe911 */
[----:B------:R-:W-:Y:S01]  /*4830*/  IMAD.U32 R7, RZ, RZ, UR6 ;  /* 0x00000006ff077e24 */ /* 0x000fe2000f8e00ff */
[----:B------:R-:W-:Y:S01]  /*4840*/  IADD3.X R11, R11, UR25, R4, P5, P1 ;  /* 0x000000190b0b7c10 */ /* 0x000fe2000afe2404 */
[----:B------:R-:W-:Y:S01]  /*4850*/  IMAD.IADD R5, R21, 0x1, R5 ;  /* 0x0000000115057824 */ /* 0x000fe200078e0205 */
[----:B------:R-:W-:Y:S04]  /*4860*/  IADD3 R4, P5, P1, R210, UR30, R20 ;  /* 0x0000001ed2047c10 */ /* 0x000fe8000f9be014 */
[----:B------:R-:W-:Y:S02]  /*4870*/  LEA R4, P6, R18, R4, 0x6 ;  /* 0x0000000412047211 */ /* 0x000fe400078c30ff */
[----:B------:R-:W-:Y:S01]  /*4880*/  IADD3.X R6, R202, UR28, R5, P5, P1 ;  /* 0x0000001cca067c10 */ /* 0x000fe2000afe2405 */
[----:B------:R-:W-:Y:S01]  /*4890*/  IMAD.U32 R5, RZ, RZ, UR6 ;  /* 0x00000006ff057e24 */ /* 0x000fe2000f8e00ff */
[C---:B------:R-:W-:Y:S02]  /*48a0*/  LEA R10, P1, R8.reuse, c[0x0][0x280], 0x2 ;  /* 0x0000a000080a7a11 */ /* 0x040fe400078210ff */
[----:B------:R-:W-:Y:S01]  /*48b0*/  ISETP.LT.OR P5, PT, R17, 0x1, P3 ;  /* 0x000000011100780c */ /* 0x000fe20001fa1670 */
[----:B------:R-:W-:Y:S01]  /*48c0*/  @!P2 IMAD R5, R5, 0x40, R208 ;  /* 0x000000400505a824 */ /* 0x000fe200078e02d0 */
[----:B------:R-:W-:Y:S02]  /*48d0*/  LEA.HI.X R11, R8, c[0x0][0x284], R11, 0x2, P1 ;  /* 0x0000a100080b7a11 */ /* 0x000fe400008f140b */
[----:B------:R-:W-:Y:S02]  /*48e0*/  LEA R16, P1, R4, c[0x0][0x1f0], 0x1 ;  /* 0x00007c0004107a11 */ /* 0x000fe400078208ff */
[----:B------:R-:W-:Y:S02]  /*48f0*/  LEA.HI.X R9, R18, R6, R9, 0x6, P6 ;  /* 0x0000000612097211 */ /* 0x000fe400030f3409 */
[----:B------:R-:W-:Y:S02]  /*4900*/  ISETP.LT.OR P6, PT, R17, 0x21, P3 ;  /* 0x000000211100780c */ /* 0x000fe40001fc1670 */
[----:B------:R-:W-:Y:S01]  /*4910*/  LEA.HI.X R17, R4, c[0x0][0x1f4], R9, 0x1, P1 ;  /* 0x00007d0004117a11 */ /* 0x000fe200008f0c09 */
[----:B------:R-:W-:Y:S01]  /*4920*/  IMAD R4, R7, 0x2000, R216 ;  /* 0x0000200007047824 */ /* 0x000fe200078e02d8 */
[----:B------:R-:W-:Y:S01]  /*4930*/  IADD3 R18, P1, R16, UR10, RZ ;  /* 0x0000000a10127c10 */ /* 0x000fe2000ff3e0ff */
[----:B------:R-:W-:Y:S03]  /*4940*/  @!P2 IMAD.SHL.U32 R9, R5, 0x4, RZ ;  /* 0x000000040509a824 */ /* 0x000fe600078e00ff */
[----:B------:R-:W-:Y:S01]  /*4950*/  @!PT LDS RZ, [RZ] ;  /* 0x00000000fffff984 */ /* 0x000fe20000000800 */
[----:B------:R-:W-:Y:S01]  /*4960*/  @!PT LDS RZ, [RZ] ;  /* 0x00000000fffff984 */ /* 0x000fe20000000800 */
[----:B------:R-:W-:Y:S01]  /*4970*/  @!PT LDS RZ, [RZ] ;  /* 0x00000000fffff984 */ /* 0x000fe20000000800 */
[----:B------:R1:W-:Y:S01]  /*4980*/  LDGSTS.E.BYPASS.LTC128B.128 [R4], [R16.64], !P5 ;  /* 0x0000000010047fae */ /* 0x0003e2000e901d56 */
[----:B------:R-:W-:Y:S07]  /*4990*/  IADD3.X R19, R17, UR9, RZ, P1, !PT ;  /* 0x0000000911137c10 */ /* 0x000fee0008ffe4ff */
[----:B------:R1:W-:Y:S08]  /*49a0*/  LDGSTS.E.BYPASS.LTC128B.128 [R4+0x1000], [R18.64], !P6 ;  /* 0x0100000012047fae */ /* 0x0003f0000f101d56 */
[----:B------:R1:W-:Y:S02]  /*49b0*/  @!P2 LDGSTS.E.BYPASS.LTC128B.128 [R9+0xc280], [R10.64] ;  /* 0x0c2800000a09afae */ /* 0x0003e4000b901d56 */
.L_x_343:
        /* <DEDUP_REMOVED lines=10> */
[----:B------:R-:W-:Y:S01]  /*4a60*/  IMAD.SHL.U32 R229, R229, 0x1000, RZ ;  /* 0x00001000e5e57824 */ /* 0x000fe200078e00ff */
[----:B------:R-:W-:Y:S01]  /*4a70*/  LDSM.16.M88.4 R32, [R44+0x10480] ;  /* 0x010480002c20783b */ /* 0x000fe20000000200 */
[----:B------:R-:W-:Y:S02]  /*4a80*/  UISETP.GE.AND UP1, UPT, UR7, 0x1, UPT ;  /* 0x000000010700788c */ /* 0x000fe4000bf26270 */
[-C--:B------:R-:W-:Y:S01]  /*4a90*/  HMMA.16816.F32.BF16 R12, R12, R30.reuse, RZ ;  /* 0x0000001e0c0c723c */ /* 0x080fe200000418ff */
[----:B------:R-:W-:Y:S01]  /*4aa0*/  LDSM.16.M88.4 R40, [R44+0x11480] ;  /* 0x011480002c28783b */ /* 0x000fe20000000200 */
[----:B------:R-:W-:Y:S02]  /*4ab0*/  UIADD3 UR15, UR6, 0x1, URZ ;  /* 0x00000001060f7890 */ /* 0x000fe4000fffe03f */
[----:B------:R-:W-:Y:S02]  /*4ac0*/  UISETP.GE.AND UP0, UPT, UR6, 0x1, UPT ;  /* 0x000000010600788c */ /* 0x000fe4000bf06270 */
[----:B------:R-:W-:Y:S02]  /*4ad0*/  USEL UR5, UR33, URZ, !UP2 ;  /* 0x0000003f21057287 */ /* 0x000fe4000d000000 */
[----:B------:R-:W-:Y:S01]  /*4ae0*/  HMMA.16816.F32.BF16 R16, R24, R30, RZ ;  /* 0x0000001e1810723c */ /* 0x000fe200000418ff */
[----:B------:R-:W1:Y:S01]  /*4af0*/  LDSM.16.MT88.4 R24, [R193+0x1000] ;  /* 0x00100000c118783b */ /* 0x000e620000004200 */
[----:B------:R-:W-:Y:S02]  /*4b00*/  USEL UR7, UR20, URZ, !UP1 ;  /* 0x0000003f14077287 */ /* 0x000fe4000c800000 */
[----:B------:R-:W-:Y:S01]  /*4b10*/  USEL UR6, UR15, URZ, !UP0 ;  /* 0x0000003f0f067287 */ /* 0x000fe2000c000000 */
        /* <DEDUP_REMOVED lines=152> */
.L_x_323:
[----:B------:R-:W-:Y:S05]  /*54a0*/  @P1 EXIT ;  /* 0x000000000000194d */ /* 0x000fea0003800000 */
[----:B------:R-:W1:Y:S01]  /*54b0*/  S2R R2, SR_CTAID.Y ;  /* 0x0000000000027919 */ /* 0x000e620000002600 */
[----:B------:R-:W-:Y:S01]  /*54c0*/  MOV R0, c[0x0][0x338] ;  /* 0x0000ce0000007a02 */ /* 0x000fe20000000f00 */
[----:B------:R-:W-:-:S02]  /*54d0*/  USHF.L.U32 UR5, UR11, 0xd, URZ ;  /* 0x0000000d0b057899 */ /* 0x000fc4000800063f */
[----:B------:R-:W-:Y:S01]  /*54e0*/  BAR.SYNC.DEFER_BLOCKING 0x1, 0x100 ;  /* 0x0044000000007b1d */ /* 0x000fe20000010000 */
[----:B------:R-:W-:Y:S01]  /*54f0*/  ISETP.NE.AND P1, PT, R0, 0x1, PT ;  /* 0x000000010000780c */ /* 0x000fe20003f25270 */
[----:B------:R-:W-:Y:S02]  /*5500*/  USHF.R.S32.HI UR4, URZ, 0x1f, UR5 ;  /* 0x0000001f3f047899 */ /* 0x000fe40008011405 */
[C---:B------:R-:W-:Y:S02]  /*5510*/  IADD3 R6, P0, R204.reuse, UR5, RZ ;  /* 0x00000005cc067c10 */ /* 0x040fe4000ff1e0ff */
[----:B------:R-:W2:Y:S02]  /*5520*/  S2R R0, SR_CTAID.Z ;  /* 0x0000000000007919 */ /* 0x000ea40000002700 */
[----:B------:R-:W-:-:S06]  /*5530*/  LEA.HI.X.SX32 R7, R204, UR4, 0x1, P0 ;  /* 0x00000004cc077c11 */ /* 0x000fcc00080f0eff */
[----:B-1----:R-:W-:-:S05]  /*5540*/  @P1 IMAD.HI.U32 R3, R2, c[0x0][0x33c], RZ ;  /* 0x0000cf0002031a27 */ /* 0x002fca00078e00ff */
[----:B------:R-:W-:-:S04]  /*5550*/  @P1 SHF.R.U32.HI R2, RZ, c[0x0][0x340], R3 ;  /* 0x0000d000ff021a19 */ /* 0x000fc80000011603 */
[----:B------:R-:W-:Y:S01]  /*5560*/  SHF.R.S32.HI R5, RZ, 0x1f, R2 ;  /* 0x0000001fff057819 */ /* 0x000fe20000011402 */
[----:B------:R-:W-:-:S04]  /*5570*/  IMAD.WIDE.U32 R8, R2, c[0x0][0x328], R6 ;  /* 0x0000ca0002087a25 */ /* 0x000fc800078e0006 */
[C---:B------:R-:W-:Y:S02]  /*5580*/  IMAD R3, R5.reuse, c[0x0][0x328], RZ ;  /* 0x0000ca0005037a24 */ /* 0x040fe400078e02ff */
[----:B------:R-:W-:Y:S02]  /*5590*/  IMAD R5, R5, c[0x0][0x300], RZ ;  /* 0x0000c00005057a24 */ /* 0x000fe400078e02ff */
[----:B------:R-:W-:-:S04]  /*55a0*/  IMAD.WIDE.U32 R6, R2, c[0x0][0x300], R6 ;  /* 0x0000c00002067a25 */ /* 0x000fc800078e0006 */
[C---:B------:R-:W-:Y:S02]  /*55b0*/  IMAD R3, R2.reuse, c[0x0][0x32c], R3 ;  /* 0x0000cb0002037a24 */ /* 0x040fe400078e0203 */
[----:B------:R-:W-:Y:S01]  /*55c0*/  IMAD R4, R2, c[0x0][0x304], R5 ;  /* 0x0000c10002047a24 */ /* 0x000fe200078e0205 */
[----:B--2---:R-:W-:Y:S02]  /*55d0*/  SHF.R.S32.HI R2, RZ, 0x1f, R0 ;  /* 0x0000001fff027819 */ /* 0x004fe40000011400 */
[----:B------:R-:W-:Y:S02]  /*55e0*/  IADD3 R9, R9, R3, RZ ;  /* 0x0000000309097210 */ /* 0x000fe40007ffe0ff */
[----:B------:R-:W-:Y:S01]  /*55f0*/  IADD3 R7, R7, R4, RZ ;  /* 0x0000000407077210 */ /* 0x000fe20007ffe0ff */
[----:B------:R-:W-:Y:S02]  /*5600*/  IMAD R3, R2, c[0x0][0x330], RZ ;  /* 0x0000cc0002037a24 */ /* 0x000fe400078e02ff */
[----:B------:R-:W-:-:S04]  /*5610*/  IMAD.WIDE.U32 R8, R0, c[0x0][0x330], R8 ;  /* 0x0000cc0000087a25 */ /* 0x000fc800078e0008 */
[----:B------:R-:W-:Y:S01]  /*5620*/  IMAD R3, R0, c[0x0][0x334], R3 ;  /* 0x0000cd0000037a24 */ /* 0x000fe200078e0203 */
[----:B------:R-:W-:Y:S01]  /*5630*/  LEA R10, P1, R8, c[0x0][0x310], 0x2 ;  /* 0x0000c400080a7a11 */ /* 0x000fe200078210ff */
[----:B------:R-:W-:Y:S02]  /*5640*/  IMAD R5, R2, c[0x0][0x308], RZ ;  /* 0x0000c20002057a24 */ /* 0x000fe400078e02ff */
[----:B------:R-:W-:Y:S01]  /*5650*/  IMAD.WIDE.U32 R6, R0, c[0x0][0x308], R6 ;  /* 0x0000c20000067a25 */ /* 0x000fe200078e0006 */
[----:B------:R-:W-:-:S03]  /*5660*/  IADD3 R3, R9, R3, RZ ;  /* 0x0000000309037210 */ /* 0x000fc60007ffe0ff */
[----:B------:R-:W-:Y:S01]  /*5670*/  IMAD R5, R0, c[0x0][0x30c], R5 ;  /* 0x0000c30000057a24 */ /* 0x000fe200078e0205 */
[----:B------:R-:W-:Y:S02]  /*5680*/  LEA.HI.X R11, R8, c[0x0][0x314], R3, 0x2, P1 ;  /* 0x0000c500080b7a11 */ /* 0x000fe400008f1403 */
[C---:B------:R-:W-:Y:S02]  /*5690*/  LEA R2, P0, R6.reuse, c[0x0][0x2e8], 0x2 ;  /* 0x0000ba0006027a11 */ /* 0x040fe400078010ff */
[----:B------:R-:W-:Y:S01]  /*56a0*/  IADD3 R5, R7, R5, RZ ;  /* 0x0000000507057210 */ /* 0x000fe20007ffe0ff */
[----:B------:R-:W-:Y:S03]  /*56b0*/  RED.E.ADD.F32.FTZ.RN.STRONG.GPU [R10.64], R68 ;  /* 0x000000440a00798e */ /* 0x000fe6000c10e796 */
[----:B------:R-:W-:Y:S01]  /*56c0*/  LEA.HI.X R3, R6, c[0x0][0x2ec], R5, 0x2, P0 ;  /* 0x0000bb0006037a11 */ /* 0x000fe200000f1405 */
        /* <DEDUP_REMOVED lines=64> */
.L_x_345:
        /* <DEDUP_REMOVED lines=11> */
.L_x_1804:


//--------------------- .text._ZN7cutlass13device_kernelIN5flash19enable_sm80_to_sm89INS1_16FlashAttnBwdSm80INS1_25CollectiveMainloopBwdSm80ILi2ELi2EN4cute5tupleIJNS5_1CILi64EEENS7_ILi128EEES8_EEENS_10bfloat16_tEfNS_4arch4Sm80ELb0ELb1ELb0ELb0ELb1ELb0ELb0ELb0ELi2ELi2ELi4ELi2ELb1EEENS1_24CollectiveEpilogueBwdGQAISA_fSD_Li256ELb0ELb1EEENS1_19SingleTileSchedulerILb0ELb0ELb0ELi128EEEEEEEEEvNT_6ParamsE --------------------------
	.section	.text._ZN7cutlass13device_kernelIN5flash19enable_sm80_to_sm89INS1_16FlashAttnBwdSm80INS1_25CollectiveMainloopBwdSm80ILi2ELi2EN4cute5tupleIJNS5_1CILi64EEENS7_ILi128EEES8_EEENS_10bfloat16_tEfNS_4arch4Sm80ELb0ELb1ELb0ELb0ELb1ELb0ELb0ELb0ELi2ELi2ELi4ELi2ELb1EEENS1_24CollectiveEpilogueBwdGQAISA_fSD_Li256ELb0ELb1EEENS1_19SingleTileSchedulerILb0ELb0ELb0ELi128EEEEEEEEEvNT_6ParamsE,"ax",@progbits
	.sectioninfo	@"SHI_REGISTERS=245"
	.align	128
.text._ZN7cutlass13device_kernelIN5flash19enable_sm80_to_sm89INS1_16FlashAttnBwdSm80INS1_25CollectiveMainloopBwdSm80ILi2ELi2EN4cute5tupleIJNS5_1CILi64EEENS7_ILi128EEES8_EEENS_10bfloat16_tEfNS_4arch4Sm80ELb0ELb1ELb0ELb0ELb1ELb0ELb0ELb0ELi2ELi2ELi4ELi2ELb1EEENS1_24CollectiveEpilogueBwdGQAISA_fSD_Li256ELb0ELb1EEENS1_19SingleTileSchedulerILb0ELb0ELb0ELi128EEEEEEEEEvNT_6ParamsE:
        .type           _ZN7cutlass13device_kernelIN5flash19enable_sm80_to_sm89INS1_16FlashAttnBwdSm80INS1_25CollectiveMainloopBwdSm80ILi2ELi2EN4cute5tupleIJNS5_1CILi64EEENS7_ILi128EEES8_EEENS_10bfloat16_tEfNS_4arch4Sm80ELb0ELb1ELb0ELb0ELb1ELb0ELb0ELb0ELi2ELi2ELi4ELi2ELb1EEENS1_24CollectiveEpilogueBwdGQAISA_fSD_Li256ELb0ELb1EEENS1_19SingleTileSchedulerILb0ELb0ELb0ELi128EEEEEEEEEvNT_6ParamsE,@function
        .size           _ZN7cutlass13device_kernelIN5flash19enable_sm80_to_sm89INS1_16FlashAttnBwdSm80INS1_25CollectiveMainloopBwdSm80ILi2ELi2EN4cute5tupleIJNS5_1CILi64EEENS7_ILi128EEES8_EEENS_10bfloat16_tEfNS_4arch4Sm80ELb0ELb1ELb0ELb0ELb1ELb0ELb0ELb0ELi2ELi2ELi4ELi2ELb1EEENS1_24CollectiveEpilogueBwdGQAISA_fSD_Li256ELb0ELb1EEENS1_19SingleTileSchedulerILb0ELb0ELb0ELi128EEEEEEEEEvNT_6ParamsE,(.L_x_1805 - _ZN7cutlass13device_kernelIN5flash19enable_sm80_to_sm89INS1_16FlashAttnBwdSm80INS1_25CollectiveMainloopBwdSm80ILi2ELi2EN4cute5tupleIJNS5_1CILi64EEENS7_ILi128EEES8_EEENS_10bfloat16_tEfNS_4arch4Sm80ELb0ELb1ELb0ELb0ELb1ELb0ELb0ELb0ELi2ELi2ELi4ELi2ELb1EEENS1_24CollectiveEpilogueBwdGQAISA_fSD_Li256ELb0ELb1EEENS1_19SingleTileSchedulerILb0ELb0ELb0ELi128EEEEEEEEEvNT_6ParamsE)
        .other          _ZN7cutlass13device_kernelIN5flash19enable_sm80_to_sm89INS1_16FlashAttnBwdSm80INS1_25CollectiveMainloopBwdSm80ILi2ELi2EN4cute5tupleIJNS5_1CILi64EEENS7_ILi128EEES8_EEENS_10bfloat16_tEfNS_4arch4Sm80ELb0ELb1ELb0ELb0ELb1ELb0ELb0ELb0ELi2ELi2ELi4ELi2ELb1EEENS1_24CollectiveEpilogueBwdGQAISA_fSD_Li256ELb0ELb1EEENS1_19SingleTileSchedulerILb0ELb0ELb0ELi128EEEEEEEEEvNT_6ParamsE,@"STO_CUDA_ENTRY STV_DEFAULT"
_ZN7cutlass13device_kernelIN5flash19enable_sm80_to_sm89INS1_16FlashAttnBwdSm80INS1_25CollectiveMainloopBwdSm80ILi2ELi2EN4cute5tupleIJNS5_1CILi64EEENS7_ILi128EEES8_EEENS_10bfloat16_tEfNS_4arch4Sm80ELb0ELb1ELb0ELb0ELb1ELb0ELb0ELb0ELi2ELi2ELi4ELi2ELb1EEENS1_24CollectiveEpilogueBwdGQAISA_fSD_Li256ELb0ELb1EEENS1_19SingleTileSchedulerILb0ELb0ELb0ELi128EEEEEEEEEvNT_6ParamsE:
        /* <DEDUP_REMOVED lines=25> */
.L_x_346:
        /* <DEDUP_REMOVED lines=303> */
[----:B------:R3:W1:Y:S01]  /*1480*/  LDSM.16.M88.4 R160, [R3+0x6080] ;  /* 0x0060800003a0783b */ /* 0x0006620000000200 */
        /* <DEDUP_REMOVED lines=28> */
[----:B-----5:R-:W-:Y:S01]  /*1650*/  IADD3 R32, P0, R26, UR6, RZ ;  /* 0x000000061a207c10 */ /* 0x020fe2000ff1e0ff */
        /* <DEDUP_REMOVED lines=22> */
[----:B-----5:R-:W-:-:S04]  /*17c0*/  LOP3.LUT R23, R21, 0x8, R4, 0xf8, !PT ;  /* 0x0000000815177812 */ /* 0x020fc800078ef804 */
[----:B------:R-:W-:-:S04]  /*17d0*/  LOP3.LUT R4, R23, R20, RZ, 0x3c, !PT ;  /* 0x0000001417047212 */ /* 0x000fc800078e3cff */
[-C--:B------:R-:W-:Y:S02]  /*17e0*/  IADD3 R197, R4, R193.reuse, R197 ;  /* 0x000000c104c57210 */ /* 0x080fe40007ffe0c5 */
[----:B------:R-:W-:Y:S02]  /*17f0*/  LOP3.LUT R193, R16, R193, RZ, 0xfc, !PT ;  /* 0x000000c110c17212 */ /* 0x000fe400078efcff */
[----:B-1----:R-:W-:-:S04]  /*1800*/  IADD3 R19, R230, 0x1, RZ ;  /* 0x00000001e6137810 */ /* 0x002fc80007ffe0ff */
[----:B------:R-:W-:-:S13]  /*1810*/  ISETP.GE.AND P0, PT, R19, UR14, PT ;  /* 0x0000000e13007c0c */ /* 0x000fda000bf06270 */
[----:B------:R-:W-:Y:S05]  /*1820*/  @P0 BRA `(.L_x_348) ;  /* 0x0000018000000947 */ /* 0x000fea0003800000 */
[----:B--234-:R-:W-:Y:S01]  /*1830*/  SHF.R.S32.HI R21, RZ, 0x1f, R19 ;  /* 0x0000001fff157819 */ /* 0x01cfe20000011413 */
        /* <DEDUP_REMOVED lines=22> */
.L_x_349:
[----:B------:R-:W-:Y:S05]  /*19a0*/  BSYNC B0 ;  /* 0x0000000000007941 */ /* 0x000fea0003800000 */
.L_x_348:
[----:B--234-:R-:W-:Y:S01]  /*19b0*/  IMAD R4, R9, c[0x0][0x238], RZ ;  /* 0x00008e0009047a24 */ /* 0x01cfe200078e02ff */
        /* <DEDUP_REMOVED lines=12> */
[----:B------:R-:W-:Y:S01]  /*1a80*/  UIADD3 UR33, -UR13, UR33, UR34 ;  /* 0x000000210d217290 */ /* 0x000fe2000fffe122 */
[----:B------:R-:W-:Y:S01]  /*1a90*/  IMAD.IADD R7, R12, 0x1, -R7 ;  /* 0x000000010c077824 */ /* 0x000fe200078e0a07 */
[----:B------:R-:W-:Y:S01]  /*1aa0*/  ULDC.64 UR4, c[0x0][0x240] ;  /* 0x0000900000047ab9 */ /* 0x000fe20000000a00 */
[----:B------:R-:W-:Y:S01]  /*1ab0*/  IMAD.IADD R15, R15, 0x1, R4 ;  /* 0x000000010f0f7824 */ /* 0x000fe200078e0204 */
[----:B------:R-:W-:Y:S01]  /*1ac0*/  UIMAD UR4, UR15, UR4, URZ ;  /* 0x000000040f0472a4 */ /* 0x000fe2000f8e023f */
[----:B------:R-:W-:Y:S01]  /*1ad0*/  IMAD R225, R7, 0x4, R8 ;  /* 0x0000000407e17824 */ /* 0x000fe200078e0208 */
[----:B------:R-:W-:Y:S01]  /*1ae0*/  ULDC UR32, c[0x0][0x2a0] ;  /* 0x0000a80000207ab9 */ /* 0x000fe20000000800 */
[----:B------:R-:W-:Y:S01]  /*1af0*/  IMAD.U32 R4, RZ, RZ, UR33 ;  /* 0x00000021ff047e24 */ /* 0x000fe2000f8e00ff */
[----:B------:R-:W-:Y:S01]  /*1b00*/  UIMAD UR35, UR12, UR5, UR4 ;  /* 0x000000050c2372a4 */ /* 0x000fe2000f8e0204 */
[----:B------:R-:W-:Y:S01]  /*1b10*/  IMAD.SHL.U32 R225, R225, 0x2, RZ ;  /* 0x00000002e1e17824 */ /* 0x000fe200078e00ff */
[----:B------:R-:W-:Y:S01]  /*1b20*/  ULOP3.LUT UR32, URZ, UR32, URZ, 0x33, !UPT ;  /* 0x000000203f207292 */ /* 0x000fe2000f8e333f */
[----:B------:R-:W-:Y:S01]  /*1b30*/  IMAD.WIDE.U32 R228, R228, c[0x0][0x240], R14 ;  /* 0x00009000e4e47a25 */ /* 0x000fe200078e000e */
[----:B------:R-:W-:Y:S01]  /*1b40*/  LEA R215, R17, 0xc480, 0x1 ;  /* 0x0000c48011d77811 */ /* 0x000fe200078e08ff */
[----:B------:R-:W-:Y:S01]  /*1b50*/  ULDC UR15, c[0x0][0x2a8] ;  /* 0x0000aa00000f7ab9 */ /* 0x000fe20000000800 */
[----:B------:R-:W-:Y:S01]  /*1b60*/  R2P PR, R198, 0x6 ;  /* 0x00000006c6007804 */ /* 0x000fe20000000000 */
[----:B------:R-:W-:Y:S01]  /*1b70*/  IMAD.SHL.U32 R194, R194, 0x2, RZ ;  /* 0x00000002c2c27824 */ /* 0x000fe200078e00ff */
[----:B------:R-:W-:Y:S01]  /*1b80*/  IADD3 R223, R4, -c[0x0][0x168], -R225 ;  /* 0x80005a0004df7a10 */ /* 0x000fe20007ffe8e1 */
[----:B------:R-:W-:Y:S01]  /*1b90*/  ULDC UR5, c[0x0][0x2a0] ;  /* 0x0000a80000057ab9 */ /* 0x000fe20000000800 */
        /* <DEDUP_REMOVED lines=49> */
.L_x_368:
        /* <DEDUP_REMOVED lines=82> */
.L_x_352:
[----:B------:R-:W-:Y:S04]  /*23d0*/  MOV R36, 0x1 ;  /* 0x0000000100247802 */ /* 0x000fe80000000f00 */
[----:B------:R-:W-:Y:S11]  /*23e0*/  ISETP.NE.AND P1, PT, R36, c[0x0][0x2a8], PT ;  /* 0x0000aa0024007a0c */ /* 0x000ff60003f25270 */
[----:B------:R-:W-:Y:S02]  /*23f0*/  @!UPT UIADD3 URZ, URZ, URZ, URZ ;  /* 0x0000003f3f3ff290 */ /* 0x000fe4000fffe03f */
[----:B------:R-:W-:Y:S05]  /*2400*/  @P1 IMAD.HI.U32 R36, R37, c[0x0][0x2ac], RZ ;  /* 0x0000ab0025241a27 */ /* 0x000fea00078e00ff */
[----:B------:R-:W-:Y:S02]  /*2410*/  @P1 SHF.R.U32.HI R37, RZ, c[0x0][0x2b0], R36 ;  /* 0x0000ac00ff251a19 */ /* 0x000fe40000011624 */
.L_x_353:
[----:B------:R-:W-:Y:S05]  /*2420*/  BSYNC B0 ;  /* 0x0000000000007941 */ /* 0x000fea0003800000 */
.L_x_351:
        /* <DEDUP_REMOVED lines=9> */
.L_x_350:
        /* <DEDUP_REMOVED lines=19> */
.L_x_356:
[----:B------:R-:W-:Y:S04]  /*25f0*/  MOV R36, 0x1 ;  /* 0x0000000100247802 */ /* 0x000fe80000000f00 */
[----:B------:R-:W-:Y:S11]  /*2600*/  ISETP.NE.AND P1, PT, R36, c[0x0][0x2a8], PT ;  /* 0x0000aa0024007a0c */ /* 0x000ff60003f25270 */
[----:B------:R-:W-:Y:S02]  /*2610*/  @!UPT UIADD3 URZ, URZ, URZ, URZ ;  /* 0x0000003f3f3ff290 */ /* 0x000fe4000fffe03f */
[----:B------:R-:W-:Y:S05]  /*2620*/  @P1 IMAD.HI.U32 R36, R37, c[0x0][0x2ac], RZ ;  /* 0x0000ab0025241a27 */ /* 0x000fea00078e00ff */
[----:B------:R-:W-:Y:S02]  /*2630*/  @P1 SHF.R.U32.HI R37, RZ, c[0x0][0x2b0], R36 ;  /* 0x0000ac00ff251a19 */ /* 0x000fe40000011624 */
.L_x_357:
[----:B------:R-:W-:Y:S05]  /*2640*/  BSYNC B0 ;  /* 0x0000000000007941 */ /* 0x000fea0003800000 */
.L_x_355:
[----:B------:R-:W-:Y:S04]  /*2650*/  IMAD.MOV.U32 R36, RZ, RZ, c[0x0][0x2a8] ;  /* 0x0000aa00ff247624 */ /* 0x000fe800078e00ff */
[----:B------:R-:W-:Y:S04]  /*2660*/  IMAD R36, R37, R36, -UR13 ;  /* 0x8000000d25247e24 */ /* 0x000fe8000f8e0224 */
[----:B------:R-:W-:Y:S05]  /*2670*/  IMAD.IADD R38, R36, 0x1, -R225 ;  /* 0x0000000124267824 */ /* 0x000fea00078e0ae1 */
[----:B------:R-:W-:Y:S02]  /*2680*/  IADD3 R36, R38, c[0x0][0x2a8], RZ ;  /* 0x0000aa0026247a10 */ /* 0x000fe40007ffe0ff */
[----:B------:R-:W-:Y:S02]  /*2690*/  IMNMX R235, R235, R38, !PT ;  /* 0x00000026ebeb7217 */ /* 0x000fe40007800200 */
[----:B------:R-:W-:Y:S02]  /*26a0*/  IMNMX R233, R233, R36, PT ;  /* 0x00000024e9e97217 */ /* 0x000fe40003800200 */
.L_x_354:
        /* <DEDUP_REMOVED lines=19> */
.L_x_360:
[----:B------:R-:W-:Y:S04]  /*27e0*/  MOV R36, 0x1 ;  /* 0x0000000100247802 */ /* 0x000fe80000000f00 */
[----:B------:R-:W-:Y:S11]  /*27f0*/  ISETP.NE.AND P1, PT, R36, c[0x0][0x2a8], PT ;  /* 0x0000aa0024007a0c */ /* 0x000ff60003f25270 */
[----:B------:R-:W-:Y:S02]  /*2800*/  @!UPT UIADD3 URZ, URZ, URZ, URZ ;  /* 0x0000003f3f3ff290 */ /* 0x000fe4000fffe03f */
[----:B------:R-:W-:Y:S05]  /*2810*/  @P1 IMAD.HI.U32 R36, R37, c[0x0][0x2ac], RZ ;  /* 0x0000ab0025241a27 */ /* 0x000fea00078e00ff */
[----:B------:R-:W-:Y:S02]  /*2820*/  @P1 SHF.R.U32.HI R37, RZ, c[0x0][0x2b0], R36 ;  /* 0x0000ac00ff251a19 */ /* 0x000fe40000011624 */
.L_x_361:
[----:B------:R-:W-:Y:S05]  /*2830*/  BSYNC B0 ;  /* 0x0000000000007941 */ /* 0x000fea0003800000 */
.L_x_359:
[----:B------:R-:W-:Y:S04]  /*2840*/  IMAD.MOV.U32 R36, RZ, RZ, c[0x0][0x2a8] ;  /* 0x0000aa00ff247624 */ /* 0x000fe800078e00ff */
[----:B------:R-:W-:Y:S04]  /*2850*/  IMAD R36, R37, R36, -UR13 ;  /* 0x8000000d25247e24 */ /* 0x000fe8000f8e0224 */
[----:B------:R-:W-:Y:S05]  /*2860*/  IMAD.IADD R36, R36, 0x1, -R225 ;  /* 0x0000000124247824 */ /* 0x000fea00078e0ae1 */
[----:B------:R-:W-:Y:S02]  /*2870*/  IADD3 R37, R36, c[0x0][0x2a8], RZ ;  /* 0x0000aa0024257a10 */ /* 0x000fe40007ffe0ff */
[----:B------:R-:W-:Y:S02]  /*2880*/  IMNMX R201, R201, R36, !PT ;  /* 0x00000024c9c97217 */ /* 0x000fe40007800200 */
[----:B------:R-:W-:Y:S02]  /*2890*/  IMNMX R200, R200, R37, PT ;  /* 0x00000025c8c87217 */ /* 0x000fe40003800200 */
.L_x_358:
        /* <DEDUP_REMOVED lines=19> */
.L_x_364:
[----:B------:R-:W-:Y:S04]  /*29d0*/  MOV R36, 0x1 ;  /* 0x0000000100247802 */ /* 0x000fe80000000f00 */
[----:B------:R-:W-:Y:S11]  /*29e0*/  ISETP.NE.AND P0, PT, R36, c[0x0][0x2a8], PT ;  /* 0x0000aa0024007a0c */ /* 0x000ff60003f05270 */
[----:B------:R-:W-:Y:S02]  /*29f0*/  @!UPT UIADD3 URZ, URZ, URZ, URZ ;  /* 0x0000003f3f3ff290 */ /* 0x000fe4000fffe03f */
[----:B------:R-:W-:Y:S05]  /*2a00*/  @P0 IMAD.HI.U32 R36, R37, c[0x0][0x2ac], RZ ;  /* 0x0000ab0025240a27 */ /* 0x000fea00078e00ff */
[----:B------:R-:W-:Y:S02]  /*2a10*/  @P0 SHF.R.U32.HI R37, RZ, c[0x0][0x2b0], R36 ;  /* 0x0000ac00ff250a19 */ /* 0x000fe40000011624 */
.L_x_365:
[----:B------:R-:W-:Y:S05]  /*2a20*/  BSYNC B0 ;  /* 0x0000000000007941 */ /* 0x000fea0003800000 */
.L_x_363:
[----:B------:R-:W-:Y:S04]  /*2a30*/  IMAD.MOV.U32 R36, RZ, RZ, c[0x0][0x2a8] ;  /* 0x0000aa00ff247624 */ /* 0x000fe800078e00ff */
[----:B------:R-:W-:Y:S04]  /*2a40*/  IMAD R36, R37, R36, -UR13 ;  /* 0x8000000d25247e24 */ /* 0x000fe8000f8e0224 */
[----:B------:R-:W-:Y:S05]  /*2a50*/  IMAD.IADD R37, R36, 0x1, -R225 ;  /* 0x0000000124257824 */ /* 0x000fea00078e0ae1 */
[----:B------:R-:W-:Y:S02]  /*2a60*/  IADD3 R36, R37, c[0x0][0x2a8], RZ ;  /* 0x0000aa0025247a10 */ /* 0x000fe40007ffe0ff */
[----:B------:R-:W-:Y:S02]  /*2a70*/  IMNMX R190, R190, R37, !PT ;  /* 0x00000025bebe7217 */ /* 0x000fe40007800200 */
[----:B------:R-:W-:Y:S02]  /*2a80*/  IMNMX R187, R187, R36, PT ;  /* 0x00000024bbbb7217 */ /* 0x000fe40003800200 */
.L_x_362:
[----:B------:R-:W-:Y:S04]  /*2a90*/  DEPBAR.LE SB0, 0x1 ;  /* 0x000080400000791a */ /* 0x000fe80000000000 */
[----:B------:R-:W-:Y:S01]  /*2aa0*/  BAR.SYNC.DEFER_BLOCKING 0x0 ;  /* 0x0000000000007b1d */ /* 0x000fe20000010000 */
[----:B------:R-:W-:Y:S04]  /*2ab0*/  IADD3 R227, R230, 0x1, RZ ;  /* 0x00000001e6e37810 */ /* 0x000fe80007ffe0ff */
[----:B------:R-:W-:Y:S01]  /*2ac0*/  ISETP.GE.AND P0, PT, R227, UR14, PT ;  /* 0x0000000ee3007c0c */ /* 0x000fe2000bf06270 */
[----:B------:R1:W2:Y:S04]  /*2ad0*/  LDSM.16.M88.4 R132, [R181+0x8080] ;  /* 0x00808000b584783b */ /* 0x0002a80000000200 */
[----:B------:R1:W3:Y:S04]  /*2ae0*/  LDSM.16.M88.4 R140, [R181+0x9080] ;  /* 0x00908000b58c783b */ /* 0x0002e80000000200 */
[----:B------:R1:W4:Y:S04]  /*2af0*/  LDSM.16.M88.4 R148, [R182+0x8080] ;  /* 0x00808000b694783b */ /* 0x0003280000000200 */
[----:B------:R1:W1:Y:S01]  /*2b00*/  LDSM.16.M88.4 R156, [R182+0x9080] ;  /* 0x00908000b69c783b */ /* 0x0002620000000200 */
[----:B------:R-:W-:-:S05]  /*2b10*/  @P0 BRA `(.L_x_366) ;  /* 0x000002d000000947 */ /* 0x000fca0003800000 */
[----:B------:R-:W-:Y:S01]  /*2b20*/  IMAD.MOV.U32 R43, RZ, RZ, c[0x0][0x168] ;  /* 0x00005a00ff2b7624 */ /* 0x000fe200078e00ff */
[----:B------:R-:W-:Y:S01]  /*2b30*/  SHF.R.S32.HI R38, RZ, 0x1f, R227 ;  /* 0x0000001fff267819 */ /* 0x000fe200000114e3 */
[C---:B------:R-:W-:Y:S01]  /*2b40*/  IMAD.WIDE.U32 R44, R227.reuse, c[0x0][0x178], RZ ;  /* 0x00005e00e32c7a25 */ /* 0x040fe200078e00ff */
[----:B------:R-:W-:Y:S01]  /*2b50*/  @!P3 LEA R41, R230, 0x40, 0x6 ;  /* 0x00000040e629b811 */ /* 0x000fe200078e30ff */
[----:B------:R-:W5:Y:S02]  /*2b60*/  S2R R39, SR_CTAID.Y ;  /* 0x0000000000277919 */ /* 0x000f640000002600 */
[----:B------:R-:W-:Y:S02]  /*2b70*/  IMAD R43, R227, -0x40, R43 ;  /* 0xffffffc0e32b7824 */ /* 0x000fe400078e022b */
[----:B------:R-:W-:Y:S02]  /*2b80*/  IMAD R38, R38, c[0x0][0x178], RZ ;  /* 0x00005e0026267a24 */ /* 0x000fe400078e02ff */
[----:B------:R-:W-:Y:S02]  /*2b90*/  IMAD.IADD R43, R43, 0x1, -R206 ;  /* 0x000000012b2b7824 */ /* 0x000fe400078e0ace */
[----:B------:R-:W-:Y:S04]  /*2ba0*/  IMAD R38, R227, c[0x0][0x17c], R38 ;  /* 0x00005f00e3267a24 */ /* 0x000fe800078e0226 */
[----:B------:R-:W-:Y:S01]  /*2bb0*/  IMAD.IADD R38, R45, 0x1, R38 ;  /* 0x000000012d267824 */ /* 0x000fe200078e0226 */
[----:B-----5:R-:W-:Y:S01]  /*2bc0*/  SHF.R.S32.HI R36, RZ, 0x1f, R39 ;  /* 0x0000001fff247819 */ /* 0x020fe20000011427 */
        /* <DEDUP_REMOVED lines=34> */
.L_x_366:
[-C--:B--2-4-:R-:W-:Y:S01]  /*2df0*/  HMMA.16816.F32.BF16 R36, R132, R136.reuse, RZ ;  /* 0x000000888424723c */ /* 0x094fe200000418ff */
        /* <DEDUP_REMOVED lines=15> */
[--C-:B-1----:R-:W-:Y:S01]  /*2ef0*/  FFMA.FTZ R181, R189, c[0x0][0x29c], -R234.reuse ;  /* 0x0000a700bdb57a23 */ /* 0x102fe200000108ea */
        /* <DEDUP_REMOVED lines=24> */
[-C--:B------:R-:W-:Y:S05]  /*3080*/  HMMA.16816.F32.BF16 R36, R148, R152.reuse, R36 ;  /* 0x000000989424723c */ /* 0x080fea0000041824 */
[----:B------:R-:W-:Y:S01]  /*3090*/  FSEL R191, R20, -INF , !P0 ;  /* 0xff80000014bf7808 */ /* 0x000fe20004000000 */
[----:B------:R-:W-:Y:S01]  /*30a0*/  MUFU.EX2 R189, R189 ;  /* 0x000000bd00bd7308 */ /* 0x000fe20000000800 */
[----:B------:R-:W-:Y:S01]  /*30b0*/  ISETP.GT.AND P0, PT, R232, 0x60, P1 ;  /* 0x00000060e800780c */ /* 0x000fe20000f04270 */
[C---:B------:R-:W-:Y:S04]  /*30c0*/  HMMA.16816.F32.BF16 R40, R156.reuse, R152, R40 ;  /* 0x000000989c28723c */ /* 0x040fe80000041828 */
        /* <DEDUP_REMOVED lines=338> */
[----:B------:R3:W2:Y:S07]  /*45f0*/  LDSM.16.M88.4 R180, [R200+0x10480] ;  /* 0x01048000c8b4783b */ /* 0x0006ae0000000200 */
        /* <DEDUP_REMOVED lines=17> */
[C---:B-1-34-:R-:W-:Y:S01]  /*4710*/  IMAD.SHL.U32 R11, R7.reuse, 0x40, RZ ;  /* 0x00000040070b7824 */ /* 0x05afe200078e00ff */
        /* <DEDUP_REMOVED lines=42> */
.L_x_367:
[-C--:B-1-34-:R-:W-:Y:S01]  /*49c0*/  HMMA.16816.F32.BF16 R4, R24, R28.reuse, RZ ;  /* 0x0000001c1804723c */ /* 0x09afe200000418ff */
        /* <DEDUP_REMOVED lines=173> */
.L_x_347:
[----:B------:R-:W-:Y:S05]  /*54a0*/  @P1 EXIT ;  /* 0x000000000000194d */ /* 0x000fea0003800000 */
[----:B------:R-:W1:Y:S01]  /*54b0*/  S2R R0, SR_CTAID.Y ;  /* 0x0000000000007919 */ /* 0x000e620000002600 */
[----:B------:R-:W-:Y:S01]  /*54c0*/  IMAD.MOV.U32 R3, RZ, RZ, c[0x0][0x338] ;  /* 0x0000ce00ff037624 */ /* 0x000fe200078e00ff */
[----:B------:R-:W-:Y:S01]  /*54d0*/  ULDC UR5, c[0x0][0x358] ;  /* 0x0000d60000057ab9 */ /* 0x000fe20000000800 */
[----:B------:R-:W-:Y:S01]  /*54e0*/  BSSY B0, `(.L_x_369) ;  /* 0x000001e000007945 */ /* 0x000fe20003800000 */
[----:B------:R-:W2:Y:S01]  /*54f0*/  S2R R2, SR_CTAID.Z ;  /* 0x0000000000027919 */ /* 0x000ea20000002700 */
[----:B------:R-:W-:-:S03]  /*5500*/  UIMAD UR5, UR11, UR5, URZ ;  /* 0x000000050b0572a4 */ /* 0x000fc6000f8e023f */
[----:B------:R-:W-:Y:S01]  /*5510*/  BAR.SYNC.DEFER_BLOCKING 0x1, 0x100 ;  /* 0x0044000000007b1d */ /* 0x000fe20000010000 */
[----:B------:R-:W-:-:S05]  /*5520*/  ISETP.NE.AND P0, PT, R3, 0x1, PT ;  /* 0x000000010300780c */ /* 0x000fca0003f05270 */
[----:B------:R-:W-:Y:S02]  /*5530*/  ULDC UR4, c[0x0][0x2f4] ;  /* 0x0000bd0000047ab9 */ /* 0x000fe40000000800 */
[----:B------:R-:W-:-:S04]  /*5540*/  UIMAD UR5, UR5, UR4, URZ ;  /* 0x00000004050572a4 */ /* 0x000fc8000f8e023f */
[----:B------:R-:W-:Y:S02]  /*5550*/  USHF.R.S32.HI UR4, URZ, 0x1f, UR5 ;  /* 0x0000001f3f047899 */ /* 0x000fe40008011405 */
[----:B-1----:R-:W-:-:S04]  /*5560*/  @P0 IMAD.HI.U32 R3, R0, c[0x0][0x33c], RZ ;  /* 0x0000cf0000030a27 */ /* 0x002fc800078e00ff */
[----:B--2---:R-:W-:Y:S02]  /*5570*/  IMAD R7, R2, c[0x0][0x2f4], RZ ;  /* 0x0000bd0002077a24 */ /* 0x004fe400078e02ff */
[----:B------:R-:W-:Y:S01]  /*5580*/  IMAD.MOV.U32 R10, RZ, RZ, R0 ;  /* 0x000000ffff0a7224 */ /* 0x000fe200078e0000 */
[----:B------:R-:W-:Y:S02]  /*5590*/  @P0 SHF.R.U32.HI R10, RZ, c[0x0][0x340], R3 ;  /* 0x0000d000ff0a0a19 */ /* 0x000fe40000011603 */
[----:B------:R-:W-:Y:S02]  /*55a0*/  SHF.R.S32.HI R4, RZ, 0x1f, R7 ;  /* 0x0000001fff047819 */ /* 0x000fe40000011407 */
[--C-:B------:R-:W-:Y:S02]  /*55b0*/  IADD3 R7, P1, P0, R7, UR5, R10.reuse ;  /* 0x0000000507077c10 */ /* 0x100fe4000f83e00a */
[----:B------:R-:W-:-:S03]  /*55c0*/  SHF.R.S32.HI R5, RZ, 0x1f, R10 ;  /* 0x0000001fff057819 */ /* 0x000fc6000001140a */
[C---:B------:R-:W-:Y:S01]  /*55d0*/  IMAD.SHL.U32 R3, R7.reuse, 0x4, RZ ;  /* 0x0000000407037824 */ /* 0x040fe200078e00ff */
[----:B------:R-:W-:Y:S02]  /*55e0*/  IADD3.X R4, R4, UR4, R5, P1, P0 ;  /* 0x0000000404047c10 */ /* 0x000fe40008fe0405 */
[----:B------:R-:W-:Y:S02]  /*55f0*/  ISETP.NE.AND P1, PT, R204, RZ, PT ;  /* 0x000000ffcc00720c */ /* 0x000fe40003f25270 */
[----:B------:R-:W-:Y:S01]  /*5600*/  SHF.L.U64.HI R4, R7, 0x2, R4 ;  /* 0x0000000207047819 */ /* 0x000fe20000010204 */
[----:B------:R-:W-:Y:S01]  /*5610*/  IMAD.MOV R7, RZ, RZ, -R10 ;  /* 0x000000ffff077224 */ /* 0x000fe200078e0a0a */
[----:B------:R-:W-:-:S03]  /*5620*/  IADD3 R14, P0, R3, c[0x0][0x350], RZ ;  /* 0x0000d400030e7a10 */ /* 0x000fc60007f1e0ff */
[----:B------:R-:W-:Y:S01]  /*5630*/  IMAD R6, R7, c[0x0][0x338], R0 ;  /* 0x0000ce0007067a24 */ /* 0x000fe200078e0200 */
[----:B------:R-:W-:Y:S02]  /*5640*/  IADD3.X R15, R4, c[0x0][0x354], RZ, P0, !PT ;  /* 0x0000d500040f7a10 */ /* 0x000fe400007fe4ff */
[----:B------:R-:W-:-:S03]  /*5650*/  SHF.R.S32.HI R0, RZ, 0x1f, R2 ;  /* 0x0000001fff007819 */ /* 0x000fc60000011402 */
[----:B------:R-:W-:Y:S05]  /*5660*/  @P1 BRA `(.L_x_370) ;  /* 0x0000005000001947 */ /* 0x000fea0003800000 */
.L_x_371:
[----:B------:R-:W2:Y:S01]  /*5670*/  LDG.E.STRONG.GPU R7, [R14.64] ;  /* 0x000000160e077981 */ /* 0x000ea2000c1ef900 */
[----:B------:R-:W-:Y:S01]  /*5680*/  YIELD ;  /* 0x0000000000007946 */ /* 0x000fe20003800000 */
[----:B--2---:R-:W-:Y:S01]  /*5690*/  ISETP.NE.AND P0, PT, R7, R6, PT ;  /* 0x000000060700720c */ /* 0x004fe20003f05270 */
[----:B------:R-:W-:-:S12]  /*56a0*/  CCTL.IVALL ;  /* 0x00000000ff00798f */ /* 0x000fd80002000000 */
[----:B------:R-:W-:Y:S05]  /*56b0*/  @P0 BRA `(.L_x_371) ;  /* 0xffffffb000000947 */ /* 0x000fea000383ffff */
.L_x_370:
[----:B------:R-:W-:Y:S05]  /*56c0*/  BSYNC B0 ;  /* 0x0000000000007941 */ /* 0x000fea0003800000 */
.L_x_369:
[----:B------:R-:W-:Y:S01]  /*56d0*/  MOV R8, 0xffffffff ;  /* 0xffffffff00087802 */ /* 0x000fe20000000f00 */
[----:B------:R-:W-:Y:S05]  /*56e0*/  BRA.CONV ~URZ, `(.L_x_372) ;  /* 0x000000237f007947 */ /* 0x000fea000b800000 */
[----:B------:R-:W-:Y:S02]  /*56f0*/  MOV R12, 0x5710 ;  /* 0x00005710000c7802 */ /* 0x000fe40000000f00 */
[----:B------:R-:W-:Y:S05]  /*5700*/  CALL.REL.NOINC `($__internal_2_$__cuda_sm70_warpsync) ;  /* 0x0000088000007944 */ /* 0x000fea0003c00000 */
.L_x_372:
[----:B------:R-:W-:Y:S01]  /*5710*/  USHF.L.U32 UR5, UR11, 0xd, URZ ;  /* 0x0000000d0b057899 */ /* 0x000fe2000800063f */
[----:B------:R-:W-:Y:S01]  /*5720*/  IMAD R7, R5, c[0x0][0x328], RZ ;  /* 0x0000ca0005077a24 */ /* 0x000fe200078e02ff */
[----:B------:R-:W-:-:S06]  /*5730*/  NOP ;  /* 0x0000000000007918 */ /* 0x000fcc0000000000 */
[----:B------:R-:W-:Y:S01]  /*5740*/  USHF.R.S32.HI UR4, URZ, 0x1f, UR5 ;  /* 0x0000001f3f047899 */ /* 0x000fe20008011405 */
[----:B------:R-:W-:Y:S01]  /*5750*/  IADD3 R16, P0, R204, UR5, RZ ;  /* 0x00000005cc107c10 */ /* 0x000fe2000ff1e0ff */
[----:B------:R-:W-:Y:S02]  /*5760*/  IMAD R9, R10, c[0x0][0x32c], R7 ;  /* 0x0000cb000a097a24 */ /* 0x000fe400078e0207 */
[----:B------:R-:W-:Y:S02]  /*5770*/  IMAD R7, R0, c[0x0][0x330], RZ ;  /* 0x0000cc0000077a24 */ /* 0x000fe400078e02ff */
[----:B------:R-:W-:Y:S02]  /*5780*/  LEA.HI.X.SX32 R17, R204, UR4, 0x1, P0 ;  /* 0x00000004cc117c11 */ /* 0x000fe400080f0eff */
[----:B------:R-:W-:-:S03]  /*5790*/  IMAD R7, R2, c[0x0][0x334], R7 ;  /* 0x0000cd0002077a24 */ /* 0x000fc600078e0207 */
[----:B------:R-:W-:-:S05]  /*57a0*/  IMAD.WIDE.U32 R12, R10, c[0x0][0x328], R16 ;  /* 0x0000ca000a0c7a25 */ /* 0x000fca00078e0010 */
        /* <DEDUP_REMOVED lines=39> */
[----:B-1----:R-:W-:Y:S05]  /*5a20*/  CALL.REL.NOINC `($__internal_2_$__cuda_sm70_warpsync) ;  /* 0x0000056000007944 */ /* 0x002fea0003c00000 */
.L_x_373:
        /* <DEDUP_REMOVED lines=12> */
.L_x_375:
[----:B------:R-:W-:Y:S05]  /*5af0*/  BSYNC B0 ;  /* 0x0000000000007941 */ /* 0x000fea0003800000 */
.L_x_374:
[----:B--2---:R-:W-:Y:S01]  /*5b00*/  IADD3 R14, P0, R3, c[0x0][0x348], RZ ;  /* 0x0000d200030e7a10 */ /* 0x004fe20007f1e0ff */
[----:B------:R-:W-:Y:S03]  /*5b10*/  BSSY B0, `(.L_x_376) ;  /* 0x0000008000007945 */ /* 0x000fe60003800000 */
[----:B------:R-:W-:Y:S01]  /*5b20*/  IADD3.X R15, R4, c[0x0][0x34c], RZ, P0, !PT ;  /* 0x0000d300040f7a10 */ /* 0x000fe200007fe4ff */
[----:B------:R-:W-:Y:S05]  /*5b30*/  @P1 BRA `(.L_x_377) ;  /* 0x0000005000001947 */ /* 0x000fea0003800000 */
.L_x_378:
[----:B------:R-:W2:Y:S01]  /*5b40*/  LDG.E.STRONG.GPU R3, [R14.64] ;  /* 0x000000160e037981 */ /* 0x000ea2000c1ef900 */
[----:B------:R-:W-:Y:S01]  /*5b50*/  YIELD ;  /* 0x0000000000007946 */ /* 0x000fe20003800000 */
[----:B--2---:R-:W-:Y:S01]  /*5b60*/  ISETP.NE.AND P0, PT, R3, R6, PT ;  /* 0x000000060300720c */ /* 0x004fe20003f05270 */
[----:B------:R-:W-:-:S12]  /*5b70*/  CCTL.IVALL ;  /* 0x00000000ff00798f */ /* 0x000fd80002000000 */
[----:B------:R-:W-:Y:S05]  /*5b80*/  @P0 BRA `(.L_x_378) ;  /* 0xffffffb000000947 */ /* 0x000fea000383ffff */
.L_x_377:
[----:B------:R-:W-:Y:S05]  /*5b90*/  BSYNC B0 ;  /* 0x0000000000007941 */ /* 0x000fea0003800000 */
.L_x_376:
[----:B------:R-:W-:Y:S05]  /*5ba0*/  BRA.CONV ~URZ, `(.L_x_379) ;  /* 0x000000237f007947 */ /* 0x000fea000b800000 */
[----:B------:R-:W-:Y:S02]  /*5bb0*/  MOV R12, 0x5bd0 ;  /* 0x00005bd0000c7802 */ /* 0x000fe40000000f00 */
[----:B-1----:R-:W-:Y:S05]  /*5bc0*/  CALL.REL.NOINC `($__internal_2_$__cuda_sm70_warpsync) ;  /* 0x000003c000007944 */ /* 0x002fea0003c00000 */
.L_x_379:
[----:B------:R-:W-:Y:S01]  /*5bd0*/  MOV R6, R16 ;  /* 0x0000001000067202 */ /* 0x000fe20000000f00 */
[----:B------:R-:W-:Y:S01]  /*5be0*/  IMAD R5, R5, c[0x0][0x300], RZ ;  /* 0x0000c00005057a24 */ /* 0x000fe200078e02ff */
[----:B------:R-:W-:Y:S01]  /*5bf0*/  MOV R7, R17 ;  /* 0x0000001100077202 */ /* 0x000fe20000000f00 */
        /* <DEDUP_REMOVED lines=44> */
[----:B-12---:R-:W-:Y:S05]  /*5ec0*/  CALL.REL.NOINC `($__internal_2_$__cuda_sm70_warpsync) ;  /* 0x000000c000007944 */ /* 0x006fea0003c00000 */
.L_x_380:
[----:B------:R-:W-:-:S06]  /*5ed0*/  NOP ;  /* 0x0000000000007918 */ /* 0x000fcc0000000000 */
[----:B------:R-:W-:Y:S05]  /*5ee0*/  @P1 EXIT ;  /* 0x000000000000194d */ /* 0x000fea0003800000 */
[----:B------:R-:W-:Y:S01]  /*5ef0*/  @!PT LDS RZ, [RZ] ;  /* 0x00000000fffff984 */ /* 0x000fe20000000800 */
[----:B------:R-:W-:Y:S01]  /*5f00*/  @!PT LDS RZ, [RZ] ;  /* 0x00000000fffff984 */ /* 0x000fe20000000800 */
[----:B------:R-:W-:Y:S01]  /*5f10*/  @!PT LDS RZ, [RZ] ;  /* 0x00000000fffff984 */ /* 0x000fe20000000800 */
[----:B------:R-:W-:Y:S01]  /*5f20*/  @!PT LDS RZ, [RZ] ;  /* 0x00000000fffff984 */ /* 0x000fe20000000800 */
[----:B------:R-:W-:Y:S06]  /*5f30*/  MEMBAR.ALL.GPU ;  /* 0x0000000000007992 */ /* 0x000fec000000a000 */
[----:B--2---:R-:W-:Y:S01]  /*5f40*/  MOV R3, 0x1 ;  /* 0x0000000100037802 */ /* 0x004fe20000000f00 */
[----:B------:R-:W-:-:S00]  /*5f50*/  ERRBAR ;  /* 0x00000000000079ab */ /* 0x000fc00000000000 */
[----:B012345:R-:W-:-:S05]  /*5f60*/  CCTL.IVALL ;  /* 0x00000000ff00798f */ /* 0x03ffca0002000000 */
[----:B------:R-:W-:Y:S01]  /*5f70*/  RED.E.ADD.S32.STRONG.GPU [R14.64], R3 ;  /* 0x000000030e00798e */ /* 0x000fe2000c10e396 */
[----:B------:R-:W-:Y:S05]  /*5f80*/  EXIT ;  /* 0x000000000000794d */ /* 0x000fea0003800000 */
        .weak           $__internal_2_$__cuda_sm70_warpsync
        .type           $__internal_2_$__cuda_sm70_warpsync,@function
        .size           $__internal_2_$__cuda_sm70_warpsync,(.L_x_1805 - $__internal_2_$__cuda_sm70_warpsync)
$__internal_2_$__cuda_sm70_warpsync:
[----:B------:R-:W-:Y:S01]  /*5f90*/  MOV R13, 0x0 ;  /* 0x00000000000d7802 */ /* 0x000fe20000000f00 */
[----:B------:R-:W-:Y:S04]  /*5fa0*/  WARPSYNC R8 ;  /* 0x0000000800007348 */ /* 0x000fe80003800000 */
[----:B------:R-:W-:Y:S05]  /*5fb0*/  RET.REL.NODEC R12 `(_ZN7cutlass13device_kernelIN5flash19enable_sm80_to_sm89INS1_16FlashAttnBwdSm80INS1_25CollectiveMainloopBwdSm80ILi2ELi2EN4cute5tupleIJNS5_1CILi64EEENS7_ILi128EEES8_EEENS_10bfloat16_tEfNS_4arch4Sm80ELb0ELb1ELb0ELb0ELb1ELb0ELb0ELb0ELi2ELi2ELi4ELi2ELb1EEENS1_24CollectiveEpilogueBwdGQAISA_fSD_Li256ELb0ELb1EEENS1_19SingleTileSchedulerILb0ELb0ELb0ELi128EEEEEEEEEvNT_6ParamsE) ;  /* 0xffffa0400c007950 */ /* 0x000fea0003c3ffff */
.L_x_381:
        /* <DEDUP_REMOVED lines=12> */
.L_x_1805:


//--------------------- .text._ZN7cutlass13device_kernelIN5flash19enable_sm80_to_sm89INS1_16FlashAttnBwdSm80INS1_25CollectiveMainloopBwdSm80ILi2ELi2EN4cute5tupleIJNS5_1CILi64EEENS7_ILi128EEES8_EEENS_10bfloat16_tEfNS_4arch4Sm80ELb0ELb1ELb0ELb1ELb0ELb0ELb0ELb0ELi2ELi2ELi4ELi2ELb1EEENS1_21CollectiveEpilogueBwdISA_SB_SD_Li256ELb1ELb0ELi2EEENS1_19SingleTileSchedulerILb1ELb0ELb0ELi128EEEEEEEEEvNT_6ParamsE --------------------------
	.section	.text._ZN7cutlass13device_kernelIN5flash19enable_sm80_to_sm89INS1_16FlashAttnBwdSm80INS1_25CollectiveMainloopBwdSm80ILi2ELi2EN4cute5tupleIJNS5_1CILi64EEENS7_ILi128EEES8_EEENS_10bfloat16_tEfNS_4arch4Sm80ELb0ELb1ELb0ELb1ELb0ELb0ELb0ELb0ELi2ELi2ELi4ELi2ELb1EEENS1_21CollectiveEpilogueBwdISA_SB_SD_Li256ELb1ELb0ELi2EEENS1_19SingleTileSchedulerILb1ELb0ELb0ELi128EEEEEEEEEvNT_6ParamsE,"ax",@progbits
	.sectioninfo	@"SHI_REGISTERS=255"
	.align	128
.text._ZN7cutlass13device_kernelIN5flash19enable_sm80_to_sm89INS1_16FlashAttnBwdSm80INS1_25CollectiveMainloopBwdSm80ILi2ELi2EN4cute5tupleIJNS5_1CILi64EEENS7_ILi128EEES8_EEENS_10bfloat16_tEfNS_4arch4Sm80ELb0ELb1ELb0ELb1ELb0ELb0ELb0ELb0ELi2ELi2ELi4ELi2ELb1EEENS1_21CollectiveEpilogueBwdISA_SB_SD_Li256ELb1ELb0ELi2EEENS1_19SingleTileSchedulerILb1ELb0ELb0ELi128EEEEEEEEEvNT_6ParamsE:
        .type           _ZN7cutlass13device_kernelIN5flash19enable_sm80_to_sm89INS1_16FlashAttnBwdSm80INS1_25CollectiveMainloopBwdSm80ILi2ELi2EN4cute5tupleIJNS5_1CILi64EEENS7_ILi128EEES8_EEENS_10bfloat16_tEfNS_4arch4Sm80ELb0ELb1ELb0ELb1ELb0ELb0ELb0ELb0ELi2ELi2ELi4ELi2ELb1EEENS1_21CollectiveEpilogueBwdISA_SB_SD_Li256ELb1ELb0ELi2EEENS1_19SingleTileSchedulerILb1ELb0ELb0ELi128EEEEEEEEEvNT_6ParamsE,@function
        .size           _ZN7cutlass13device_kernelIN5flash19enable_sm80_to_sm89INS1_16FlashAttnBwdSm80INS1_25CollectiveMainloopBwdSm80ILi2ELi2EN4cute5tupleIJNS5_1CILi64EEENS7_ILi128EEES8_EEENS_10bfloat16_tEfNS_4arch4Sm80ELb0ELb1ELb0ELb1ELb0ELb0ELb0ELb0ELi2ELi2ELi4ELi2ELb1EEENS1_21CollectiveEpilogueBwdISA_SB_SD_Li256ELb1ELb0ELi2EEENS1_19SingleTileSchedulerILb1ELb0ELb0ELi128EEEEEEEEEvNT_6ParamsE,(.L_x_1807 - _ZN7cutlass13device_kernelIN5flash19enable_sm80_to_sm89INS1_16FlashAttnBwdSm80INS1_25CollectiveMainloopBwdSm80ILi2ELi2EN4cute5tupleIJNS5_1CILi64EEENS7_ILi128EEES8_EEENS_10bfloat16_tEfNS_4arch4Sm80ELb0ELb1ELb0ELb1ELb0ELb0ELb0ELb0ELi2ELi2ELi4ELi2ELb1EEENS1_21CollectiveEpilogueBwdISA_SB_SD_Li256ELb1ELb0ELi2EEENS1_19SingleTileSchedulerILb1ELb0ELb0ELi128EEEEEEEEEvNT_6ParamsE)
        .other          _ZN7cutlass13device_kernelIN5flash19enable_sm80_to_sm89INS1_16FlashAttnBwdSm80INS1_25CollectiveMainloopBwdSm80ILi2ELi2EN4cute5tupleIJNS5_1CILi64EEENS7_ILi128EEES8_EEENS_10bfloat16_tEfNS_4arch4Sm80ELb0ELb1ELb0ELb1ELb0ELb0ELb0ELb0ELi2ELi2ELi4ELi2ELb1EEENS1_21CollectiveEpilogueBwdISA_SB_SD_Li256ELb1ELb0ELi2EEENS1_19SingleTileSchedulerILb1ELb0ELb0ELi128EEEEEEEEEvNT_6ParamsE,@"STO_CUDA_ENTRY STV_DEFAULT"
_ZN7cutlass13device_kernelIN5flash19enable_sm80_to_sm89INS1_16FlashAttnBwdSm80INS1_25CollectiveMainloopBwdSm80ILi2ELi2EN4cute5tupleIJNS5_1CILi64EEENS7_ILi128EEES8_EEENS_10bfloat16_tEfNS_4arch4Sm80ELb0ELb1ELb0ELb1ELb0ELb0ELb0ELb0ELi2ELi2ELi4ELi2ELb1EEENS1_21CollectiveEpilogueBwdISA_SB_SD_Li256ELb1ELb0ELi2EEENS1_19SingleTileSchedulerILb1ELb0ELb0ELi128EEEEEEEEEvNT_6ParamsE:
        /* <DEDUP_REMOVED lines=17> */
.L_x_383:
        /* <DEDUP_REMOVED lines=8> */
.L_x_385:
[----:B------:R-:W-:Y:S02]  /*0190*/  MOV R0, c[0x0][0x3a4] ;  /* 0x0000e90000007a02 */ /* 0x000fe40000000f00 */
.L_x_384:
[----:B------:R-:W-:-:S05]  /*01a0*/  IMAD.SHL.U32 R217, R211, 0x80, RZ ;  /* 0x00000080d3d97824 */ /* 0x000fca00078e00ff */
[----:B-----5:R-:W-:-:S04]  /*01b0*/  ISETP.GE.AND P0, PT, R217, R0, PT ;  /* 0x00000000d900720c */ /* 0x020fc80003f06270 */
[----:B------:R-:W-:Y:S01]  /*01c0*/  SEL R216, R216, 0xffffffff, !P0 ;  /* 0xffffffffd8d87807 */ /* 0x000fe20004000000 */
[----:B------:R-:W-:Y:S05]  /*01d0*/  BRA `(.L_x_386) ;  /* 0x0000011000007947 */ /* 0x000fea0003800000 */
.L_x_382:
[----:B---34-:R-:W-:-:S04]  /*01e0*/  ISETP.NE.U32.AND P0, PT, RZ, c[0x0][0x3c0], PT ;  /* 0x0000f000ff007a0c */ /* 0x018fc80003f05070 */
[----:B------:R-:W-:-:S13]  /*01f0*/  ISETP.NE.AND.EX P0, PT, RZ, c[0x0][0x3c4], PT, P0 ;  /* 0x0000f100ff007a0c */ /* 0x000fda0003f05300 */
[----:B------:R-:W-:Y:S05]  /*0200*/  @!P0 BRA `(.L_x_387) ;  /* 0x0000002000008947 */ /* 0x000fea0003800000 */
[----:B------:R1:W5:Y:S01]  /*0210*/  LDG.E R0, [R4.64] ;  /* 0x0000000a04007981 */ /* 0x000362000c1e1900 */
[----:B------:R-:W-:Y:S05]  /*0220*/  BRA `(.L_x_388) ;  /* 0x0000009000007947 */ /* 0x000fea0003800000 */
.L_x_387:
        /* <DEDUP_REMOVED lines=8> */
.L_x_389:
[----:B------:R-:W-:Y:S02]  /*02b0*/  MOV R0, c[0x0][0x3a4] ;  /* 0x0000e90000007a02 */ /* 0x000fe40000000f00 */
.L_x_388:
[----:B------:R-:W-:-:S05]  /*02c0*/  IMAD.SHL.U32 R217, R211, 0x80, RZ ;  /* 0x00000080d3d97824 */ /* 0x000fca00078e00ff */
[----:B-----5:R-:W-:-:S04]  /*02d0*/  ISETP.GE.AND P0, PT, R217, R0, PT ;  /* 0x00000000d900720c */ /* 0x020fc80003f06270 */
[----:B------:R-:W-:-:S04]  /*02e0*/  SEL R216, R216, 0xffffffff, !P0 ;  /* 0xffffffffd8d87807 */ /* 0x000fc80004000000 */
.L_x_386:
        /* <DEDUP_REMOVED lines=18> */
[----:B------:R-:W-:Y:S02]  /*0410*/  IMAD.MOV.U32 R208, RZ, RZ, RZ ;  /* 0x000000ffffd07224 */ /* 0x000fe400078e00ff */
[----:B------:R-:W-:Y:S02]  /*0420*/  IMAD.MOV.U32 R214, RZ, RZ, c[0x0][0x198] ;  /* 0x00006600ffd67624 */ /* 0x000fe400078e00ff */
[----:B--2---:R-:W-:-:S05]  /*0430*/  @P3 IMAD R17, R216, 0x40, R17 ;  /* 0x00000040d8113824 */ /* 0x004fca00078e0211 */
[----:B------:R-:W-:-:S04]  /*0440*/  @P3 SHF.R.S32.HI R0, RZ, 0x1f, R17 ;  /* 0x0000001fff003819 */ /* 0x000fc80000011411 */
[----:B------:R-:W-:-:S04]  /*0450*/  @P3 LEA.HI R0, R0, R17, RZ, 0x6 ;  /* 0x0000001100003211 */ /* 0x000fc800078f30ff */
[----:B------:R-:W-:Y:S01]  /*0460*/  @P3 LOP3.LUT R208, R0, 0xffffffc0, RZ, 0xc0, !PT ;  /* 0xffffffc000d03812 */ /* 0x000fe200078ec0ff */
[----:B------:R-:W-:Y:S05]  /*0470*/  @P0 BRA `(.L_x_390) ;  /* 0x0000004000000947 */ /* 0x000fea0003800000 */
[----:B-1----:R-:W-:Y:S05]  /*0480*/  @!P3 BRA `(.L_x_390) ;  /* 0x000000300000b947 */ /* 0x002fea0003800000 */
[----:B-----5:R-:W2:Y:S04]  /*0490*/  LDG.E R215, [R14.64] ;  /* 0x0000000a0ed77981 */ /* 0x020ea8000c1e1900 */
[----:B------:R-:W2:Y:S02]  /*04a0*/  LDG.E R0, [R14.64+0x4] ;  /* 0x0000040a0e007981 */ /* 0x000ea4000c1e1900 */
[----:B--2---:R-:W-:Y:S02]  /*04b0*/  IADD3 R215, -R215, R0, RZ ;  /* 0x00000000d7d77210 */ /* 0x004fe40007ffe1ff */
.L_x_390:
[----:B-1----:R-:W-:-:S04]  /*04c0*/  ISETP.NE.U32.AND P0, PT, RZ, c[0x0][0x2e0], PT ;  /* 0x0000b800ff007a0c */ /* 0x002fc80003f05070 */
[----:B------:R-:W-:-:S13]  /*04d0*/  ISETP.NE.AND.EX P0, PT, RZ, c[0x0][0x2e4], PT, P0 ;  /* 0x0000b900ff007a0c */ /* 0x000fda0003f05300 */
[----:B------:R-:W-:Y:S05]  /*04e0*/  @!P0 BRA `(.L_x_391) ;  /* 0x0000003000008947 */ /* 0x000fea0003800000 */
[----:B------:R-:W-:-:S05]  /*04f0*/  IMAD.WIDE R10, R216, R11, c[0x0][0x2e0] ;  /* 0x0000b800d80a7625 */ /* 0x000fca00078e020b */
[----:B------:R1:W5:Y:S01]  /*0500*/  LDG.E R214, [R10.64] ;  /* 0x0000000a0ad67981 */ /* 0x000362000c1e1900 */
[----:B------:R-:W-:Y:S05]  /*0510*/  BRA `(.L_x_392) ;  /* 0x0000004000007947 */ /* 0x000fea0003800000 */
.L_x_391:
[----:B------:R-:W-:Y:S05]  /*0520*/  @!P5 BRA `(.L_x_392) ;  /* 0x000000300000d947 */ /* 0x000fea0003800000 */
[----:B------:R-:W2:Y:S04]  /*0530*/  LDG.E R214, [R12.64] ;  /* 0x0000000a0cd67981 */ /* 0x000ea8000c1e1900 */
[----:B------:R-:W2:Y:S02]  /*0540*/  LDG.E R11, [R12.64+0x4] ;  /* 0x0000040a0c0b7981 */ /* 0x000ea4000c1e1900 */
[----:B--2---:R-:W-:Y:S02]  /*0550*/  IADD3 R214, -R214, R11, RZ ;  /* 0x0000000bd6d67210 */ /* 0x004fe40007ffe1ff */
.L_x_392:
[----:B------:R-:W-:Y:S02]  /*0560*/  ISETP.GE.AND P0, PT, R211, RZ, PT ;  /* 0x000000ffd300720c */ /* 0x000fe40003f06270 */
[----:B-1---5:R-:W-:-:S04]  /*0570*/  IADD3 R11, R215, 0x3f, RZ ;  /* 0x0000003fd70b7810 */ /* 0x022fc80007ffe0ff */
[----:B------:R-:W-:-:S04]  /*0580*/  SHF.R.S32.HI R0, RZ, 0x1f, R11 ;  /* 0x0000001fff007819 */ /* 0x000fc8000001140b */
[----:B------:R-:W-:-:S04]  /*0590*/  LEA.HI R0, R0, R11, RZ, 0x6 ;  /* 0x0000000b00007211 */ /* 0x000fc800078f30ff */
[----:B------:R-:W-:Y:S01]  /*05a0*/  SHF.R.S32.HI R213, RZ, 0x6, R0 ;  /* 0x00000006ffd57819 */ /* 0x000fe20000011400 */
[----:B------:R-:W-:Y:S05]  /*05b0*/  @!P0 BRA `(.L_x_393) ;  /* 0x0000007000008947 */ /* 0x000fea0003800000 */
[----:B------:R-:W-:-:S05]  /*05c0*/  IADD3 R0, -R214, 0xbf, RZ ;  /* 0x000000bfd6007810 */ /* 0x000fca0007ffe1ff */
[----:B------:R-:W-:-:S05]  /*05d0*/  IMAD R0, R211, 0x80, R0 ;  /* 0x00000080d3007824 */ /* 0x000fca00078e0200 */
[----:B------:R-:W-:-:S04]  /*05e0*/  IADD3 R11, R0, c[0x0][0x2a0], R215 ;  /* 0x0000a800000b7a10 */ /* 0x000fc80007ffe0d7 */
[----:B------:R-:W-:-:S04]  /*05f0*/  SHF.R.S32.HI R0, RZ, 0x1f, R11 ;  /* 0x0000001fff007819 */ /* 0x000fc8000001140b */
[----:B------:R-:W-:-:S04]  /*0600*/  LEA.HI R0, R0, R11, RZ, 0x6 ;  /* 0x0000000b00007211 */ /* 0x000fc800078f30ff */
[----:B------:R-:W-:-:S04]  /*0610*/  SHF.R.S32.HI R0, RZ, 0x6, R0 ;  /* 0x00000006ff007819 */ /* 0x000fc80000011400 */
[----:B------:R-:W-:Y:S02]  /*0620*/  IMNMX R213, R213, R0, PT ;  /* 0x00000000d5d57217 */ /* 0x000fe40003800200 */
.L_x_393:
[----:B------:R-:W-:Y:S01]  /*0630*/  IADD3 R0, R217, -c[0x0][0x2a4], -R214 ;  /* 0x8000a900d9007a10 */ /* 0x000fe20007ffe8d6 */
[----:B------:R-:W-:Y:S01]  /*0640*/  CS2R R126, SRZ ;  /* 0x00000000007e7805 */ /* 0x000fe2000001ff00 */
[----:B------:R-:W-:Y:S01]  /*0650*/  PLOP3.LUT P1, PT, PT, PT, PT, 0x80, 0x0 ;  /* 0x000000000000781c */ /* 0x000fe20003f2f070 */
[----:B------:R-:W-:Y:S01]  /*0660*/  CS2R R124, SRZ ;  /* 0x00000000007c7805 */ /* 0x000fe2000001ff00 */
[----:B------:R-:W-:Y:S01]  /*0670*/  CS2R R130, SRZ ;  /* 0x0000000000827805 */ /* 0x000fe2000001ff00 */
[----:B------:R-:W-:Y:S01]  /*0680*/  IMAD.IADD R0, R0, 0x1, R215 ;  /* 0x0000000100007824 */ /* 0x000fe200078e02d7 */
[----:B------:R-:W-:Y:S01]  /*0690*/  CS2R R128, SRZ ;  /* 0x0000000000807805 */ /* 0x000fe2000001ff00 */
[----:B------:R-:W-:Y:S01]  /*06a0*/  CS2R R122, SRZ ;  /* 0x00000000007a7805 */ /* 0x000fe2000001ff00 */
[----:B------:R-:W-:Y:S01]  /*06b0*/  CS2R R120, SRZ ;  /* 0x0000000000787805 */ /* 0x000fe2000001ff00 */
[----:B------:R-:W-:Y:S01]  /*06c0*/  CS2R R118, SRZ ;  /* 0x0000000000767805 */ /* 0x000fe2000001ff00 */
[----:B------:R-:W-:Y:S01]  /*06d0*/  SHF.R.S32.HI R239, RZ, 0x1f, R0 ;  /* 0x0000001fffef7819 */ /* 0x000fe20000011400 */
[----:B------:R-:W-:Y:S01]  /*06e0*/  CS2R R116, SRZ ;  /* 0x0000000000747805 */ /* 0x000fe2000001ff00 */
[----:B------:R-:W-:Y:S01]  /*06f0*/  CS2R R110, SRZ ;  /* 0x00000000006e7805 */ /* 0x000fe2000001ff00 */
[----:B------:R-:W-:Y:S01]  /*0700*/  CS2R R108, SRZ ;  /* 0x00000000006c7805 */ /* 0x000fe2000001ff00 */
[----:B------:R-:W-:Y:S01]  /*0710*/  LEA.HI R239, R239, R0, RZ, 0x6 ;  /* 0x00000000efef7211 */ /* 0x000fe200078f30ff */
[----:B------:R-:W-:Y:S01]  /*0720*/  CS2R R114, SRZ ;  /* 0x0000000000727805 */ /* 0x000fe2000001ff00 */
[----:B------:R-:W-:Y:S01]  /*0730*/  CS2R R112, SRZ ;  /* 0x0000000000707805 */ /* 0x000fe2000001ff00 */
[----:B------:R-:W-:Y:S01]  /*0740*/  CS2R R106, SRZ ;  /* 0x00000000006a7805 */ /* 0x000fe2000001ff00 */
[----:B------:R-:W-:Y:S01]  /*0750*/  SHF.R.S32.HI R239, RZ, 0x6, R239 ;  /* 0x00000006ffef7819 */ /* 0x000fe200000114ef */
[----:B------:R-:W-:Y:S01]  /*0760*/  CS2R R104, SRZ ;  /* 0x0000000000687805 */ /* 0x000fe2000001ff00 */
[----:B------:R-:W-:Y:S01]  /*0770*/  CS2R R102, SRZ ;  /* 0x0000000000667805 */ /* 0x000fe2000001ff00 */
[----:B------:R-:W-:Y:S01]  /*0780*/  CS2R R100, SRZ ;  /* 0x0000000000647805 */ /* 0x000fe2000001ff00 */
[----:B------:R-:W-:Y:S01]  /*0790*/  IMNMX R239, RZ, R239, !PT ;  /* 0x000000efffef7217 */ /* 0x000fe20007800200 */
[----:B------:R-:W-:Y:S01]  /*07a0*/  CS2R R94, SRZ ;  /* 0x00000000005e7805 */ /* 0x000fe2000001ff00 */
[----:B------:R-:W-:Y:S01]  /*07b0*/  CS2R R92, SRZ ;  /* 0x00000000005c7805 */ /* 0x000fe2000001ff00 */
[----:B------:R-:W-:Y:S01]  /*07c0*/  CS2R R98, SRZ ;  /* 0x0000000000627805 */ /* 0x000fe2000001ff00 */
[----:B------:R-:W-:Y:S01]  /*07d0*/  ISETP.GT.AND P0, PT, R213, R239, PT ;  /* 0x000000efd500720c */ /* 0x000fe20003f04270 */
        /* <DEDUP_REMOVED lines=18> */
[----:B------:R-:W-:Y:S01]  /*0900*/  IMAD.IADD R235, R214, 0x1, -R217 ;  /* 0x00000001d6eb7824 */ /* 0x000fe200078e0ad9 */
[----:B------:R-:W-:Y:S01]  /*0910*/  ISETP.NE.AND P2, PT, R0, 0x1, PT ;  /* 0x000000010000780c */ /* 0x000fe20003f45270 */
[----:B------:R-:W-:Y:S01]  /*0920*/  IMAD.SHL.U32 R222, R6, 0x4, RZ ;  /* 0x0000000406de7824 */ /* 0x000fe200078e00ff */
[----:B------:R-:W-:Y:S01]  /*0930*/  LEA.HI R19, R17, R6, RZ, 0x3 ;  /* 0x0000000611137211 */ /* 0x000fe200078f18ff */
[----:B------:R-:W-:Y:S01]  /*0940*/  IMAD R0, R11, c[0x0][0x238], RZ ;  /* 0x00008e000b007a24 */ /* 0x000fe200078e02ff */
[----:B------:R-:W-:Y:S01]  /*0950*/  SHF.R.S32.HI R7, RZ, 0x1f, R6 ;  /* 0x0000001fff077819 */ /* 0x000fe20000011406 */
[----:B------:R-:W-:Y:S01]  /*0960*/  IMAD.SHL.U32 R205, R208, 0x40, RZ ;  /* 0x00000040d0cd7824 */ /* 0x000fe200078e00ff */
[----:B------:R-:W-:Y:S01]  /*0970*/  SHF.R.S32.HI R212, RZ, 0x3, R19 ;  /* 0x00000003ffd47819 */ /* 0x000fe20000011413 */
[----:B------:R-:W-:Y:S01]  /*0980*/  IMAD R13, R3, c[0x0][0x23c], R0 ;  /* 0x00008f00030d7a24 */ /* 0x000fe200078e0200 */
[----:B------:R-:W-:Y:S01]  /*0990*/  LOP3.LUT R15, R19, 0xfffffff8, RZ, 0xc0, !PT ;  /* 0xfffffff8130f7812 */ /* 0x000fe200078ec0ff */
[C---:B------:R-:W-:Y:S01]  /*09a0*/  IMAD.WIDE.U32 R24, R3.reuse, c[0x0][0x238], R6 ;  /* 0x00008e0003187a25 */ /* 0x040fe200078e0006 */
[----:B------:R-:W-:Y:S01]  /*09b0*/  SHF.R.S32.HI R0, RZ, 0x1f, R212 ;  /* 0x0000001fff007819 */ /* 0x000fe200000114d4 */
[----:B------:R-:W-:Y:S01]  /*09c0*/  ULDC.64 UR4, c[0x0][0x1d8] ;  /* 0x0000760000047ab9 */ /* 0x000fe20000000a00 */
[C---:B------:R-:W-:Y:S01]  /*09d0*/  IADD3 R26, P0, R212.reuse, R9, RZ ;  /* 0x00000009d41a7210 */ /* 0x040fe20007f1e0ff */
[----:B------:R-:W-:Y:S01]  /*09e0*/  @P2 IMAD.HI.U32 R2, R3, c[0x0][0x24c], RZ ;  /* 0x0000930003022a27 */ /* 0x000fe200078e00ff */
[----:B------:R-:W-:Y:S01]  /*09f0*/  IADD3 R220, P1, R212, R5, RZ ;  /* 0x00000005d4dc7210 */ /* 0x000fe20007f3e0ff */
[----:B------:R-:W-:Y:S01]  /*0a00*/  USHF.L.U32 UR6, UR4, 0x6, URZ ;  /* 0x0000000604067899 */ /* 0x000fe2000800063f */
[-C--:B------:R-:W-:Y:S01]  /*0a10*/  LEA.HI.X.SX32 R27, R9, R0.reuse, 0x1, P0 ;  /* 0x00000000091b7211 */ /* 0x080fe200000f0eff */
[----:B------:R-:W-:Y:S01]  /*0a20*/  IMAD.IADD R12, R6, 0x1, -R15 ;  /* 0x00000001060c7824 */ /* 0x000fe200078e0a0f */
[----:B------:R-:W-:Y:S01]  /*0a30*/  SHF.R.S32.HI R9, RZ, 0x1f, R216 ;  /* 0x0000001fff097819 */ /* 0x000fe200000114d8 */
[----:B------:R-:W-:Y:S01]  /*0a40*/  IMAD.IADD R25, R25, 0x1, R13 ;  /* 0x0000000119197824 */ /* 0x000fe200078e020d */
[----:B------:R-:W-:Y:S01]  /*0a50*/  @P2 SHF.R.U32.HI R16, RZ, c[0x0][0x250], R2 ;  /* 0x00009400ff102a19 */ /* 0x000fe20000011602 */
[----:B------:R-:W-:Y:S01]  /*0a60*/  IMAD.SHL.U32 R22, R12, 0x8, RZ ;  /* 0x000000080c167824 */ /* 0x000fe200078e00ff */
[----:B------:R-:W-:Y:S01]  /*0a70*/  SEL R2, R9, RZ, !P3 ;  /* 0x000000ff09027207 */ /* 0x000fe20005800000 */
[----:B------:R-:W-:Y:S01]  /*0a80*/  IMAD.IADD R4, R235, 0x1, -R212 ;  /* 0x00000001eb047824 */ /* 0x000fe200078e0ad4 */
[----:B------:R-:W-:Y:S01]  /*0a90*/  LEA.HI.X.SX32 R5, R5, R0, 0x1, P1 ;  /* 0x0000000005057211 */ /* 0x000fe200008f0eff */
[C---:B------:R-:W-:Y:S01]  /*0aa0*/  IMAD R30, R11.reuse, c[0x0][0x270], RZ ;  /* 0x00009c000b1e7a24 */ /* 0x040fe200078e02ff */
[----:B------:R-:W-:Y:S01]  /*0ab0*/  SEL R0, R216, RZ, !P3 ;  /* 0x000000ffd8007207 */ /* 0x000fe20005800000 */
[----:B------:R-:W-:Y:S01]  /*0ac0*/  IMAD R15, R2, c[0x0][0x240], RZ ;  /* 0x00009000020f7a24 */ /* 0x000fe200078e02ff */
[----:B------:R-:W-:Y:S01]  /*0ad0*/  SHF.R.S32.HI R20, RZ, 0x1f, R16 ;  /* 0x0000001fff147819 */ /* 0x000fe20000011410 */
[----:B------:R-:W-:Y:S01]  /*0ae0*/  IMAD R28, R11, c[0x0][0x288], RZ ;  /* 0x0000a2000b1c7a24 */ /* 0x000fe200078e02ff */
[----:B------:R-:W-:Y:S01]  /*0af0*/  SHF.R.S32.HI R23, RZ, 0x1f, R22 ;  /* 0x0000001fff177819 */ /* 0x000fe20000011416 */
[C---:B------:R-:W-:Y:S01]  /*0b00*/  IMAD R204, R0.reuse, c[0x0][0x244], R15 ;  /* 0x0000910000cc7a24 */ /* 0x040fe200078e020f */
[----:B------:R-:W-:Y:S01]  /*0b10*/  SHF.R.S32.HI R223, RZ, 0x1f, R222 ;  /* 0x0000001fffdf7819 */ /* 0x000fe200000114de */
[----:B------:R-:W-:Y:S01]  /*0b20*/  IMAD.WIDE.U32 R36, R0, c[0x0][0x240], R24 ;  /* 0x0000900000247a25 */ /* 0x000fe200078e0018 */
[----:B------:R-:W-:Y:S01]  /*0b30*/  SHF.R.S32.HI R13, RZ, 0x1f, R205 ;  /* 0x0000001fff0d7819 */ /* 0x000fe200000114cd */
[----:B------:R-:W-:Y:S01]  /*0b40*/  UMOV UR8, 0x6 ;  /* 0x0000000600087882 */ /* 0x000fe20000000000 */
[----:B------:R-:W-:Y:S01]  /*0b50*/  ISETP.GE.AND P2, PT, R4, 0x1, PT ;  /* 0x000000010400780c */ /* 0x000fe20003f46270 */
[----:B------:R-:W-:Y:S01]  /*0b60*/  IMAD R15, R20, c[0x0][0x1e0], RZ ;  /* 0x00007800140f7a24 */ /* 0x000fe200078e02ff */
[C---:B------:R-:W-:Y:S01]  /*0b70*/  ISETP.GE.AND P0, PT, R4.reuse, 0x21, PT ;  /* 0x000000210400780c */ /* 0x040fe20003f06270 */
[----:B------:R-:W-:Y:S01]  /*0b80*/  IMAD R30, R3, c[0x0][0x274], R30 ;  /* 0x00009d00031e7a24 */ /* 0x000fe200078e021e */
[----:B------:R-:W-:Y:S01]  /*0b90*/  ISETP.GE.AND P4, PT, R4, 0x41, PT ;  /* 0x000000410400780c */ /* 0x000fe20003f86270 */
[C---:B------:R-:W-:Y:S01]  /*0ba0*/  IMAD R24, R16.reuse, c[0x0][0x1e4], R15 ;  /* 0x0000790010187a24 */ /* 0x040fe200078e020f */
[----:B------:R-:W-:Y:S01]  /*0bb0*/  IADD3 R205, P1, R205, R36, RZ ;  /* 0x00000024cdcd7210 */ /* 0x000fe20007f3e0ff */
[----:B------:R-:W-:Y:S01]  /*0bc0*/  IMAD.WIDE.U32 R14, R16, c[0x0][0x1e0], R22 ;  /* 0x00007800100e7a25 */ /* 0x000fe200078e0016 */
[----:B------:R-:W-:Y:S01]  /*0bd0*/  ISETP.GE.AND P3, PT, R4, 0x61, PT ;  /* 0x000000610400780c */ /* 0x000fe20003f66270 */
[----:B------:R-:W-:Y:S01]  /*0be0*/  USHF.L.U64.HI UR5, UR4, UR8, UR5 ;  /* 0x0000000804057299 */ /* 0x000fe20008010205 */
[----:B------:R-:W-:Y:S01]  /*0bf0*/  SEL R9, R9, RZ, !P5 ;  /* 0x000000ff09097207 */ /* 0x000fe20006800000 */
[----:B------:R-:W-:Y:S01]  /*0c00*/  IMAD.WIDE.U32 R34, R3, c[0x0][0x270], R222 ;  /* 0x00009c0003227a25 */ /* 0x000fe200078e00de */
[----:B------:R-:W-:-:S02]  /*0c10*/  LEA.HI R4, R17, R6, RZ, 0x4 ;  /* 0x0000000611047211 */ /* 0x000fc400078f20ff */
[----:B------:R-:W-:Y:S01]  /*0c20*/  IADD3.X R204, R13, R37, R204, P1, !PT ;  /* 0x000000250dcc7210 */ /* 0x000fe20000ffe4cc */
[C---:B------:R-:W-:Y:S01]  /*0c30*/  IMAD R28, R3.reuse, c[0x0][0x28c], R28 ;  /* 0x0000a300031c7a24 */ /* 0x040fe200078e021c */
[----:B------:R-:W-:Y:S01]  /*0c40*/  SEL R18, R216, RZ, !P5 ;  /* 0x000000ffd8127207 */ /* 0x000fe20006800000 */
[----:B------:R-:W-:Y:S01]  /*0c50*/  IMAD.WIDE.U32 R32, R3, c[0x0][0x288], R222 ;  /* 0x0000a20003207a25 */ /* 0x000fe200078e00de */
[----:B------:R-:W-:Y:S02]  /*0c60*/  SHF.R.S32.HI R13, RZ, 0x4, R4 ;  /* 0x00000004ff0d7819 */ /* 0x000fe40000011404 */
[----:B------:R-:W-:Y:S01]  /*0c70*/  SHF.R.S32.HI R8, RZ, 0x1f, R208 ;  /* 0x0000001fff087819 */ /* 0x000fe200000114d0 */
[----:B------:R-:W-:Y:S01]  /*0c80*/  IMAD.IADD R25, R15, 0x1, R24 ;  /* 0x000000010f197824 */ /* 0x000fe200078e0218 */
[----:B------:R-:W-:Y:S01]  /*0c90*/  ISETP.GE.OR P6, PT, R22, c[0x0][0x1cc], !P0 ;  /* 0x0000730016007a0c */ /* 0x000fe200047c6670 */
[----:B------:R-:W-:Y:S01]  /*0ca0*/  IMAD.MOV.U32 R24, RZ, RZ, R14 ;  /* 0x000000ffff187224 */ /* 0x000fe200078e000e */
[----:B------:R-:W-:Y:S01]  /*0cb0*/  LEA.HI R14, R4, R13, RZ, 0x1 ;  /* 0x0000000d040e7211 */ /* 0x000fe200078f08ff */
[----:B------:R-:W-:Y:S01]  /*0cc0*/  IMAD R15, R9, c[0x0][0x1e8], RZ ;  /* 0x00007a00090f7a24 */ /* 0x000fe200078e02ff */
[----:B------:R-:W-:Y:S01]  /*0cd0*/  ISETP.GE.OR P0, PT, R22, c[0x0][0x19c], !P0 ;  /* 0x0000670016007a0c */ /* 0x000fe20004706670 */
[----:B------:R-:W-:Y:S01]  /*0ce0*/  IMAD.IADD R31, R35, 0x1, R30 ;  /* 0x00000001231f7824 */ /* 0x000fe200078e021e */
[----:B------:R-:W-:Y:S01]  /*0cf0*/  LOP3.LUT R14, R14, 0xfffffffe, RZ, 0xc0, !PT ;  /* 0xfffffffe0e0e7812 */ /* 0x000fe200078ec0ff */
[----:B------:R-:W-:Y:S01]  /*0d00*/  IMAD.IADD R29, R33, 0x1, R28 ;  /* 0x00000001211d7824 */ /* 0x000fe200078e021c */
[----:B------:R-:W-:Y:S01]  /*0d10*/  LEA.HI R197, R17, R6, RZ, 0x7 ;  /* 0x0000000611c57211 */ /* 0x000fe200078f38ff */
[----:B------:R-:W-:-:S02]  /*0d20*/  IMAD.MOV.U32 R30, RZ, RZ, R34 ;  /* 0x000000ffff1e7224 */ /* 0x000fc400078e0022 */
[----:B------:R-:W-:Y:S01]  /*0d30*/  IMAD.MOV.U32 R28, RZ, RZ, R32 ;  /* 0x000000ffff1c7224 */ /* 0x000fe200078e0020 */
[----:B------:R-:W-:Y:S01]  /*0d40*/  SHF.R.U32.HI R197, RZ, 0x4, R197 ;  /* 0x00000004ffc57819 */ /* 0x000fe200000116c5 */
[C---:B------:R-:W-:Y:S02]  /*0d50*/  IMAD R10, R18.reuse, c[0x0][0x1ec], R15 ;  /* 0x00007b00120a7a24 */ /* 0x040fe400078e020f */
[----:B------:R-:W-:-:S04]  /*0d60*/  IMAD.WIDE.U32 R24, R18, c[0x0][0x1e8], R24 ;  /* 0x00007a0012187a25 */ /* 0x000fc800078e0018 */
[----:B------:R-:W-:-:S04]  /*0d70*/  IMAD.WIDE.U32 R30, R0, c[0x0][0x278], R30 ;  /* 0x00009e00001e7a25 */ /* 0x000fc800078e001e */
[----:B------:R-:W-:Y:S01]  /*0d80*/  IMAD R209, R2, c[0x0][0x278], RZ ;  /* 0x00009e0002d17a24 */ /* 0x000fe200078e02ff */
[----:B------:R-:W-:Y:S01]  /*0d90*/  IADD3 R210, P5, R208, R30, RZ ;  /* 0x0000001ed0d27210 */ /* 0x000fe20007fbe0ff */
[----:B------:R-:W-:Y:S02]  /*0da0*/  IMAD R207, R2, c[0x0][0x290], RZ ;  /* 0x0000a40002cf7a24 */ /* 0x000fe400078e02ff */
[----:B------:R-:W-:-:S04]  /*0db0*/  IMAD.WIDE.U32 R28, R0, c[0x0][0x290], R28 ;  /* 0x0000a400001c7a25 */ /* 0x000fc800078e001c */
[----:B------:R-:W-:Y:S01]  /*0dc0*/  IMAD.IADD R25, R25, 0x1, R10 ;  /* 0x0000000119197824 */ /* 0x000fe200078e020a */
[----:B------:R-:W-:Y:S01]  /*0dd0*/  LEA.HI R10, R17, R6, RZ, 0x6 ;  /* 0x00000006110a7211 */ /* 0x000fe200078f30ff */
[----:B------:R-:W-:Y:S01]  /*0de0*/  IMAD.WIDE R26, R211, 0x80, R26 ;  /* 0x00000080d31a7825 */ /* 0x000fe200078e021a */
[----:B------:R-:W-:Y:S02]  /*0df0*/  IADD3 R208, P1, R208, R28, RZ ;  /* 0x0000001cd0d07210 */ /* 0x000fe40007f3e0ff */
[----:B------:R-:W-:Y:S01]  /*0e00*/  SHF.R.S32.HI R10, RZ, 0x6, R10 ;  /* 0x00000006ff0a7819 */ /* 0x000fe2000001140a */
[----:B------:R-:W-:Y:S02]  /*0e10*/  IMAD.SHL.U32 R15, R212, 0x40, RZ ;  /* 0x00000040d40f7824 */ /* 0x000fe400078e00ff */
[C---:B------:R-:W-:Y:S02]  /*0e20*/  IMAD R209, R0.reuse, c[0x0][0x27c], R209 ;  /* 0x00009f0000d17a24 */ /* 0x040fe400078e02d1 */
[----:B------:R-:W-:Y:S01]  /*0e30*/  IMAD R207, R0, c[0x0][0x294], R207 ;  /* 0x0000a50000cf7a24 */ /* 0x000fe200078e02cf */
[----:B------:R-:W-:Y:S01]  /*0e40*/  LOP3.LUT R15, R15, 0x1c0, RZ, 0xc0, !PT ;  /* 0x000001c00f0f7812 */ /* 0x000fe200078ec0ff */
[----:B------:R-:W-:Y:S01]  /*0e50*/  IMAD.IADD R14, R13, 0x1, -R14 ;  /* 0x000000010d0e7824 */ /* 0x000fe200078e0a0e */
[C---:B------:R-:W-:Y:S01]  /*0e60*/  IADD3.X R209, R8.reuse, R31, R209, P5, !PT ;  /* 0x0000001f08d17210 */ /* 0x040fe20002ffe4d1 */
[----:B------:R-:W-:Y:S01]  /*0e70*/  IMAD R13, R27, c[0x0][0x1d8], RZ ;  /* 0x000076001b0d7a24 */ /* 0x000fe200078e02ff */
[----:B------:R-:W-:Y:S01]  /*0e80*/  IADD3.X R207, R8, R29, R207, P1, !PT ;  /* 0x0000001d08cf7210 */ /* 0x000fe20000ffe4cf */
[----:B------:R-:W-:Y:S01]  /*0e90*/  IMAD.WIDE.U32 R30, R26, c[0x0][0x1d8], R24 ;  /* 0x000076001a1e7a25 */ /* 0x000fe200078e0018 */
[----:B------:R-:W-:-:S02]  /*0ea0*/  LOP3.LUT R21, R15, 0x38, R22, 0xf8, !PT ;  /* 0x000000380f157812 */ /* 0x000fc400078ef816 */
[----:B------:R-:W-:Y:S01]  /*0eb0*/  SHF.R.U32.HI R24, RZ, 0x3, R15 ;  /* 0x00000003ff187819 */ /* 0x000fe2000001160f */
[----:B------:R-:W-:Y:S01]  /*0ec0*/  IMAD R8, R26, c[0x0][0x1dc], R13 ;  /* 0x000077001a087a24 */ /* 0x000fe200078e020d */
[----:B------:R-:W-:Y:S01]  /*0ed0*/  ISETP.GE.OR P5, PT, R22, c[0x0][0x1cc], !P2 ;  /* 0x0000730016007a0c */ /* 0x000fe200057a6670 */
[----:B------:R-:W-:Y:S01]  /*0ee0*/  IMAD.SHL.U32 R13, R10, 0x200, RZ ;  /* 0x000002000a0d7824 */ /* 0x000fe200078e00ff */
[----:B------:R-:W-:Y:S01]  /*0ef0*/  LEA R28, P1, R30, c[0x0][0x1c0], 0x1 ;  /* 0x000070001e1c7a11 */ /* 0x000fe200078208ff */
[----:B------:R-:W-:Y:S01]  /*0f00*/  IMAD.IADD R8, R31, 0x1, R8 ;  /* 0x000000011f087824 */ /* 0x000fe200078e0208 */
[----:B------:R-:W-:Y:S01]  /*0f10*/  LEA.HI R15, R17, R6, RZ, 0x2 ;  /* 0x00000006110f7211 */ /* 0x000fe200078f10ff */
[----:B------:R-:W-:Y:S01]  /*0f20*/  IMAD R25, R20, c[0x0][0x1b0], RZ ;  /* 0x00006c0014197a24 */ /* 0x000fe200078e02ff */
[----:B------:R-:W-:Y:S01]  /*0f30*/  LOP3.LUT R21, R13, R21, R24, 0xf6, !PT ;  /* 0x000000150d157212 */ /* 0x000fe200078ef618 */
[----:B------:R-:W-:Y:S01]  /*0f40*/  IMAD R196, R14, 0x800, R13 ;  /* 0x000008000ec47824 */ /* 0x000fe200078e020d */
[----:B------:R-:W-:Y:S01]  /*0f50*/  LEA.HI.X R29, R30, c[0x0][0x1c4], R8, 0x1, P1 ;  /* 0x000071001e1d7a11 */ /* 0x000fe200008f0c08 */
[C---:B------:R-:W-:Y:S01]  /*0f60*/  IMAD R25, R16.reuse, c[0x0][0x1b4], R25 ;  /* 0x00006d0010197a24 */ /* 0x040fe200078e0219 */
[--C-:B------:R-:W-:Y:S01]  /*0f70*/  SHF.R.S32.HI R24, RZ, 0x2, R15.reuse ;  /* 0x00000002ff187819 */ /* 0x100fe2000001140f */
[----:B------:R-:W-:Y:S01]  /*0f80*/  IMAD.SHL.U32 R8, R21, 0x2, RZ ;  /* 0x0000000215087824 */ /* 0x000fe200078e00ff */
[----:B------:R-:W-:Y:S01]  /*0f90*/  SHF.R.S32.HI R21, RZ, 0x1f, R15 ;  /* 0x0000001fff157819 */ /* 0x000fe2000001140f */
[----:B------:R-:W-:Y:S01]  /*0fa0*/  IMAD.WIDE.U32 R30, R16, c[0x0][0x1b0], R22 ;  /* 0x00006c00101e7a25 */ /* 0x000fe200078e0016 */
[----:B------:R-:W-:-:S02]  /*0fb0*/  IADD3 R32, P1, R28, UR6, RZ ;  /* 0x000000061c207c10 */ /* 0x000fc4000ff3e0ff */
[----:B------:R-:W-:Y:S01]  /*0fc0*/  LEA.HI R21, R21, R24, RZ, 0x3 ;  /* 0x0000001815157211 */ /* 0x000fe200078f18ff */
[----:B------:R-:W-:Y:S01]  /*0fd0*/  @!PT LDS RZ, [RZ] ;  /* 0x00000000fffff984 */ /* 0x000fe20000000800 */
[----:B------:R-:W-:Y:S01]  /*0fe0*/  @!PT LDS RZ, [RZ] ;  /* 0x00000000fffff984 */ /* 0x000fe20000000800 */
[----:B------:R-:W-:Y:S01]  /*0ff0*/  @!PT LDS RZ, [RZ] ;  /* 0x00000000fffff984 */ /* 0x000fe20000000800 */
[----:B------:R1:W-:Y:S01]  /*1000*/  LDGSTS.E.BYPASS.LTC128B.128 [R8+0x4080], [R28.64], !P5 ;  /* 0x040800001c087fae */ /* 0x0003e2000e901d4a */
[----:B------:R-:W-:Y:S01]  /*1010*/  ISETP.GE.OR P5, PT, R22, c[0x0][0x1cc], !P4 ;  /* 0x0000730016007a0c */ /* 0x000fe200067a6670 */
[----:B------:R-:W-:Y:S01]  /*1020*/  IMAD.IADD R31, R31, 0x1, R25 ;  /* 0x000000011f1f7824 */ /* 0x000fe200078e0219 */
[----:B------:R-:W-:Y:S01]  /*1030*/  LOP3.LUT R21, R21, 0xfffffff8, RZ, 0xc0, !PT ;  /* 0xfffffff815157812 */ /* 0x000fe200078ec0ff */
[----:B------:R-:W-:Y:S01]  /*1040*/  IMAD R25, R9, c[0x0][0x1b8], RZ ;  /* 0x00006e0009197a24 */ /* 0x000fe200078e02ff */
[----:B------:R-:W-:Y:S01]  /*1050*/  IADD3.X R33, R29, UR5, RZ, P1, !PT ;  /* 0x000000051d217c10 */ /* 0x000fe20008ffe4ff */
[----:B------:R-:W-:Y:S01]  /*1060*/  IMAD.MOV.U32 R201, RZ, RZ, 0x40 ;  /* 0x00000040ffc97424 */ /* 0x000fe200078e00ff */
[----:B------:R-:W-:Y:S01]  /*1070*/  IADD3 R20, P1, R32, UR6, RZ ;  /* 0x0000000620147c10 */ /* 0x000fe2000ff3e0ff */
[----:B------:R-:W-:Y:S01]  /*1080*/  IMAD.IADD R9, R24, 0x1, -R21 ;  /* 0x0000000118097824 */ /* 0x000fe200078e0a15 */
[----:B------:R-:W-:Y:S01]  /*1090*/  ISETP.GE.OR P2, PT, R22, c[0x0][0x19c], !P2 ;  /* 0x0000670016007a0c */ /* 0x000fe20005746670 */
[----:B------:R-:W-:Y:S01]  /*10a0*/  IMAD R25, R18, c[0x0][0x1bc], R25 ;  /* 0x00006f0012197a24 */ /* 0x000fe200078e0219 */
[----:B------:R-:W-:Y:S01]  /*10b0*/  IADD3.X R21, R33, UR5, RZ, P1, !PT ;  /* 0x0000000521157c10 */ /* 0x000fe20008ffe4ff */
[----:B------:R2:W-:Y:S01]  /*10c0*/  LDGSTS.E.BYPASS.LTC128B.128 [R8+0x5080], [R32.64], !P6 ;  /* 0x0508000020087fae */ /* 0x0005e2000f101d4a */
[C---:B------:R-:W-:Y:S01]  /*10d0*/  ISETP.GE.OR P1, PT, R22.reuse, c[0x0][0x1cc], !P3 ;  /* 0x0000730016007a0c */ /* 0x040fe20005f26670 */
[----:B------:R-:W-:Y:S01]  /*10e0*/  IMAD.MOV.U32 R192, RZ, RZ, 0x20 ;  /* 0x00000020ffc07424 */ /* 0x000fe200078e00ff */
[----:B------:R-:W-:Y:S01]  /*10f0*/  ISETP.GE.OR P4, PT, R22, c[0x0][0x19c], !P4 ;  /* 0x0000670016007a0c */ /* 0x000fe20006786670 */
[----:B------:R3:W-:Y:S01]  /*1100*/  LDGSTS.E.BYPASS.LTC128B.128 [R8+0x6080], [R20.64], !P5 ;  /* 0x0608000014087fae */ /* 0x0007e2000e901d4a */
[----:B------:R-:W-:Y:S01]  /*1110*/  IADD3 R34, P5, R20, UR6, RZ ;  /* 0x0000000614227c10 */ /* 0x000fe2000ffbe0ff */
[----:B------:R-:W-:Y:S01]  /*1120*/  ULDC.64 UR6, c[0x0][0x208] ;  /* 0x0000820000067ab9 */ /* 0x000fe20000000a00 */
[C---:B------:R-:W-:Y:S01]  /*1130*/  ISETP.GE.OR P3, PT, R22.reuse, c[0x0][0x19c], !P3 ;  /* 0x0000670016007a0c */ /* 0x040fe20005f66670 */
[----:B------:R-:W-:Y:S01]  /*1140*/  USHF.L.U64.HI UR9, UR6, UR8, UR7 ;  /* 0x0000000806097299 */ /* 0x000fe20008010207 */
[----:B------:R-:W-:Y:S01]  /*1150*/  IADD3.X R35, R21, UR5, RZ, P5, !PT ;  /* 0x0000000515237c10 */ /* 0x000fe2000affe4ff */
[----:B------:R-:W-:Y:S01]  /*1160*/  ULDC.64 UR4, c[0x0][0x1a8] ;  /* 0x00006a0000047ab9 */ /* 0x000fe20000000a00 */
[C---:B------:R-:W-:Y:S01]  /*1170*/  ISETP.GE.AND P6, PT, R22.reuse, c[0x0][0x16c], PT ;  /* 0x00005b0016007a0c */ /* 0x040fe20003fc6270 */
[----:B------:R-:W-:Y:S01]  /*1180*/  USHF.L.U32 UR13, UR4, 0x6, URZ ;  /* 0x00000006040d7899 */ /* 0x000fe2000800063f */
[----:B------:R-:W-:Y:S01]  /*1190*/  ISETP.GE.AND P5, PT, R22, c[0x0][0x1fc], PT ;  /* 0x00007f0016007a0c */ /* 0x000fe20003fa6270 */
[----:B------:R2:W-:Y:S01]  /*11a0*/  LDGSTS.E.BYPASS.LTC128B.128 [R8+0x7080], [R34.64], !P1 ;  /* 0x0708000022087fae */ /* 0x0005e2000c901d4a */
[----:B-1----:R-:W-:Y:S01]  /*11b0*/  IMAD.WIDE.U32 R28, R18, c[0x0][0x1b8], R30 ;  /* 0x00006e00121c7a25 */ /* 0x002fe200078e001e */
[----:B------:R-:W-:Y:S01]  /*11c0*/  USHF.L.U64.HI UR5, UR4, UR8, UR5 ;  /* 0x0000000804057299 */ /* 0x000fe20008010205 */
[----:B------:R-:W-:Y:S01]  /*11d0*/  LOP3.LUT R15, R15, 0x7ffffffc, RZ, 0xc0, !PT ;  /* 0x7ffffffc0f0f7812 */ /* 0x000fe200078ec0ff */
[----:B------:R-:W0:Y:S01]  /*11e0*/  LDGDEPBAR ;  /* 0x00000000000079af */ /* 0x000e220000000000 */
[----:B------:R-:W-:Y:S01]  /*11f0*/  IMAD.IADD R29, R29, 0x1, R25 ;  /* 0x000000011d1d7824 */ /* 0x000fe200078e0219 */
[----:B------:R-:W-:Y:S01]  /*1200*/  USHF.L.U32 UR12, UR6, 0x6, URZ ;  /* 0x00000006060c7899 */ /* 0x000fe2000800063f */
[----:B------:R-:W-:Y:S01]  /*1210*/  IMAD R25, R27, c[0x0][0x1a8], RZ ;  /* 0x00006a001b197a24 */ /* 0x000fe200078e02ff */
[C---:B------:R-:W-:Y:S01]  /*1220*/  IADD3 R229, R8.reuse, 0x4080, RZ ;  /* 0x0000408008e57810 */ /* 0x040fe20007ffe0ff */
[----:B------:R-:W-:Y:S01]  /*1230*/  IMAD R18, R11, c[0x0][0x180], RZ ;  /* 0x000060000b127a24 */ /* 0x000fe200078e02ff */
[----:B------:R-:W-:Y:S01]  /*1240*/  IADD3 R228, R8, 0x8080, RZ ;  /* 0x0000808008e47810 */ /* 0x000fe20007ffe0ff */
[----:B------:R-:W-:-:S02]  /*1250*/  IMAD R16, R26, c[0x0][0x1ac], R25 ;  /* 0x00006b001a107a24 */ /* 0x000fc400078e0219 */
[C---:B------:R-:W-:Y:S02]  /*1260*/  IMAD R18, R3.reuse, c[0x0][0x184], R18 ;  /* 0x0000610003127a24 */ /* 0x040fe400078e0212 */
[----:B------:R-:W-:-:S04]  /*1270*/  IMAD.WIDE.U32 R24, R3, c[0x0][0x180], R22 ;  /* 0x0000600003187a25 */ /* 0x000fc800078e0016 */
[----:B---3--:R-:W-:-:S04]  /*1280*/  IMAD.WIDE.U32 R20, R26, c[0x0][0x1a8], R28 ;  /* 0x00006a001a147a25 */ /* 0x008fc800078e001c */
[----:B------:R-:W-:Y:S01]  /*1290*/  IMAD R28, R11, c[0x0][0x210], RZ ;  /* 0x000084000b1c7a24 */ /* 0x000fe200078e02ff */
[----:B------:R-:W-:Y:S01]  /*12a0*/  LEA.HI R11, R17, R6, RZ, 0x5 ;  /* 0x00000006110b7211 */ /* 0x000fe200078f28ff */
[----:B------:R-:W-:Y:S01]  /*12b0*/  IMAD.IADD R25, R25, 0x1, R18 ;  /* 0x0000000119197824 */ /* 0x000fe200078e0212 */
[C---:B------:R-:W-:Y:S01]  /*12c0*/  LEA R30, P1, R20.reuse, c[0x0][0x190], 0x1 ;  /* 0x00006400141e7a11 */ /* 0x040fe200078208ff */
[----:B------:R-:W-:Y:S01]  /*12d0*/  IMAD.IADD R16, R21, 0x1, R16 ;  /* 0x0000000115107824 */ /* 0x000fe200078e0210 */
[----:B------:R-:W-:Y:S01]  /*12e0*/  SHF.R.S32.HI R18, RZ, 0x5, R11 ;  /* 0x00000005ff127819 */ /* 0x000fe2000001140b */
[C---:B------:R-:W-:Y:S02]  /*12f0*/  IMAD R28, R3.reuse, c[0x0][0x214], R28 ;  /* 0x00008500031c7a24 */ /* 0x040fe400078e021c */
[----:B------:R-:W-:Y:S01]  /*1300*/  IMAD.WIDE.U32 R26, R3, c[0x0][0x210], R22 ;  /* 0x00008400031a7a25 */ /* 0x000fe200078e0016 */
[----:B------:R-:W-:Y:S02]  /*1310*/  LEA.HI R21, R11, R18, RZ, 0x1 ;  /* 0x000000120b157211 */ /* 0x000fe400078f08ff */
[----:B------:R-:W-:Y:S01]  /*1320*/  LEA.HI.X R31, R20, c[0x0][0x194], R16, 0x1, P1 ;  /* 0x00006500141f7a11 */ /* 0x000fe200008f0c10 */
[----:B------:R-:W-:Y:S01]  /*1330*/  IMAD.SHL.U32 R16, R12, 0x40, RZ ;  /* 0x000000400c107824 */ /* 0x000fe200078e00ff */
[----:B------:R-:W-:Y:S01]  /*1340*/  LOP3.LUT R21, R21, 0xfffffffe, RZ, 0xc0, !PT ;  /* 0xfffffffe15157812 */ /* 0x000fe200078ec0ff */
[----:B------:R-:W-:Y:S01]  /*1350*/  IMAD.IADD R29, R27, 0x1, R28 ;  /* 0x000000011b1d7824 */ /* 0x000fe200078e021c */
[----:B------:R-:W-:Y:S01]  /*1360*/  IADD3 R22, P1, R30, UR13, RZ ;  /* 0x0000000d1e167c10 */ /* 0x000fe2000ff3e0ff */
[----:B------:R-:W-:Y:S01]  /*1370*/  IMAD.MOV.U32 R28, RZ, RZ, R26 ;  /* 0x000000ffff1c7224 */ /* 0x000fe200078e001a */
[----:B------:R-:W-:Y:S01]  /*1380*/  LOP3.LUT R16, R16, 0x1c0, RZ, 0xc0, !PT ;  /* 0x000001c010107812 */ /* 0x000fe200078ec0ff */
[----:B------:R2:W-:Y:S01]  /*1390*/  LDGSTS.E.BYPASS.LTC128B.128 [R8+0x80], [R30.64], !P2 ;  /* 0x000800001e087fae */ /* 0x0005e2000d101d4a */
[----:B------:R-:W-:Y:S01]  /*13a0*/  IADD3.X R23, R31, UR5, RZ, P1, !PT ;  /* 0x000000051f177c10 */ /* 0x000fe20008ffe4ff */
[----:B------:R-:W-:Y:S01]  /*13b0*/  IMAD.IADD R198, R18, 0x1, -R21 ;  /* 0x0000000112c67824 */ /* 0x000fe200078e0a15 */
[----:B------:R-:W-:Y:S01]  /*13c0*/  LOP3.LUT P2, RZ, R12, 0x4, RZ, 0xc0, !PT ;  /* 0x000000040cff7812 */ /* 0x000fe2000784c0ff */
[----:B------:R-:W-:Y:S01]  /*13d0*/  IMAD R21, R2, c[0x0][0x188], RZ ;  /* 0x0000620002157a24 */ /* 0x000fe200078e02ff */
[----:B------:R-:W-:Y:S01]  /*13e0*/  LOP3.LUT P1, RZ, R12, 0x2, RZ, 0xc0, !PT ;  /* 0x000000020cff7812 */ /* 0x000fe2000782c0ff */
[----:B------:R-:W-:Y:S01]  /*13f0*/  IMAD R3, R2, c[0x0][0x218], RZ ;  /* 0x0000860002037a24 */ /* 0x000fe200078e02ff */
[----:B------:R-:W-:Y:S01]  /*1400*/  LOP3.LUT R12, R16, 0x8, R19, 0xf8, !PT ;  /* 0x00000008100c7812 */ /* 0x000fe200078ef813 */
[C---:B------:R-:W-:Y:S01]  /*1410*/  IMAD.WIDE.U32 R28, R0.reuse, c[0x0][0x218], R28 ;  /* 0x00008600001c7a25 */ /* 0x040fe200078e001c */
[----:B------:R-:W-:Y:S01]  /*1420*/  SHF.R.U32.HI R195, RZ, 0x3, R16 ;  /* 0x00000003ffc37819 */ /* 0x000fe20000011610 */
[----:B------:R1:W-:Y:S01]  /*1430*/  LDGSTS.E.BYPASS.LTC128B.128 [R8+0x1080], [R22.64], !P0 ;  /* 0x0108000016087fae */ /* 0x0003e2000c101d4a */
[----:B------:R-:W-:Y:S01]  /*1440*/  LOP3.LUT R11, R11, 0xffffffe0, RZ, 0xc0, !PT ;  /* 0xffffffe00b0b7812 */ /* 0x000fe200078ec0ff */
[----:B------:R-:W-:Y:S01]  /*1450*/  IMAD R2, R0, c[0x0][0x18c], R21 ;  /* 0x0000630000027a24 */ /* 0x000fe200078e0215 */
[----:B------:R-:W-:Y:S01]  /*1460*/  LOP3.LUT R21, R12, R195, RZ, 0x3c, !PT ;  /* 0x000000c30c157212 */ /* 0x000fe200078e3cff */
[----:B------:R-:W-:-:S02]  /*1470*/  IMAD R3, R0, c[0x0][0x21c], R3 ;  /* 0x0000870000037a24 */ /* 0x000fc400078e0203 */
[----:B------:R-:W-:Y:S01]  /*1480*/  IMAD.MOV.U32 R12, RZ, RZ, R28 ;  /* 0x000000ffff0c7224 */ /* 0x000fe200078e001c */
[----:B------:R-:W-:Y:S01]  /*1490*/  IADD3 R28, P0, R22, UR13, RZ ;  /* 0x0000000d161c7c10 */ /* 0x000fe2000ff1e0ff */
[----:B------:R-:W-:Y:S02]  /*14a0*/  IMAD.SHL.U32 R27, R18, 0x10, RZ ;  /* 0x00000010121b7824 */ /* 0x000fe400078e00ff */
[----:B------:R-:W-:Y:S01]  /*14b0*/  IMAD.IADD R13, R29, 0x1, R3 ;  /* 0x000000011d0d7824 */ /* 0x000fe200078e0203 */
[----:B------:R-:W-:Y:S01]  /*14c0*/  IADD3.X R29, R23, UR5, RZ, P0, !PT ;  /* 0x00000005171d7c10 */ /* 0x000fe200087fe4ff */
[----:B------:R-:W-:Y:S01]  /*14d0*/  IMAD.WIDE.U32 R218, R0, c[0x0][0x188], R24 ;  /* 0x0000620000da7a25 */ /* 0x000fe200078e0018 */
[----:B------:R-:W-:Y:S02]  /*14e0*/  IADD3 R26, P0, R28, UR13, RZ ;  /* 0x0000000d1c1a7c10 */ /* 0x000fe4000ff1e0ff */
[----:B------:R-:W-:Y:S01]  /*14f0*/  LOP3.LUT R20, R16, 0x30, R27, 0xf8, !PT ;  /* 0x0000003010147812 */ /* 0x000fe200078ef81b */
[----:B------:R3:W-:Y:S01]  /*1500*/  LDGSTS.E.BYPASS.LTC128B.128 [R8+0x2080], [R28.64], !P4 ;  /* 0x020800001c087fae */ /* 0x0007e2000e101d4a */
[----:B------:R-:W-:Y:S01]  /*1510*/  IADD3.X R27, R29, UR5, RZ, P0, !PT ;  /* 0x000000051d1b7c10 */ /* 0x000fe200087fe4ff */
[----:B------:R-:W-:Y:S01]  /*1520*/  IMAD R3, R239, UR9, RZ ;  /* 0x00000009ef037c24 */ /* 0x000fe2000f8e02ff */
[----:B------:R-:W-:Y:S01]  /*1530*/  SHF.R.S32.HI R0, RZ, 0x1f, R239 ;  /* 0x0000001fff007819 */ /* 0x000fe200000114ef */
[----:B------:R-:W-:Y:S01]  /*1540*/  IMAD.IADD R196, R196, 0x1, R21 ;  /* 0x00000001c4c47824 */ /* 0x000fe200078e0215 */
[----:B------:R-:W-:Y:S01]  /*1550*/  ULDC.64 UR4, c[0x0][0x178] ;  /* 0x00005e0000047ab9 */ /* 0x000fe20000000a00 */
[----:B------:R4:W-:Y:S01]  /*1560*/  LDGSTS.E.BYPASS.LTC128B.128 [R8+0x3080], [R26.64], !P3 ;  /* 0x030800001a087fae */ /* 0x0009e2000d901d4a */
[----:B------:R-:W-:Y:S01]  /*1570*/  IMAD.IADD R219, R219, 0x1, R2 ;  /* 0x00000001dbdb7824 */ /* 0x000fe200078e0202 */
[----:B------:R-:W-:Y:S01]  /*1580*/  USHF.L.U32 UR13, UR4, 0x6, URZ ;  /* 0x00000006040d7899 */ /* 0x000fe2000800063f */
[C---:B------:R-:W-:Y:S01]  /*1590*/  IMAD R16, R0.reuse, UR12, R3 ;  /* 0x0000000c00107c24 */ /* 0x040fe2000f8e0203 */
[----:B------:R-:W0:Y:S01]  /*15a0*/  LDGDEPBAR ;  /* 0x00000000000079af */ /* 0x000e220000000000 */
[----:B------:R-:W-:Y:S01]  /*15b0*/  IMAD R0, R0, c[0x0][0x178], RZ ;  /* 0x00005e0000007a24 */ /* 0x000fe200078e02ff */
[----:B------:R-:W-:Y:S01]  /*15c0*/  ISETP.GT.AND P3, PT, R6, 0xf, PT ;  /* 0x0000000f0600780c */ /* 0x000fe20003f64270 */
[----:B------:R-:W-:Y:S01]  /*15d0*/  IMAD R21, R5, c[0x0][0x178], RZ ;  /* 0x00005e0005157a24 */ /* 0x000fe200078e02ff */
[----:B------:R-:W-:Y:S01]  /*15e0*/  USHF.L.U64.HI UR8, UR4, UR8, UR5 ;  /* 0x0000000804087299 */ /* 0x000fe20008010205 */
[----:B------:R-:W-:Y:S01]  /*15f0*/  IMAD.WIDE.U32 R24, R239, c[0x0][0x178], RZ ;  /* 0x00005e00ef187a25 */ /* 0x000fe200078e00ff */
[----:B------:R-:W-:Y:S01]  /*1600*/  LOP3.LUT R20, R20, 0x8, R19, 0xf8, !PT ;  /* 0x0000000814147812 */ /* 0x000fe200078ef813 */
[----:B------:R-:W-:-:S02]  /*1610*/  USHF.L.U32 UR5, UR6, 0x5, URZ ;  /* 0x0000000506057899 */ /* 0x000fc4000800063f */
[----:B------:R-:W-:Y:S01]  /*1620*/  IMAD R3, R239, c[0x0][0x17c], R0 ;  /* 0x00005f00ef037a24 */ /* 0x000fe200078e0200 */
[----:B------:R-:W-:Y:S01]  /*1630*/  LOP3.LUT R195, R20, R195, RZ, 0x3c, !PT ;  /* 0x000000c314c37212 */ /* 0x000fe200078e3cff */
[C---:B------:R-:W-:Y:S01]  /*1640*/  IMAD R21, R220.reuse, c[0x0][0x17c], R21 ;  /* 0x00005f00dc157a24 */ /* 0x040fe200078e0215 */
[----:B------:R-:W-:Y:S01]  /*1650*/  UMOV UR4, 0x5 ;  /* 0x0000000500047882 */ /* 0x000fe20000000000 */
[----:B------:R-:W-:Y:S01]  /*1660*/  IMAD.WIDE.U32 R218, R220, c[0x0][0x178], R218 ;  /* 0x00005e00dcda7a25 */ /* 0x000fe200078e00da */
[----:B------:R-:W-:Y:S02]  /*1670*/  USHF.L.U64.HI UR4, UR6, UR4, UR7 ;  /* 0x0000000406047299 */ /* 0x000fe40008010207 */
[----:B------:R-:W-:Y:S01]  /*1680*/  USHF.L.U32 UR6, UR5, 0x1, URZ ;  /* 0x0000000105067899 */ /* 0x000fe2000800063f */
[----:B------:R-:W-:Y:S01]  /*1690*/  IMAD.IADD R3, R25, 0x1, R3 ;  /* 0x0000000119037824 */ /* 0x000fe200078e0203 */
[----:B------:R-:W-:Y:S01]  /*16a0*/  LEA R0, P0, R24, R218, 0x6 ;  /* 0x000000da18007211 */ /* 0x000fe200078030ff */
[----:B------:R-:W-:Y:S01]  /*16b0*/  IMAD.IADD R206, R219, 0x1, R21 ;  /* 0x00000001dbce7824 */ /* 0x000fe200078e0215 */
[----:B------:R-:W-:Y:S01]  /*16c0*/  USHF.L.U64.HI UR4, UR5, 0x1, UR4 ;  /* 0x0000000105047899 */ /* 0x000fe20008010204 */
[----:B------:R-:W-:-:S02]  /*16d0*/  IMAD.SHL.U32 R196, R196, 0x2, RZ ;  /* 0x00000002c4c47824 */ /* 0x000fc400078e00ff */
[----:B------:R-:W-:Y:S01]  /*16e0*/  IMAD R227, R5, c[0x0][0x208], RZ ;  /* 0x0000820005e37a24 */ /* 0x000fe200078e02ff */
[----:B------:R-:W-:-:S04]  /*16f0*/  DEPBAR.LE SB0, 0x1 ;  /* 0x000080400000791a */ /* 0x000fc80000000000 */
[----:B------:R-:W-:Y:S01]  /*1700*/  BAR.SYNC.DEFER_BLOCKING 0x0 ;  /* 0x0000000000007b1d */ /* 0x000fe20000010000 */
[----:B------:R-:W-:Y:S01]  /*1710*/  LEA.HI.X R3, R24, R206, R3, 0x6, P0 ;  /* 0x000000ce18037211 */ /* 0x000fe200000f3403 */
[----:B------:R-:W-:Y:S01]  /*1720*/  IMAD R227, R220, c[0x0][0x20c], R227 ;  /* 0x00008300dce37a24 */ /* 0x000fe200078e02e3 */
[----:B-1----:R-:W-:Y:S01]  /*1730*/  LEA R22, P0, R0, c[0x0][0x160], 0x1 ;  /* 0x0000580000167a11 */ /* 0x002fe200078008ff */
[----:B------:R-:W-:Y:S01]  /*1740*/  IMAD.WIDE.U32 R220, R220, c[0x0][0x208], R12 ;  /* 0x00008200dcdc7a25 */ /* 0x000fe200078e000c */
[----:B------:R-:W-:Y:S02]  /*1750*/  SEL R5, R192, 0xffffffe0, !P1 ;  /* 0xffffffe0c0057807 */ /* 0x000fe40004800000 */
[----:B------:R-:W-:Y:S01]  /*1760*/  LEA.HI.X R23, R0, c[0x0][0x164], R3, 0x1, P0 ;  /* 0x0000590000177a11 */ /* 0x000fe200000f0c03 */
[----:B------:R-:W-:Y:S01]  /*1770*/  IMAD.SHL.U32 R13, R239, 0x40, RZ ;  /* 0x00000040ef0d7824 */ /* 0x000fe200078e00ff */
[----:B------:R-:W-:Y:S01]  /*1780*/  SEL R3, R201, 0xffffffc0, !P2 ;  /* 0xffffffc0c9037807 */ /* 0x000fe20005000000 */
[----:B------:R-:W-:-:S02]  /*1790*/  IMAD.IADD R227, R221, 0x1, R227 ;  /* 0x00000001dde37824 */ /* 0x000fc400078e02e3 */
[----:B------:R-:W-:Y:S01]  /*17a0*/  IMAD.MOV.U32 R226, RZ, RZ, R220 ;  /* 0x000000ffffe27224 */ /* 0x000fe200078e00dc */
[----:B------:R-:W-:Y:S01]  /*17b0*/  IADD3 R12, -R212, R215, -R13 ;  /* 0x000000d7d40c7210 */ /* 0x000fe20007ffe90d */
[C---:B------:R-:W-:Y:S02]  /*17c0*/  IMAD.IADD R2, R196.reuse, 0x1, R3 ;  /* 0x00000001c4027824 */ /* 0x040fe400078e0203 */
[----:B------:R-:W-:Y:S01]  /*17d0*/  IMAD.IADD R3, R196, 0x1, R5 ;  /* 0x00000001c4037824 */ /* 0x000fe200078e0205 */
[----:B------:R-:W-:Y:S01]  /*17e0*/  ISETP.LT.OR P0, PT, R12, 0x1, P6 ;  /* 0x000000010c00780c */ /* 0x000fe20003701670 */
[----:B------:R-:W-:Y:S01]  /*17f0*/  IMAD.IADD R0, R5, 0x1, R2 ;  /* 0x0000000105007824 */ /* 0x000fe200078e0202 */
[----:B------:R-:W-:Y:S01]  /*1800*/  LOP3.LUT R5, R4, 0xfffffff0, RZ, 0xc0, !PT ;  /* 0xfffffff004057812 */ /* 0x000fe200078ec0ff */
[----:B------:R-:W-:Y:S01]  /*1810*/  IMAD.WIDE.U32 R24, R239, UR12, R226 ;  /* 0x0000000cef187c25 */ /* 0x000fe2000f8e00e2 */
[C---:B------:R-:W-:Y:S02]  /*1820*/  ISETP.LT.OR P4, PT, R12.reuse, 0x21, P6 ;  /* 0x000000210c00780c */ /* 0x040fe40003781670 */
[----:B------:R-:W-:Y:S01]  /*1830*/  ISETP.LT.OR P2, PT, R12, 0x1, P5 ;  /* 0x000000010c00780c */ /* 0x000fe20002f41670 */
[----:B------:R2:W1:Y:S01]  /*1840*/  LDSM.16.M88.4 R136, [R196+0x4080] ;  /* 0x00408000c488783b */ /* 0x0004620000000200 */
[----:B------:R-:W-:Y:S01]  /*1850*/  IMAD.IADD R4, R6, 0x1, -R5 ;  /* 0x0000000106047824 */ /* 0x000fe200078e0a05 */
[----:B------:R-:W-:Y:S01]  /*1860*/  ISETP.LT.OR P1, PT, R12, 0x21, P5 ;  /* 0x000000210c00780c */ /* 0x000fe20002f21670 */
[----:B------:R-:W-:Y:S01]  /*1870*/  IMAD.IADD R16, R25, 0x1, R16 ;  /* 0x0000000119107824 */ /* 0x000fe200078e0210 */
[----:B------:R2:W1:Y:S01]  /*1880*/  LDSM.16.M88.4 R144, [R196+0x6080] ;  /* 0x00608000c490783b */ /* 0x0004620000000200 */
[----:B------:R-:W-:Y:S01]  /*1890*/  SHF.R.S32.HI R12, RZ, 0x1f, R13 ;  /* 0x0000001fff0c7819 */ /* 0x000fe2000001140d */
[----:B------:R-:W-:Y:S01]  /*18a0*/  IMAD.SHL.U32 R18, R14, 0x10, RZ ;  /* 0x000000100e127824 */ /* 0x000fe200078e00ff */
[----:B------:R-:W-:Y:S01]  /*18b0*/  SHF.R.S32.HI R5, RZ, 0x1f, R4 ;  /* 0x0000001fff057819 */ /* 0x000fe20000011404 */
[----:B------:R2:W1:Y:S01]  /*18c0*/  LDSM.16.M88.4 R152, [R3+0x4080] ;  /* 0x004080000398783b */ /* 0x0004620000000200 */
[----:B------:R-:W-:-:S02]  /*18d0*/  IMAD.IADD R11, R6, 0x1, -R11 ;  /* 0x00000001060b7824 */ /* 0x000fc400078e0a0b */
[----:B------:R-:W-:Y:S01]  /*18e0*/  LEA.HI R5, R5, R4, RZ, 0x3 ;  /* 0x0000000405057211 */ /* 0x000fe200078f18ff */
[----:B------:R2:W1:Y:S01]  /*18f0*/  LDSM.16.M88.4 R160, [R3+0x6080] ;  /* 0x0060800003a0783b */ /* 0x0004620000000200 */
[----:B------:R-:W-:Y:S01]  /*1900*/  LOP3.LUT R18, R18, 0x10, RZ, 0xc0, !PT ;  /* 0x0000001012127812 */ /* 0x000fe200078ec0ff */
[----:B------:R-:W-:Y:S01]  /*1910*/  IMAD.SHL.U32 R19, R14, 0x20, RZ ;  /* 0x000000200e137824 */ /* 0x000fe200078e00ff */
[----:B------:R-:W-:Y:S01]  /*1920*/  LOP3.LUT R199, R5, 0xfffffff8, RZ, 0xc0, !PT ;  /* 0xfffffff805c77812 */ /* 0x000fe200078ec0ff */
[----:B------:R2:W1:Y:S01]  /*1930*/  LDSM.16.M88.4 R164, [R2+0x4080] ;  /* 0x0040800002a4783b */ /* 0x0004620000000200 */
[----:B------:R-:W-:Y:S01]  /*1940*/  LOP3.LUT R197, R18, 0x8, R197, 0xf8, !PT ;  /* 0x0000000812c57812 */ /* 0x000fe200078ef8c5 */
[----:B------:R-:W-:Y:S02]  /*1950*/  IMAD.SHL.U32 R18, R10, 0x8, RZ ;  /* 0x000000080a127824 */ /* 0x000fe400078e00ff */
[----:B------:R2:W1:Y:S01]  /*1960*/  LDSM.16.M88.4 R168, [R2+0x6080] ;  /* 0x0060800002a8783b */ /* 0x0004620000000200 */
[----:B------:R-:W-:-:S02]  /*1970*/  IMAD.IADD R199, R4, 0x1, -R199 ;  /* 0x0000000104c77824 */ /* 0x000fc400078e0ac7 */
[----:B------:R-:W-:Y:S01]  /*1980*/  LOP3.LUT R18, R18, 0x18, RZ, 0xc0, !PT ;  /* 0x0000001812127812 */ /* 0x000fe200078ec0ff */
[----:B------:R2:W1:Y:S01]  /*1990*/  LDSM.16.M88.4 R172, [R0+0x4080] ;  /* 0x0040800000ac783b */ /* 0x0004620000000200 */
[----:B------:R-:W-:Y:S02]  /*19a0*/  IMAD.SHL.U32 R194, R5, 0x40, RZ ;  /* 0x0000004005c27824 */ /* 0x000fe400078e00ff */
[C---:B------:R-:W-:Y:S01]  /*19b0*/  IMAD R195, R14.reuse, 0x200, R195 ;  /* 0x000002000ec37824 */ /* 0x040fe200078e02c3 */
[----:B------:R2:W1:Y:S01]  /*19c0*/  LDSM.16.M88.4 R176, [R0+0x6080] ;  /* 0x0060800000b0783b */ /* 0x0004620000000200 */
[----:B------:R-:W-:Y:S01]  /*19d0*/  IMAD.SHL.U32 R5, R14, 0x8, RZ ;  /* 0x000000080e057824 */ /* 0x000fe200078e00ff */
[----:B------:R-:W-:Y:S01]  /*19e0*/  IADD3 R14, R239, 0x1, RZ ;  /* 0x00000001ef0e7810 */ /* 0x000fe20007ffe0ff */
[----:B------:R-:W-:Y:S01]  /*19f0*/  IMAD.IADD R15, R6, 0x1, -R15 ;  /* 0x00000001060f7824 */ /* 0x000fe200078e0a0f */
[----:B------:R-:W-:Y:S01]  /*1a00*/  BAR.SYNC.DEFER_BLOCKING 0x0 ;  /* 0x0000000000007b1d */ /* 0x000fe20000010000 */
[----:B------:R-:W-:-:S05]  /*1a10*/  LOP3.LUT R194, R194, 0xfffffe00, RZ, 0xc0, !PT ;  /* 0xfffffe00c2c27812 */ /* 0x000fca00078ec0ff */
[----:B------:R-:W-:Y:S01]  /*1a20*/  @!PT LDS RZ, [RZ] ;  /* 0x00000000fffff984 */ /* 0x000fe20000000800 */
[----:B------:R-:W-:Y:S01]  /*1a30*/  @!PT LDS RZ, [RZ] ;  /* 0x00000000fffff984 */ /* 0x000fe20000000800 */
[----:B------:R-:W-:Y:S01]  /*1a40*/  @!PT LDS RZ, [RZ] ;  /* 0x00000000fffff984 */ /* 0x000fe20000000800 */
[----:B------:R5:W-:Y:S01]  /*1a50*/  LDGSTS.E.BYPASS.LTC128B.128 [R8+0x4080], [R22.64], !P0 ;  /* 0x0408000016087fae */ /* 0x000be2000c101d4a */
[----:B----4-:R-:W-:-:S04]  /*1a60*/  IADD3 R26, P0, R22, UR13, RZ ;  /* 0x0000000d161a7c10 */ /* 0x010fc8000ff1e0ff */
[----:B------:R-:W-:-:S05]  /*1a70*/  IADD3.X R27, R23, UR8, RZ, P0, !PT ;  /* 0x00000008171b7c10 */ /* 0x000fca00087fe4ff */
[----:B------:R2:W-:Y:S01]  /*1a80*/  LDGSTS.E.BYPASS.LTC128B.128 [R8+0x5080], [R26.64], !P4 ;  /* 0x050800001a087fae */ /* 0x0005e2000e101d4a */
[----:B-----5:R-:W-:-:S04]  /*1a90*/  LEA R22, P0, R24, c[0x0][0x1f0], 0x1 ;  /* 0x00007c0018167a11 */ /* 0x020fc800078008ff */
[----:B------:R-:W-:Y:S02]  /*1aa0*/  LEA.HI.X R23, R24, c[0x0][0x1f4], R16, 0x1, P0 ;  /* 0x00007d0018177a11 */ /* 0x000fe400000f0c10 */
[----:B------:R-:W-:-:S05]  /*1ab0*/  @!P3 IADD3 R17, P0, R13, R210, RZ ;  /* 0x000000d20d11b210 */ /* 0x000fca0007f1e0ff */
[----:B------:R-:W-:Y:S01]  /*1ac0*/  @!P3 IMAD.X R16, R12, 0x1, R209, P0 ;  /* 0x000000010c10b824 */ /* 0x000fe200000e06d1 */
[----:B------:R-:W-:-:S04]  /*1ad0*/  @!P3 LEA R24, P0, R17, c[0x0][0x258], 0x2 ;  /* 0x000096001118ba11 */ /* 0x000fc800078010ff */
[----:B------:R-:W-:Y:S01]  /*1ae0*/  @!P3 LEA.HI.X R25, R17, c[0x0][0x25c], R16, 0x2, P0 ;  /* 0x000097001119ba11 */ /* 0x000fe200000f1410 */
[----:B------:R-:W-:Y:S01]  /*1af0*/  IMAD.SHL.U32 R16, R9, 0x40, RZ ;  /* 0x0000004009107824 */ /* 0x000fe200078e00ff */
[----:B------:R-:W-:-:S04]  /*1b00*/  IADD3 R4, P0, R13, R208, RZ ;  /* 0x000000d00d047210 */ /* 0x000fc80007f1e0ff */
[----:B------:R-:W-:Y:S01]  /*1b10*/  LOP3.LUT R16, R16, 0x1c0, RZ, 0xc0, !PT ;  /* 0x000001c010107812 */ /* 0x000fe200078ec0ff */
[----:B------:R-:W-:Y:S01]  /*1b20*/  IMAD.X R17, R12, 0x1, R207, P0 ;  /* 0x000000010c117824 */ /* 0x000fe200000e06cf */
[C---:B------:R-:W-:Y:S02]  /*1b30*/  LEA R20, P0, R4.reuse, c[0x0][0x280], 0x2 ;  /* 0x0000a00004147a11 */ /* 0x040fe400078010ff */
[----:B------:R-:W-:Y:S02]  /*1b40*/  SHF.R.U32.HI R13, RZ, 0x3, R16 ;  /* 0x00000003ff0d7819 */ /* 0x000fe40000011610 */
[----:B------:R-:W-:Y:S01]  /*1b50*/  LEA.HI.X R21, R4, c[0x0][0x284], R17, 0x2, P0 ;  /* 0x0000a10004157a11 */ /* 0x000fe200000f1411 */
[----:B------:R-:W-:Y:S01]  /*1b60*/  @!P3 IMAD.SHL.U32 R17, R6, 0x10, RZ ;  /* 0x000000100611b824 */ /* 0x000fe200078e00ff */
[----:B------:R-:W-:Y:S02]  /*1b70*/  SHF.R.S32.HI R4, RZ, 0x1f, R11 ;  /* 0x0000001fff047819 */ /* 0x000fe4000001140b */
[----:B---3--:R-:W-:-:S02]  /*1b80*/  IADD3 R28, P0, R22, UR6, RZ ;  /* 0x00000006161c7c10 */ /* 0x008fc4000ff1e0ff */
[----:B------:R-:W-:Y:S01]  /*1b90*/  LOP3.LUT R13, R13, R16, R18, 0x1e, !PT ;  /* 0x000000100d0d7212 */ /* 0x000fe200078e1e12 */
[----:B------:R-:W-:Y:S01]  /*1ba0*/  IMAD.SHL.U32 R16, R199, 0x40, RZ ;  /* 0x00000040c7107824 */ /* 0x000fe200078e00ff */
[----:B------:R-:W-:Y:S01]  /*1bb0*/  LEA.HI R4, R4, R11, RZ, 0x2 ;  /* 0x0000000b04047211 */ /* 0x000fe200078f10ff */
[----:B------:R3:W-:Y:S01]  /*1bc0*/  @!P3 LDGSTS.E.BYPASS.LTC128B.128 [R17+0xc080], [R24.64] ;  /* 0x0c0800001811bfae */ /* 0x0007e2000b901d4a */
[----:B------:R-:W-:Y:S01]  /*1bd0*/  LOP3.LUT R12, R18, 0x20, R19, 0xf8, !PT ;  /* 0x00000020120c7812 */ /* 0x000fe200078ef813 */
[----:B------:R-:W-:Y:S01]  /*1be0*/  @!P3 IMAD.SHL.U32 R19, R6, 0x10, RZ ;  /* 0x000000100613b824 */ /* 0x000fe200078e00ff */
[----:B------:R-:W-:Y:S01]  /*1bf0*/  IADD3.X R29, R23, UR4, RZ, P0, !PT ;  /* 0x00000004171d7c10 */ /* 0x000fe200087fe4ff */
[----:B------:R-:W0:Y:S01]  /*1c00*/  LDGDEPBAR ;  /* 0x00000000000079af */ /* 0x000e220000000000 */
[----:B------:R-:W-:Y:S02]  /*1c10*/  ISETP.GE.AND P0, PT, R14, R213, PT ;  /* 0x000000d50e00720c */ /* 0x000fe40003f06270 */
[----:B------:R-:W-:Y:S01]  /*1c20*/  LOP3.LUT R16, R16, 0x1c0, RZ, 0xc0, !PT ;  /* 0x000001c010107812 */ /* 0x000fe200078ec0ff */
[----:B------:R2:W-:Y:S04]  /*1c30*/  LDGSTS.E.BYPASS.LTC128B.128 [R8+0x8080], [R22.64], !P2 ;  /* 0x0808000016087fae */ /* 0x0005e8000d101d4a */
[----:B------:R2:W-:Y:S04]  /*1c40*/  LDGSTS.E.BYPASS.LTC128B.128 [R8+0x9080], [R28.64], !P1 ;  /* 0x090800001c087fae */ /* 0x0005e8000c901d4a */
[----:B------:R4:W-:Y:S04]  /*1c50*/  @!P3 LDGSTS.E.BYPASS.LTC128B.128 [R19+0xc280], [R20.64] ;  /* 0x0c2800001413bfae */ /* 0x0009e8000b901d4a */
[----:B------:R-:W0:Y:S04]  /*1c60*/  LDGDEPBAR ;  /* 0x00000000000079af */ /* 0x000e280000000000 */
[----:B------:R-:W0:Y:S01]  /*1c70*/  LDGDEPBAR ;  /* 0x00000000000079af */ /* 0x000e220000000000 */
[----:B---3--:R-:W-:-:S05]  /*1c80*/  SHF.R.S32.HI R17, RZ, 0x2, R4 ;  /* 0x00000002ff117819 */ /* 0x008fca0000011404 */
[C---:B------:R-:W-:Y:S01]  /*1c90*/  IMAD R224, R198.reuse, 0x10, R17 ;  /* 0x00000010c6e07824 */ /* 0x040fe200078e0211 */
[----:B------:R-:W-:Y:S01]  /*1ca0*/  SHF.R.U32.HI R17, RZ, 0x3, R16 ;  /* 0x00000003ff117819 */ /* 0x000fe20000011610 */
[----:B------:R-:W-:-:S03]  /*1cb0*/  IMAD.SHL.U32 R198, R198, 0x400, RZ ;  /* 0x00000400c6c67824 */ /* 0x000fc600078e00ff */
[----:B------:R-:W-:Y:S01]  /*1cc0*/  LOP3.LUT R197, R17, R197, R16, 0x1e, !PT ;  /* 0x000000c511c57212 */ /* 0x000fe200078e1e10 */
[----:B------:R-:W-:-:S03]  /*1cd0*/  IMAD R18, R15, 0x2, R198 ;  /* 0x000000020f127824 */ /* 0x000fc600078e02c6 */
[----:B------:R-:W-:Y:S01]  /*1ce0*/  LOP3.LUT R197, R197, R194, RZ, 0xfc, !PT ;  /* 0x000000c2c5c57212 */ /* 0x000fe200078efcff */
[----:B------:R-:W-:Y:S01]  /*1cf0*/  IMAD.IADD R13, R18, 0x1, R13 ;  /* 0x00000001120d7824 */ /* 0x000fe200078e020d */
[----:B----4-:R-:W-:-:S04]  /*1d00*/  LOP3.LUT R20, R16, 0x8, R5, 0xf8, !PT ;  /* 0x0000000810147812 */ /* 0x010fc800078ef805 */
[----:B------:R-:W-:Y:S02]  /*1d10*/  LOP3.LUT R5, R20, R17, RZ, 0x3c, !PT ;  /* 0x0000001114057212 */ /* 0x000fe400078e3cff */
[----:B------:R-:W-:Y:S02]  /*1d20*/  LOP3.LUT R17, R17, R12, R16, 0x1e, !PT ;  /* 0x0000000c11117212 */ /* 0x000fe400078e1e10 */
[-C--:B------:R-:W-:Y:S02]  /*1d30*/  IADD3 R198, R5, R194.reuse, R198 ;  /* 0x000000c205c67210 */ /* 0x080fe40007ffe0c6 */
[----:B------:R-:W-:Y:S01]  /*1d40*/  LOP3.LUT R194, R17, R194, RZ, 0xfc, !PT ;  /* 0x000000c211c27212 */ /* 0x000fe200078efcff */
[----:B------:R-:W-:Y:S05]  /*1d50*/  @P0 BRA `(.L_x_395) ;  /* 0x0000018000000947 */ /* 0x000fea0003800000 */
[----:B-12---:R-:W-:Y:S01]  /*1d60*/  SHF.R.S32.HI R12, RZ, 0x1f, R14 ;  /* 0x0000001fff0c7819 */ /* 0x006fe2000001140e */
[C---:B------:R-:W-:Y:S01]  /*1d70*/  IMAD R5, R14.reuse, UR9, RZ ;  /* 0x000000090e057c24 */ /* 0x040fe2000f8e02ff */
[----:B------:R-:W-:Y:S01]  /*1d80*/  BSSY B0, `(.L_x_395) ;  /* 0x0000015000007945 */ /* 0x000fe20003800000 */
[----:B------:R-:W-:-:S02]  /*1d90*/  IMAD.SHL.U32 R15, R14, 0x40, RZ ;  /* 0x000000400e0f7824 */ /* 0x000fc400078e00ff */
[----:B------:R-:W-:-:S04]  /*1da0*/  IMAD.WIDE.U32 R16, R14, UR12, R226 ;  /* 0x0000000c0e107c25 */ /* 0x000fc8000f8e00e2 */
[----:B------:R-:W-:Y:S01]  /*1db0*/  IMAD R5, R12, UR12, R5 ;  /* 0x0000000c0c057c24 */ /* 0x000fe2000f8e0205 */
[----:B------:R-:W-:Y:S02]  /*1dc0*/  IADD3 R12, -R212, R215, -R15 ;  /* 0x000000d7d40c7210 */ /* 0x000fe40007ffe90f */
[----:B------:R-:W-:Y:S01]  /*1dd0*/  LEA R18, P0, R16, c[0x0][0x1f0], 0x1 ;  /* 0x00007c0010127a11 */ /* 0x000fe200078008ff */
[----:B------:R-:W-:Y:S01]  /*1de0*/  IMAD.IADD R5, R17, 0x1, R5 ;  /* 0x0000000111057824 */ /* 0x000fe200078e0205 */
[C---:B------:R-:W-:Y:S02]  /*1df0*/  ISETP.LT.OR P2, PT, R12.reuse, 0x1, P5 ;  /* 0x000000010c00780c */ /* 0x040fe40002f41670 */
[----:B------:R-:W-:Y:S02]  /*1e00*/  ISETP.LT.OR P1, PT, R12, 0x21, P5 ;  /* 0x000000210c00780c */ /* 0x000fe40002f21670 */
[----:B------:R-:W-:Y:S02]  /*1e10*/  LEA.HI.X R19, R16, c[0x0][0x1f4], R5, 0x1, P0 ;  /* 0x00007d0010137a11 */ /* 0x000fe400000f0c05 */
[----:B------:R-:W-:-:S04]  /*1e20*/  IADD3 R16, P0, R18, UR6, RZ ;  /* 0x0000000612107c10 */ /* 0x000fc8000ff1e0ff */
[----:B------:R-:W-:-:S03]  /*1e30*/  IADD3.X R17, R19, UR4, RZ, P0, !PT ;  /* 0x0000000413117c10 */ /* 0x000fc600087fe4ff */
        /* <DEDUP_REMOVED lines=9> */
.L_x_396:
[----:B------:R-:W-:Y:S05]  /*1ed0*/  BSYNC B0 ;  /* 0x0000000000007941 */ /* 0x000fea0003800000 */
.L_x_395:
[----:B-12---:R-:W-:Y:S01]  /*1ee0*/  SHF.R.S32.HI R5, RZ, 0x1f, R10 ;  /* 0x0000001fff057819 */ /* 0x006fe2000001140a */
[----:B------:R-:W0:Y:S01]  /*1ef0*/  LDGDEPBAR ;  /* 0x00000000000079af */ /* 0x000e220000000000 */
[----:B------:R-:W-:Y:S01]  /*1f00*/  LOP3.LUT R6, R4, 0x7ffffffc, RZ, 0xc0, !PT ;  /* 0x7ffffffc04067812 */ /* 0x000fe200078ec0ff */
[----:B------:R-:W-:Y:S01]  /*1f10*/  IMAD.MOV.U32 R4, RZ, RZ, 0x1 ;  /* 0x00000001ff047424 */ /* 0x000fe200078e00ff */
[----:B------:R-:W-:Y:S01]  /*1f20*/  LEA.HI R5, R5, R10, RZ, 0x2 ;  /* 0x0000000a05057211 */ /* 0x000fe200078f10ff */
[----:B------:R-:W-:Y:S01]  /*1f30*/  ULDC UR6, c[0x0][0x2a0] ;  /* 0x0000a80000067ab9 */ /* 0x000fe20000000800 */
[----:B------:R-:W-:Y:S01]  /*1f40*/  LOP3.LUT P0, RZ, R9, 0x4, RZ, 0xc0, !PT ;  /* 0x0000000409ff7812 */ /* 0x000fe2000780c0ff */
[----:B------:R-:W-:Y:S01]  /*1f50*/  IMAD.IADD R6, R11, 0x1, -R6 ;  /* 0x000000010b067824 */ /* 0x000fe200078e0a06 */
[----:B------:R-:W-:Y:S01]  /*1f60*/  LOP3.LUT R5, R5, 0x1ffffffc, RZ, 0xc0, !PT ;  /* 0x1ffffffc05057812 */ /* 0x000fe200078ec0ff */
[----:B------:R-:W-:Y:S01]  /*1f70*/  ULOP3.LUT UR6, URZ, UR6, URZ, 0x33, !UPT ;  /* 0x000000063f067292 */ /* 0x000fe2000f8e333f */
[----:B------:R-:W-:Y:S01]  /*1f80*/  ISETP.LE.AND P4, PT, R4, c[0x0][0x2a8], PT ;  /* 0x0000aa0004007a0c */ /* 0x000fe20003f83270 */
[----:B------:R-:W-:Y:S01]  /*1f90*/  IMAD.SHL.U32 R195, R195, 0x2, RZ ;  /* 0x00000002c3c37824 */ /* 0x000fe200078e00ff */
[----:B------:R-:W-:Y:S01]  /*1fa0*/  IADD3 R234, R214, 0x1, -R217 ;  /* 0x00000001d6ea7810 */ /* 0x000fe20007ffe8d9 */
[----:B------:R-:W-:Y:S01]  /*1fb0*/  IMAD.IADD R5, R10, 0x1, -R5 ;  /* 0x000000010a057824 */ /* 0x000fe200078e0a05 */
[----:B------:R-:W-:Y:S01]  /*1fc0*/  LEA R225, R13, 0xc480, 0x1 ;  /* 0x0000c4800de17811 */ /* 0x000fe200078e08ff */
[----:B------:R-:W-:Y:S01]  /*1fd0*/  IMAD.MOV.U32 R230, RZ, RZ, 0x1 ;  /* 0x00000001ffe67424 */ /* 0x000fe200078e00ff */
[----:B------:R-:W-:Y:S01]  /*1fe0*/  R2P PR, R199, 0x6 ;  /* 0x00000006c7007804 */ /* 0x000fe20000000000 */
[----:B------:R-:W-:Y:S01]  /*1ff0*/  IMAD R236, R5, 0x4, R6 ;  /* 0x0000000405ec7824 */ /* 0x000fe200078e0206 */
[----:B------:R-:W-:Y:S01]  /*2000*/  IADD3 R237, R225, 0x40, RZ ;  /* 0x00000040e1ed7810 */ /* 0x000fe20007ffe0ff */
[----:B------:R-:W-:Y:S01]  /*2010*/  IMAD.MOV.U32 R231, RZ, RZ, RZ ;  /* 0x000000ffffe77224 */ /* 0x000fe200078e00ff */
[----:B------:R-:W-:Y:S01]  /*2020*/  LEA R194, R194, 0x80, 0x1 ;  /* 0x00000080c2c27811 */ /* 0x000fe200078e08ff */
[----:B------:R-:W-:Y:S01]  /*2030*/  IMAD.SHL.U32 R236, R236, 0x2, RZ ;  /* 0x00000002ecec7824 */ /* 0x000fe200078e00ff */
[----:B------:R-:W-:Y:S01]  /*2040*/  CS2R R126, SRZ ;  /* 0x00000000007e7805 */ /* 0x000fe2000001ff00 */
[----:B------:R-:W-:Y:S01]  /*2050*/  IMAD.MOV.U32 R193, RZ, RZ, RZ ;  /* 0x000000ffffc17224 */ /* 0x000fe200078e00ff */
[----:B------:R-:W-:Y:S01]  /*2060*/  CS2R R124, SRZ ;  /* 0x00000000007c7805 */ /* 0x000fe2000001ff00 */
[----:B------:R-:W-:Y:S01]  /*2070*/  CS2R R130, SRZ ;  /* 0x0000000000827805 */ /* 0x000fe2000001ff00 */
[----:B------:R-:W-:Y:S01]  /*2080*/  IADD3 R234, -R236, R234, -R215 ;  /* 0x000000eaecea7210 */ /* 0x000fe20007ffe9d7 */
        /* <DEDUP_REMOVED lines=30> */
[----:B------:R-:W-:Y:S01]  /*2270*/  IMAD.IADD R235, R235, 0x1, -R236 ;  /* 0x00000001ebeb7824 */ /* 0x000fe200078e0aec */
[----:B------:R-:W-:Y:S01]  /*2280*/  SEL R201, R201, 0xffffffc0, !P2 ;  /* 0xffffffc0c9c97807 */ /* 0x000fe20005000000 */
[----:B------:R-:W-:Y:S01]  /*2290*/  ULDC UR5, c[0x0][0x2a0] ;  /* 0x0000a80000057ab9 */ /* 0x000fe20000000800 */
[----:B------:R-:W-:Y:S01]  /*22a0*/  @P0 IADD3 R237, R225, -0x40, RZ ;  /* 0xffffffc0e1ed0810 */ /* 0x000fe20007ffe0ff */
[----:B------:R-:W-:Y:S01]  /*22b0*/  ULDC UR4, c[0x0][0x2a0] ;  /* 0x0000a80000047ab9 */ /* 0x000fe20000000800 */
[C---:B------:R-:W-:Y:S01]  /*22c0*/  IADD3 R233, R234.reuse, c[0x0][0x2a4], RZ ;  /* 0x0000a900eae97a10 */ /* 0x040fe20007ffe0ff */
[----:B------:R-:W-:Y:S01]  /*22d0*/  ULOP3.LUT UR5, URZ, UR5, URZ, 0x33, !UPT ;  /* 0x000000053f057292 */ /* 0x000fe2000f8e333f */
[----:B------:R-:W-:Y:S01]  /*22e0*/  IADD3 R232, R234, UR6, RZ ;  /* 0x00000006eae87c10 */ /* 0x000fe2000fffe0ff */
[----:B------:R-:W-:-:S02]  /*22f0*/  ULOP3.LUT UR4, URZ, UR4, URZ, 0x33, !UPT ;  /* 0x000000043f047292 */ /* 0x000fc4000f8e333f */
.L_x_415:
[----:B------:R-:W-:Y:S04]  /*2300*/  DEPBAR.LE SB0, 0x1 ;  /* 0x000080400000791a */ /* 0x000fe80000000000 */
[----:B------:R-:W-:Y:S01]  /*2310*/  BAR.SYNC.DEFER_BLOCKING 0x0 ;  /* 0x0000000000007b1d */ /* 0x000fe20000010000 */
[C---:B------:R-:W-:Y:S01]  /*2320*/  IMAD.SHL.U32 R200, R193.reuse, 0x1000, RZ ;  /* 0x00001000c1c87824 */ /* 0x040fe200078e00ff */
[----:B------:R-:W-:Y:S01]  /*2330*/  LEA R184, R193, R224, 0x6 ;  /* 0x000000e0c1b87211 */ /* 0x000fe200078e30ff */
[----:B------:R-:W-:Y:S02]  /*2340*/  IMAD R133, R239, 0x40, R224 ;  /* 0x00000040ef857824 */ /* 0x000fe400078e02e0 */
[----:B------:R-:W-:Y:S03]  /*2350*/  IMAD.IADD R180, R198, 0x1, R200 ;  /* 0x00000001c6b47824 */ /* 0x000fe600078e02c8 */
[C---:B------:R-:W-:Y:S02]  /*2360*/  IADD3 R240, R133.reuse, R233, RZ ;  /* 0x000000e985f07210 */ /* 0x040fe40007ffe0ff */
[----:B------:R-:W-:Y:S02]  /*2370*/  SHF.L.U32 R181, R180, 0x1, RZ ;  /* 0x00000001b4b57819 */ /* 0x000fe400000006ff */
[----:B------:R-:W-:Y:S02]  /*2380*/  IADD3 R241, R133, R232, RZ ;  /* 0x000000e885f17210 */ /* 0x000fe40007ffe0ff */
[C---:B------:R-:W-:Y:S01]  /*2390*/  IADD3 R132, R181.reuse, R201, RZ ;  /* 0x000000c9b5847210 */ /* 0x040fe20007ffe0ff */
[----:B------:R-:W-:Y:S01]  /*23a0*/  IMAD.IADD R182, R181, 0x1, R192 ;  /* 0x00000001b5b67824 */ /* 0x000fe200078e02c0 */
[----:B------:R-:W-:Y:S03]  /*23b0*/  IMNMX R240, R235, R240, PT ;  /* 0x000000f0ebf07217 */ /* 0x000fe60003800200 */
[----:B------:R-:W-:Y:S01]  /*23c0*/  IMAD.IADD R201, R201, 0x1, R182 ;  /* 0x00000001c9c97824 */ /* 0x000fe200078e02b6 */
        /* <DEDUP_REMOVED lines=8> */
[----:B------:R-:W-:Y:S01]  /*2450*/  LDS R242, [R184.X4+0xc080] ;  /* 0x00c08000b8f27984 */ /* 0x000fe20000004800 */
[-C--:B-1----:R-:W-:Y:S04]  /*2460*/  HMMA.16816.F32.BF16 R4, R36, R40.reuse, RZ ;  /* 0x000000282404723c */ /* 0x082fe800000418ff */
[----:B------:R-:W-:Y:S05]  /*2470*/  LDS R186, [R184.X4+0xc0a0] ;  /* 0x00c0a000b8ba7984 */ /* 0x000fea0000004800 */
[----:B------:R-:W-:Y:S01]  /*2480*/  LDS R185, [R184.X4+0xc100] ;  /* 0x00c10000b8b97984 */ /* 0x000fe20000004800 */
[C---:B--2---:R-:W-:Y:S04]  /*2490*/  HMMA.16816.F32.BF16 R8, R44.reuse, R40, RZ ;  /* 0x000000282c08723c */ /* 0x044fe800000418ff */
[----:B------:R-:W-:Y:S04]  /*24a0*/  LDS R183, [R184.X4+0xc120] ;  /* 0x00c12000b8b77984 */ /* 0x000fe80000004800 */
[-C--:B------:R-:W-:Y:S08]  /*24b0*/  HMMA.16816.F32.BF16 R12, R44, R42.reuse, RZ ;  /* 0x0000002a2c0c723c */ /* 0x080ff000000418ff */
[C---:B------:R-:W-:Y:S01]  /*24c0*/  HMMA.16816.F32.BF16 R16, R36.reuse, R42, RZ ;  /* 0x0000002a2410723c */ /* 0x040fe200000418ff */
[----:B------:R-:W-:Y:S07]  /*24d0*/  LDSM.16.M88.4 R40, [R2+0x80] ;  /* 0x000080000228783b */ /* 0x000fee0000000200 */
[-C--:B---3--:R-:W-:Y:S08]  /*24e0*/  HMMA.16816.F32.BF16 R20, R36, R48.reuse, RZ ;  /* 0x000000302414723c */ /* 0x088ff000000418ff */
[C---:B------:R-:W-:Y:S08]  /*24f0*/  HMMA.16816.F32.BF16 R24, R44.reuse, R48, RZ ;  /* 0x000000302c18723c */ /* 0x040ff000000418ff */
[-C--:B------:R-:W-:Y:S01]  /*2500*/  HMMA.16816.F32.BF16 R28, R44, R50.reuse, RZ ;  /* 0x000000322c1c723c */ /* 0x080fe200000418ff */
[----:B------:R-:W-:Y:S07]  /*2510*/  LDSM.16.M88.4 R44, [R132+0x5080] ;  /* 0x00508000842c783b */ /* 0x000fee0000000200 */
[----:B------:R-:W-:Y:S01]  /*2520*/  HMMA.16816.F32.BF16 R32, R36, R50, RZ ;  /* 0x000000322420723c */ /* 0x000fe200000418ff */
[----:B------:R-:W1:Y:S05]  /*2530*/  LDSM.16.M88.4 R36, [R132+0x4080] ;  /* 0x004080008424783b */ /* 0x000e6a0000000200 */
[----:B------:R-:W2:Y:S02]  /*2540*/  LDSM.16.M88.4 R48, [R2+0x2080] ;  /* 0x002080000230783b */ /* 0x000ea40000000200 */
[-C--:B----4-:R-:W-:Y:S08]  /*2550*/  HMMA.16816.F32.BF16 R4, R52, R56.reuse, R4 ;  /* 0x000000383404723c */ /* 0x090ff00000041804 */
[C---:B-----5:R-:W-:Y:S08]  /*2560*/  HMMA.16816.F32.BF16 R8, R60.reuse, R56, R8 ;  /* 0x000000383c08723c */ /* 0x060ff00000041808 */
        /* <DEDUP_REMOVED lines=8> */
[----:B------:R-:W3:Y:S05]  /*25f0*/  LDSM.16.M88.4 R52, [R201+0x4080] ;  /* 0x00408000c934783b */ /* 0x000eea0000000200 */
[----:B------:R-:W4:Y:S02]  /*2600*/  LDSM.16.M88.4 R64, [R0+0x2080] ;  /* 0x002080000040783b */ /* 0x000f240000000200 */
        /* <DEDUP_REMOVED lines=17> */
[----:B------:R-:W-:Y:S01]  /*2720*/  IADD3 R38, R133, R214, -R215 ;  /* 0x000000d685267210 */ /* 0x000fe20007ffe8d7 */
[----:B------:R-:W-:Y:S03]  /*2730*/  BSSY B0, `(.L_x_398) ;  /* 0x0000011000007945 */ /* 0x000fe60003800000 */
        /* <DEDUP_REMOVED lines=11> */
.L_x_399:
[----:B------:R-:W-:Y:S04]  /*27f0*/  MOV R36, 0x1 ;  /* 0x0000000100247802 */ /* 0x000fe80000000f00 */
[----:B------:R-:W-:Y:S11]  /*2800*/  ISETP.NE.AND P0, PT, R36, c[0x0][0x2a8], PT ;  /* 0x0000aa0024007a0c */ /* 0x000ff60003f05270 */
[----:B------:R-:W-:Y:S02]  /*2810*/  @!UPT UIADD3 URZ, URZ, URZ, URZ ;  /* 0x0000003f3f3ff290 */ /* 0x000fe4000fffe03f */
[----:B------:R-:W-:Y:S05]  /*2820*/  @P0 IMAD.HI.U32 R36, R38, c[0x0][0x2ac], RZ ;  /* 0x0000ab0026240a27 */ /* 0x000fea00078e00ff */
[----:B------:R-:W-:Y:S02]  /*2830*/  @P0 SHF.R.U32.HI R38, RZ, c[0x0][0x2b0], R36 ;  /* 0x0000ac00ff260a19 */ /* 0x000fe40000011624 */
.L_x_400:
[----:B------:R-:W-:Y:S05]  /*2840*/  BSYNC B0 ;  /* 0x0000000000007941 */ /* 0x000fea0003800000 */
.L_x_398:
[C-C-:B------:R-:W-:Y:S01]  /*2850*/  IADD3 R36, R133.reuse, UR5, R234.reuse ;  /* 0x0000000585247c10 */ /* 0x140fe2000fffe0ea */
[----:B------:R-:W-:Y:S01]  /*2860*/  IMAD R241, R38, c[0x0][0x2a8], -R217 ;  /* 0x0000aa0026f17a24 */ /* 0x000fe200078e0ad9 */
[----:B------:R-:W-:Y:S03]  /*2870*/  IADD3 R38, R133, c[0x0][0x2a4], R234 ;  /* 0x0000a90085267a10 */ /* 0x000fe60007ffe0ea */
[----:B------:R-:W-:Y:S01]  /*2880*/  IMAD.IADD R241, R241, 0x1, -R236 ;  /* 0x00000001f1f17824 */ /* 0x000fe200078e0aec */
[----:B------:R-:W-:Y:S04]  /*2890*/  IMNMX R37, R235, R38, PT ;  /* 0x00000026eb257217 */ /* 0x000fe80003800200 */
[----:B------:R-:W-:Y:S02]  /*28a0*/  IADD3 R240, R241, c[0x0][0x2a8], RZ ;  /* 0x0000aa00f1f07a10 */ /* 0x000fe40007ffe0ff */
[----:B------:R-:W-:Y:S02]  /*28b0*/  IMNMX R241, R36, R241, !PT ;  /* 0x000000f124f17217 */ /* 0x000fe40007800200 */
[----:B------:R-:W-:Y:S02]  /*28c0*/  IMNMX R240, R37, R240, PT ;  /* 0x000000f025f07217 */ /* 0x000fe40003800200 */
.L_x_397:
[----:B------:R-:W-:Y:S04]  /*28d0*/  IADD3 R37, R133, 0x8, RZ ;  /* 0x0000000885257810 */ /* 0x000fe80007ffe0ff */
[C-C-:B------:R-:W-:Y:S02]  /*28e0*/  IADD3 R248, R37.reuse, c[0x0][0x2a4], R234.reuse ;  /* 0x0000a90025f87a10 */ /* 0x140fe40007ffe0ea */
[----:B------:R-:W-:Y:S02]  /*28f0*/  IADD3 R252, R37, UR4, R234 ;  /* 0x0000000425fc7c10 */ /* 0x000fe4000fffe0ea */
[----:B------:R-:W-:Y:S01]  /*2900*/  IMNMX R248, R235, R248, PT ;  /* 0x000000f8ebf87217 */ /* 0x000fe20003800200 */
[----:B------:R-:W-:-:S06]  /*2910*/  @!P4 BRA `(.L_x_401) ;  /* 0x000001800000c947 */ /* 0x000fcc0003800000 */
[----:B------:R-:W-:Y:S01]  /*2920*/  IADD3 R38, -R215, R214, R37 ;  /* 0x000000d6d7267210 */ /* 0x000fe20007ffe125 */
        /* <DEDUP_REMOVED lines=12> */
.L_x_403:
[----:B------:R-:W-:Y:S04]  /*29f0*/  MOV R36, 0x1 ;  /* 0x0000000100247802 */ /* 0x000fe80000000f00 */
[----:B------:R-:W-:Y:S11]  /*2a00*/  ISETP.NE.AND P0, PT, R36, c[0x0][0x2a8], PT ;  /* 0x0000aa0024007a0c */ /* 0x000ff60003f05270 */
[----:B------:R-:W-:Y:S02]  /*2a10*/  @!UPT UIADD3 URZ, URZ, URZ, URZ ;  /* 0x0000003f3f3ff290 */ /* 0x000fe4000fffe03f */
[----:B------:R-:W-:Y:S05]  /*2a20*/  @P0 IMAD.HI.U32 R36, R38, c[0x0][0x2ac], RZ ;  /* 0x0000ab0026240a27 */ /* 0x000fea00078e00ff */
[----:B------:R-:W-:Y:S02]  /*2a30*/  @P0 SHF.R.U32.HI R38, RZ, c[0x0][0x2b0], R36 ;  /* 0x0000ac00ff260a19 */ /* 0x000fe40000011624 */
.L_x_404:
[----:B------:R-:W-:Y:S05]  /*2a40*/  BSYNC B0 ;  /* 0x0000000000007941 */ /* 0x000fea0003800000 */
.L_x_402:
[----:B------:R-:W-:Y:S04]  /*2a50*/  IMAD R39, R38, c[0x0][0x2a8], -R217 ;  /* 0x0000aa0026277a24 */ /* 0x000fe800078e0ad9 */
[----:B------:R-:W-:Y:S05]  /*2a60*/  IMAD.IADD R39, R39, 0x1, -R236 ;  /* 0x0000000127277824 */ /* 0x000fea00078e0aec */
[----:B------:R-:W-:Y:S02]  /*2a70*/  IADD3 R37, R39, c[0x0][0x2a8], RZ ;  /* 0x0000aa0027257a10 */ /* 0x000fe40007ffe0ff */
[----:B------:R-:W-:Y:S02]  /*2a80*/  IMNMX R252, R252, R39, !PT ;  /* 0x00000027fcfc7217 */ /* 0x000fe40007800200 */
[----:B------:R-:W-:Y:S02]  /*2a90*/  IMNMX R248, R248, R37, PT ;  /* 0x00000025f8f87217 */ /* 0x000fe40003800200 */
.L_x_401:
[----:B------:R-:W-:Y:S04]  /*2aa0*/  IADD3 R37, R133, 0x20, RZ ;  /* 0x0000002085257810 */ /* 0x000fe80007ffe0ff */
[C-C-:B------:R-:W-:Y:S02]  /*2ab0*/  IADD3 R36, R37.reuse, c[0x0][0x2a4], R234.reuse ;  /* 0x0000a90025247a10 */ /* 0x140fe40007ffe0ea */
[----:B------:R-:W-:Y:S02]  /*2ac0*/  IADD3 R203, R37, UR4, R234 ;  /* 0x0000000425cb7c10 */ /* 0x000fe4000fffe0ea */
[----:B------:R-:W-:Y:S01]  /*2ad0*/  IMNMX R191, R235, R36, PT ;  /* 0x00000024ebbf7217 */ /* 0x000fe20003800200 */
[----:B------:R-:W-:-:S05]  /*2ae0*/  @!P4 BRA `(.L_x_405) ;  /* 0x000001800000c947 */ /* 0x000fca0003800000 */
        /* <DEDUP_REMOVED lines=13> */
.L_x_407:
[----:B------:R-:W-:Y:S04]  /*2bc0*/  MOV R36, 0x1 ;  /* 0x0000000100247802 */ /* 0x000fe80000000f00 */
[----:B------:R-:W-:Y:S11]  /*2bd0*/  ISETP.NE.AND P0, PT, R36, c[0x0][0x2a8], PT ;  /* 0x0000aa0024007a0c */ /* 0x000ff60003f05270 */
[----:B------:R-:W-:Y:S02]  /*2be0*/  @!UPT UIADD3 URZ, URZ, URZ, URZ ;  /* 0x0000003f3f3ff290 */ /* 0x000fe4000fffe03f */
[----:B------:R-:W-:Y:S05]  /*2bf0*/  @P0 IMAD.HI.U32 R36, R38, c[0x0][0x2ac], RZ ;  /* 0x0000ab0026240a27 */ /* 0x000fea00078e00ff */
[----:B------:R-:W-:Y:S02]  /*2c00*/  @P0 SHF.R.U32.HI R38, RZ, c[0x0][0x2b0], R36 ;  /* 0x0000ac00ff260a19 */ /* 0x000fe40000011624 */
.L_x_408:
[----:B------:R-:W-:Y:S05]  /*2c10*/  BSYNC B0 ;  /* 0x0000000000007941 */ /* 0x000fea0003800000 */
.L_x_406:
[----:B------:R-:W-:Y:S04]  /*2c20*/  IMAD R37, R38, c[0x0][0x2a8], -R217 ;  /* 0x0000aa0026257a24 */ /* 0x000fe800078e0ad9 */
[----:B------:R-:W-:Y:S05]  /*2c30*/  IMAD.IADD R38, R37, 0x1, -R236 ;  /* 0x0000000125267824 */ /* 0x000fea00078e0aec */
[----:B------:R-:W-:Y:S02]  /*2c40*/  IADD3 R36, R38, c[0x0][0x2a8], RZ ;  /* 0x0000aa0026247a10 */ /* 0x000fe40007ffe0ff */
[----:B------:R-:W-:Y:S02]  /*2c50*/  IMNMX R203, R203, R38, !PT ;  /* 0x00000026cbcb7217 */ /* 0x000fe40007800200 */
[----:B------:R-:W-:Y:S02]  /*2c60*/  IMNMX R191, R191, R36, PT ;  /* 0x00000024bfbf7217 */ /* 0x000fe40003800200 */
.L_x_405:
        /* <DEDUP_REMOVED lines=18> */
.L_x_411:
[----:B------:R-:W-:Y:S04]  /*2d90*/  MOV R36, 0x1 ;  /* 0x0000000100247802 */ /* 0x000fe80000000f00 */
[----:B------:R-:W-:Y:S11]  /*2da0*/  ISETP.NE.AND P0, PT, R36, c[0x0][0x2a8], PT ;  /* 0x0000aa0024007a0c */ /* 0x000ff60003f05270 */
[----:B------:R-:W-:Y:S02]  /*2db0*/  @!UPT UIADD3 URZ, URZ, URZ, URZ ;  /* 0x0000003f3f3ff290 */ /* 0x000fe4000fffe03f */
[----:B------:R-:W-:Y:S05]  /*2dc0*/  @P0 IMAD.HI.U32 R36, R38, c[0x0][0x2ac], RZ ;  /* 0x0000ab0026240a27 */ /* 0x000fea00078e00ff */
[----:B------:R-:W-:Y:S02]  /*2dd0*/  @P0 SHF.R.U32.HI R38, RZ, c[0x0][0x2b0], R36 ;  /* 0x0000ac00ff260a19 */ /* 0x000fe40000011624 */
.L_x_412:
[----:B------:R-:W-:Y:S05]  /*2de0*/  BSYNC B0 ;  /* 0x0000000000007941 */ /* 0x000fea0003800000 */
.L_x_410:
[----:B------:R-:W-:Y:S04]  /*2df0*/  IMAD R37, R38, c[0x0][0x2a8], -R217 ;  /* 0x0000aa0026257a24 */ /* 0x000fe800078e0ad9 */
[----:B------:R-:W-:Y:S05]  /*2e00*/  IMAD.IADD R37, R37, 0x1, -R236 ;  /* 0x0000000125257824 */ /* 0x000fea00078e0aec */
[----:B------:R-:W-:Y:S02]  /*2e10*/  IADD3 R36, R37, c[0x0][0x2a8], RZ ;  /* 0x0000aa0025247a10 */ /* 0x000fe40007ffe0ff */
[----:B------:R-:W-:Y:S02]  /*2e20*/  IMNMX R188, R188, R37, !PT ;  /* 0x00000025bcbc7217 */ /* 0x000fe40007800200 */
[----:B------:R-:W-:Y:S02]  /*2e30*/  IMNMX R187, R187, R36, PT ;  /* 0x00000024bbbb7217 */ /* 0x000fe40003800200 */
.L_x_409:
[----:B------:R-:W-:Y:S04]  /*2e40*/  DEPBAR.LE SB0, 0x1 ;  /* 0x000080400000791a */ /* 0x000fe80000000000 */
[----:B------:R-:W-:Y:S01]  /*2e50*/  BAR.SYNC.DEFER_BLOCKING 0x0 ;  /* 0x0000000000007b1d */ /* 0x000fe20000010000 */
[----:B------:R-:W-:Y:S04]  /*2e60*/  IADD3 R238, R239, 0x1, RZ ;  /* 0x00000001efee7810 */ /* 0x000fe80007ffe0ff */
[----:B------:R-:W-:Y:S01]  /*2e70*/  ISETP.GE.AND P0, PT, R238, R213, PT ;  /* 0x000000d5ee00720c */ /* 0x000fe20003f06270 */
[----:B------:R1:W2:Y:S04]  /*2e80*/  LDSM.16.M88.4 R132, [R181+0x8080] ;  /* 0x00808000b584783b */ /* 0x0002a80000000200 */
[----:B------:R1:W3:Y:S04]  /*2e90*/  LDSM.16.M88.4 R140, [R181+0x9080] ;  /* 0x00908000b58c783b */ /* 0x0002e80000000200 */
[----:B------:R1:W4:Y:S04]  /*2ea0*/  LDSM.16.M88.4 R148, [R182+0x8080] ;  /* 0x00808000b694783b */ /* 0x0003280000000200 */
[----:B------:R1:W1:Y:S01]  /*2eb0*/  LDSM.16.M88.4 R156, [R182+0x9080] ;  /* 0x00908000b69c783b */ /* 0x0002620000000200 */
[----:B------:R-:W-:-:S05]  /*2ec0*/  @P0 BRA `(.L_x_413) ;  /* 0x000001d000000947 */ /* 0x000fca0003800000 */
[----:B------:R-:W-:Y:S01]  /*2ed0*/  SHF.R.S32.HI R36, RZ, 0x1f, R238 ;  /* 0x0000001fff247819 */ /* 0x000fe200000114ee */
[C---:B------:R-:W-:Y:S01]  /*2ee0*/  IMAD R41, R238.reuse, -0x40, R215 ;  /* 0xffffffc0ee297824 */ /* 0x040fe200078e02d7 */
[----:B------:R-:W-:Y:S01]  /*2ef0*/  @!P3 LEA R39, R239, 0x40, 0x6 ;  /* 0x00000040ef27b811 */ /* 0x000fe200078e30ff */
[----:B------:R-:W-:Y:S03]  /*2f00*/  IMAD.WIDE.U32 R42, R238, c[0x0][0x178], RZ ;  /* 0x00005e00ee2a7a25 */ /* 0x000fe600078e00ff */
[----:B------:R-:W-:Y:S01]  /*2f10*/  @!P3 IADD3 R38, P0, R39, R210, RZ ;  /* 0x000000d22726b210 */ /* 0x000fe20007f1e0ff */
[----:B------:R-:W-:Y:S01]  /*2f20*/  IMAD R36, R36, c[0x0][0x178], RZ ;  /* 0x00005e0024247a24 */ /* 0x000fe200078e02ff */
[----:B------:R-:W-:Y:S01]  /*2f30*/  LEA R37, P1, R42, R218, 0x6 ;  /* 0x000000da2a257211 */ /* 0x000fe200078230ff */
[----:B------:R-:W-:Y:S01]  /*2f40*/  IMAD.IADD R41, R41, 0x1, -R212 ;  /* 0x0000000129297824 */ /* 0x000fe200078e0ad4 */
[----:B------:R-:W-:Y:S01]  /*2f50*/  @!P3 LEA.HI.X.SX32 R39, R39, R209, 0x1, P0 ;  /* 0x000000d12727b211 */ /* 0x000fe200000f0eff */
[----:B------:R-:W-:Y:S01]  /*2f60*/  IMAD R36, R238, c[0x0][0x17c], R36 ;  /* 0x00005f00ee247a24 */ /* 0x000fe200078e0224 */
[C---:B------:R-:W-:Y:S02]  /*2f70*/  @!P3 LEA R44, P0, R38.reuse, c[0x0][0x258], 0x2 ;  /* 0x00009600262cba11 */ /* 0x040fe400078010ff */
[----:B------:R-:W-:Y:S01]  /*2f80*/  ISETP.LT.OR P2, PT, R41, 0x1, P6 ;  /* 0x000000012900780c */ /* 0x000fe20003741670 */
[----:B------:R-:W-:Y:S01]  /*2f90*/  IMAD.IADD R43, R43, 0x1, R36 ;  /* 0x000000012b2b7824 */ /* 0x000fe200078e0224 */
[----:B------:R-:W-:Y:S01]  /*2fa0*/  @!P3 LEA.HI.X R45, R38, c[0x0][0x25c], R39, 0x2, P0 ;  /* 0x00009700262dba11 */ /* 0x000fe200000f1427 */
[C---:B------:R-:W-:Y:S01]  /*2fb0*/  IMAD R36, R230.reuse, 0x2000, R229 ;  /* 0x00002000e6247824 */ /* 0x040fe200078e02e5 */
[----:B------:R-:W-:Y:S01]  /*2fc0*/  ISETP.LT.OR P0, PT, R41, 0x21, P6 ;  /* 0x000000212900780c */ /* 0x000fe20003701670 */
[----:B------:R-:W-:Y:S01]  /*2fd0*/  @!P3 IMAD R38, R230, 0x40, R222 ;  /* 0x00000040e626b824 */ /* 0x000fe200078e02de */
[----:B------:R-:W-:Y:S02]  /*2fe0*/  LEA.HI.X R42, R42, R206, R43, 0x6, P1 ;  /* 0x000000ce2a2a7211 */ /* 0x000fe400008f342b */
[C---:B------:R-:W-:Y:S04]  /*2ff0*/  LEA R40, P1, R37.reuse, c[0x0][0x160], 0x1 ;  /* 0x0000580025287a11 */ /* 0x040fe800078208ff */
[----:B------:R-:W-:Y:S01]  /*3000*/  LEA.HI.X R41, R37, c[0x0][0x164], R42, 0x1, P1 ;  /* 0x0000590025297a11 */ /* 0x000fe200008f0c2a */
[----:B------:R-:W-:Y:S01]  /*3010*/  @!P3 IMAD.SHL.U32 R37, R38, 0x4, RZ ;  /* 0x000000042625b824 */ /* 0x000fe200078e00ff */
[----:B------:R-:W-:Y:S03]  /*3020*/  IADD3 R42, P1, R40, UR13, RZ ;  /* 0x0000000d282a7c10 */ /* 0x000fe6000ff3e0ff */
[----:B------:R-:W-:Y:S01]  /*3030*/  @!PT LDS RZ, [RZ] ;  /* 0x00000000fffff984 */ /* 0x000fe20000000800 */
[----:B------:R-:W-:Y:S01]  /*3040*/  @!PT LDS RZ, [RZ] ;  /* 0x00000000fffff984 */ /* 0x000fe20000000800 */
[----:B------:R-:W-:Y:S01]  /*3050*/  @!PT LDS RZ, [RZ] ;  /* 0x00000000fffff984 */ /* 0x000fe20000000800 */
[----:B------:R4:W-:Y:S01]  /*3060*/  LDGSTS.E.BYPASS.LTC128B.128 [R36], [R40.64], !P2 ;  /* 0x0000000028247fae */ /* 0x0009e2000d101d4a */
[----:B------:R-:W-:Y:S05]  /*3070*/  IADD3.X R43, R41, UR8, RZ, P1, !PT ;  /* 0x00000008292b7c10 */ /* 0x000fea0008ffe4ff */
[----:B------:R4:W-:Y:S06]  /*3080*/  LDGSTS.E.BYPASS.LTC128B.128 [R36+0x1000], [R42.64], !P0 ;  /* 0x010000002a247fae */ /* 0x0009ec000c101d4a */
[----:B------:R4:W-:Y:S02]  /*3090*/  @!P3 LDGSTS.E.BYPASS.LTC128B.128 [R37+0xc080], [R44.64] ;  /* 0x0c0800002c25bfae */ /* 0x0009e4000b901d4a */
.L_x_413:
[-C--:B--2-4-:R-:W-:Y:S01]  /*30a0*/  HMMA.16816.F32.BF16 R36, R132, R136.reuse, RZ ;  /* 0x000000888424723c */ /* 0x094fe200000418ff */
[----:B------:R-:W0:Y:S02]  /*30b0*/  LDGDEPBAR ;  /* 0x00000000000079af */ /* 0x000e240000000000 */
[----:B------:R-:W-:Y:S02]  /*30c0*/  ISETP.GT.AND P1, PT, R211, -0x1, PT ;  /* 0xffffffffd300780c */ /* 0x000fe40003f24270 */
[----:B------:R-:W-:Y:S02]  /*30d0*/  LEA R180, R180, 0x8080, 0x1 ;  /* 0x00008080b4b47811 */ /* 0x000fe400078e08ff */
[C---:B------:R-:W-:Y:S01]  /*30e0*/  ISETP.GT.AND P2, PT, R241.reuse, RZ, P1 ;  /* 0x000000fff100720c */ /* 0x040fe20000f44270 */
[C---:B---3--:R-:W-:Y:S02]  /*30f0*/  HMMA.16816.F32.BF16 R40, R140.reuse, R136, RZ ;  /* 0x000000888c28723c */ /* 0x048fe400000418ff */
[----:B------:R-:W-:Y:S02]  /*3100*/  ISETP.GT.AND P0, PT, R241, 0x1, P1 ;  /* 0x00000001f100780c */ /* 0x000fe40000f04270 */
[C---:B------:R-:W-:Y:S02]  /*3110*/  ISETP.LT.OR P2, PT, R240.reuse, 0x1, P2 ;  /* 0x00000001f000780c */ /* 0x040fe40001741670 */
[----:B------:R-:W-:Y:S02]  /*3120*/  ISETP.LT.OR P0, PT, R240, 0x2, P0 ;  /* 0x00000002f000780c */ /* 0x000fe40000701670 */
[-C--:B------:R-:W-:Y:S01]  /*3130*/  HMMA.16816.F32.BF16 R44, R140, R138.reuse, RZ ;  /* 0x0000008a8c2c723c */ /* 0x080fe200000418ff */
[----:B-1----:R-:W-:Y:S02]  /*3140*/  FSEL R181, R4, -INF , !P2 ;  /* 0xff80000004b57808 */ /* 0x002fe40005000000 */
[C---:B------:R-:W-:Y:S02]  /*3150*/  ISETP.GT.AND P2, PT, R252.reuse, RZ, P1 ;  /* 0x000000fffc00720c */ /* 0x040fe40000f44270 */
[----:B------:R-:W-:Y:S01]  /*3160*/  FSEL R201, R5, -INF , !P0 ;  /* 0xff80000005c97808 */ /* 0x000fe20004000000 */
[--C-:B------:R-:W-:Y:S01]  /*3170*/  FFMA.FTZ R181, R181, c[0x0][0x29c], -R242.reuse ;  /* 0x0000a700b5b57a23 */ /* 0x100fe200000108f2 */
[----:B------:R-:W-:Y:S01]  /*3180*/  ISETP.GT.AND P0, PT, R252, 0x1, P1 ;  /* 0x00000001fc00780c */ /* 0x000fe20000f04270 */
[C---:B------:R-:W-:Y:S02]  /*3190*/  HMMA.16816.F32.BF16 R48, R132.reuse, R138, RZ ;  /* 0x0000008a8430723c */ /* 0x040fe400000418ff */
[C---:B------:R-:W-:Y:S02]  /*31a0*/  ISETP.LT.OR P2, PT, R248.reuse, 0x1, P2 ;  /* 0x00000001f800780c */ /* 0x040fe40001741670 */
[----:B------:R-:W-:Y:S01]  /*31b0*/  MUFU.EX2 R181, R181 ;  /* 0x000000b500b57308 */ /* 0x000fe20000000800 */
[----:B------:R-:W-:Y:S01]  /*31c0*/  ISETP.LT.OR P0, PT, R248, 0x2, P0 ;  /* 0x00000002f800780c */ /* 0x000fe20000701670 */
[--C-:B------:R-:W-:Y:S01]  /*31d0*/  FFMA.FTZ R182, R201, c[0x0][0x29c], -R242.reuse ;  /* 0x0000a700c9b67a23 */ /* 0x100fe200000108f2 */
[----:B------:R-:W-:Y:S01]  /*31e0*/  FSEL R251, R6, -INF , !P2 ;  /* 0xff80000006fb7808 */ /* 0x000fe20005000000 */
[-C--:B------:R-:W-:Y:S01]  /*31f0*/  HMMA.16816.F32.BF16 R52, R132, R144.reuse, RZ ;  /* 0x000000908434723c */ /* 0x080fe200000418ff */
[----:B------:R-:W-:Y:S03]  /*3200*/  ISETP.GT.AND P2, PT, R241, 0x20, P1 ;  /* 0x00000020f100780c */ /* 0x000fe60000f44270 */
[----:B------:R-:W-:Y:S02]  /*3210*/  FSEL R244, R7, -INF , !P0 ;  /* 0xff80000007f47808 */ /* 0x000fe40004000000 */
[----:B------:R-:W-:Y:S01]  /*3220*/  ISETP.LT.OR P0, PT, R240, 0x21, P2 ;  /* 0x00000021f000780c */ /* 0x000fe20001701670 */
[----:B------:R-:W1:Y:S01]  /*3230*/  MUFU.EX2 R182, R182 ;  /* 0x000000b600b67308 */ /* 0x000e620000000800 */
[C---:B------:R-:W-:Y:S02]  /*3240*/  HMMA.16816.F32.BF16 R56, R140.reuse, R144, RZ ;  /* 0x000000908c38723c */ /* 0x040fe400000418ff */
[----:B------:R-:W-:Y:S02]  /*3250*/  ISETP.GT.AND P2, PT, R241, 0x21, P1 ;  /* 0x00000021f100780c */ /* 0x000fe40000f44270 */
[----:B------:R-:W-:Y:S02]  /*3260*/  FSEL R189, R16, -INF , !P0 ;  /* 0xff80000010bd7808 */ /* 0x000fe40004000000 */
[----:B------:R-:W-:Y:S02]  /*3270*/  ISETP.GT.AND P0, PT, R252, 0x20, P1 ;  /* 0x00000020fc00780c */ /* 0x000fe40000f04270 */
[-C--:B------:R-:W-:Y:S01]  /*3280*/  HMMA.16816.F32.BF16 R60, R140, R146.reuse, RZ ;  /* 0x000000928c3c723c */ /* 0x080fe200000418ff */
[----:B------:R-:W-:Y:S02]  /*3290*/  ISETP.LT.OR P2, PT, R240, 0x22, P2 ;  /* 0x00000022f000780c */ /* 0x000fe40001741670 */
[----:B------:R-:W-:Y:S01]  /*32a0*/  ISETP.LT.OR P0, PT, R248, 0x21, P0 ;  /* 0x00000021f800780c */ /* 0x000fe20000701670 */
[--C-:B------:R-:W-:Y:S01]  /*32b0*/  FFMA.FTZ R189, R189, c[0x0][0x29c], -R242.reuse ;  /* 0x0000a700bdbd7a23 */ /* 0x100fe200000108f2 */
[----:B------:R-:W-:Y:S02]  /*32c0*/  FSEL R201, R17, -INF , !P2 ;  /* 0xff80000011c97808 */ /* 0x000fe40005000000 */
[----:B------:R-:W-:Y:S01]  /*32d0*/  FSEL R249, R18, -INF , !P0 ;  /* 0xff80000012f97808 */ /* 0x000fe20004000000 */
[----:B------:R-:W-:Y:S02]  /*32e0*/  HMMA.16816.F32.BF16 R64, R132, R146, RZ ;  /* 0x000000928440723c */ /* 0x000fe400000418ff */
[----:B------:R-:W-:Y:S01]  /*32f0*/  ISETP.GT.AND P0, PT, R241, 0x40, P1 ;  /* 0x00000040f100780c */ /* 0x000fe20000f04270 */
[----:B------:R-:W2:Y:S01]  /*3300*/  MUFU.EX2 R189, R189 ;  /* 0x000000bd00bd7308 */ /* 0x000ea20000000800 */
[----:B------:R-:W-:Y:S01]  /*3310*/  ISETP.GT.AND P2, PT, R252, 0x21, P1 ;  /* 0x00000021fc00780c */ /* 0x000fe20000f44270 */
[--C-:B------:R-:W-:Y:S01]  /*3320*/  FFMA.FTZ R190, R201, c[0x0][0x29c], -R242.reuse ;  /* 0x0000a700c9be7a23 */ /* 0x100fe200000108f2 */
[----:B------:R-:W-:Y:S02]  /*3330*/  ISETP.LT.OR P0, PT, R240, 0x41, P0 ;  /* 0x00000041f000780c */ /* 0x000fe40000701670 */
[-C--:B------:R-:W-:Y:S05]  /*3340*/  HMMA.16816.F32.BF16 R36, R148, R152.reuse, R36 ;  /* 0x000000989424723c */ /* 0x080fea0000041824 */
[----:B------:R-:W-:Y:S01]  /*3350*/  ISETP.LT.OR P2, PT, R248, 0x22, P2 ;  /* 0x00000022f800780c */ /* 0x000fe20001741670 */
[----:B------:R-:W3:Y:S01]  /*3360*/  MUFU.EX2 R190, R190 ;  /* 0x000000be00be7308 */ /* 0x000ee20000000800 */
[----:B------:R-:W-:Y:S01]  /*3370*/  FSEL R243, R20, -INF , !P0 ;  /* 0xff80000014f37808 */ /* 0x000fe20004000000 */
[C---:B------:R-:W-:Y:S04]  /*3380*/  HMMA.16816.F32.BF16 R40, R156.reuse, R152, R40 ;  /* 0x000000989c28723c */ /* 0x040fe80000041828 */
[----:B------:R-:W-:Y:S01]  /*3390*/  ISETP.GT.AND P0, PT, R252, 0x40, P1 ;  /* 0x00000040fc00780c */ /* 0x000fe20000f04270 */
[--C-:B------:R-:W-:Y:S01]  /*33a0*/  FFMA.FTZ R202, R243, c[0x0][0x29c], -R242.reuse ;  /* 0x0000a700f3ca7a23 */ /* 0x100fe200000108f2 */
[----:B------:R-:W-:Y:S02]  /*33b0*/  FSEL R245, R19, -INF , !P2 ;  /* 0xff80000013f57808 */ /* 0x000fe40005000000 */
[-C--:B------:R-:W-:Y:S03]  /*33c0*/  HMMA.16816.F32.BF16 R44, R156, R154.reuse, R44 ;  /* 0x0000009a9c2c723c */ /* 0x080fe6000004182c */
[C---:B------:R-:W-:Y:S01]  /*33d0*/  ISETP.GT.AND P2, PT, R241.reuse, 0x41, P1 ;  /* 0x00000041f100780c */ /* 0x040fe20000f44270 */
[----:B------:R-:W-:Y:S01]  /*33e0*/  MUFU.EX2 R202, R202 ;  /* 0x000000ca00ca7308 */ /* 0x000fe20000000800 */
[----:B------:R-:W-:Y:S02]  /*33f0*/  ISETP.LT.OR P0, PT, R248, 0x41, P0 ;  /* 0x00000041f800780c */ /* 0x000fe40000701670 */
[----:B------:R-:W-:Y:S01]  /*3400*/  ISETP.LT.OR P2, PT, R240, 0x42, P2 ;  /* 0x00000042f000780c */ /* 0x000fe20001741670 */
[C---:B------:R-:W-:Y:S04]  /*3410*/  HMMA.16816.F32.BF16 R48, R148.reuse, R154, R48 ;  /* 0x0000009a9430723c */ /* 0x040fe80000041830 */
[----:B------:R-:W-:Y:S02]  /*3420*/  FSEL R246, R22, -INF , !P0 ;  /* 0xff80000016f67808 */ /* 0x000fe40004000000 */
[----:B------:R-:W-:Y:S02]  /*3430*/  ISETP.GT.AND P0, PT, R241, 0x60, P1 ;  /* 0x00000060f100780c */ /* 0x000fe40000f04270 */
[-C--:B------:R-:W-:Y:S03]  /*3440*/  HMMA.16816.F32.BF16 R52, R148, R160.reuse, R52 ;  /* 0x000000a09434723c */ /* 0x080fe60000041834 */
[----:B------:R-:W-:Y:S02]  /*3450*/  ISETP.LT.OR P0, PT, R240, 0x61, P0 ;  /* 0x00000061f000780c */ /* 0x000fe40000701670 */
[----:B------:R-:W-:Y:S02]  /*3460*/  FSEL R201, R21, -INF , !P2 ;  /* 0xff80000015c97808 */ /* 0x000fe40005000000 */
[----:B------:R-:W-:Y:S01]  /*3470*/  ISETP.GT.AND P2, PT, R252, 0x41, P1 ;  /* 0x00000041fc00780c */ /* 0x000fe20000f44270 */
[C---:B------:R-:W-:Y:S04]  /*3480*/  HMMA.16816.F32.BF16 R56, R156.reuse, R160, R56 ;  /* 0x000000a09c38723c */ /* 0x040fe80000041838 */
[----:B------:R-:W-:Y:S01]  /*3490*/  ISETP.LT.OR P2, PT, R248, 0x42, P2 ;  /* 0x00000042f800780c */ /* 0x000fe20001741670 */
[--C-:B------:R-:W-:Y:S01]  /*34a0*/  FFMA.FTZ R250, R201, c[0x0][0x29c], -R242.reuse ;  /* 0x0000a700c9fa7a23 */ /* 0x100fe200000108f2 */
[----:B------:R-:W-:Y:S01]  /*34b0*/  FSEL R243, R32, -INF , !P0 ;  /* 0xff80000020f37808 */ /* 0x000fe20004000000 */
[----:B------:R-:W-:Y:S01]  /*34c0*/  IMAD.MOV.U32 R201, RZ, RZ, 0x40 ;  /* 0x00000040ffc97424 */ /* 0x000fe200078e00ff */
[-C--:B------:R-:W-:Y:S03]  /*34d0*/  HMMA.16816.F32.BF16 R60, R156, R162.reuse, R60 ;  /* 0x000000a29c3c723c */ /* 0x080fe6000004183c */
[----:B------:R-:W-:Y:S02]  /*34e0*/  LOP3.LUT P0, RZ, R199, 0x4, RZ, 0xc0, !PT ;  /* 0x00000004c7ff7812 */ /* 0x000fe4000780c0ff */
[----:B------:R-:W-:Y:S02]  /*34f0*/  FSEL R247, R23, -INF , !P2 ;  /* 0xff80000017f77808 */ /* 0x000fe40005000000 */
[----:B------:R-:W-:Y:S01]  /*3500*/  ISETP.GT.AND P2, PT, R241, 0x61, P1 ;  /* 0x00000061f100780c */ /* 0x000fe20000f44270 */
[----:B------:R-:W-:Y:S01]  /*3510*/  HMMA.16816.F32.BF16 R64, R148, R162, R64 ;  /* 0x000000a29440723c */ /* 0x000fe20000041840 */
[----:B------:R4:W5:Y:S03]  /*3520*/  MUFU.EX2 R241, R250 ;  /* 0x000000fa00f17308 */ /* 0x0009660000000800 */
[----:B------:R-:W-:Y:S02]  /*3530*/  SEL R201, R201, 0xffffffc0, !P0 ;  /* 0xffffffc0c9c97807 */ /* 0x000fe40004000000 */
[----:B------:R-:W-:Y:S01]  /*3540*/  ISETP.LT.OR P2, PT, R240, 0x62, P2 ;  /* 0x00000062f000780c */ /* 0x000fe20001741670 */
[----:B------:R-:W-:Y:S05]  /*3550*/  FFMA.FTZ R240, R243, c[0x0][0x29c], -R242 ;  /* 0x0000a700f3f07a23 */ /* 0x000fea00000108f2 */
[----:B------:R-:W-:Y:S01]  /*3560*/  FSEL R243, R33, -INF , !P2 ;  /* 0xff80000021f37808 */ /* 0x000fe20005000000 */
[C---:B------:R-:W-:Y:S01]  /*3570*/  IMAD.IADD R33, R201.reuse, 0x1, R180 ;  /* 0x00000001c9217824 */ /* 0x040fe200078e02b4 */
[----:B------:R-:W-:Y:S01]  /*3580*/  ISETP.GT.AND P2, PT, R252, 0x60, P1 ;  /* 0x00000060fc00780c */ /* 0x000fe20000f44270 */
[----:B------:R-:W-:Y:S01]  /*3590*/  MUFU.EX2 R240, R240 ;  /* 0x000000f000f07308 */ /* 0x000fe20000000800 */
[----:B------:R-:W-:Y:S01]  /*35a0*/  IADD3 R180, R201, R180, R192 ;  /* 0x000000b4c9b47210 */ /* 0x000fe20007ffe0c0 */
[----:B------:R-:W-:Y:S01]  /*35b0*/  FFMA.FTZ R242, R243, c[0x0][0x29c], -R242 ;  /* 0x0000a700f3f27a23 */ /* 0x000fe200000108f2 */
[----:B------:R-:W1:Y:S01]  /*35c0*/  LDSM.16.M88.4 R132, [R33] ;  /* 0x000000002184783b */ /* 0x000e620000000200 */
[----:B------:R-:W-:Y:S04]  /*35d0*/  ISETP.LT.OR P2, PT, R248, 0x61, P2 ;  /* 0x00000061f800780c */ /* 0x000fe80001741670 */
[----:B----4-:R-:W-:Y:S03]  /*35e0*/  FSEL R250, R34, -INF , !P2 ;  /* 0xff80000022fa7808 */ /* 0x010fe60005000000 */
[----:B------:R4:W2:Y:S01]  /*35f0*/  LDSM.16.M88.4 R140, [R33+0x1000] ;  /* 0x00100000218c783b */ /* 0x0008a20000000200 */
[----:B------:R-:W-:Y:S01]  /*3600*/  ISETP.GT.AND P2, PT, R252, 0x61, P1 ;  /* 0x00000061fc00780c */ /* 0x000fe20000f44270 */
[--C-:B------:R-:W-:Y:S01]  /*3610*/  FFMA.FTZ R34, R251, c[0x0][0x29c], -R186.reuse ;  /* 0x0000a700fb227a23 */ /* 0x100fe200000108ba */
[----:B------:R3:W-:Y:S02]  /*3620*/  MUFU.EX2 R243, R242 ;  /* 0x000000f200f37308 */ /* 0x0007e40000000800 */
[----:B------:R-:W-:Y:S01]  /*3630*/  ISETP.LT.OR P2, PT, R248, 0x62, P2 ;  /* 0x00000062f800780c */ /* 0x000fe20001741670 */
[--C-:B------:R-:W-:Y:S02]  /*3640*/  FFMA.FTZ R248, R247, c[0x0][0x29c], -R186.reuse ;  /* 0x0000a700f7f87a23 */ /* 0x100fe400000108ba */
[----:B------:R-:W-:Y:S01]  /*3650*/  LDSM.16.M88.4 R148, [R180+0x1000] ;  /* 0x00100000b494783b */ /* 0x000fe20000000200 */
[----:B------:R-:W-:Y:S01]  /*3660*/  FSEL R251, R35, -INF , !P2 ;  /* 0xff80000023fb7808 */ /* 0x000fe20005000000 */
[--C-:B------:R-:W-:Y:S01]  /*3670*/  FFMA.FTZ R35, R244, c[0x0][0x29c], -R186.reuse ;  /* 0x0000a700f4237a23 */ /* 0x100fe200000108ba */
[----:B------:R-:W-:Y:S02]  /*3680*/  ISETP.GT.AND P2, PT, R203, RZ, P1 ;  /* 0x000000ffcb00720c */ /* 0x000fe40000f44270 */
[----:B------:R-:W2:Y:S02]  /*3690*/  MUFU.EX2 R34, R34 ;  /* 0x0000002200227308 */ /* 0x000ea40000000800 */
[----:B------:R-:W-:Y:S04]  /*36a0*/  ISETP.LT.OR P2, PT, R191, 0x1, P2 ;  /* 0x00000001bf00780c */ /* 0x000fe80001741670 */
[----:B------:R-:W-:Y:S02]  /*36b0*/  FSEL R252, R8, -INF , !P2 ;  /* 0xff80000008fc7808 */ /* 0x000fe40005000000 */
[----:B------:R-:W-:Y:S01]  /*36c0*/  ISETP.GT.AND P2, PT, R203, 0x1, P1 ;  /* 0x00000001cb00780c */ /* 0x000fe20000f44270 */
[--C-:B----4-:R-:W-:Y:S01]  /*36d0*/  FFMA.FTZ R33, R249, c[0x0][0x29c], -R186.reuse ;  /* 0x0000a700f9217a23 */ /* 0x110fe200000108ba */
[----:B------:R-:W4:Y:S02]  /*36e0*/  MUFU.EX2 R35, R35 ;  /* 0x0000002300237308 */ /* 0x000f240000000800 */
[----:B------:R-:W-:Y:S01]  /*36f0*/  ISETP.LT.OR P2, PT, R191, 0x2, P2 ;  /* 0x00000002bf00780c */ /* 0x000fe20001741670 */
[----:B------:R-:W-:Y:S02]  /*3700*/  FFMA.FTZ R252, R252, c[0x0][0x29c], -R185 ;  /* 0x0000a700fcfc7a23 */ /* 0x000fe400000108b9 */
[--C-:B---3--:R-:W-:Y:S01]  /*3710*/  FFMA.FTZ R242, R245, c[0x0][0x29c], -R186.reuse ;  /* 0x0000a700f5f27a23 */ /* 0x108fe200000108ba */
[----:B------:R-:W-:Y:S01]  /*3720*/  FSEL R249, R9, -INF , !P2 ;  /* 0xff80000009f97808 */ /* 0x000fe20005000000 */
[--C-:B------:R-:W-:Y:S01]  /*3730*/  FFMA.FTZ R245, R246, c[0x0][0x29c], -R186.reuse ;  /* 0x0000a700f6f57a23 */ /* 0x100fe200000108ba */
[----:B------:R-:W-:Y:S01]  /*3740*/  ISETP.GT.AND P2, PT, R188, RZ, P1 ;  /* 0x000000ffbc00720c */ /* 0x000fe20000f44270 */
[-C--:B-1----:R-:W-:Y:S01]  /*3750*/  HMMA.16816.F32.BF16 R36, R132, R164.reuse, R36 ;  /* 0x000000a48424723c */ /* 0x082fe20000041824 */
[----:B------:R-:W1:Y:S04]  /*3760*/  MUFU.EX2 R33, R33 ;  /* 0x0000002100217308 */ /* 0x000e680000000800 */
[C---:B------:R-:W-:Y:S03]  /*3770*/  ISETP.LT.OR P2, PT, R187.reuse, 0x1, P2 ;  /* 0x00000001bb00780c */ /* 0x040fe60001741670 */
[C---:B--2---:R-:W-:Y:S04]  /*3780*/  HMMA.16816.F32.BF16 R40, R140.reuse, R164, R40 ;  /* 0x000000a48c28723c */ /* 0x044fe80000041828 */
[----:B------:R-:W-:Y:S01]  /*3790*/  FSEL R244, R10, -INF , !P2 ;  /* 0xff8000000af47808 */ /* 0x000fe20005000000 */
[----:B------:R-:W2:Y:S01]  /*37a0*/  MUFU.EX2 R242, R242 ;  /* 0x000000f200f27308 */ /* 0x000ea20000000800 */
[----:B------:R-:W-:Y:S02]  /*37b0*/  ISETP.GT.AND P2, PT, R188, 0x1, P1 ;  /* 0x00000001bc00780c */ /* 0x000fe40000f44270 */
[-C--:B------:R-:W-:Y:S03]  /*37c0*/  HMMA.16816.F32.BF16 R44, R140, R166.reuse, R44 ;  /* 0x000000a68c2c723c */ /* 0x080fe6000004182c */
[----:B------:R-:W-:Y:S01]  /*37d0*/  ISETP.LT.OR P2, PT, R187, 0x2, P2 ;  /* 0x00000002bb00780c */ /* 0x000fe20001741670 */
[--C-:B------:R-:W-:Y:S03]  /*37e0*/  FFMA.FTZ R244, R244, c[0x0][0x29c], -R183.reuse ;  /* 0x0000a700f4f47a23 */ /* 0x100fe600000108b7 */
[----:B------:R-:W-:Y:S01]  /*37f0*/  FSEL R246, R11, -INF , !P2 ;  /* 0xff8000000bf67808 */ /* 0x000fe20005000000 */
[C---:B------:R-:W-:Y:S01]  /*3800*/  HMMA.16816.F32.BF16 R48, R132.reuse, R166, R48 ;  /* 0x000000a68430723c */ /* 0x040fe20000041830 */
[----:B------:R3:W1:Y:S01]  /*3810*/  LDSM.16.M88.4 R8, [R180] ;  /* 0x00000000b408783b */ /* 0x0006620000000200 */
[----:B------:R-:W-:Y:S02]  /*3820*/  MUFU.EX2 R244, R244 ;  /* 0x000000f400f47308 */ /* 0x000fe40000000800 */
[----:B------:R-:W-:Y:S01]  /*3830*/  ISETP.GT.AND P2, PT, R203, 0x20, P1 ;  /* 0x00000020cb00780c */ /* 0x000fe20000f44270 */
[--C-:B------:R-:W-:Y:S03]  /*3840*/  FFMA.FTZ R246, R246, c[0x0][0x29c], -R183.reuse ;  /* 0x0000a700f6f67a23 */ /* 0x100fe600000108b7 */
[-C--:B------:R-:W-:Y:S03]  /*3850*/  HMMA.16816.F32.BF16 R52, R132, R168.reuse, R52 ;  /* 0x000000a88434723c */ /* 0x080fe60000041834 */
[----:B------:R-:W-:Y:S01]  /*3860*/  ISETP.LT.OR P2, PT, R191, 0x21, P2 ;  /* 0x00000021bf00780c */ /* 0x000fe20001741670 */
[----:B------:R-:W-:Y:S03]  /*3870*/  MUFU.EX2 R245, R245 ;  /* 0x000000f500f57308 */ /* 0x000fe60000000800 */
[----:B------:R-:W-:Y:S01]  /*3880*/  FSEL R6, R12, -INF , !P2 ;  /* 0xff8000000c067808 */ /* 0x000fe20005000000 */
[C---:B------:R-:W-:Y:S04]  /*3890*/  HMMA.16816.F32.BF16 R56, R140.reuse, R168, R56 ;  /* 0x000000a88c38723c */ /* 0x040fe80000041838 */
[----:B------:R-:W-:Y:S01]  /*38a0*/  ISETP.GT.AND P2, PT, R203, 0x21, P1 ;  /* 0x00000021cb00780c */ /* 0x000fe20000f44270 */
[--C-:B------:R-:W-:Y:S01]  /*38b0*/  FFMA.FTZ R12, R250, c[0x0][0x29c], -R186.reuse ;  /* 0x0000a700fa0c7a23 */ /* 0x100fe200000108ba */
[----:B------:R-:W-:Y:S01]  /*38c0*/  MUFU.EX2 R248, R248 ;  /* 0x000000f800f87308 */ /* 0x000fe20000000800 */
[----:B------:R-:W-:Y:S01]  /*38d0*/  FFMA.FTZ R186, R251, c[0x0][0x29c], -R186 ;  /* 0x0000a700fbba7a23 */ /* 0x000fe200000108ba */
[-C--:B------:R-:W-:Y:S03]  /*38e0*/  HMMA.16816.F32.BF16 R60, R140, R170.reuse, R60 ;  /* 0x000000aa8c3c723c */ /* 0x080fe6000004183c */
[----:B------:R-:W-:Y:S04]  /*38f0*/  ISETP.LT.OR P2, PT, R191, 0x22, P2 ;  /* 0x00000022bf00780c */ /* 0x000fe80001741670 */
[----:B------:R-:W-:Y:S01]  /*3900*/  FSEL R247, R13, -INF , !P2 ;  /* 0xff8000000df77808 */ /* 0x000fe20005000000 */
[----:B---3--:R-:W-:Y:S01]  /*3910*/  MUFU.EX2 R180, R252 ;  /* 0x000000fc00b47308 */ /* 0x008fe20000000800 */
[----:B------:R-:W-:Y:S01]  /*3920*/  ISETP.GT.AND P2, PT, R188, 0x20, P1 ;  /* 0x00000020bc00780c */ /* 0x000fe20000f44270 */
[----:B------:R-:W-:Y:S04]  /*3930*/  HMMA.16816.F32.BF16 R64, R132, R170, R64 ;  /* 0x000000aa8440723c */ /* 0x000fe80000041840 */
[C---:B------:R-:W-:Y:S04]  /*3940*/  ISETP.LT.OR P2, PT, R187.reuse, 0x21, P2 ;  /* 0x00000021bb00780c */ /* 0x040fe80001741670 */
[----:B------:R3:W-:Y:S01]  /*3950*/  MUFU.EX2 R13, R186 ;  /* 0x000000ba000d7308 */ /* 0x0007e20000000800 */
[----:B------:R-:W-:Y:S01]  /*3960*/  FSEL R14, R14, -INF , !P2 ;  /* 0xff8000000e0e7808 */ /* 0x000fe20005000000 */
[-C--:B-1----:R-:W-:Y:S05]  /*3970*/  HMMA.16816.F32.BF16 R36, R8, R172.reuse, R36 ;  /* 0x000000ac0824723c */ /* 0x082fea0000041824 */
[----:B------:R-:W-:Y:S01]  /*3980*/  ISETP.GT.AND P2, PT, R188, 0x21, P1 ;  /* 0x00000021bc00780c */ /* 0x000fe20000f44270 */
[----:B------:R-:W-:Y:S02]  /*3990*/  FFMA.FTZ R14, R14, c[0x0][0x29c], -R183 ;  /* 0x0000a7000e0e7a23 */ /* 0x000fe400000108b7 */
[C---:B------:R-:W-:Y:S01]  /*39a0*/  HMMA.16816.F32.BF16 R40, R148.reuse, R172, R40 ;  /* 0x000000ac9428723c */ /* 0x040fe20000041828 */
[----:B------:R-:W1:Y:S03]  /*39b0*/  MUFU.EX2 R12, R12 ;  /* 0x0000000c000c7308 */ /* 0x000e660000000800 */
[----:B------:R-:W-:Y:S04]  /*39c0*/  ISETP.LT.OR P2, PT, R187, 0x22, P2 ;  /* 0x00000022bb00780c */ /* 0x000fe80001741670 */
[----:B------:R-:W-:Y:S01]  /*39d0*/  FSEL R250, R15, -INF , !P2 ;  /* 0xff8000000ffa7808 */ /* 0x000fe20005000000 */
[-C--:B------:R-:W-:Y:S02]  /*39e0*/  HMMA.16816.F32.BF16 R44, R148, R174.reuse, R44 ;  /* 0x000000ae942c723c */ /* 0x080fe4000004182c */
[----:B------:R-:W-:Y:S01]  /*39f0*/  MUFU.EX2 R14, R14 ;  /* 0x0000000e000e7308 */ /* 0x000fe20000000800 */
[----:B------:R-:W-:Y:S01]  /*3a00*/  ISETP.GT.AND P2, PT, R203, 0x40, P1 ;  /* 0x00000040cb00780c */ /* 0x000fe20000f44270 */
[----:B------:R-:W-:Y:S02]  /*3a10*/  FFMA.FTZ R15, R249, c[0x0][0x29c], -R185 ;  /* 0x0000a700f90f7a23 */ /* 0x000fe400000108b9 */
[----:B------:R-:W-:Y:S01]  /*3a20*/  FFMA.FTZ R250, R250, c[0x0][0x29c], -R183 ;  /* 0x0000a700fafa7a23 */ /* 0x000fe200000108b7 */
[----:B------:R-:W-:Y:S01]  /*3a30*/  ISETP.LT.OR P2, PT, R191, 0x41, P2 ;  /* 0x00000041bf00780c */ /* 0x000fe20001741670 */
[C---:B------:R-:W-:Y:S04]  /*3a40*/  HMMA.16816.F32.BF16 R48, R8.reuse, R174, R48 ;  /* 0x000000ae0830723c */ /* 0x040fe80000041830 */
[----:B---3--:R-:W-:Y:S01]  /*3a50*/  FSEL R186, R24, -INF , !P2 ;  /* 0xff80000018ba7808 */ /* 0x008fe20005000000 */
[--C-:B------:R-:W-:Y:S01]  /*3a60*/  FFMA.FTZ R24, R6, c[0x0][0x29c], -R185.reuse ;  /* 0x0000a70006187a23 */ /* 0x100fe200000108b9 */
[----:B------:R-:W-:Y:S01]  /*3a70*/  ISETP.GT.AND P2, PT, R203, 0x41, P1 ;  /* 0x00000041cb00780c */ /* 0x000fe20000f44270 */
[----:B------:R-:W3:Y:S01]  /*3a80*/  MUFU.EX2 R15, R15 ;  /* 0x0000000f000f7308 */ /* 0x000ee20000000800 */
[-C--:B------:R-:W-:Y:S03]  /*3a90*/  HMMA.16816.F32.BF16 R52, R8, R176.reuse, R52 ;  /* 0x000000b00834723c */ /* 0x080fe60000041834 */
[----:B------:R-:W-:Y:S01]  /*3aa0*/  ISETP.LT.OR P2, PT, R191, 0x42, P2 ;  /* 0x00000042bf00780c */ /* 0x000fe20001741670 */
[--C-:B------:R-:W-:Y:S03]  /*3ab0*/  FFMA.FTZ R186, R186, c[0x0][0x29c], -R185.reuse ;  /* 0x0000a700baba7a23 */ /* 0x100fe600000108b9 */
[----:B------:R-:W-:Y:S01]  /*3ac0*/  FSEL R252, R25, -INF , !P2 ;  /* 0xff80000019fc7808 */ /* 0x000fe20005000000 */
[--C-:B------:R-:W-:Y:S01]  /*3ad0*/  FFMA.FTZ R25, R247, c[0x0][0x29c], -R185.reuse ;  /* 0x0000a700f7197a23 */ /* 0x100fe200000108b9 */
[----:B------:R-:W-:Y:S01]  /*3ae0*/  ISETP.GT.AND P2, PT, R203, 0x60, P1 ;  /* 0x00000060cb00780c */ /* 0x000fe20000f44270 */
[C---:B------:R-:W-:Y:S01]  /*3af0*/  HMMA.16816.F32.BF16 R56, R148.reuse, R176, R56 ;  /* 0x000000b09438723c */ /* 0x040fe20000041838 */
[----:B------:R-:W-:Y:S03]  /*3b00*/  MUFU.EX2 R24, R24 ;  /* 0x0000001800187308 */ /* 0x000fe60000000800 */
[----:B------:R-:W-:Y:S04]  /*3b10*/  ISETP.LT.OR P2, PT, R191, 0x61, P2 ;  /* 0x00000061bf00780c */ /* 0x000fe80001741670 */
[----:B------:R-:W-:Y:S01]  /*3b20*/  FSEL R247, R28, -INF , !P2 ;  /* 0xff8000001cf77808 */ /* 0x000fe20005000000 */
[-C--:B------:R-:W-:Y:S01]  /*3b30*/  HMMA.16816.F32.BF16 R60, R148, R178.reuse, R60 ;  /* 0x000000b2943c723c */ /* 0x080fe2000004183c */
[----:B------:R-:W1:Y:S01]  /*3b40*/  LDS R28, [R184.X4+0xc280] ;  /* 0x00c28000b81c7984 */ /* 0x000e620000004800 */
[----:B------:R-:W1:Y:S01]  /*3b50*/  MUFU.EX2 R25, R25 ;  /* 0x0000001900197308 */ /* 0x000e620000000800 */
[----:B------:R-:W-:Y:S01]  /*3b60*/  ISETP.GT.AND P2, PT, R203, 0x61, P1 ;  /* 0x00000061cb00780c */ /* 0x000fe20000f44270 */
[--C-:B------:R-:W-:Y:S03]  /*3b70*/  FFMA.FTZ R203, R247, c[0x0][0x29c], -R185.reuse ;  /* 0x0000a700f7cb7a23 */ /* 0x100fe600000108b9 */
[----:B------:R-:W-:Y:S01]  /*3b80*/  ISETP.LT.OR P2, PT, R191, 0x62, P2 ;  /* 0x00000062bf00780c */ /* 0x000fe20001741670 */
[----:B------:R-:W-:Y:S04]  /*3b90*/  HMMA.16816.F32.BF16 R64, R8, R178, R64 ;  /* 0x000000b20840723c */ /* 0x000fe80000041840 */
[----:B------:R-:W-:Y:S01]  /*3ba0*/  FSEL R191, R29, -INF , !P2 ;  /* 0xff8000001dbf7808 */ /* 0x000fe20005000000 */
[--C-:B------:R-:W-:Y:S01]  /*3bb0*/  FFMA.FTZ R29, R252, c[0x0][0x29c], -R185.reuse ;  /* 0x0000a700fc1d7a23 */ /* 0x100fe200000108b9 */
[----:B------:R-:W-:Y:S01]  /*3bc0*/  ISETP.GT.AND P2, PT, R188, 0x40, P1 ;  /* 0x00000040bc00780c */ /* 0x000fe20000f44270 */
[----:B------:R-:W-:Y:S01]  /*3bd0*/  MUFU.EX2 R203, R203 ;  /* 0x000000cb00cb7308 */ /* 0x000fe20000000800 */
[----:B------:R-:W-:Y:S01]  /*3be0*/  F2FP.BF16.PACK_AB R10, R182, R181 ;  /* 0x000000b5b60a723e */ /* 0x000fe200000010ff */
[----:B------:R-:W-:Y:S01]  /*3bf0*/  FFMA.FTZ R185, R191, c[0x0][0x29c], -R185 ;  /* 0x0000a700bfb97a23 */ /* 0x000fe200000108b9 */
[C---:B------:R-:W-:Y:S04]  /*3c00*/  ISETP.LT.OR P2, PT, R187.reuse, 0x41, P2 ;  /* 0x00000041bb00780c */ /* 0x040fe80001741670 */
[----:B------:R-:W-:Y:S02]  /*3c10*/  FSEL R26, R26, -INF , !P2 ;  /* 0xff8000001a1a7808 */ /* 0x000fe40005000000 */
[----:B------:R-:W-:Y:S01]  /*3c20*/  ISETP.GT.AND P2, PT, R188, 0x41, P1 ;  /* 0x00000041bc00780c */ /* 0x000fe20000f44270 */
[----:B------:R-:W-:Y:S02]  /*3c30*/  MUFU.EX2 R29, R29 ;  /* 0x0000001d001d7308 */ /* 0x000fe40000000800 */
[--C-:B------:R-:W-:Y:S01]  /*3c40*/  FFMA.FTZ R26, R26, c[0x0][0x29c], -R183.reuse ;  /* 0x0000a7001a1a7a23 */ /* 0x100fe200000108b7 */
[----:B------:R-:W-:Y:S04]  /*3c50*/  ISETP.LT.OR P2, PT, R187, 0x42, P2 ;  /* 0x00000042bb00780c */ /* 0x000fe80001741670 */
[----:B------:R-:W-:Y:S02]  /*3c60*/  FSEL R252, R27, -INF , !P2 ;  /* 0xff8000001bfc7808 */ /* 0x000fe40005000000 */
[----:B------:R-:W2:Y:S01]  /*3c70*/  LDS R27, [R184.X4+0xc2a0] ;  /* 0x00c2a000b81b7984 */ /* 0x000ea20000004800 */
[C---:B------:R-:W-:Y:S01]  /*3c80*/  ISETP.GT.AND P2, PT, R188.reuse, 0x60, P1 ;  /* 0x00000060bc00780c */ /* 0x040fe20000f44270 */
[----:B------:R-:W-:Y:S01]  /*3c90*/  MUFU.EX2 R186, R186 ;  /* 0x000000ba00ba7308 */ /* 0x000fe20000000800 */
[----:B------:R-:W-:Y:S01]  /*3ca0*/  ISETP.GT.AND P1, PT, R188, 0x61, P1 ;  /* 0x00000061bc00780c */ /* 0x000fe20000f24270 */
[--C-:B------:R-:W-:Y:S01]  /*3cb0*/  FFMA.FTZ R252, R252, c[0x0][0x29c], -R183.reuse ;  /* 0x0000a700fcfc7a23 */ /* 0x100fe200000108b7 */
[C---:B------:R-:W-:Y:S02]  /*3cc0*/  ISETP.LT.OR P2, PT, R187.reuse, 0x61, P2 ;  /* 0x00000061bb00780c */ /* 0x040fe40001741670 */
[----:B------:R-:W-:Y:S01]  /*3cd0*/  ISETP.LT.OR P1, PT, R187, 0x62, P1 ;  /* 0x00000062bb00780c */ /* 0x000fe20000f21670 */
[--C-:B-1----:R-:W-:Y:S01]  /*3ce0*/  FADD.FTZ R9, R37, -R28.reuse ;  /* 0x8000001c25097221 */ /* 0x102fe20000010000 */
[----:B------:R-:W-:Y:S01]  /*3cf0*/  FSEL R30, R30, -INF , !P2 ;  /* 0xff8000001e1e7808 */ /* 0x000fe20005000000 */
[--C-:B------:R-:W-:Y:S01]  /*3d00*/  FADD.FTZ R8, R36, -R28.reuse ;  /* 0x8000001c24087221 */ /* 0x100fe20000010000 */
[----:B------:R-:W-:Y:S01]  /*3d10*/  FSEL R31, R31, -INF , !P1 ;  /* 0xff8000001f1f7808 */ /* 0x000fe20004800000 */
[----:B------:R1:W-:Y:S01]  /*3d20*/  MUFU.EX2 R188, R185 ;  /* 0x000000b900bc7308 */ /* 0x0003e20000000800 */
[----:B------:R-:W-:Y:S02]  /*3d30*/  FMUL.FTZ R11, R182, R9 ;  /* 0x00000009b60b7220 */ /* 0x000fe40000410000 */
[----:B------:R-:W3:Y:S01]  /*3d40*/  LDS R9, [R184.X4+0xc300] ;  /* 0x00c30000b8097984 */ /* 0x000ee20000004800 */
[--C-:B------:R-:W-:Y:S02]  /*3d50*/  FFMA.FTZ R30, R30, c[0x0][0x29c], -R183.reuse ;  /* 0x0000a7001e1e7a23 */ /* 0x100fe400000108b7 */
[----:B------:R-:W-:Y:S01]  /*3d60*/  FFMA.FTZ R183, R31, c[0x0][0x29c], -R183 ;  /* 0x0000a7001fb77a23 */ /* 0x000fe200000108b7 */
[----:B------:R-:W3:Y:S01]  /*3d70*/  LDS R184, [R184.X4+0xc320] ;  /* 0x00c32000b8b87984 */ /* 0x000ee20000004800 */
[----:B------:R-:W-:Y:S02]  /*3d80*/  FMUL.FTZ R8, R181, R8 ;  /* 0x00000008b5087220 */ /* 0x000fe40000410000 */
[----:B------:R4:W-:Y:S01]  /*3d90*/  MUFU.EX2 R31, R246 ;  /* 0x000000f6001f7308 */ /* 0x0009e20000000800 */
[----:B------:R3:W-:Y:S01]  /*3da0*/  STS [R225], R10 ;  /* 0x0000000ae1007388 */ /* 0x0007e20000000800 */
[--C-:B------:R-:W-:Y:S01]  /*3db0*/  FADD.FTZ R182, R48, -R28.reuse ;  /* 0x8000001c30b67221 */ /* 0x100fe20000010000 */
[----:B------:R-:W-:Y:S01]  /*3dc0*/  F2FP.BF16.PACK_AB R8, R11, R8 ;  /* 0x000000080b08723e */ /* 0x000fe200000010ff */
[--C-:B------:R-:W-:Y:S02]  /*3dd0*/  FADD.FTZ R181, R49, -R28.reuse ;  /* 0x8000001c31b57221 */ /* 0x100fe40000010000 */
[----:B------:R-:W-:Y:S02]  /*3de0*/  FMUL.FTZ R182, R189, R182 ;  /* 0x000000b6bdb67220 */ /* 0x000fe40000410000 */
[C---:B------:R-:W-:Y:S01]  /*3df0*/  FMUL.FTZ R181, R190.reuse, R181 ;  /* 0x000000b5beb57220 */ /* 0x040fe20000410000 */
[----:B------:R-:W-:Y:S01]  /*3e00*/  F2FP.BF16.PACK_AB R190, R190, R189 ;  /* 0x000000bdbebe723e */ /* 0x000fe200000010ff */
[--C-:B------:R-:W-:Y:S01]  /*3e10*/  FADD.FTZ R187, R53, -R28.reuse ;  /* 0x8000001c35bb7221 */ /* 0x100fe20000010000 */
[----:B------:R3:W-:Y:S01]  /*3e20*/  MUFU.EX2 R189, R250 ;  /* 0x000000fa00bd7308 */ /* 0x0007e20000000800 */
[--C-:B------:R-:W-:Y:S01]  /*3e30*/  FADD.FTZ R11, R64, -R28.reuse ;  /* 0x8000001c400b7221 */ /* 0x100fe20000010000 */
[----:B------:R-:W-:Y:S01]  /*3e40*/  F2FP.BF16.PACK_AB R182, R181, R182 ;  /* 0x000000b6b5b6723e */ /* 0x000fe200000010ff */
[--C-:B-1----:R-:W-:Y:S02]  /*3e50*/  FADD.FTZ R185, R52, -R28.reuse ;  /* 0x8000001c34b97221 */ /* 0x102fe40000010000 */
[C---:B-----5:R-:W-:Y:S02]  /*3e60*/  FMUL.FTZ R187, R241.reuse, R187 ;  /* 0x000000bbf1bb7220 */ /* 0x060fe40000410000 */
[----:B------:R-:W-:Y:S01]  /*3e70*/  FMUL.FTZ R185, R202, R185 ;  /* 0x000000b9cab97220 */ /* 0x000fe20000410000 */
[----:B------:R-:W-:Y:S01]  /*3e80*/  F2FP.BF16.PACK_AB R202, R241, R202 ;  /* 0x000000caf1ca723e */ /* 0x000fe200000010ff */
[--C-:B--2---:R-:W-:Y:S01]  /*3e90*/  FADD.FTZ R181, R38, -R27.reuse ;  /* 0x8000001b26b57221 */ /* 0x104fe20000010000 */
[----:B------:R-:W-:Y:S01]  /*3ea0*/  MUFU.EX2 R26, R26 ;  /* 0x0000001a001a7308 */ /* 0x000fe20000000800 */
[--C-:B------:R-:W-:Y:S01]  /*3eb0*/  FADD.FTZ R191, R54, -R27.reuse ;  /* 0x8000001b36bf7221 */ /* 0x100fe20000010000 */
[----:B----4-:R-:W-:Y:S01]  /*3ec0*/  F2FP.BF16.PACK_AB R246, R187, R185 ;  /* 0x000000b9bbf6723e */ /* 0x010fe200000010ff */
[--C-:B------:R-:W-:Y:S02]  /*3ed0*/  FADD.FTZ R185, R39, -R27.reuse ;  /* 0x8000001b27b97221 */ /* 0x100fe40000010000 */
[----:B------:R-:W-:Y:S01]  /*3ee0*/  FMUL.FTZ R181, R34, R181 ;  /* 0x000000b522b57220 */ /* 0x000fe20000410000 */
[C---:B------:R-:W-:Y:S01]  /*3ef0*/  F2FP.BF16.PACK_AB R34, R35.reuse, R34 ;  /* 0x000000222322723e */ /* 0x040fe200000010ff */
[----:B------:R-:W-:Y:S02]  /*3f00*/  FMUL.FTZ R185, R35, R185 ;  /* 0x000000b923b97220 */ /* 0x000fe40000410000 */
[--C-:B------:R-:W-:Y:S01]  /*3f10*/  FADD.FTZ R187, R51, -R27.reuse ;  /* 0x8000001b33bb7221 */ /* 0x100fe20000010000 */
[----:B------:R-:W-:Y:S01]  /*3f20*/  MUFU.EX2 R30, R30 ;  /* 0x0000001e001e7308 */ /* 0x000fe20000000800 */
[----:B------:R1:W-:Y:S01]  /*3f30*/  STS [R225+0x400], R34 ;  /* 0x00040022e1007388 */ /* 0x0003e20000000800 */
[--C-:B------:R-:W-:Y:S01]  /*3f40*/  FADD.FTZ R35, R50, -R27.reuse ;  /* 0x8000001b32237221 */ /* 0x100fe20000010000 */
[----:B------:R-:W-:Y:S01]  /*3f50*/  F2FP.BF16.PACK_AB R181, R185, R181 ;  /* 0x000000b5b9b5723e */ /* 0x000fe200000010ff */
[--C-:B------:R-:W-:Y:S01]  /*3f60*/  FADD.FTZ R241, R66, -R27.reuse ;  /* 0x8000001b42f17221 */ /* 0x100fe20000010000 */
[----:B------:R-:W-:Y:S01]  /*3f70*/  STS [R237], R190 ;  /* 0x000000beed007388 */ /* 0x000fe20000000800 */
[----:B------:R-:W-:Y:S01]  /*3f80*/  FMUL.FTZ R35, R33, R35 ;  /* 0x0000002321237220 */ /* 0x000fe20000410000 */
[C---:B------:R-:W-:Y:S01]  /*3f90*/  F2FP.BF16.PACK_AB R33, R242.reuse, R33 ;  /* 0x00000021f221723e */ /* 0x040fe200000010ff */
[----:B------:R-:W-:Y:S02]  /*3fa0*/  FMUL.FTZ R242, R242, R187 ;  /* 0x000000bbf2f27220 */ /* 0x000fe40000410000 */
[--C-:B------:R-:W-:Y:S01]  /*3fb0*/  FADD.FTZ R187, R55, -R27.reuse ;  /* 0x8000001b37bb7221 */ /* 0x100fe20000010000 */
[----:B------:R-:W-:Y:S01]  /*3fc0*/  MUFU.EX2 R183, R183 ;  /* 0x000000b700b77308 */ /* 0x000fe20000000800 */
[----:B------:R-:W-:Y:S01]  /*3fd0*/  STS [R237+0x400], R33 ;  /* 0x00040021ed007388 */ /* 0x000fe20000000800 */
[----:B------:R-:W-:Y:S01]  /*3fe0*/  FADD.FTZ R27, R67, -R27 ;  /* 0x8000001b431b7221 */ /* 0x000fe20000010000 */
[----:B------:R-:W-:Y:S01]  /*3ff0*/  F2FP.BF16.PACK_AB R242, R242, R35 ;  /* 0x00000023f2f2723e */ /* 0x000fe200000010ff */
[----:B------:R-:W-:Y:S01]  /*4000*/  FMUL.FTZ R241, R12, R241 ;  /* 0x000000f10cf17220 */ /* 0x000fe20000410000 */
[C---:B------:R-:W-:Y:S01]  /*4010*/  F2FP.BF16.PACK_AB R12, R13.reuse, R12 ;  /* 0x0000000c0d0c723e */ /* 0x040fe200000010ff */
[----:B---3--:R-:W-:Y:S02]  /*4020*/  FMUL.FTZ R250, R13, R27 ;  /* 0x0000001b0dfa7220 */ /* 0x008fe40000410000 */
[----:B------:R-:W-:Y:S02]  /*4030*/  FADD.FTZ R28, R65, -R28 ;  /* 0x8000001c411c7221 */ /* 0x000fe40000010000 */
[----:B------:R2:W3:Y:S01]  /*4040*/  MUFU.EX2 R13, R252 ;  /* 0x000000fc000d7308 */ /* 0x0004e20000000800 */
[----:B------:R-:W-:Y:S01]  /*4050*/  FMUL.FTZ R11, R240, R11 ;  /* 0x0000000bf00b7220 */ /* 0x000fe20000410000 */
[C---:B------:R-:W-:Y:S01]  /*4060*/  F2FP.BF16.PACK_AB R240, R243.reuse, R240 ;  /* 0x000000f0f3f0723e */ /* 0x040fe200000010ff */
[----:B------:R-:W-:Y:S01]  /*4070*/  FMUL.FTZ R28, R243, R28 ;  /* 0x0000001cf31c7220 */ /* 0x000fe20000410000 */
[----:B------:R-:W-:Y:S01]  /*4080*/  F2FP.BF16.PACK_AB R250, R250, R241 ;  /* 0x000000f1fafa723e */ /* 0x000fe200000010ff */
[--C-:B------:R-:W-:Y:S02]  /*4090*/  FADD.FTZ R27, R41, -R9.reuse ;  /* 0x80000009291b7221 */ /* 0x100fe40000010000 */
[--C-:B------:R-:W-:Y:S01]  /*40a0*/  FADD.FTZ R185, R45, -R9.reuse ;  /* 0x800000092db97221 */ /* 0x100fe20000010000 */
[----:B------:R-:W-:Y:S01]  /*40b0*/  F2FP.BF16.PACK_AB R28, R28, R11 ;  /* 0x0000000b1c1c723e */ /* 0x000fe200000010ff */
[--C-:B------:R-:W-:Y:S02]  /*40c0*/  FADD.FTZ R11, R40, -R9.reuse ;  /* 0x80000009280b7221 */ /* 0x100fe40000010000 */
[--C-:B------:R-:W-:Y:S02]  /*40d0*/  FADD.FTZ R35, R44, -R9.reuse ;  /* 0x800000092c237221 */ /* 0x100fe40000010000 */
[----:B------:R-:W-:Y:S02]  /*40e0*/  FMUL.FTZ R27, R15, R27 ;  /* 0x0000001b0f1b7220 */ /* 0x000fe40000410000 */
[----:B------:R-:W-:Y:S02]  /*40f0*/  FMUL.FTZ R185, R25, R185 ;  /* 0x000000b919b97220 */ /* 0x000fe40000410000 */
[----:B------:R-:W-:Y:S01]  /*4100*/  FMUL.FTZ R11, R180, R11 ;  /* 0x0000000bb40b7220 */ /* 0x000fe20000410000 */
[----:B------:R-:W-:Y:S01]  /*4110*/  F2FP.BF16.PACK_AB R180, R15, R180 ;  /* 0x000000b40fb4723e */ /* 0x000fe200000010ff */
[----:B------:R-:W-:Y:S01]  /*4120*/  FMUL.FTZ R35, R24, R35 ;  /* 0x0000002318237220 */ /* 0x000fe20000410000 */
[----:B------:R-:W-:Y:S01]  /*4130*/  F2FP.BF16.PACK_AB R24, R25, R24 ;  /* 0x000000181918723e */ /* 0x000fe200000010ff */
[--C-:B------:R-:W-:Y:S01]  /*4140*/  FADD.FTZ R15, R56, -R9.reuse ;  /* 0x80000009380f7221 */ /* 0x100fe20000010000 */
[----:B------:R-:W-:Y:S01]  /*4150*/  F2FP.BF16.PACK_AB R11, R27, R11 ;  /* 0x0000000b1b0b723e */ /* 0x000fe200000010ff */
[----:B------:R4:W-:Y:S01]  /*4160*/  STS [R225+0x1000], R180 ;  /* 0x001000b4e1007388 */ /* 0x0009e20000000800 */
[--C-:B--2---:R-:W-:Y:S01]  /*4170*/  FADD.FTZ R252, R57, -R9.reuse ;  /* 0x8000000939fc7221 */ /* 0x104fe20000010000 */
[----:B---3--:R-:W-:Y:S01]  /*4180*/  F2FP.BF16.PACK_AB R10, R13, R26 ;  /* 0x0000001a0d0a723e */ /* 0x008fe200000010ff */
[--C-:B------:R-:W-:Y:S01]  /*4190*/  FADD.FTZ R25, R60, -R9.reuse ;  /* 0x800000093c197221 */ /* 0x100fe20000010000 */
[----:B------:R-:W-:Y:S01]  /*41a0*/  F2FP.BF16.PACK_AB R35, R185, R35 ;  /* 0x00000023b923723e */ /* 0x000fe200000010ff */
[----:B------:R-:W-:Y:S02]  /*41b0*/  FADD.FTZ R9, R61, -R9 ;  /* 0x800000093d097221 */ /* 0x000fe40000010000 */
[----:B------:R-:W-:Y:S01]  /*41c0*/  FMUL.FTZ R25, R203, R25 ;  /* 0x00000019cb197220 */ /* 0x000fe20000410000 */
[C---:B------:R-:W-:Y:S01]  /*41d0*/  F2FP.BF16.PACK_AB R203, R188.reuse, R203 ;  /* 0x000000cbbccb723e */ /* 0x040fe200000010ff */
[----:B------:R-:W-:Y:S01]  /*41e0*/  FMUL.FTZ R188, R188, R9 ;  /* 0x00000009bcbc7220 */ /* 0x000fe20000410000 */
[----:B------:R-:W-:Y:S01]  /*41f0*/  F2FP.BF16.PACK_AB R9, R31, R244 ;  /* 0x000000f41f09723e */ /* 0x000fe200000010ff */
[----:B------:R-:W-:Y:S02]  /*4200*/  FMUL.FTZ R252, R29, R252 ;  /* 0x000000fc1dfc7220 */ /* 0x000fe40000410000 */
[----:B------:R-:W-:Y:S01]  /*4210*/  FMUL.FTZ R191, R245, R191 ;  /* 0x000000bff5bf7220 */ /* 0x000fe20000410000 */
[----:B------:R-:W-:Y:S01]  /*4220*/  F2FP.BF16.PACK_AB R188, R188, R25 ;  /* 0x00000019bcbc723e */ /* 0x000fe200000010ff */
[----:B------:R2:W-:Y:S01]  /*4230*/  STS [R225+0x1400], R9 ;  /* 0x00140009e1007388 */ /* 0x0005e20000000800 */
[C---:B------:R-:W-:Y:S01]  /*4240*/  F2FP.BF16.PACK_AB R245, R248.reuse, R245 ;  /* 0x000000f5f8f5723e */ /* 0x040fe200000010ff */
[----:B------:R-:W-:Y:S02]  /*4250*/  FMUL.FTZ R248, R248, R187 ;  /* 0x000000bbf8f87220 */ /* 0x000fe40000410000 */
[----:B------:R3:W-:Y:S01]  /*4260*/  STS [R237+0x1000], R24 ;  /* 0x00100018ed007388 */ /* 0x0007e20000000800 */
[----:B------:R-:W-:Y:S01]  /*4270*/  FMUL.FTZ R15, R186, R15 ;  /* 0x0000000fba0f7220 */ /* 0x000fe20000410000 */
[----:B------:R-:W-:Y:S01]  /*4280*/  F2FP.BF16.PACK_AB R186, R29, R186 ;  /* 0x000000ba1dba723e */ /* 0x000fe200000010ff */
[--C-:B------:R-:W-:Y:S01]  /*4290*/  FADD.FTZ R25, R42, -R184.reuse ;  /* 0x800000b82a197221 */ /* 0x100fe20000010000 */
[----:B------:R-:W-:Y:S01]  /*42a0*/  F2FP.BF16.PACK_AB R248, R248, R191 ;  /* 0x000000bff8f8723e */ /* 0x000fe200000010ff */
[--C-:B-1----:R-:W-:Y:S01]  /*42b0*/  FADD.FTZ R34, R43, -R184.reuse ;  /* 0x800000b82b227221 */ /* 0x102fe20000010000 */
[----:B------:R-:W-:Y:S01]  /*42c0*/  F2FP.BF16.PACK_AB R252, R252, R15 ;  /* 0x0000000ffcfc723e */ /* 0x000fe200000010ff */
[----:B------:R-:W-:Y:S01]  /*42d0*/  FMUL.FTZ R25, R244, R25 ;  /* 0x00000019f4197220 */ /* 0x000fe20000410000 */
[----:B------:R-:W-:Y:S01]  /*42e0*/  F2FP.BF16.PACK_AB R15, R189, R14 ;  /* 0x0000000ebd0f723e */ /* 0x000fe200000010ff */
[----:B------:R-:W-:Y:S02]  /*42f0*/  FMUL.FTZ R34, R31, R34 ;  /* 0x000000221f227220 */ /* 0x000fe40000410000 */
[--C-:B----4-:R-:W-:Y:S02]  /*4300*/  FADD.FTZ R180, R47, -R184.reuse ;  /* 0x800000b82fb47221 */ /* 0x110fe40000010000 */
[----:B------:R1:W-:Y:S02]  /*4310*/  STS [R237+0x1400], R15 ;  /* 0x0014000fed007388 */ /* 0x0003e40000000800 */
[----:B------:R-:W-:Y:S02]  /*4320*/  FMUL.FTZ R180, R189, R180 ;  /* 0x000000b4bdb47220 */ /* 0x000fe40000410000 */
[----:B------:R-:W-:Y:S04]  /*4330*/  STS [R225+0x2000], R202 ;  /* 0x002000cae1007388 */ /* 0x000fe80000000800 */
[----:B------:R-:W-:Y:S01]  /*4340*/  STS [R225+0x2400], R245 ;  /* 0x002400f5e1007388 */ /* 0x000fe20000000800 */
[--C-:B--2---:R-:W-:Y:S03]  /*4350*/  FADD.FTZ R9, R46, -R184.reuse ;  /* 0x800000b82e097221 */ /* 0x104fe60000010000 */
[----:B------:R-:W-:Y:S01]  /*4360*/  STS [R237+0x2000], R240 ;  /* 0x002000f0ed007388 */ /* 0x000fe20000000800 */
[----:B---3--:R-:W-:Y:S01]  /*4370*/  F2FP.BF16.PACK_AB R24, R183, R30 ;  /* 0x0000001eb718723e */ /* 0x008fe200000010ff */
[----:B------:R-:W-:Y:S02]  /*4380*/  FMUL.FTZ R9, R14, R9 ;  /* 0x000000090e097220 */ /* 0x000fe40000410000 */
[----:B------:R2:W-:Y:S03]  /*4390*/  STS [R237+0x2400], R12 ;  /* 0x0024000ced007388 */ /* 0x0005e60000000800 */
[----:B------:R-:W-:Y:S01]  /*43a0*/  F2FP.BF16.PACK_AB R180, R180, R9 ;  /* 0x00000009b4b4723e */ /* 0x000fe200000010ff */
[----:B------:R-:W-:Y:S01]  /*43b0*/  STS [R225+0x3000], R186 ;  /* 0x003000bae1007388 */ /* 0x000fe20000000800 */
[--C-:B------:R-:W-:Y:S03]  /*43c0*/  FADD.FTZ R9, R58, -R184.reuse ;  /* 0x800000b83a097221 */ /* 0x100fe60000010000 */
[----:B------:R3:W-:Y:S01]  /*43d0*/  STS [R225+0x3400], R10 ;  /* 0x0034000ae1007388 */ /* 0x0007e20000000800 */
[----:B------:R-:W-:Y:S02]  /*43e0*/  FMUL.FTZ R9, R26, R9 ;  /* 0x000000091a097220 */ /* 0x000fe40000410000 */
[----:B-1----:R-:W-:Y:S01]  /*43f0*/  FADD.FTZ R15, R62, -R184 ;  /* 0x800000b83e0f7221 */ /* 0x002fe20000010000 */
[----:B------:R1:W-:Y:S03]  /*4400*/  STS [R237+0x3000], R203 ;  /* 0x003000cbed007388 */ /* 0x0003e60000000800 */
[----:B------:R-:W-:Y:S01]  /*4410*/  FMUL.FTZ R15, R30, R15 ;  /* 0x0000000f1e0f7220 */ /* 0x000fe20000410000 */
[----:B------:R-:W-:Y:S04]  /*4420*/  STS [R237+0x3400], R24 ;  /* 0x00340018ed007388 */ /* 0x000fe80000000800 */
[----:B------:R-:W-:Y:S01]  /*4430*/  BAR.SYNC.DEFER_BLOCKING 0x0 ;  /* 0x0000000000007b1d */ /* 0x000fe20000010000 */
[----:B--2---:R-:W-:Y:S01]  /*4440*/  F2FP.BF16.PACK_AB R12, R34, R25 ;  /* 0x00000019220c723e */ /* 0x004fe200000010ff */
[----:B------:R-:W-:Y:S05]  /*4450*/  IMAD.IADD R34, R197, 0x1, R200 ;  /* 0x00000001c5227824 */ /* 0x000fea00078e02c8 */
[----:B------:R-:W-:Y:S01]  /*4460*/  LEA R34, R34, 0x8080, 0x1 ;  /* 0x0000808022227811 */ /* 0x000fe200078e08ff */
[--C-:B---3--:R-:W-:Y:S02]  /*4470*/  FADD.FTZ R10, R59, -R184.reuse ;  /* 0x800000b83b0a7221 */ /* 0x108fe40000010000 */
[----:B------:R-:W-:Y:S02]  /*4480*/  FADD.FTZ R184, R63, -R184 ;  /* 0x800000b83fb87221 */ /* 0x000fe40000010000 */
[----:B------:R-:W-:Y:S02]  /*4490*/  FMUL.FTZ R10, R13, R10 ;  /* 0x0000000a0d0a7220 */ /* 0x000fe40000410000 */
[----:B------:R-:W-:Y:S02]  /*44a0*/  FMUL.FTZ R184, R183, R184 ;  /* 0x000000b8b7b87220 */ /* 0x000fe40000410000 */
[----:B------:R-:W-:Y:S01]  /*44b0*/  IMAD.IADD R33, R201, 0x1, R34 ;  /* 0x00000001c9217824 */ /* 0x000fe200078e0222 */
[----:B------:R-:W-:Y:S01]  /*44c0*/  F2FP.BF16.PACK_AB R186, R10, R9 ;  /* 0x000000090aba723e */ /* 0x000fe200000010ff */
[----:B-1----:R-:W-:Y:S01]  /*44d0*/  IMAD.SHL.U32 R203, R198, 0x2, RZ ;  /* 0x00000002c6cb7824 */ /* 0x002fe200078e00ff */
[----:B------:R-:W-:Y:S01]  /*44e0*/  STS [R225+0x4000], R8 ;  /* 0x00400008e1007388 */ /* 0x000fe20000000800 */
[----:B------:R-:W-:Y:S02]  /*44f0*/  F2FP.BF16.PACK_AB R184, R184, R15 ;  /* 0x0000000fb8b8723e */ /* 0x000fe400000010ff */
[----:B------:R-:W-:Y:S01]  /*4500*/  IMAD.IADD R202, R192, 0x1, R203 ;  /* 0x00000001c0ca7824 */ /* 0x000fe200078e02cb */
        /* <DEDUP_REMOVED lines=59> */
[----:B------:R3:W3:Y:S06]  /*48c0*/  LDSM.16.MT88.4 R28, [R194] ;  /* 0x00000000c21c783b */ /* 0x0006ec0000004200 */
[----:B------:R-:W-:Y:S01]  /*48d0*/  IADD3 R8, R239, 0x2, RZ ;  /* 0x00000002ef087810 */ /* 0x000fe20007ffe0ff */
[-C--:B-1----:R-:W-:Y:S01]  /*48e0*/  HMMA.16816.F32.BF16 R68, R132, R140.reuse, R68 ;  /* 0x0000008c8444723c */ /* 0x082fe20000041844 */
[----:B------:R1:W1:Y:S04]  /*48f0*/  LDSM.16.M88.4 R188, [R202+0x11480] ;  /* 0x01148000cabc783b */ /* 0x0002680000000200 */
[----:B------:R-:W-:Y:S03]  /*4900*/  ISETP.GE.AND P1, PT, R8, R213, PT ;  /* 0x000000d50800720c */ /* 0x000fe60003f26270 */
        /* <DEDUP_REMOVED lines=11> */
[----:B-1-34-:R-:W-:Y:S01]  /*49c0*/  SHF.R.S32.HI R5, RZ, 0x1f, R8 ;  /* 0x0000001fff057819 */ /* 0x01afe20000011408 */
[C---:B------:R-:W-:Y:S02]  /*49d0*/  IMAD.SHL.U32 R6, R8.reuse, 0x40, RZ ;  /* 0x0000004008067824 */ /* 0x040fe400078e00ff */
[----:B------:R-:W-:Y:S03]  /*49e0*/  IMAD.WIDE.U32 R16, R8, c[0x0][0x208], RZ ;  /* 0x0000820008107a25 */ /* 0x000fe600078e00ff */
[----:B------:R-:W-:Y:S01]  /*49f0*/  IADD3 R7, P0, R6, R208, RZ ;  /* 0x000000d006077210 */ /* 0x000fe20007f1e0ff */
[----:B------:R-:W-:Y:S01]  /*4a00*/  IMAD R5, R5, c[0x0][0x208], RZ ;  /* 0x0000820005057a24 */ /* 0x000fe200078e02ff */
[----:B------:R-:W-:Y:S03]  /*4a10*/  LEA R4, P1, R16, R220, 0x6 ;  /* 0x000000dc10047211 */ /* 0x000fe600078230ff */
[----:B------:R-:W-:Y:S01]  /*4a20*/  IMAD R5, R8, c[0x0][0x20c], R5 ;  /* 0x0000830008057a24 */ /* 0x000fe200078e0205 */
[----:B------:R-:W-:Y:S02]  /*4a30*/  IADD3 R8, -R212, R215, -R6 ;  /* 0x000000d7d4087210 */ /* 0x000fe40007ffe906 */
[----:B------:R-:W-:Y:S01]  /*4a40*/  LEA.HI.X.SX32 R6, R6, R207, 0x1, P0 ;  /* 0x000000cf06067211 */ /* 0x000fe200000f0eff */
[----:B------:R-:W-:Y:S01]  /*4a50*/  IMAD.IADD R5, R17, 0x1, R5 ;  /* 0x0000000111057824 */ /* 0x000fe200078e0205 */
[----:B------:R-:W-:Y:S02]  /*4a60*/  ISETP.LT.OR P2, PT, R8, 0x1, P5 ;  /* 0x000000010800780c */ /* 0x000fe40002f41670 */
[C---:B------:R-:W-:Y:S02]  /*4a70*/  LEA R10, P0, R7.reuse, c[0x0][0x280], 0x2 ;  /* 0x0000a000070a7a11 */ /* 0x040fe400078010ff */
[----:B------:R-:W-:Y:S02]  /*4a80*/  LEA.HI.X R5, R16, R227, R5, 0x6, P1 ;  /* 0x000000e310057211 */ /* 0x000fe400008f3405 */
[----:B------:R-:W-:Y:S02]  /*4a90*/  LEA R16, P1, R4, c[0x0][0x1f0], 0x1 ;  /* 0x00007c0004107a11 */ /* 0x000fe400078208ff */
[----:B------:R-:W-:Y:S01]  /*4aa0*/  LEA.HI.X R11, R7, c[0x0][0x284], R6, 0x2, P0 ;  /* 0x0000a100070b7a11 */ /* 0x000fe200000f1406 */
[C---:B------:R-:W-:Y:S01]  /*4ab0*/  @!P3 IMAD R6, R231.reuse, 0x40, R222 ;  /* 0x00000040e706b824 */ /* 0x040fe200078e02de */
        /* <DEDUP_REMOVED lines=9> */
[----:B------:R-:W-:Y:S05]  /*4b50*/  IADD3.X R9, R17, UR9, RZ, P1, !PT ;  /* 0x0000000911097c10 */ /* 0x000fea0008ffe4ff */
[----:B------:R1:W-:Y:S06]  /*4b60*/  LDGSTS.E.BYPASS.LTC128B.128 [R4+0x1000], [R8.64], !P0 ;  /* 0x0100000008047fae */ /* 0x0003ec000c101d4a */
[----:B------:R1:W-:Y:S02]  /*4b70*/  @!P3 LDGSTS.E.BYPASS.LTC128B.128 [R5+0xc280], [R10.64] ;  /* 0x0c2800000a05bfae */ /* 0x0003e4000b901d4a */
.L_x_414:
[-C--:B-1-34-:R-:W-:Y:S01]  /*4b80*/  HMMA.16816.F32.BF16 R4, R24, R28.reuse, RZ ;  /* 0x0000001c1804723c */ /* 0x09afe200000418ff */
[----:B------:R-:W-:Y:S02]  /*4b90*/  LDSM.16.MT88.4 R36, [R194+0x1800] ;  /* 0x00180000c224783b */ /* 0x000fe40000004200 */
[C---:B------:R-:W-:Y:S01]  /*4ba0*/  ISETP.GE.AND P2, PT, R230.reuse, 0x1, PT ;  /* 0x00000001e600780c */ /* 0x040fe20003f46270 */
        /* <DEDUP_REMOVED lines=171> */
.L_x_394:
[----:B------:R-:W-:Y:S05]  /*5660*/  @P1 BRA `(.L_x_416) ;  /* 0x000011e000001947 */ /* 0x000fea0003800000 */
[----:B------:R-:W1:Y:S01]  /*5670*/  S2R R0, SR_TID.X ;  /* 0x0000000000007919 */ /* 0x000e620000002100 */
[----:B------:R-:W-:Y:S01]  /*5680*/  F2FP.BF16.PACK_AB R68, R69, R68 ;  /* 0x000000444544723e */ /* 0x000fe200000010ff */
[----:B------:R-:W-:Y:S01]  /*5690*/  IMAD.MOV.U32 R13, RZ, RZ, 0x4 ;  /* 0x00000004ff0d7424 */ /* 0x000fe200078e00ff */
[----:B------:R-:W-:Y:S01]  /*56a0*/  F2FP.BF16.PACK_AB R70, R71, R70 ;  /* 0x000000464746723e */ /* 0x000fe200000010ff */
[----:B------:R-:W-:Y:S01]  /*56b0*/  BAR.SYNC.DEFER_BLOCKING 0x1, 0x100 ;  /* 0x0044000000007b1d */ /* 0x000fe20000010000 */
[----:B------:R-:W-:-:S02]  /*56c0*/  F2FP.BF16.PACK_AB R80, R81, R80 ;  /* 0x000000505150723e */ /* 0x000fc400000010ff */
[----:B------:R-:W-:Y:S02]  /*56d0*/  F2FP.BF16.PACK_AB R82, R83, R82 ;  /* 0x000000525352723e */ /* 0x000fe400000010ff */
        /* <DEDUP_REMOVED lines=8> */
[----:B-1----:R-:W-:Y:S02]  /*5760*/  SHF.R.S32.HI R3, RZ, 0x1f, R0 ;  /* 0x0000001fff037819 */ /* 0x002fe40000011400 */
[----:B------:R-:W-:Y:S02]  /*5770*/  F2FP.BF16.PACK_AB R88, R89, R88 ;  /* 0x000000585958723e */ /* 0x000fe400000010ff */
[----:B------:R-:W-:-:S02]  /*5780*/  LEA.HI R2, R3, R0, RZ, 0x2 ;  /* 0x0000000003027211 */ /* 0x000fc400078f10ff */
[----:B------:R-:W-:Y:S02]  /*5790*/  F2FP.BF16.PACK_AB R90, R91, R90 ;  /* 0x0000005a5b5a723e */ /* 0x000fe400000010ff */
[--C-:B------:R-:W-:Y:S02]  /*57a0*/  SHF.R.S32.HI R5, RZ, 0x2, R2.reuse ;  /* 0x00000002ff057819 */ /* 0x100fe40000011402 */
[----:B------:R-:W-:Y:S02]  /*57b0*/  SHF.R.S32.HI R4, RZ, 0x1f, R2 ;  /* 0x0000001fff047819 */ /* 0x000fe40000011402 */
[----:B------:R-:W-:Y:S02]  /*57c0*/  LOP3.LUT R9, R2, 0x3ffffffc, RZ, 0xc0, !PT ;  /* 0x3ffffffc02097812 */ /* 0x000fe400078ec0ff */
[----:B------:R-:W-:Y:S02]  /*57d0*/  LEA.HI R6, R4, R5, RZ, 0x3 ;  /* 0x0000000504067211 */ /* 0x000fe400078f18ff */
[----:B------:R-:W-:Y:S01]  /*57e0*/  LEA.HI R4, R3, R0, RZ, 0x5 ;  /* 0x0000000003047211 */ /* 0x000fe200078f28ff */
[----:B------:R-:W-:Y:S01]  /*57f0*/  IMAD.IADD R2, R0, 0x1, -R9 ;  /* 0x0000000100027824 */ /* 0x000fe200078e0a09 */
[----:B------:R-:W-:-:S02]  /*5800*/  LOP3.LUT R8, R6, 0xfffffff8, RZ, 0xc0, !PT ;  /* 0xfffffff806087812 */ /* 0x000fc400078ec0ff */
[--C-:B------:R-:W-:Y:S02]  /*5810*/  SHF.R.S32.HI R6, RZ, 0x5, R4.reuse ;  /* 0x00000005ff067819 */ /* 0x100fe40000011404 */
[----:B------:R-:W-:Y:S01]  /*5820*/  SHF.R.S32.HI R7, RZ, 0x1f, R4 ;  /* 0x0000001fff077819 */ /* 0x000fe20000011404 */
[----:B------:R-:W-:Y:S01]  /*5830*/  IMAD.IADD R8, R5, 0x1, -R8 ;  /* 0x0000000105087824 */ /* 0x000fe200078e0a08 */
[----:B------:R-:W-:Y:S02]  /*5840*/  LEA.HI R5, R3, R0, RZ, 0x7 ;  /* 0x0000000003057211 */ /* 0x000fe400078f38ff */
[----:B------:R-:W-:Y:S01]  /*5850*/  LEA.HI R7, R7, R6, RZ, 0x2 ;  /* 0x0000000607077211 */ /* 0x000fe200078f10ff */
[----:B------:R-:W-:Y:S01]  /*5860*/  IMAD.SHL.U32 R4, R8, 0x40, RZ ;  /* 0x0000004008047824 */ /* 0x000fe200078e00ff */
[----:B------:R-:W-:Y:S02]  /*5870*/  SHF.R.U32.HI R5, RZ, 0x4, R5 ;  /* 0x00000004ff057819 */ /* 0x000fe40000011605 */
[----:B------:R-:W-:-:S02]  /*5880*/  LOP3.LUT R7, R7, 0x1ffffc, RZ, 0xc0, !PT ;  /* 0x001ffffc07077812 */ /* 0x000fc400078ec0ff */
[----:B------:R-:W-:Y:S02]  /*5890*/  LOP3.LUT R4, R4, 0x1c0, RZ, 0xc0, !PT ;  /* 0x000001c004047812 */ /* 0x000fe400078ec0ff */
[----:B------:R-:W-:Y:S01]  /*58a0*/  R2P PR, R8, 0x6 ;  /* 0x0000000608007804 */ /* 0x000fe20000000000 */
[----:B------:R-:W-:Y:S01]  /*58b0*/  IMAD.IADD R7, R6, 0x1, -R7 ;  /* 0x0000000106077824 */ /* 0x000fe200078e0a07 */
[----:B------:R-:W-:Y:S02]  /*58c0*/  LOP3.LUT R5, R4, 0x8, R5, 0xf8, !PT ;  /* 0x0000000804057812 */ /* 0x000fe400078ef805 */
[----:B------:R-:W-:Y:S01]  /*58d0*/  SHF.R.U32.HI R4, RZ, 0x3, R4 ;  /* 0x00000003ff047819 */ /* 0x000fe20000011604 */
[----:B------:R-:W-:Y:S01]  /*58e0*/  IMAD R2, R7, 0x200, R2 ;  /* 0x0000020007027824 */ /* 0x000fe200078e0202 */
[----:B------:R-:W-:Y:S02]  /*58f0*/  F2FP.BF16.PACK_AB R92, R93, R92 ;  /* 0x0000005c5d5c723e */ /* 0x000fe400000010ff */
[----:B------:R-:W-:Y:S01]  /*5900*/  LOP3.LUT R5, R5, R4, RZ, 0x3c, !PT ;  /* 0x0000000405057212 */ /* 0x000fe200078e3cff */
[----:B------:R-:W-:Y:S01]  /*5910*/  IMAD.MOV.U32 R4, RZ, RZ, 0x20 ;  /* 0x00000020ff047424 */ /* 0x000fe200078e00ff */
[----:B------:R-:W-:-:S02]  /*5920*/  F2FP.BF16.PACK_AB R94, R95, R94 ;  /* 0x0000005e5f5e723e */ /* 0x000fc400000010ff */
[----:B------:R-:W-:Y:S01]  /*5930*/  F2FP.BF16.PACK_AB R100, R101, R100 ;  /* 0x000000646564723e */ /* 0x000fe200000010ff */
[----:B------:R-:W-:Y:S01]  /*5940*/  IMAD.U32 R2, R2, 0x2, R5 ;  /* 0x0000000202027824 */ /* 0x000fe200078e0005 */
[----:B------:R-:W-:Y:S02]  /*5950*/  SEL R4, R4, 0xffffffe0, !P1 ;  /* 0xffffffe004047807 */ /* 0x000fe40004800000 */
[----:B------:R-:W-:Y:S01]  /*5960*/  F2FP.BF16.PACK_AB R102, R103, R102 ;  /* 0x000000666766723e */ /* 0x000fe200000010ff */
[----:B------:R-:W-:Y:S01]  /*5970*/  IMAD.SHL.U32 R5, R2, 0x2, RZ ;  /* 0x0000000202057824 */ /* 0x000fe200078e00ff */
[----:B------:R-:W-:Y:S02]  /*5980*/  F2FP.BF16.PACK_AB R112, R113, R112 ;  /* 0x000000707170723e */ /* 0x000fe400000010ff */
[----:B------:R-:W-:Y:S01]  /*5990*/  F2FP.BF16.PACK_AB R114, R115, R114 ;  /* 0x000000727372723e */ /* 0x000fe200000010ff */
[C---:B------:R-:W-:Y:S01]  /*59a0*/  IMAD.IADD R9, R5.reuse, 0x1, R4 ;  /* 0x0000000105097824 */ /* 0x040fe200078e0204 */
[C---:B------:R-:W-:Y:S01]  /*59b0*/  IADD3 R7, R5.reuse, 0x40, RZ ;  /* 0x0000004005077810 */ /* 0x040fe20007ffe0ff */
[----:B------:R-:W-:Y:S01]  /*59c0*/  STS [R5+0x4080], R68 ;  /* 0x0040804405007388 */ /* 0x000fe20000000800 */
[----:B------:R-:W-:-:S02]  /*59d0*/  @P2 IADD3 R7, R5, -0x40, RZ ;  /* 0xffffffc005072810 */ /* 0x000fc40007ffe0ff */
[----:B------:R-:W-:Y:S01]  /*59e0*/  F2FP.BF16.PACK_AB R104, R105, R104 ;  /* 0x000000686968723e */ /* 0x000fe200000010ff */
[----:B------:R-:W-:Y:S01]  /*59f0*/  STS [R5+0x4480], R70 ;  /* 0x0044804605007388 */ /* 0x000fe20000000800 */
[----:B------:R-:W-:Y:S01]  /*5a00*/  F2FP.BF16.PACK_AB R106, R107, R106 ;  /* 0x0000006a6b6a723e */ /* 0x000fe200000010ff */
[----:B------:R-:W-:Y:S01]  /*5a10*/  IMAD.IADD R11, R4, 0x1, R7 ;  /* 0x00000001040b7824 */ /* 0x000fe200078e0207 */
        /* <DEDUP_REMOVED lines=57> */
[----:B--2---:R-:W-:-:S04]  /*5db0*/  IADD3 R34, -R34, R7, RZ ;  /* 0x0000000722227210 */ /* 0x004fc80007ffe1ff */
.L_x_417:
[----:B---3--:R-:W-:Y:S01]  /*5dc0*/  LEA.HI R2, R3, R0, RZ, 0x3 ;  /* 0x0000000003027211 */ /* 0x008fe200078f18ff */
[----:B-----5:R-:W-:Y:S01]  /*5dd0*/  IMAD.IADD R34, R34, 0x1, -R217 ;  /* 0x0000000122227824 */ /* 0x020fe200078e0ad9 */
[----:B------:R-:W-:Y:S01]  /*5de0*/  SHF.R.S32.HI R35, RZ, 0x1f, R216 ;  /* 0x0000001fff237819 */ /* 0x000fe200000114d8 */
[----:B------:R-:W-:Y:S01]  /*5df0*/  BSSY B0, `(.L_x_418) ;  /* 0x0000032000007945 */ /* 0x000fe20003800000 */
[----:B------:R-:W-:-:S02]  /*5e00*/  LOP3.LUT R5, R2, 0x1ffffff8, RZ, 0xc0, !PT ;  /* 0x1ffffff802057812 */ /* 0x000fc400078ec0ff */
[----:B------:R-:W-:Y:S02]  /*5e10*/  SHF.R.S32.HI R2, RZ, 0x3, R2 ;  /* 0x00000003ff027819 */ /* 0x000fe40000011402 */
[----:B------:R-:W-:Y:S01]  /*5e20*/  IMNMX R37, R34, 0x80, PT ;  /* 0x0000008022257817 */ /* 0x000fe20003800200 */
[----:B------:R-:W-:Y:S01]  /*5e30*/  IMAD.IADD R40, R0, 0x1, -R5 ;  /* 0x0000000100287824 */ /* 0x000fe200078e0a05 */
[----:B------:R-:W-:Y:S01]  /*5e40*/  LEA.HI R0, R3, R0, RZ, 0x6 ;  /* 0x0000000003007211 */ /* 0x000fe200078f30ff */
[----:B------:R-:W-:Y:S01]  /*5e50*/  IMAD.SHL.U32 R5, R2, 0x40, RZ ;  /* 0x0000004002057824 */ /* 0x000fe200078e00ff */
[----:B------:R-:W1:Y:S01]  /*5e60*/  S2R R3, SR_CTAID.Y ;  /* 0x0000000000037919 */ /* 0x000e620000002600 */
[----:B------:R-:W-:Y:S01]  /*5e70*/  IMAD.SHL.U32 R40, R40, 0x8, RZ ;  /* 0x0000000828287824 */ /* 0x000fe200078e00ff */
[----:B------:R-:W-:Y:S01]  /*5e80*/  IADD3 R44, P0, R2, R38, RZ ;  /* 0x00000026022c7210 */ /* 0x000fe20007f1e0ff */
[----:B------:R-:W-:Y:S01]  /*5e90*/  IMAD.SHL.U32 R0, R0, 0x8, RZ ;  /* 0x0000000800007824 */ /* 0x000fe200078e00ff */
[----:B------:R-:W-:-:S02]  /*5ea0*/  LOP3.LUT R5, R5, 0x1c0, RZ, 0xc0, !PT ;  /* 0x000001c005057812 */ /* 0x000fc400078ec0ff */
[----:B------:R-:W-:Y:S02]  /*5eb0*/  ISETP.GE.AND P3, PT, R2, R37, PT ;  /* 0x000000250200720c */ /* 0x000fe40003f66270 */
[--C-:B------:R-:W-:Y:S02]  /*5ec0*/  LOP3.LUT R4, R5, 0x38, R40.reuse, 0xf8, !PT ;  /* 0x0000003805047812 */ /* 0x100fe400078ef828 */
[----:B------:R-:W-:Y:S02]  /*5ed0*/  SHF.R.U32.HI R5, RZ, 0x3, R5 ;  /* 0x00000003ff057819 */ /* 0x000fe40000011605 */
[----:B------:R-:W-:Y:S02]  /*5ee0*/  SHF.R.S32.HI R41, RZ, 0x1f, R40 ;  /* 0x0000001fff297819 */ /* 0x000fe40000011428 */
[----:B------:R-:W-:Y:S02]  /*5ef0*/  LOP3.LUT R5, R4, R5, RZ, 0x3c, !PT ;  /* 0x0000000504057212 */ /* 0x000fe400078e3cff */
[----:B------:R-:W-:-:S02]  /*5f00*/  LEA.HI.X.SX32 R45, R2, R39, 0x1, P0 ;  /* 0x00000027022d7211 */ /* 0x000fc400000f0eff */
[----:B------:R-:W-:Y:S02]  /*5f10*/  LOP3.LUT R0, R5, 0x7ffffe00, R0, 0xf8, !PT ;  /* 0x7ffffe0005007812 */ /* 0x000fe400078ef800 */
[----:B------:R-:W-:Y:S01]  /*5f20*/  ISETP.GE.OR P0, PT, R40, c[0x0][0x324], P3 ;  /* 0x0000c90028007a0c */ /* 0x000fe20001f06670 */
[----:B------:R-:W-:Y:S01]  /*5f30*/  IMAD.WIDE R44, R211, 0x80, R44 ;  /* 0x00000080d32c7825 */ /* 0x000fe200078e022c */
[----:B------:R-:W-:-:S03]  /*5f40*/  SEL R216, R216, RZ, !P1 ;  /* 0x000000ffd8d87207 */ /* 0x000fc60004800000 */
[----:B------:R-:W-:Y:S01]  /*5f50*/  IMAD.SHL.U32 R32, R0, 0x2, RZ ;  /* 0x0000000200207824 */ /* 0x000fe200078e00ff */
[----:B-1----:R-:W-:Y:S01]  /*5f60*/  SHF.R.S32.HI R0, RZ, 0x1f, R3 ;  /* 0x0000001fff007819 */ /* 0x002fe20000011403 */
[----:B------:R-:W-:-:S03]  /*5f70*/  IMAD.WIDE.U32 R42, R3, c[0x0][0x338], R40 ;  /* 0x0000ce00032a7a25 */ /* 0x000fc600078e0028 */
[----:B------:R1:W2:Y:S01]  /*5f80*/  LDS.128 R28, [R32+0x5080] ;  /* 0x00508000201c7984 */ /* 0x0002a20000000c00 */
[----:B------:R-:W-:-:S03]  /*5f90*/  IMAD R36, R0, c[0x0][0x338], RZ ;  /* 0x0000ce0000247a24 */ /* 0x000fc600078e02ff */
[----:B------:R1:W3:Y:S01]  /*5fa0*/  LDS.128 R24, [R32+0x6080] ;  /* 0x0060800020187984 */ /* 0x0002e20000000c00 */
[----:B------:R-:W-:Y:S01]  /*5fb0*/  IMAD R33, R3, c[0x0][0x33c], R36 ;  /* 0x0000cf0003217a24 */ /* 0x000fe200078e0224 */
[----:B------:R-:W-:Y:S02]  /*5fc0*/  SEL R36, R35, RZ, !P1 ;  /* 0x000000ff23247207 */ /* 0x000fe40004800000 */
        /* <DEDUP_REMOVED lines=20> */
.L_x_419:
[----:B------:R-:W-:Y:S05]  /*6110*/  BSYNC B0 ;  /* 0x0000000000007941 */ /* 0x000fea0003800000 */
.L_x_418:
        /* <DEDUP_REMOVED lines=16> */
.L_x_421:
[----:B------:R-:W-:Y:S05]  /*6220*/  BSYNC B0 ;  /* 0x0000000000007941 */ /* 0x000fea0003800000 */
.L_x_420:
        /* <DEDUP_REMOVED lines=16> */
.L_x_423:
[----:B------:R-:W-:Y:S05]  /*6330*/  BSYNC B0 ;  /* 0x0000000000007941 */ /* 0x000fea0003800000 */
.L_x_422:
        /* <DEDUP_REMOVED lines=16> */
.L_x_425:
[----:B------:R-:W-:Y:S05]  /*6440*/  BSYNC B0 ;  /* 0x0000000000007941 */ /* 0x000fea0003800000 */
.L_x_424:
        /* <DEDUP_REMOVED lines=19> */
.L_x_427:
[----:B------:R-:W-:Y:S05]  /*6580*/  BSYNC B0 ;  /* 0x0000000000007941 */ /* 0x000fea0003800000 */
.L_x_426:
        /* <DEDUP_REMOVED lines=14> */
.L_x_429:
[----:B------:R-:W-:Y:S05]  /*6670*/  BSYNC B0 ;  /* 0x0000000000007941 */ /* 0x000fea0003800000 */
.L_x_428:
        /* <DEDUP_REMOVED lines=14> */
.L_x_431:
[----:B------:R-:W-:Y:S05]  /*6760*/  BSYNC B0 ;  /* 0x0000000000007941 */ /* 0x000fea0003800000 */
.L_x_430:
        /* <DEDUP_REMOVED lines=14> */
.L_x_416:
        /* <DEDUP_REMOVED lines=10> */
[----:B------:R-:W-:Y:S02]  /*68f0*/  CS2R R12, SRZ ;  /* 0x00000000000c7805 */ /* 0x000fe4000001ff00 */
[--C-:B--2---:R-:W-:Y:S01]  /*6900*/  @P1 SHF.R.S32.HI R13, RZ, 0x1f, R3.reuse ;  /* 0x0000001fff0d1819 */ /* 0x104fe20000011403 */
[----:B------:R-:W-:Y:S01]  /*6910*/  @P1 IMAD.MOV.U32 R12, RZ, RZ, R3 ;  /* 0x000000ffff0c1224 */ /* 0x000fe200078e0003 */
[----:B------:R-:W-:Y:S05]  /*6920*/  @P0 BRA `(.L_x_432) ;  /* 0x0000004000000947 */ /* 0x000fea0003800000 */
[----:B-1----:R-:W-:Y:S05]  /*6930*/  @!P1 BRA `(.L_x_432) ;  /* 0x0000003000009947 */ /* 0x002fea0003800000 */
[----:B-----5:R-:W2:Y:S04]  /*6940*/  LDG.E R8, [R4.64] ;  /* 0x0000000a04087981 */ /* 0x020ea8000c1e1900 */
[----:B------:R-:W2:Y:S02]  /*6950*/  LDG.E R3, [R4.64+0x4] ;  /* 0x0000040a04037981 */ /* 0x000ea4000c1e1900 */
[----:B--2---:R-:W-:-:S04]  /*6960*/  IADD3 R8, -R8, R3, RZ ;  /* 0x0000000308087210 */ /* 0x004fc80007ffe1ff */
.L_x_432:
[----:B-1----:R-:W1:Y:S01]  /*6970*/  S2R R5, SR_TID.X ;  /* 0x0000000000057919 */ /* 0x002e620000002100 */
[----:B-----5:R-:W-:Y:S01]  /*6980*/  IMAD.IADD R8, R8, 0x1, -R217 ;  /* 0x0000000108087824 */ /* 0x020fe200078e0ad9 */
[----:B------:R-:W-:Y:S01]  /*6990*/  SHF.R.S32.HI R4, RZ, 0x1f, R216 ;  /* 0x0000001fff047819 */ /* 0x000fe200000114d8 */
[----:B------:R-:W-:Y:S01]  /*69a0*/  BSSY B0, `(.L_x_433) ;  /* 0x0000022000007945 */ /* 0x000fe20003800000 */
[----:B------:R-:W2:Y:S01]  /*69b0*/  S2R R2, SR_CTAID.Y ;  /* 0x0000000000027919 */ /* 0x000ea20000002600 */
[----:B------:R-:W-:-:S02]  /*69c0*/  SEL R216, R216, RZ, !P1 ;  /* 0x000000ffd8d87207 */ /* 0x000fc40004800000 */
[----:B------:R-:W-:-:S05]  /*69d0*/  SEL R4, R4, RZ, !P1 ;  /* 0x000000ff04047207 */ /* 0x000fca0004800000 */
[----:B------:R-:W-:-:S04]  /*69e0*/  IMAD R17, R4, c[0x0][0x310], RZ ;  /* 0x0000c40004117a24 */ /* 0x000fc800078e02ff */
[----:B------:R-:W-:Y:S01]  /*69f0*/  IMAD R17, R216, c[0x0][0x314], R17 ;  /* 0x0000c500d8117a24 */ /* 0x000fe200078e0211 */
[----:B-1----:R-:W-:-:S04]  /*6a00*/  SHF.R.S32.HI R0, RZ, 0x1f, R5 ;  /* 0x0000001fff007819 */ /* 0x002fc80000011405 */
[----:B------:R-:W-:Y:S02]  /*6a10*/  LEA.HI R3, R0, R5, RZ, 0x3 ;  /* 0x0000000500037211 */ /* 0x000fe400078f18ff */
[----:B--2---:R-:W-:Y:S02]  /*6a20*/  SHF.R.S32.HI R0, RZ, 0x1f, R2 ;  /* 0x0000001fff007819 */ /* 0x004fe40000011402 */
[----:B------:R-:W-:Y:S02]  /*6a30*/  LOP3.LUT R6, R3, 0x1ffffff8, RZ, 0xc0, !PT ;  /* 0x1ffffff803067812 */ /* 0x000fe400078ec0ff */
[----:B------:R-:W-:-:S03]  /*6a40*/  SHF.R.S32.HI R3, RZ, 0x3, R3 ;  /* 0x00000003ff037819 */ /* 0x000fc60000011403 */
[----:B------:R-:W-:Y:S01]  /*6a50*/  IMAD.IADD R6, R5, 0x1, -R6 ;  /* 0x0000000105067824 */ /* 0x000fe200078e0a06 */
[C---:B------:R-:W-:Y:S01]  /*6a60*/  IADD3 R14, P0, R3.reuse, R12, RZ ;  /* 0x0000000c030e7210 */ /* 0x040fe20007f1e0ff */
[----:B------:R-:W-:Y:S01]  /*6a70*/  IMAD R5, R0, c[0x0][0x308], RZ ;  /* 0x0000c20000057a24 */ /* 0x000fe200078e02ff */
[C---:B------:R-:W-:Y:S01]  /*6a80*/  ISETP.GE.AND P3, PT, R3.reuse, R8, PT ;  /* 0x000000080300720c */ /* 0x040fe20003f66270 */
[----:B------:R-:W-:Y:S01]  /*6a90*/  IMAD.SHL.U32 R6, R6, 0x8, RZ ;  /* 0x0000000806067824 */ /* 0x000fe200078e00ff */
[----:B------:R-:W-:Y:S01]  /*6aa0*/  LEA.HI.X.SX32 R15, R3, R13, 0x1, P0 ;  /* 0x0000000d030f7211 */ /* 0x000fe200000f0eff */
[----:B------:R-:W-:-:S03]  /*6ab0*/  IMAD R5, R2, c[0x0][0x30c], R5 ;  /* 0x0000c30002057a24 */ /* 0x000fc600078e0205 */
[----:B------:R-:W-:Y:S01]  /*6ac0*/  SHF.R.S32.HI R7, RZ, 0x1f, R6 ;  /* 0x0000001fff077819 */ /* 0x000fe20000011406 */
[----:B------:R-:W-:Y:S01]  /*6ad0*/  IMAD.WIDE R14, R211, 0x80, R14 ;  /* 0x00000080d30e7825 */ /* 0x000fe200078e020e */
[----:B------:R-:W-:-:S03]  /*6ae0*/  ISETP.GE.OR P0, PT, R6, c[0x0][0x2f4], P3 ;  /* 0x0000bd0006007a0c */ /* 0x000fc60001f06670 */
[----:B------:R-:W-:-:S04]  /*6af0*/  IMAD.WIDE.U32 R10, R2, c[0x0][0x308], R6 ;  /* 0x0000c200020a7a25 */ /* 0x000fc800078e0006 */
[----:B------:R-:W-:-:S04]  /*6b00*/  IMAD.IADD R11, R11, 0x1, R5 ;  /* 0x000000010b0b7824 */ /* 0x000fc800078e0205 */
        /* <DEDUP_REMOVED lines=11> */
.L_x_434:
[----:B------:R-:W-:Y:S05]  /*6bc0*/  BSYNC B0 ;  /* 0x0000000000007941 */ /* 0x000fea0003800000 */
.L_x_433:
        /* <DEDUP_REMOVED lines=16> */
.L_x_436:
[----:B------:R-:W-:Y:S05]  /*6cd0*/  BSYNC B0 ;  /* 0x0000000000007941 */ /* 0x000fea0003800000 */
.L_x_435:
        /* <DEDUP_REMOVED lines=16> */
.L_x_438:
[----:B------:R-:W-:Y:S05]  /*6de0*/  BSYNC B0 ;  /* 0x0000000000007941 */ /* 0x000fea0003800000 */
.L_x_437:
        /* <DEDUP_REMOVED lines=16> */
.L_x_440:
[----:B------:R-:W-:Y:S05]  /*6ef0*/  BSYNC B0 ;  /* 0x0000000000007941 */ /* 0x000fea0003800000 */
.L_x_439:
        /* <DEDUP_REMOVED lines=19> */
.L_x_442:
[----:B------:R-:W-:Y:S05]  /*7030*/  BSYNC B0 ;  /* 0x0000000000007941 */ /* 0x000fea0003800000 */
.L_x_441:
        /* <DEDUP_REMOVED lines=14> */
.L_x_444:
[----:B------:R-:W-:Y:S05]  /*7120*/  BSYNC B0 ;  /* 0x0000000000007941 */ /* 0x000fea0003800000 */
.L_x_443:
        /* <DEDUP_REMOVED lines=14> */
.L_x_446:
[----:B------:R-:W-:Y:S05]  /*7210*/  BSYNC B0 ;  /* 0x0000000000007941 */ /* 0x000fea0003800000 */
.L_x_445:
        /* <DEDUP_REMOVED lines=13> */
.L_x_447:
        /* <DEDUP_REMOVED lines=9> */
.L_x_1807:


//--------------------- .text._ZN7cutlass13device_kernelIN5flash19enable_sm80_to_sm89INS1_16FlashAttnBwdSm80INS1_25CollectiveMainloopBwdSm80ILi2ELi2EN4cute5tupleIJNS5_1CILi64EEENS7_ILi128EEES8_EEENS_10bfloat16_tEfNS_4arch4Sm80ELb0ELb1ELb0ELb1ELb1ELb0ELb0ELb0ELi2ELi2ELi4ELi2ELb1EEENS1_21CollectiveEpilogueBwdISA_SB_SD_Li256ELb1ELb0ELi2EEENS1_19SingleTileSchedulerILb1ELb0ELb0ELi128EEEEEEEEEvNT_6ParamsE --------------------------
	.section	.text._ZN7cutlass13device_kernelIN5flash19enable_sm80_to_sm89INS1_16FlashAttnBwdSm80INS1_25CollectiveMainloopBwdSm80ILi2ELi2EN4cute5tupleIJNS5_1CILi64EEENS7_ILi128EEES8_EEENS_10bfloat16_tEfNS_4arch4Sm80ELb0ELb1ELb0ELb1ELb1ELb0ELb0ELb0ELi2ELi2ELi4ELi2ELb1EEENS1_21CollectiveEpilogueBwdISA_SB_SD_Li256ELb1ELb0ELi2EEENS1_19SingleTileSchedulerILb1ELb0ELb0ELi128EEEEEEEEEvNT_6ParamsE,"ax",@progbits
	.sectioninfo	@"SHI_REGISTERS=255"
	.align	128
.text._ZN7cutlass13device_kernelIN5flash19enable_sm80_to_sm89INS1_16FlashAttnBwdSm80INS1_25CollectiveMainloopBwdSm80ILi2ELi2EN4cute5tupleIJNS5_1CILi64EEENS7_ILi128EEES8_EEENS_10bfloat16_tEfNS_4arch4Sm80ELb0ELb1ELb0ELb1ELb1ELb0ELb0ELb0ELi2ELi2ELi4ELi2ELb1EEENS1_21CollectiveEpilogueBwdISA_SB_SD_Li256ELb1ELb0ELi2EEENS1_19SingleTileSchedulerILb1ELb0ELb0ELi128EEEEEEEEEvNT_6ParamsE:
        .type           _ZN7cutlass13device_kernelIN5flash19enable_sm80_to_sm89INS1_16FlashAttnBwdSm80INS1_25CollectiveMainloopBwdSm80ILi2ELi2EN4cute5tupleIJNS5_1CILi64EEENS7_ILi128EEES8_EEENS_10bfloat16_tEfNS_4arch4Sm80ELb0ELb1ELb0ELb1ELb1ELb0ELb0ELb0ELi2ELi2ELi4ELi2ELb1EEENS1_21CollectiveEpilogueBwdISA_SB_SD_Li256ELb1ELb0ELi2EEENS1_19SingleTileSchedulerILb1ELb0ELb0ELi128EEEEEEEEEvNT_6ParamsE,@function
        .size           _ZN7cutlass13device_kernelIN5flash19enable_sm80_to_sm89INS1_16FlashAttnBwdSm80INS1_25CollectiveMainloopBwdSm80ILi2ELi2EN4cute5tupleIJNS5_1CILi64EEENS7_ILi128EEES8_EEENS_10bfloat16_tEfNS_4arch4Sm80ELb0ELb1ELb0ELb1ELb1ELb0ELb0ELb0ELi2ELi2ELi4ELi2ELb1EEENS1_21CollectiveEpilogueBwdISA_SB_SD_Li256ELb1ELb0ELi2EEENS1_19SingleTileSchedulerILb1ELb0ELb0ELi128EEEEEEEEEvNT_6ParamsE,(.L_x_1808 - _ZN7cutlass13device_kernelIN5flash19enable_sm80_to_sm89INS1_16FlashAttnBwdSm80INS1_25CollectiveMainloopBwdSm80ILi2ELi2EN4cute5tupleIJNS5_1CILi64EEENS7_ILi128EEES8_EEENS_10bfloat16_tEfNS_4arch4Sm80ELb0ELb1ELb0ELb1ELb1ELb0ELb0ELb0ELi2ELi2ELi4ELi2ELb1EEENS1_21CollectiveEpilogueBwdISA_SB_SD_Li256ELb1ELb0ELi2EEENS1_19SingleTileSchedulerILb1ELb0ELb0ELi128EEEEEEEEEvNT_6ParamsE)
        .other          _ZN7cutlass13device_kernelIN5flash19enable_sm80_to_sm89INS1_16FlashAttnBwdSm80INS1_25CollectiveMainloopBwdSm80ILi2ELi2EN4cute5tupleIJNS5_1CILi64EEENS7_ILi128EEES8_EEENS_10bfloat16_tEfNS_4arch4Sm80ELb0ELb1ELb0ELb1ELb1ELb0ELb0ELb0ELi2ELi2ELi4ELi2ELb1EEENS1_21CollectiveEpilogueBwdISA_SB_SD_Li256ELb1ELb0ELi2EEENS1_19SingleTileSchedulerILb1ELb0ELb0ELi128EEEEEEEEEvNT_6ParamsE,@"STO_CUDA_ENTRY STV_DEFAULT"
_ZN7cutlass13device_kernelIN5flash19enable_sm80_to_sm89INS1_16FlashAttnBwdSm80INS1_25CollectiveMainloopBwdSm80ILi2ELi2EN4cute5tupleIJNS5_1CILi64EEENS7_ILi128EEES8_EEENS_10bfloat16_tEfNS_4arch4Sm80ELb0ELb1ELb0ELb1ELb1ELb0ELb0ELb0ELi2ELi2ELi4ELi2ELb1EEENS1_21CollectiveEpilogueBwdISA_SB_SD_Li256ELb1ELb0ELi2EEENS1_19SingleTileSchedulerILb1ELb0ELb0ELi128EEEEEEEEEvNT_6ParamsE:
        /* <DEDUP_REMOVED lines=17> */
.L_x_449:
        /* <DEDUP_REMOVED lines=8> */
.L_x_451:
[----:B------:R-:W-:Y:S02]  /*0190*/  MOV R0, c[0x0][0x3a4] ;  /* 0x0000e90000007a02 */ /* 0x000fe40000000f00 */
.L_x_450:
[----:B------:R-:W-:-:S05]  /*01a0*/  IMAD.SHL.U32 R217, R211, 0x80, RZ ;  /* 0x00000080d3d97824 */ /* 0x000fca00078e00ff */
[----:B-----5:R-:W-:-:S04]  /*01b0*/  ISETP.GE.AND P0, PT, R217, R0, PT ;  /* 0x00000000d900720c */ /* 0x020fc80003f06270 */
[----:B------:R-:W-:Y:S01]  /*01c0*/  SEL R216, R216, 0xffffffff, !P0 ;  /* 0xffffffffd8d87807 */ /* 0x000fe20004000000 */
[----:B------:R-:W-:Y:S05]  /*01d0*/  BRA `(.L_x_452) ;  /* 0x0000011000007947 */ /* 0x000fea0003800000 */
.L_x_448:
[----:B---34-:R-:W-:-:S04]  /*01e0*/  ISETP.NE.U32.AND P0, PT, RZ, c[0x0][0x3c0], PT ;  /* 0x0000f000ff007a0c */ /* 0x018fc80003f05070 */
[----:B------:R-:W-:-:S13]  /*01f0*/  ISETP.NE.AND.EX P0, PT, RZ, c[0x0][0x3c4], PT, P0 ;  /* 0x0000f100ff007a0c */ /* 0x000fda0003f05300 */
[----:B------:R-:W-:Y:S05]  /*0200*/  @!P0 BRA `(.L_x_453) ;  /* 0x0000002000008947 */ /* 0x000fea0003800000 */
[----:B------:R1:W5:Y:S01]  /*0210*/  LDG.E R0, [R4.64] ;  /* 0x0000000a04007981 */ /* 0x000362000c1e1900 */
[----:B------:R-:W-:Y:S05]  /*0220*/  BRA `(.L_x_454) ;  /* 0x0000009000007947 */ /* 0x000fea0003800000 */
.L_x_453:
        /* <DEDUP_REMOVED lines=8> */
.L_x_455:
[----:B------:R-:W-:Y:S02]  /*02b0*/  MOV R0, c[0x0][0x3a4] ;  /* 0x0000e90000007a02 */ /* 0x000fe40000000f00 */
.L_x_454:
[----:B------:R-:W-:-:S05]  /*02c0*/  IMAD.SHL.U32 R217, R211, 0x80, RZ ;  /* 0x00000080d3d97824 */ /* 0x000fca00078e00ff */
[----:B-----5:R-:W-:-:S04]  /*02d0*/  ISETP.GE.AND P0, PT, R217, R0, PT ;  /* 0x00000000d900720c */ /* 0x020fc80003f06270 */
[----:B------:R-:W-:-:S04]  /*02e0*/  SEL R216, R216, 0xffffffff, !P0 ;  /* 0xffffffffd8d87807 */ /* 0x000fc80004000000 */
.L_x_452:
        /* <DEDUP_REMOVED lines=29> */
.L_x_456:
[----:B-1----:R-:W-:-:S04]  /*04c0*/  ISETP.NE.U32.AND P0, PT, RZ, c[0x0][0x2e0], PT ;  /* 0x0000b800ff007a0c */ /* 0x002fc80003f05070 */
[----:B------:R-:W-:-:S13]  /*04d0*/  ISETP.NE.AND.EX P0, PT, RZ, c[0x0][0x2e4], PT, P0 ;  /* 0x0000b900ff007a0c */ /* 0x000fda0003f05300 */
[----:B------:R-:W-:Y:S05]  /*04e0*/  @!P0 BRA `(.L_x_457) ;  /* 0x0000003000008947 */ /* 0x000fea0003800000 */
[----:B------:R-:W-:-:S05]  /*04f0*/  IMAD.WIDE R10, R216, R11, c[0x0][0x2e0] ;  /* 0x0000b800d80a7625 */ /* 0x000fca00078e020b */
[----:B------:R1:W5:Y:S01]  /*0500*/  LDG.E R214, [R10.64] ;  /* 0x0000000a0ad67981 */ /* 0x000362000c1e1900 */
[----:B------:R-:W-:Y:S05]  /*0510*/  BRA `(.L_x_458) ;  /* 0x0000004000007947 */ /* 0x000fea0003800000 */
.L_x_457:
[----:B------:R-:W-:Y:S05]  /*0520*/  @!P5 BRA `(.L_x_458) ;  /* 0x000000300000d947 */ /* 0x000fea0003800000 */
[----:B------:R-:W2:Y:S04]  /*0530*/  LDG.E R214, [R12.64] ;  /* 0x0000000a0cd67981 */ /* 0x000ea8000c1e1900 */
[----:B------:R-:W2:Y:S02]  /*0540*/  LDG.E R11, [R12.64+0x4] ;  /* 0x0000040a0c0b7981 */ /* 0x000ea4000c1e1900 */
[----:B--2---:R-:W-:Y:S02]  /*0550*/  IADD3 R214, -R214, R11, RZ ;  /* 0x0000000bd6d67210 */ /* 0x004fe40007ffe1ff */
.L_x_458:
        /* <DEDUP_REMOVED lines=13> */
.L_x_459:
        /* <DEDUP_REMOVED lines=394> */
.L_x_462:
[----:B------:R-:W-:Y:S05]  /*1ed0*/  BSYNC B0 ;  /* 0x0000000000007941 */ /* 0x000fea0003800000 */
.L_x_461:
        /* <DEDUP_REMOVED lines=66> */
.L_x_481:
        /* <DEDUP_REMOVED lines=79> */
.L_x_465:
[----:B------:R-:W-:Y:S04]  /*27f0*/  MOV R36, 0x1 ;  /* 0x0000000100247802 */ /* 0x000fe80000000f00 */
[----:B------:R-:W-:Y:S11]  /*2800*/  ISETP.NE.AND P0, PT, R36, c[0x0][0x2a8], PT ;  /* 0x0000aa0024007a0c */ /* 0x000ff60003f05270 */
[----:B------:R-:W-:Y:S02]  /*2810*/  @!UPT UIADD3 URZ, URZ, URZ, URZ ;  /* 0x0000003f3f3ff290 */ /* 0x000fe4000fffe03f */
[----:B------:R-:W-:Y:S05]  /*2820*/  @P0 IMAD.HI.U32 R36, R38, c[0x0][0x2ac], RZ ;  /* 0x0000ab0026240a27 */ /* 0x000fea00078e00ff */
[----:B------:R-:W-:Y:S02]  /*2830*/  @P0 SHF.R.U32.HI R38, RZ, c[0x0][0x2b0], R36 ;  /* 0x0000ac00ff260a19 */ /* 0x000fe40000011624 */
.L_x_466:
[----:B------:R-:W-:Y:S05]  /*2840*/  BSYNC B0 ;  /* 0x0000000000007941 */ /* 0x000fea0003800000 */
.L_x_464:
        /* <DEDUP_REMOVED lines=8> */
.L_x_463:
        /* <DEDUP_REMOVED lines=18> */
.L_x_469:
[----:B------:R-:W-:Y:S04]  /*29f0*/  MOV R36, 0x1 ;  /* 0x0000000100247802 */ /* 0x000fe80000000f00 */
[----:B------:R-:W-:Y:S11]  /*2a00*/  ISETP.NE.AND P0, PT, R36, c[0x0][0x2a8], PT ;  /* 0x0000aa0024007a0c */ /* 0x000ff60003f05270 */
[----:B------:R-:W-:Y:S02]  /*2a10*/  @!UPT UIADD3 URZ, URZ, URZ, URZ ;  /* 0x0000003f3f3ff290 */ /* 0x000fe4000fffe03f */
[----:B------:R-:W-:Y:S05]  /*2a20*/  @P0 IMAD.HI.U32 R36, R38, c[0x0][0x2ac], RZ ;  /* 0x0000ab0026240a27 */ /* 0x000fea00078e00ff */
[----:B------:R-:W-:Y:S02]  /*2a30*/  @P0 SHF.R.U32.HI R38, RZ, c[0x0][0x2b0], R36 ;  /* 0x0000ac00ff260a19 */ /* 0x000fe40000011624 */
.L_x_470:
[----:B------:R-:W-:Y:S05]  /*2a40*/  BSYNC B0 ;  /* 0x0000000000007941 */ /* 0x000fea0003800000 */
.L_x_468:
[----:B------:R-:W-:Y:S04]  /*2a50*/  IMAD R39, R38, c[0x0][0x2a8], -R217 ;  /* 0x0000aa0026277a24 */ /* 0x000fe800078e0ad9 */
[----:B------:R-:W-:Y:S05]  /*2a60*/  IMAD.IADD R39, R39, 0x1, -R236 ;  /* 0x0000000127277824 */ /* 0x000fea00078e0aec */
[----:B------:R-:W-:Y:S02]  /*2a70*/  IADD3 R37, R39, c[0x0][0x2a8], RZ ;  /* 0x0000aa0027257a10 */ /* 0x000fe40007ffe0ff */
[----:B------:R-:W-:Y:S02]  /*2a80*/  IMNMX R252, R252, R39, !PT ;  /* 0x00000027fcfc7217 */ /* 0x000fe40007800200 */
[----:B------:R-:W-:Y:S02]  /*2a90*/  IMNMX R248, R248, R37, PT ;  /* 0x00000025f8f87217 */ /* 0x000fe40003800200 */
.L_x_467:
        /* <DEDUP_REMOVED lines=18> */
.L_x_473:
[----:B------:R-:W-:Y:S04]  /*2bc0*/  MOV R36, 0x1 ;  /* 0x0000000100247802 */ /* 0x000fe80000000f00 */
[----:B------:R-:W-:Y:S11]  /*2bd0*/  ISETP.NE.AND P0, PT, R36, c[0x0][0x2a8], PT ;  /* 0x0000aa0024007a0c */ /* 0x000ff60003f05270 */
[----:B------:R-:W-:Y:S02]  /*2be0*/  @!UPT UIADD3 URZ, URZ, URZ, URZ ;  /* 0x0000003f3f3ff290 */ /* 0x000fe4000fffe03f */
[----:B------:R-:W-:Y:S05]  /*2bf0*/  @P0 IMAD.HI.U32 R36, R38, c[0x0][0x2ac], RZ ;  /* 0x0000ab0026240a27 */ /* 0x000fea00078e00ff */
[----:B------:R-:W-:Y:S02]  /*2c00*/  @P0 SHF.R.U32.HI R38, RZ, c[0x0][0x2b0], R36 ;  /* 0x0000ac00ff260a19 */ /* 0x000fe40000011624 */
.L_x_474:
[----:B------:R-:W-:Y:S05]  /*2c10*/  BSYNC B0 ;  /* 0x0000000000007941 */ /* 0x000fea0003800000 */
.L_x_472:
[----:B------:R-:W-:Y:S04]  /*2c20*/  IMAD R37, R38, c[0x0][0x2a8], -R217 ;  /* 0x0000aa0026257a24 */ /* 0x000fe800078e0ad9 */
[----:B------:R-:W-:Y:S05]  /*2c30*/  IMAD.IADD R38, R37, 0x1, -R236 ;  /* 0x0000000125267824 */ /* 0x000fea00078e0aec */
[----:B------:R-:W-:Y:S02]  /*2c40*/  IADD3 R36, R38, c[0x0][0x2a8], RZ ;  /* 0x0000aa0026247a10 */ /* 0x000fe40007ffe0ff */
[----:B------:R-:W-:Y:S02]  /*2c50*/  IMNMX R203, R203, R38, !PT ;  /* 0x00000026cbcb7217 */ /* 0x000fe40007800200 */
[----:B------:R-:W-:Y:S02]  /*2c60*/  IMNMX R191, R191, R36, PT ;  /* 0x00000024bfbf7217 */ /* 0x000fe40003800200 */
.L_x_471:
        /* <DEDUP_REMOVED lines=18> */
.L_x_477:
[----:B------:R-:W-:Y:S04]  /*2d90*/  MOV R36, 0x1 ;  /* 0x0000000100247802 */ /* 0x000fe80000000f00 */
[----:B------:R-:W-:Y:S11]  /*2da0*/  ISETP.NE.AND P0, PT, R36, c[0x0][0x2a8], PT ;  /* 0x0000aa0024007a0c */ /* 0x000ff60003f05270 */
[----:B------:R-:W-:Y:S02]  /*2db0*/  @!UPT UIADD3 URZ, URZ, URZ, URZ ;  /* 0x0000003f3f3ff290 */ /* 0x000fe4000fffe03f */
[----:B------:R-:W-:Y:S05]  /*2dc0*/  @P0 IMAD.HI.U32 R36, R38, c[0x0][0x2ac], RZ ;  /* 0x0000ab0026240a27 */ /* 0x000fea00078e00ff */
[----:B------:R-:W-:Y:S02]  /*2dd0*/  @P0 SHF.R.U32.HI R38, RZ, c[0x0][0x2b0], R36 ;  /* 0x0000ac00ff260a19 */ /* 0x000fe40000011624 */
.L_x_478:
[----:B------:R-:W-:Y:S05]  /*2de0*/  BSYNC B0 ;  /* 0x0000000000007941 */ /* 0x000fea0003800000 */
.L_x_476:
[----:B------:R-:W-:Y:S04]  /*2df0*/  IMAD R37, R38, c[0x0][0x2a8], -R217 ;  /* 0x0000aa0026257a24 */ /* 0x000fe800078e0ad9 */
[----:B------:R-:W-:Y:S05]  /*2e00*/  IMAD.IADD R37, R37, 0x1, -R236 ;  /* 0x0000000125257824 */ /* 0x000fea00078e0aec */
[----:B------:R-:W-:Y:S02]  /*2e10*/  IADD3 R36, R37, c[0x0][0x2a8], RZ ;  /* 0x0000aa0025247a10 */ /* 0x000fe40007ffe0ff */
[----:B------:R-:W-:Y:S02]  /*2e20*/  IMNMX R188, R188, R37, !PT ;  /* 0x00000025bcbc7217 */ /* 0x000fe40007800200 */
[----:B------:R-:W-:Y:S02]  /*2e30*/  IMNMX R187, R187, R36, PT ;  /* 0x00000024bbbb7217 */ /* 0x000fe40003800200 */
.L_x_475:
        /* <DEDUP_REMOVED lines=38> */
.L_x_479:
        /* <DEDUP_REMOVED lines=430> */
.L_x_480:
        /* <DEDUP_REMOVED lines=174> */
.L_x_460:
        /* <DEDUP_REMOVED lines=118> */
.L_x_483:
        /* <DEDUP_REMOVED lines=53> */
.L_x_485:
[----:B------:R-:W-:Y:S05]  /*6110*/  BSYNC B0 ;  /* 0x0000000000007941 */ /* 0x000fea0003800000 */
.L_x_484:
        /* <DEDUP_REMOVED lines=16> */
.L_x_487:
[----:B------:R-:W-:Y:S05]  /*6220*/  BSYNC B0 ;  /* 0x0000000000007941 */ /* 0x000fea0003800000 */
.L_x_486:
        /* <DEDUP_REMOVED lines=16> */
.L_x_489:
[----:B------:R-:W-:Y:S05]  /*6330*/  BSYNC B0 ;  /* 0x0000000000007941 */ /* 0x000fea0003800000 */
.L_x_488:
        /* <DEDUP_REMOVED lines=16> */
.L_x_491:
[----:B------:R-:W-:Y:S05]  /*6440*/  BSYNC B0 ;  /* 0x0000000000007941 */ /* 0x000fea0003800000 */
.L_x_490:
        /* <DEDUP_REMOVED lines=19> */
.L_x_493:
[----:B------:R-:W-:Y:S05]  /*6580*/  BSYNC B0 ;  /* 0x0000000000007941 */ /* 0x000fea0003800000 */
.L_x_492:
        /* <DEDUP_REMOVED lines=14> */
.L_x_495:
[----:B------:R-:W-:Y:S05]  /*6670*/  BSYNC B0 ;  /* 0x0000000000007941 */ /* 0x000fea0003800000 */
.L_x_494:
        /* <DEDUP_REMOVED lines=14> */
.L_x_497:
[----:B------:R-:W-:Y:S05]  /*6760*/  BSYNC B0 ;  /* 0x0000000000007941 */ /* 0x000fea0003800000 */
.L_x_496:
        /* <DEDUP_REMOVED lines=14> */
.L_x_482:
        /* <DEDUP_REMOVED lines=18> */
.L_x_498:
        /* <DEDUP_REMOVED lines=37> */
.L_x_500:
[----:B------:R-:W-:Y:S05]  /*6bc0*/  BSYNC B0 ;  /* 0x0000000000007941 */ /* 0x000fea0003800000 */
.L_x_499:
        /* <DEDUP_REMOVED lines=16> */
.L_x_502:
[----:B------:R-:W-:Y:S05]  /*6cd0*/  BSYNC B0 ;  /* 0x0000000000007941 */ /* 0x000fea0003800000 */
.L_x_501:
        /* <DEDUP_REMOVED lines=16> */
.L_x_504:
[----:B------:R-:W-:Y:S05]  /*6de0*/  BSYNC B0 ;  /* 0x0000000000007941 */ /* 0x000fea0003800000 */
.L_x_503:
        /* <DEDUP_REMOVED lines=16> */
.L_x_506:
[----:B------:R-:W-:Y:S05]  /*6ef0*/  BSYNC B0 ;  /* 0x0000000000007941 */ /* 0x000fea0003800000 */
.L_x_505:
        /* <DEDUP_REMOVED lines=19> */
.L_x_508:
[----:B------:R-:W-:Y:S05]  /*7030*/  BSYNC B0 ;  /* 0x0000000000007941 */ /* 0x000fea0003800000 */
.L_x_507:
        /* <DEDUP_REMOVED lines=14> */
.L_x_510:
[----:B------:R-:W-:Y:S05]  /*7120*/  BSYNC B0 ;  /* 0x0000000000007941 */ /* 0x000fea0003800000 */
.L_x_509:
        /* <DEDUP_REMOVED lines=14> */
.L_x_512:
[----:B------:R-:W-:Y:S05]  /*7210*/  BSYNC B0 ;  /* 0x0000000000007941 */ /* 0x000fea0003800000 */
.L_x_511:
        /* <DEDUP_REMOVED lines=13> */
.L_x_513:
        /* <DEDUP_REMOVED lines=9> */
.L_x_1808:


//--------------------- .text._ZN7cutlass13device_kernelIN5flash19enable_sm80_to_sm89INS1_16FlashAttnBwdSm80INS1_25CollectiveMainloopBwdSm80ILi2ELi2EN4cute5tupleIJNS5_1CILi64EEENS7_ILi128EEES8_EEENS_10bfloat16_tEfNS_4arch4Sm80ELb0ELb1ELb0ELb1ELb0ELb0ELb0ELb0ELi2ELi2ELi4ELi2ELb1EEENS1_24CollectiveEpilogueBwdGQAISA_fSD_Li256ELb1ELb0EEENS1_19SingleTileSchedulerILb1ELb0ELb0ELi128EEEEEEEEEvNT_6ParamsE --------------------------
	.section	.text._ZN7cutlass13device_kernelIN5flash19enable_sm80_to_sm89INS1_16FlashAttnBwdSm80INS1_25CollectiveMainloopBwdSm80ILi2ELi2EN4cute5tupleIJNS5_1CILi64EEENS7_ILi128EEES8_EEENS_10bfloat16_tEfNS_4arch4Sm80ELb0ELb1ELb0ELb1ELb0ELb0ELb0ELb0ELi2ELi2ELi4ELi2ELb1EEENS1_24CollectiveEpilogueBwdGQAISA_fSD_Li256ELb1ELb0EEENS1_19SingleTileSchedulerILb1ELb0ELb0ELi128EEEEEEEEEvNT_6ParamsE,"ax",@progbits
	.sectioninfo	@"SHI_REGISTERS=255"
	.align	128
.text._ZN7cutlass13device_kernelIN5flash19enable_sm80_to_sm89INS1_16FlashAttnBwdSm80INS1_25CollectiveMainloopBwdSm80ILi2ELi2EN4cute5tupleIJNS5_1CILi64EEENS7_ILi128EEES8_EEENS_10bfloat16_tEfNS_4arch4Sm80ELb0ELb1ELb0ELb1ELb0ELb0ELb0ELb0ELi2ELi2ELi4ELi2ELb1EEENS1_24CollectiveEpilogueBwdGQAISA_fSD_Li256ELb1ELb0EEENS1_19SingleTileSchedulerILb1ELb0ELb0ELi128EEEEEEEEEvNT_6ParamsE:
        .type           _ZN7cutlass13device_kernelIN5flash19enable_sm80_to_sm89INS1_16FlashAttnBwdSm80INS1_25CollectiveMainloopBwdSm80ILi2ELi2EN4cute5tupleIJNS5_1CILi64EEENS7_ILi128EEES8_EEENS_10bfloat16_tEfNS_4arch4Sm80ELb0ELb1ELb0ELb1ELb0ELb0ELb0ELb0ELi2ELi2ELi4ELi2ELb1EEENS1_24CollectiveEpilogueBwdGQAISA_fSD_Li256ELb1ELb0EEENS1_19SingleTileSchedulerILb1ELb0ELb0ELi128EEEEEEEEEvNT_6ParamsE,@function
        .size           _ZN7cutlass13device_kernelIN5flash19enable_sm80_to_sm89INS1_16FlashAttnBwdSm80INS1_25CollectiveMainloopBwdSm80ILi2ELi2EN4cute5tupleIJNS5_1CILi64EEENS7_ILi128EEES8_EEENS_10bfloat16_tEfNS_4arch4Sm80ELb0ELb1ELb0ELb1ELb0ELb0ELb0ELb0ELi2ELi2ELi4ELi2ELb1EEENS1_24CollectiveEpilogueBwdGQAISA_fSD_Li256ELb1ELb0EEENS1_19SingleTileSchedulerILb1ELb0ELb0ELi128EEEEEEEEEvNT_6ParamsE,(.L_x_1809 - _ZN7cutlass13device_kernelIN5flash19enable_sm80_to_sm89INS1_16FlashAttnBwdSm80INS1_25CollectiveMainloopBwdSm80ILi2ELi2EN4cute5tupleIJNS5_1CILi64EEENS7_ILi128EEES8_EEENS_10bfloat16_tEfNS_4arch4Sm80ELb0ELb1ELb0ELb1ELb0ELb0ELb0ELb0ELi2ELi2ELi4ELi2ELb1EEENS1_24CollectiveEpilogueBwdGQAISA_fSD_Li256ELb1ELb0EEENS1_19SingleTileSchedulerILb1ELb0ELb0ELi128EEEEEEEEEvNT_6ParamsE)
        .other          _ZN7cutlass13device_kernelIN5flash19enable_sm80_to_sm89INS1_16FlashAttnBwdSm80INS1_25CollectiveMainloopBwdSm80ILi2ELi2EN4cute5tupleIJNS5_1CILi64EEENS7_ILi128EEES8_EEENS_10bfloat16_tEfNS_4arch4Sm80ELb0ELb1ELb0ELb1ELb0ELb0ELb0ELb0ELi2ELi2ELi4ELi2ELb1EEENS1_24CollectiveEpilogueBwdGQAISA_fSD_Li256ELb1ELb0EEENS1_19SingleTileSchedulerILb1ELb0ELb0ELi128EEEEEEEEEvNT_6ParamsE,@"STO_CUDA_ENTRY STV_DEFAULT"
_ZN7cutlass13device_kernelIN5flash19enable_sm80_to_sm89INS1_16FlashAttnBwdSm80INS1_25CollectiveMainloopBwdSm80ILi2ELi2EN4cute5tupleIJNS5_1CILi64EEENS7_ILi128EEES8_EEENS_10bfloat16_tEfNS_4arch4Sm80ELb0ELb1ELb0ELb1ELb0ELb0ELb0ELb0ELi2ELi2ELi4ELi2ELb1EEENS1_24CollectiveEpilogueBwdGQAISA_fSD_Li256ELb1ELb0EEENS1_19SingleTileSchedulerILb1ELb0ELb0ELi128EEEEEEEEEvNT_6ParamsE:
        /* <DEDUP_REMOVED lines=17> */
.L_x_515:
        /* <DEDUP_REMOVED lines=8> */
.L_x_517:
[----:B------:R-:W-:Y:S02]  /*0190*/  MOV R0, c[0x0][0x3ac] ;  /* 0x0000eb0000007a02 */ /* 0x000fe40000000f00 */
.L_x_516:
[----:B------:R-:W-:-:S05]  /*01a0*/  IMAD.SHL.U32 R217, R211, 0x80, RZ ;  /* 0x00000080d3d97824 */ /* 0x000fca00078e00ff */
[----:B-----5:R-:W-:-:S04]  /*01b0*/  ISETP.GE.AND P0, PT, R217, R0, PT ;  /* 0x00000000d900720c */ /* 0x020fc80003f06270 */
[----:B------:R-:W-:Y:S01]  /*01c0*/  SEL R216, R216, 0xffffffff, !P0 ;  /* 0xffffffffd8d87807 */ /* 0x000fe20004000000 */
[----:B------:R-:W-:Y:S05]  /*01d0*/  BRA `(.L_x_518) ;  /* 0x0000011000007947 */ /* 0x000fea0003800000 */
.L_x_514:
[----:B---34-:R-:W-:-:S04]  /*01e0*/  ISETP.NE.U32.AND P0, PT, RZ, c[0x0][0x3c8], PT ;  /* 0x0000f200ff007a0c */ /* 0x018fc80003f05070 */
[----:B------:R-:W-:-:S13]  /*01f0*/  ISETP.NE.AND.EX P0, PT, RZ, c[0x0][0x3cc], PT, P0 ;  /* 0x0000f300ff007a0c */ /* 0x000fda0003f05300 */
[----:B------:R-:W-:Y:S05]  /*0200*/  @!P0 BRA `(.L_x_519) ;  /* 0x0000002000008947 */ /* 0x000fea0003800000 */
[----:B------:R1:W5:Y:S01]  /*0210*/  LDG.E R0, [R4.64] ;  /* 0x0000000a04007981 */ /* 0x000362000c1e1900 */
[----:B------:R-:W-:Y:S05]  /*0220*/  BRA `(.L_x_520) ;  /* 0x0000009000007947 */ /* 0x000fea0003800000 */
.L_x_519:
        /* <DEDUP_REMOVED lines=8> */
.L_x_521:
[----:B------:R-:W-:Y:S02]  /*02b0*/  MOV R0, c[0x0][0x3ac] ;  /* 0x0000eb0000007a02 */ /* 0x000fe40000000f00 */
.L_x_520:
[----:B------:R-:W-:-:S05]  /*02c0*/  IMAD.SHL.U32 R217, R211, 0x80, RZ ;  /* 0x00000080d3d97824 */ /* 0x000fca00078e00ff */
[----:B-----5:R-:W-:-:S04]  /*02d0*/  ISETP.GE.AND P0, PT, R217, R0, PT ;  /* 0x00000000d900720c */ /* 0x020fc80003f06270 */
[----:B------:R-:W-:-:S04]  /*02e0*/  SEL R216, R216, 0xffffffff, !P0 ;  /* 0xffffffffd8d87807 */ /* 0x000fc80004000000 */
.L_x_518:
        /* <DEDUP_REMOVED lines=9> */
[----:B-1----:R-:W2:Y:S01]  /*0380*/  @P3 LDG.E R5, [R18.64] ;  /* 0x0000000a12053981 */ /* 0x002ea2000c1e1900 */
[----:B------:R-:W-:-:S03]  /*0390*/  IMAD.WIDE R16, R216, R11, c[0x0][0x2d0] ;  /* 0x0000b400d8107625 */ /* 0x000fc600078e020b */
[----:B------:R-:W3:Y:S01]  /*03a0*/  @P3 LDG.E R15, [R18.64] ;  /* 0x0000000a120f3981 */ /* 0x000ee2000c1e1900 */
[----:B------:R-:W-:Y:S02]  /*03b0*/  IMAD.MOV.U32 R215, RZ, RZ, c[0x0][0x168] ;  /* 0x00005a00ffd77624 */ /* 0x000fe400078e00ff */
[----:B------:R-:W-:Y:S01]  /*03c0*/  @P0 IMAD.WIDE R20, R216, R11, c[0x0][0x2d8] ;  /* 0x0000b600d8140625 */ /* 0x000fe200078e020b */
[----:B------:R-:W4:Y:S04]  /*03d0*/  @P5 LDG.E R13, [R16.64] ;  /* 0x0000000a100d5981 */ /* 0x000f28000c1e1900 */
[----:B------:R1:W5:Y:S01]  /*03e0*/  @P0 LDG.E R215, [R20.64] ;  /* 0x0000000a14d70981 */ /* 0x000362000c1e1900 */
[----:B------:R-:W-:Y:S01]  /*03f0*/  CS2R R8, SRZ ;  /* 0x0000000000087805 */ /* 0x000fe2000001ff00 */
[----:B------:R-:W-:-:S02]  /*0400*/  IMAD.MOV.U32 R208, RZ, RZ, RZ ;  /* 0x000000ffffd07224 */ /* 0x000fc400078e00ff */
[----:B------:R-:W-:Y:S02]  /*0410*/  IMAD.MOV.U32 R214, RZ, RZ, c[0x0][0x198] ;  /* 0x00006600ffd67624 */ /* 0x000fe400078e00ff */
[----:B--2---:R-:W-:-:S05]  /*0420*/  @P3 IMAD R5, R216, 0x40, R5 ;  /* 0x00000040d8053824 */ /* 0x004fca00078e0205 */
[----:B------:R-:W-:Y:S02]  /*0430*/  @P3 SHF.R.S32.HI R0, RZ, 0x1f, R5 ;  /* 0x0000001fff003819 */ /* 0x000fe40000011405 */
[--C-:B----4-:R-:W-:Y:S01]  /*0440*/  @P5 SHF.R.S32.HI R9, RZ, 0x1f, R13.reuse ;  /* 0x0000001fff095819 */ /* 0x110fe2000001140d */
[----:B------:R-:W-:Y:S01]  /*0450*/  @P5 IMAD.MOV.U32 R8, RZ, RZ, R13 ;  /* 0x000000ffff085224 */ /* 0x000fe200078e000d */
[----:B------:R-:W-:Y:S02]  /*0460*/  @P3 LEA.HI R0, R0, R5, RZ, 0x6 ;  /* 0x0000000500003211 */ /* 0x000fe400078f30ff */
[----:B------:R-:W-:Y:S02]  /*0470*/  CS2R R4, SRZ ;  /* 0x0000000000047805 */ /* 0x000fe4000001ff00 */
[--C-:B---3--:R-:W-:Y:S01]  /*0480*/  @P3 SHF.R.S32.HI R5, RZ, 0x1f, R15.reuse ;  /* 0x0000001fff053819 */ /* 0x108fe2000001140f */
[----:B------:R-:W-:Y:S01]  /*0490*/  @P3 IMAD.MOV.U32 R4, RZ, RZ, R15 ;  /* 0x000000ffff043224 */ /* 0x000fe200078e000f */
[----:B------:R-:W-:Y:S01]  /*04a0*/  @P3 LOP3.LUT R208, R0, 0xffffffc0, RZ, 0xc0, !PT ;  /* 0xffffffc000d03812 */ /* 0x000fe200078ec0ff */
[----:B------:R-:W-:Y:S05]  /*04b0*/  @P0 BRA `(.L_x_522) ;  /* 0x0000004000000947 */ /* 0x000fea0003800000 */
[----:B-1----:R-:W-:Y:S05]  /*04c0*/  @!P3 BRA `(.L_x_522) ;  /* 0x000000300000b947 */ /* 0x002fea0003800000 */
[----:B-----5:R-:W2:Y:S04]  /*04d0*/  LDG.E R215, [R18.64] ;  /* 0x0000000a12d77981 */ /* 0x020ea8000c1e1900 */
[----:B------:R-:W2:Y:S02]  /*04e0*/  LDG.E R0, [R18.64+0x4] ;  /* 0x0000040a12007981 */ /* 0x000ea4000c1e1900 */
[----:B--2---:R-:W-:-:S02]  /*04f0*/  IADD3 R215, -R215, R0, RZ ;  /* 0x00000000d7d77210 */ /* 0x004fc40007ffe1ff */
.L_x_522:
[----:B-1----:R-:W-:-:S04]  /*0500*/  ISETP.NE.U32.AND P0, PT, RZ, c[0x0][0x2e0], PT ;  /* 0x0000b800ff007a0c */ /* 0x002fc80003f05070 */
[----:B------:R-:W-:-:S13]  /*0510*/  ISETP.NE.AND.EX P0, PT, RZ, c[0x0][0x2e4], PT, P0 ;  /* 0x0000b900ff007a0c */ /* 0x000fda0003f05300 */
[----:B------:R-:W-:Y:S05]  /*0520*/  @!P0 BRA `(.L_x_523) ;  /* 0x0000003000008947 */ /* 0x000fea0003800000 */
[----:B------:R-:W-:-:S05]  /*0530*/  IMAD.WIDE R10, R216, R11, c[0x0][0x2e0] ;  /* 0x0000b800d80a7625 */ /* 0x000fca00078e020b */
[----:B------:R1:W5:Y:S01]  /*0540*/  LDG.E R214, [R10.64] ;  /* 0x0000000a0ad67981 */ /* 0x000362000c1e1900 */
[----:B------:R-:W-:Y:S05]  /*0550*/  BRA `(.L_x_524) ;  /* 0x0000004000007947 */ /* 0x000fea0003800000 */
.L_x_523:
[----:B------:R-:W-:Y:S05]  /*0560*/  @!P5 BRA `(.L_x_524) ;  /* 0x000000300000d947 */ /* 0x000fea0003800000 */
[----:B------:R-:W2:Y:S04]  /*0570*/  LDG.E R214, [R16.64] ;  /* 0x0000000a10d67981 */ /* 0x000ea8000c1e1900 */
[----:B------:R-:W2:Y:S02]  /*0580*/  LDG.E R11, [R16.64+0x4] ;  /* 0x0000040a100b7981 */ /* 0x000ea4000c1e1900 */
[----:B--2---:R-:W-:Y:S02]  /*0590*/  IADD3 R214, -R214, R11, RZ ;  /* 0x0000000bd6d67210 */ /* 0x004fe40007ffe1ff */
.L_x_524:
        /* <DEDUP_REMOVED lines=13> */
.L_x_525:
        /* <DEDUP_REMOVED lines=43> */
[----:B------:R-:W-:Y:S01]  /*0920*/  IMAD.MOV.U32 R11, RZ, RZ, R3 ;  /* 0x000000ffff0b7224 */ /* 0x000fe200078e0003 */
[--C-:B------:R-:W-:Y:S01]  /*0930*/  SHF.R.S32.HI R17, RZ, 0x1f, R6.reuse ;  /* 0x0000001fff117819 */ /* 0x100fe20000011406 */
[----:B------:R-:W-:Y:S01]  /*0940*/  IMAD.IADD R235, R214, 0x1, -R217 ;  /* 0x00000001d6eb7824 */ /* 0x000fe200078e0ad9 */
[----:B------:R-:W-:Y:S01]  /*0950*/  ISETP.NE.AND P2, PT, R0, 0x1, PT ;  /* 0x000000010000780c */ /* 0x000fe20003f45270 */
[----:B------:R-:W-:Y:S01]  /*0960*/  IMAD R14, R2, c[0x0][0x238], RZ ;  /* 0x00008e00020e7a24 */ /* 0x000fe200078e02ff */
[----:B------:R-:W-:Y:S01]  /*0970*/  SHF.R.S32.HI R7, RZ, 0x1f, R6 ;  /* 0x0000001fff077819 */ /* 0x000fe20000011406 */
[----:B------:R-:W-:Y:S01]  /*0980*/  IMAD.SHL.U32 R222, R6, 0x4, RZ ;  /* 0x0000000406de7824 */ /* 0x000fe200078e00ff */
[----:B------:R-:W-:Y:S01]  /*0990*/  LEA.HI R19, R17, R6, RZ, 0x3 ;  /* 0x0000000611137211 */ /* 0x000fe200078f18ff */
[C---:B------:R-:W-:Y:S01]  /*09a0*/  IMAD R14, R3.reuse, c[0x0][0x23c], R14 ;  /* 0x00008f00030e7a24 */ /* 0x040fe200078e020e */
[----:B------:R-:W-:Y:S01]  /*09b0*/  SEL R18, R216, RZ, !P5 ;  /* 0x000000ffd8127207 */ /* 0x000fe20006800000 */
[----:B------:R-:W-:Y:S01]  /*09c0*/  IMAD.WIDE.U32 R12, R3, c[0x0][0x238], R6 ;  /* 0x00008e00030c7a25 */ /* 0x000fe200078e0006 */
[----:B------:R-:W-:Y:S01]  /*09d0*/  SHF.R.S32.HI R212, RZ, 0x3, R19 ;  /* 0x00000003ffd47819 */ /* 0x000fe20000011413 */
[----:B------:R-:W-:Y:S01]  /*09e0*/  ULDC.64 UR4, c[0x0][0x1d8] ;  /* 0x0000760000047ab9 */ /* 0x000fe20000000a00 */
[----:B------:R-:W-:Y:S01]  /*09f0*/  LOP3.LUT R21, R19, 0xfffffff8, RZ, 0xc0, !PT ;  /* 0xfffffff813157812 */ /* 0x000fe200078ec0ff */
[----:B------:R-:W-:Y:S01]  /*0a00*/  IMAD.IADD R15, R13, 0x1, R14 ;  /* 0x000000010d0f7824 */ /* 0x000fe200078e020e */
[----:B------:R-:W-:Y:S01]  /*0a10*/  SHF.R.S32.HI R13, RZ, 0x1f, R212 ;  /* 0x0000001fff0d7819 */ /* 0x000fe200000114d4 */
[----:B------:R-:W-:Y:S01]  /*0a20*/  @P2 IMAD.HI.U32 R0, R3, c[0x0][0x24c], RZ ;  /* 0x0000930003002a27 */ /* 0x000fe200078e00ff */
[C---:B------:R-:W-:Y:S01]  /*0a30*/  IADD3 R26, P0, R212.reuse, R8, RZ ;  /* 0x00000008d41a7210 */ /* 0x040fe20007f1e0ff */
[----:B------:R-:W-:Y:S01]  /*0a40*/  USHF.L.U32 UR6, UR4, 0x6, URZ ;  /* 0x0000000604067899 */ /* 0x000fe2000800063f */
[----:B------:R-:W-:Y:S01]  /*0a50*/  IADD3 R220, P1, R212, R4, RZ ;  /* 0x00000004d4dc7210 */ /* 0x000fe20007f3e0ff */
[----:B------:R-:W-:Y:S01]  /*0a60*/  IMAD.IADD R16, R6, 0x1, -R21 ;  /* 0x0000000106107824 */ /* 0x000fe200078e0a15 */
[----:B------:R-:W-:Y:S01]  /*0a70*/  @P2 SHF.R.U32.HI R11, RZ, c[0x0][0x250], R0 ;  /* 0x00009400ff0b2a19 */ /* 0x000fe20000011600 */
[----:B------:R-:W-:Y:S01]  /*0a80*/  IMAD.X R27, R13, 0x1, R9, P0 ;  /* 0x000000010d1b7824 */ /* 0x000fe200000e0609 */
[----:B------:R-:W-:Y:S01]  /*0a90*/  SHF.R.S32.HI R9, RZ, 0x1f, R216 ;  /* 0x0000001fff097819 */ /* 0x000fe200000114d8 */
[----:B------:R-:W-:Y:S01]  /*0aa0*/  IMAD.MOV.U32 R14, RZ, RZ, R12 ;  /* 0x000000ffff0e7224 */ /* 0x000fe200078e000c */
[----:B------:R-:W-:Y:S01]  /*0ab0*/  SEL R0, R216, RZ, !P3 ;  /* 0x000000ffd8007207 */ /* 0x000fe20005800000 */
[----:B------:R-:W-:Y:S01]  /*0ac0*/  IMAD.SHL.U32 R22, R16, 0x8, RZ ;  /* 0x0000000810167824 */ /* 0x000fe200078e00ff */
[----:B------:R-:W-:Y:S01]  /*0ad0*/  SEL R12, R9, RZ, !P3 ;  /* 0x000000ff090c7207 */ /* 0x000fe20005800000 */
[----:B------:R-:W-:Y:S01]  /*0ae0*/  IMAD.SHL.U32 R205, R208, 0x40, RZ ;  /* 0x00000040d0cd7824 */ /* 0x000fe200078e00ff */
[----:B------:R-:W-:Y:S01]  /*0af0*/  SHF.R.S32.HI R20, RZ, 0x1f, R11 ;  /* 0x0000001fff147819 */ /* 0x000fe2000001140b */
[----:B------:R-:W-:Y:S01]  /*0b00*/  IMAD.IADD R4, R235, 0x1, -R212 ;  /* 0x00000001eb047824 */ /* 0x000fe200078e0ad4 */
[----:B------:R-:W-:Y:S01]  /*0b10*/  SHF.R.S32.HI R23, RZ, 0x1f, R22 ;  /* 0x0000001fff177819 */ /* 0x000fe20000011416 */
[----:B------:R-:W-:Y:S01]  /*0b20*/  IMAD R21, R12, c[0x0][0x240], RZ ;  /* 0x000090000c157a24 */ /* 0x000fe200078e02ff */
[----:B------:R-:W-:Y:S01]  /*0b30*/  SHF.R.S32.HI R223, RZ, 0x1f, R222 ;  /* 0x0000001fffdf7819 */ /* 0x000fe200000114de */
[----:B------:R-:W-:Y:S01]  /*0b40*/  IMAD.WIDE.U32 R14, R0, c[0x0][0x240], R14 ;  /* 0x00009000000e7a25 */ /* 0x000fe200078e000e */
[C---:B------:R-:W-:Y:S01]  /*0b50*/  ISETP.GE.AND P2, PT, R4.reuse, 0x1, PT ;  /* 0x000000010400780c */ /* 0x040fe20003f46270 */
[----:B------:R-:W-:Y:S01]  /*0b60*/  UMOV UR8, 0x6 ;  /* 0x0000000600087882 */ /* 0x000fe20000000000 */
[----:B------:R-:W-:Y:S01]  /*0b70*/  ISETP.GE.AND P0, PT, R4, 0x21, PT ;  /* 0x000000210400780c */ /* 0x000fe20003f06270 */
[----:B------:R-:W-:Y:S01]  /*0b80*/  IMAD R24, R20, c[0x0][0x1e0], RZ ;  /* 0x0000780014187a24 */ /* 0x000fe200078e02ff */
[----:B------:R-:W-:Y:S01]  /*0b90*/  ISETP.GE.AND P4, PT, R4, 0x41, PT ;  /* 0x000000410400780c */ /* 0x000fe20003f86270 */
[----:B------:R-:W-:Y:S01]  /*0ba0*/  IMAD.X R5, R13, 0x1, R5, P1 ;  /* 0x000000010d057824 */ /* 0x000fe200008e0605 */
[----:B------:R-:W-:Y:S01]  /*0bb0*/  SHF.R.S32.HI R13, RZ, 0x1f, R205 ;  /* 0x0000001fff0d7819 */ /* 0x000fe200000114cd */
[----:B------:R-:W-:Y:S01]  /*0bc0*/  IMAD R30, R2, c[0x0][0x270], RZ ;  /* 0x00009c00021e7a24 */ /* 0x000fe200078e02ff */
[----:B------:R-:W-:Y:S01]  /*0bd0*/  IADD3 R205, P1, R205, R14, RZ ;  /* 0x0000000ecdcd7210 */ /* 0x000fe20007f3e0ff */
[----:B------:R-:W-:Y:S01]  /*0be0*/  IMAD R204, R0, c[0x0][0x244], R21 ;  /* 0x0000910000cc7a24 */ /* 0x000fe200078e0215 */
[----:B------:R-:W-:Y:S01]  /*0bf0*/  ISETP.GE.AND P3, PT, R4, 0x61, PT ;  /* 0x000000610400780c */ /* 0x000fe20003f66270 */
[----:B------:R-:W-:Y:S01]  /*0c00*/  IMAD R28, R2, c[0x0][0x288], RZ ;  /* 0x0000a200021c7a24 */ /* 0x000fe200078e02ff */
[----:B------:R-:W-:Y:S01]  /*0c10*/  SEL R9, R9, RZ, !P5 ;  /* 0x000000ff09097207 */ /* 0x000fe20006800000 */
[----:B------:R-:W-:Y:S01]  /*0c20*/  IMAD R24, R11, c[0x0][0x1e4], R24 ;  /* 0x000079000b187a24 */ /* 0x000fe200078e0218 */
[----:B------:R-:W-:Y:S01]  /*0c30*/  LEA.HI R4, R17, R6, RZ, 0x4 ;  /* 0x0000000611047211 */ /* 0x000fe200078f20ff */
[----:B------:R-:W-:Y:S01]  /*0c40*/  IMAD.WIDE.U32 R36, R11, c[0x0][0x1e0], R22 ;  /* 0x000078000b247a25 */ /* 0x000fe200078e0016 */
[----:B------:R-:W-:Y:S01]  /*0c50*/  IADD3.X R204, R13, R15, R204, P1, !PT ;  /* 0x0000000f0dcc7210 */ /* 0x000fe20000ffe4cc */
[----:B------:R-:W-:Y:S01]  /*0c60*/  USHF.L.U64.HI UR5, UR4, UR8, UR5 ;  /* 0x0000000804057299 */ /* 0x000fe20008010205 */
[----:B------:R-:W-:Y:S01]  /*0c70*/  SHF.R.S32.HI R13, RZ, 0x4, R4 ;  /* 0x00000004ff0d7819 */ /* 0x000fe20000011404 */
[C---:B------:R-:W-:Y:S01]  /*0c80*/  IMAD R30, R3.reuse, c[0x0][0x274], R30 ;  /* 0x00009d00031e7a24 */ /* 0x040fe200078e021e */
[----:B------:R-:W-:Y:S01]  /*0c90*/  SHF.R.S32.HI R8, RZ, 0x1f, R208 ;  /* 0x0000001fff087819 */ /* 0x000fe200000114d0 */
[----:B------:R-:W-:Y:S01]  /*0ca0*/  IMAD.WIDE.U32 R34, R3, c[0x0][0x270], R222 ;  /* 0x00009c0003227a25 */ /* 0x000fe200078e00de */
[----:B------:R-:W-:-:S02]  /*0cb0*/  LEA.HI R14, R4, R13, RZ, 0x1 ;  /* 0x0000000d040e7211 */ /* 0x000fc400078f08ff */
[----:B------:R-:W-:Y:S01]  /*0cc0*/  ISETP.GE.OR P6, PT, R22, c[0x0][0x1cc], !P0 ;  /* 0x0000730016007a0c */ /* 0x000fe200047c6670 */
[C---:B------:R-:W-:Y:S01]  /*0cd0*/  IMAD R28, R3.reuse, c[0x0][0x28c], R28 ;  /* 0x0000a300031c7a24 */ /* 0x040fe200078e021c */
[----:B------:R-:W-:Y:S01]  /*0ce0*/  LOP3.LUT R14, R14, 0xfffffffe, RZ, 0xc0, !PT ;  /* 0xfffffffe0e0e7812 */ /* 0x000fe200078ec0ff */
[----:B------:R-:W-:Y:S01]  /*0cf0*/  IMAD.WIDE.U32 R32, R3, c[0x0][0x288], R222 ;  /* 0x0000a20003207a25 */ /* 0x000fe200078e00de */
[----:B------:R-:W-:Y:S02]  /*0d00*/  ISETP.GE.OR P0, PT, R22, c[0x0][0x19c], !P0 ;  /* 0x0000670016007a0c */ /* 0x000fe40004706670 */
[----:B------:R-:W-:Y:S01]  /*0d10*/  LEA.HI R197, R17, R6, RZ, 0x7 ;  /* 0x0000000611c57211 */ /* 0x000fe200078f38ff */
[----:B------:R-:W-:Y:S02]  /*0d20*/  IMAD.IADD R25, R37, 0x1, R24 ;  /* 0x0000000125197824 */ /* 0x000fe400078e0218 */
[----:B------:R-:W-:Y:S01]  /*0d30*/  IMAD.MOV.U32 R24, RZ, RZ, R36 ;  /* 0x000000ffff187224 */ /* 0x000fe200078e0024 */
[----:B------:R-:W-:Y:S01]  /*0d40*/  SHF.R.U32.HI R197, RZ, 0x4, R197 ;  /* 0x00000004ffc57819 */ /* 0x000fe200000116c5 */
[----:B------:R-:W-:-:S02]  /*0d50*/  IMAD R15, R9, c[0x0][0x1e8], RZ ;  /* 0x00007a00090f7a24 */ /* 0x000fc400078e02ff */
[----:B------:R-:W-:Y:S02]  /*0d60*/  IMAD.IADD R31, R35, 0x1, R30 ;  /* 0x00000001231f7824 */ /* 0x000fe400078e021e */
[----:B------:R-:W-:Y:S02]  /*0d70*/  IMAD.IADD R29, R33, 0x1, R28 ;  /* 0x00000001211d7824 */ /* 0x000fe400078e021c */
[----:B------:R-:W-:Y:S02]  /*0d80*/  IMAD.MOV.U32 R30, RZ, RZ, R34 ;  /* 0x000000ffff1e7224 */ /* 0x000fe400078e0022 */
[----:B------:R-:W-:Y:S02]  /*0d90*/  IMAD.MOV.U32 R28, RZ, RZ, R32 ;  /* 0x000000ffff1c7224 */ /* 0x000fe400078e0020 */
        /* <DEDUP_REMOVED lines=33> */
[----:B------:R-:W-:Y:S01]  /*0fb0*/  IMAD R20, R11, c[0x0][0x1b4], R20 ;  /* 0x00006d000b147a24 */ /* 0x000fe200078e0214 */
        /* <DEDUP_REMOVED lines=22> */
[----:B------:R-:W-:Y:S01]  /*1120*/  ISETP.GE.OR P1, PT, R22, c[0x0][0x1cc], !P3 ;  /* 0x0000730016007a0c */ /* 0x000fe20005f26670 */
[----:B------:R-:W-:Y:S01]  /*1130*/  IMAD R24, R2, c[0x0][0x180], RZ ;  /* 0x0000600002187a24 */ /* 0x000fe200078e02ff */
[----:B------:R-:W-:Y:S01]  /*1140*/  ISETP.GE.OR P4, PT, R22, c[0x0][0x19c], !P4 ;  /* 0x0000670016007a0c */ /* 0x000fe20006786670 */
[----:B------:R3:W-:Y:S01]  /*1150*/  LDGSTS.E.BYPASS.LTC128B.128 [R8+0x6080], [R20.64], !P5 ;  /* 0x0608000014087fae */ /* 0x0007e2000e901d4a */
[----:B------:R-:W-:Y:S01]  /*1160*/  IADD3 R34, P5, R20, UR6, RZ ;  /* 0x0000000614227c10 */ /* 0x000fe2000ffbe0ff */
[----:B------:R-:W-:Y:S01]  /*1170*/  IMAD R24, R3, c[0x0][0x184], R24 ;  /* 0x0000610003187a24 */ /* 0x000fe200078e0218 */
[C---:B------:R-:W-:Y:S01]  /*1180*/  ISETP.GE.OR P3, PT, R22.reuse, c[0x0][0x19c], !P3 ;  /* 0x0000670016007a0c */ /* 0x040fe20005f66670 */
[----:B------:R-:W-:Y:S01]  /*1190*/  ULDC.64 UR6, c[0x0][0x208] ;  /* 0x0000820000067ab9 */ /* 0x000fe20000000a00 */
        /* <DEDUP_REMOVED lines=11> */
[----:B------:R-:W-:Y:S01]  /*1250*/  USHF.L.U64.HI UR9, UR6, UR8, UR7 ;  /* 0x0000000806097299 */ /* 0x000fe20008010207 */
[----:B------:R-:W-:Y:S01]  /*1260*/  IMAD R11, R27, c[0x0][0x1a8], RZ ;  /* 0x00006a001b0b7a24 */ /* 0x000fe200078e02ff */
[----:B------:R-:W-:Y:S01]  /*1270*/  USHF.L.U32 UR12, UR6, 0x6, URZ ;  /* 0x00000006060c7899 */ /* 0x000fe2000800063f */
[----:B------:R-:W-:Y:S01]  /*1280*/  IMAD.MOV.U32 R192, RZ, RZ, 0x20 ;  /* 0x00000020ffc07424 */ /* 0x000fe200078e00ff */
[----:B------:R-:W-:Y:S01]  /*1290*/  IADD3 R229, R8, 0x4080, RZ ;  /* 0x0000408008e57810 */ /* 0x000fe20007ffe0ff */
[----:B------:R-:W-:Y:S01]  /*12a0*/  IMAD R18, R26, c[0x0][0x1ac], R11 ;  /* 0x00006b001a127a24 */ /* 0x000fe200078e020b */
[----:B------:R-:W-:Y:S01]  /*12b0*/  LEA.HI R11, R17, R6, RZ, 0x5 ;  /* 0x00000006110b7211 */ /* 0x000fe200078f28ff */
[----:B--2---:R-:W-:Y:S01]  /*12c0*/  IMAD.WIDE.U32 R32, R3, c[0x0][0x180], R22 ;  /* 0x0000600003207a25 */ /* 0x004fe200078e0016 */
[----:B------:R-:W-:-:S03]  /*12d0*/  IADD3 R228, R8, 0x8080, RZ ;  /* 0x0000808008e47810 */ /* 0x000fc60007ffe0ff */
[----:B---3--:R-:W-:-:S04]  /*12e0*/  IMAD.WIDE.U32 R20, R26, c[0x0][0x1a8], R28 ;  /* 0x00006a001a147a25 */ /* 0x008fc800078e001c */
[----:B------:R-:W-:Y:S01]  /*12f0*/  IMAD R26, R2, c[0x0][0x210], RZ ;  /* 0x00008400021a7a24 */ /* 0x000fe200078e02ff */
[C---:B------:R-:W-:Y:S01]  /*1300*/  LEA R30, P1, R20.reuse, c[0x0][0x190], 0x1 ;  /* 0x00006400141e7a11 */ /* 0x040fe200078208ff */
[----:B------:R-:W-:Y:S01]  /*1310*/  IMAD.IADD R2, R21, 0x1, R18 ;  /* 0x0000000115027824 */ /* 0x000fe200078e0212 */
[----:B------:R-:W-:Y:S01]  /*1320*/  SHF.R.S32.HI R18, RZ, 0x5, R11 ;  /* 0x00000005ff127819 */ /* 0x000fe2000001140b */
[C---:B------:R-:W-:Y:S02]  /*1330*/  IMAD R26, R3.reuse, c[0x0][0x214], R26 ;  /* 0x00008500031a7a24 */ /* 0x040fe400078e021a */
[----:B------:R-:W-:Y:S01]  /*1340*/  IMAD.WIDE.U32 R28, R3, c[0x0][0x210], R22 ;  /* 0x00008400031c7a25 */ /* 0x000fe200078e0016 */
[----:B------:R-:W-:Y:S02]  /*1350*/  LEA.HI R21, R11, R18, RZ, 0x1 ;  /* 0x000000120b157211 */ /* 0x000fe400078f08ff */
[----:B------:R-:W-:Y:S01]  /*1360*/  LEA.HI.X R31, R20, c[0x0][0x194], R2, 0x1, P1 ;  /* 0x00006500141f7a11 */ /* 0x000fe200008f0c02 */
[----:B------:R-:W-:Y:S01]  /*1370*/  IMAD.IADD R25, R33, 0x1, R24 ;  /* 0x0000000121197824 */ /* 0x000fe200078e0218 */
[----:B------:R-:W-:Y:S01]  /*1380*/  LOP3.LUT R21, R21, 0xfffffffe, RZ, 0xc0, !PT ;  /* 0xfffffffe15157812 */ /* 0x000fe200078ec0ff */
[----:B------:R-:W-:Y:S01]  /*1390*/  IMAD.MOV.U32 R24, RZ, RZ, R32 ;  /* 0x000000ffff187224 */ /* 0x000fe200078e0020 */
[----:B------:R-:W-:Y:S01]  /*13a0*/  IADD3 R2, P1, R30, UR13, RZ ;  /* 0x0000000d1e027c10 */ /* 0x000fe2000ff3e0ff */
[----:B------:R-:W-:Y:S01]  /*13b0*/  IMAD.IADD R27, R29, 0x1, R26 ;  /* 0x000000011d1b7824 */ /* 0x000fe200078e021a */
[----:B------:R4:W-:Y:S01]  /*13c0*/  LDGSTS.E.BYPASS.LTC128B.128 [R8+0x80], [R30.64], !P2 ;  /* 0x000800001e087fae */ /* 0x0009e2000d101d4a */
[----:B------:R-:W-:Y:S01]  /*13d0*/  IMAD.IADD R198, R18, 0x1, -R21 ;  /* 0x0000000112c67824 */ /* 0x000fe200078e0a15 */
[----:B------:R-:W-:Y:S01]  /*13e0*/  IADD3.X R3, R31, UR5, RZ, P1, !PT ;  /* 0x000000051f037c10 */ /* 0x000fe20008ffe4ff */
[----:B------:R-:W-:Y:S01]  /*13f0*/  IMAD R21, R12, c[0x0][0x188], RZ ;  /* 0x000062000c157a24 */ /* 0x000fe200078e02ff */
[C---:B------:R-:W-:Y:S01]  /*1400*/  LOP3.LUT P2, RZ, R16.reuse, 0x4, RZ, 0xc0, !PT ;  /* 0x0000000410ff7812 */ /* 0x040fe2000784c0ff */
[----:B------:R-:W-:Y:S01]  /*1410*/  IMAD.MOV.U32 R26, RZ, RZ, R28 ;  /* 0x000000ffff1a7224 */ /* 0x000fe200078e001c */
[----:B------:R-:W-:Y:S01]  /*1420*/  LOP3.LUT P1, RZ, R16, 0x2, RZ, 0xc0, !PT ;  /* 0x0000000210ff7812 */ /* 0x000fe2000782c0ff */
[----:B------:R-:W-:Y:S01]  /*1430*/  IMAD R29, R12, c[0x0][0x218], RZ ;  /* 0x000086000c1d7a24 */ /* 0x000fe200078e02ff */
[----:B------:R1:W-:Y:S01]  /*1440*/  LDGSTS.E.BYPASS.LTC128B.128 [R8+0x1080], [R2.64], !P0 ;  /* 0x0108000002087fae */ /* 0x0003e2000c101d4a */
[C---:B------:R-:W-:Y:S01]  /*1450*/  IMAD R12, R0.reuse, c[0x0][0x18c], R21 ;  /* 0x00006300000c7a24 */ /* 0x040fe200078e0215 */
[----:B------:R-:W-:Y:S01]  /*1460*/  LOP3.LUT R11, R11, 0xffffffe0, RZ, 0xc0, !PT ;  /* 0xffffffe00b0b7812 */ /* 0x000fe200078ec0ff */
[----:B------:R-:W-:-:S04]  /*1470*/  IMAD.WIDE.U32 R218, R0, c[0x0][0x188], R24 ;  /* 0x0000620000da7a25 */ /* 0x000fc800078e0018 */
[----:B------:R-:W-:-:S04]  /*1480*/  IMAD.WIDE.U32 R26, R0, c[0x0][0x218], R26 ;  /* 0x00008600001a7a25 */ /* 0x000fc800078e001a */
[----:B------:R-:W-:Y:S02]  /*1490*/  IMAD.SHL.U32 R22, R16, 0x40, RZ ;  /* 0x0000004010167824 */ /* 0x000fe400078e00ff */
[----:B------:R-:W-:Y:S02]  /*14a0*/  IMAD.IADD R219, R219, 0x1, R12 ;  /* 0x00000001dbdb7824 */ /* 0x000fe400078e020c */
[----:B------:R-:W-:Y:S01]  /*14b0*/  IMAD R16, R0, c[0x0][0x21c], R29 ;  /* 0x0000870000107a24 */ /* 0x000fe200078e021d */
[----:B------:R-:W-:Y:S01]  /*14c0*/  LOP3.LUT R22, R22, 0x1c0, RZ, 0xc0, !PT ;  /* 0x000001c016167812 */ /* 0x000fe200078ec0ff */
[----:B------:R-:W-:Y:S01]  /*14d0*/  IMAD.MOV.U32 R12, RZ, RZ, R26 ;  /* 0x000000ffff0c7224 */ /* 0x000fe200078e001a */
[----:B------:R-:W-:Y:S01]  /*14e0*/  IADD3 R26, P0, R2, UR13, RZ ;  /* 0x0000000d021a7c10 */ /* 0x000fe2000ff1e0ff */
[----:B------:R-:W-:Y:S01]  /*14f0*/  IMAD.IADD R13, R27, 0x1, R16 ;  /* 0x000000011b0d7824 */ /* 0x000fe200078e0210 */
[----:B------:R-:W-:Y:S01]  /*1500*/  SHF.R.U32.HI R195, RZ, 0x3, R22 ;  /* 0x00000003ffc37819 */ /* 0x000fe20000011616 */
[----:B------:R-:W-:Y:S01]  /*1510*/  IMAD.SHL.U32 R23, R18, 0x10, RZ ;  /* 0x0000001012177824 */ /* 0x000fe200078e00ff */
[----:B------:R-:W-:Y:S01]  /*1520*/  IADD3.X R27, R3, UR5, RZ, P0, !PT ;  /* 0x00000005031b7c10 */ /* 0x000fe200087fe4ff */
[----:B------:R-:W-:Y:S01]  /*1530*/  IMAD.WIDE.U32 R218, R220, c[0x0][0x178], R218 ;  /* 0x00005e00dcda7a25 */ /* 0x000fe200078e00da */
[----:B------:R-:W-:-:S02]  /*1540*/  IADD3 R24, P0, R26, UR13, RZ ;  /* 0x0000000d1a187c10 */ /* 0x000fc4000ff1e0ff */
[----:B------:R-:W-:Y:S01]  /*1550*/  LOP3.LUT R18, R22, 0x8, R19, 0xf8, !PT ;  /* 0x0000000816127812 */ /* 0x000fe200078ef813 */
[----:B------:R2:W-:Y:S01]  /*1560*/  LDGSTS.E.BYPASS.LTC128B.128 [R8+0x2080], [R26.64], !P4 ;  /* 0x020800001a087fae */ /* 0x0005e2000e101d4a */
[----:B------:R-:W-:Y:S01]  /*1570*/  IADD3.X R25, R27, UR5, RZ, P0, !PT ;  /* 0x000000051b197c10 */ /* 0x000fe200087fe4ff */
[----:B------:R-:W-:Y:S01]  /*1580*/  IMAD R227, R5, c[0x0][0x208], RZ ;  /* 0x0000820005e37a24 */ /* 0x000fe200078e02ff */
[-C--:B------:R-:W-:Y:S01]  /*1590*/  LOP3.LUT R21, R18, R195.reuse, RZ, 0x3c, !PT ;  /* 0x000000c312157212 */ /* 0x080fe200078e3cff */
[----:B------:R-:W-:Y:S01]  /*15a0*/  ULDC.64 UR4, c[0x0][0x178] ;  /* 0x00005e0000047ab9 */ /* 0x000fe20000000a00 */
[----:B------:R-:W-:Y:S01]  /*15b0*/  SHF.R.S32.HI R0, RZ, 0x1f, R239 ;  /* 0x0000001fff007819 */ /* 0x000fe200000114ef */
[----:B------:R3:W-:Y:S01]  /*15c0*/  LDGSTS.E.BYPASS.LTC128B.128 [R8+0x3080], [R24.64], !P3 ;  /* 0x0308000018087fae */ /* 0x0007e2000d901d4a */
[----:B------:R-:W-:Y:S01]  /*15d0*/  LOP3.LUT R20, R22, 0x30, R23, 0xf8, !PT ;  /* 0x0000003016147812 */ /* 0x000fe200078ef817 */
[----:B------:R-:W-:Y:S01]  /*15e0*/  IMAD.IADD R196, R196, 0x1, R21 ;  /* 0x00000001c4c47824 */ /* 0x000fe200078e0215 */
[----:B------:R-:W-:Y:S01]  /*15f0*/  USHF.L.U32 UR13, UR4, 0x6, URZ ;  /* 0x00000006040d7899 */ /* 0x000fe2000800063f */
[----:B------:R-:W0:Y:S01]  /*1600*/  LDGDEPBAR ;  /* 0x00000000000079af */ /* 0x000e220000000000 */
[C---:B------:R-:W-:Y:S01]  /*1610*/  IMAD R21, R239.reuse, UR9, RZ ;  /* 0x00000009ef157c24 */ /* 0x040fe2000f8e02ff */
[----:B------:R-:W-:Y:S01]  /*1620*/  ISETP.GT.AND P3, PT, R6, 0xf, PT ;  /* 0x0000000f0600780c */ /* 0x000fe20003f64270 */
[----:B------:R-:W-:Y:S01]  /*1630*/  IMAD.WIDE.U32 R22, R239, c[0x0][0x178], RZ ;  /* 0x00005e00ef167a25 */ /* 0x000fe200078e00ff */
[----:B------:R-:W-:Y:S01]  /*1640*/  USHF.L.U64.HI UR8, UR4, UR8, UR5 ;  /* 0x0000000804087299 */ /* 0x000fe20008010205 */
[----:B------:R-:W-:Y:S01]  /*1650*/  LOP3.LUT R20, R20, 0x8, R19, 0xf8, !PT ;  /* 0x0000000814147812 */ /* 0x000fe200078ef813 */
[----:B------:R-:W-:Y:S01]  /*1660*/  USHF.L.U32 UR5, UR6, 0x5, URZ ;  /* 0x0000000506057899 */ /* 0x000fe2000800063f */
[C---:B------:R-:W-:Y:S01]  /*1670*/  IMAD R16, R0.reuse, UR12, R21 ;  /* 0x0000000c00107c24 */ /* 0x040fe2000f8e0215 */
[----:B------:R-:W-:Y:S01]  /*1680*/  UMOV UR4, 0x5 ;  /* 0x0000000500047882 */ /* 0x000fe20000000000 */
[----:B------:R-:W-:Y:S01]  /*1690*/  IMAD R0, R0, c[0x0][0x178], RZ ;  /* 0x00005e0000007a24 */ /* 0x000fe200078e02ff */
[----:B------:R-:W-:Y:S01]  /*16a0*/  LOP3.LUT R195, R20, R195, RZ, 0x3c, !PT ;  /* 0x000000c314c37212 */ /* 0x000fe200078e3cff */
[----:B------:R-:W-:Y:S01]  /*16b0*/  IMAD R21, R5, c[0x0][0x178], RZ ;  /* 0x00005e0005157a24 */ /* 0x000fe200078e02ff */
[----:B------:R-:W-:Y:S01]  /*16c0*/  SEL R5, R192, 0xffffffe0, !P1 ;  /* 0xffffffe0c0057807 */ /* 0x000fe20004800000 */
[----:B------:R-:W-:Y:S01]  /*16d0*/  IMAD R0, R239, c[0x0][0x17c], R0 ;  /* 0x00005f00ef007a24 */ /* 0x000fe200078e0200 */
[----:B------:R-:W-:Y:S01]  /*16e0*/  USHF.L.U64.HI UR4, UR6, UR4, UR7 ;  /* 0x0000000406047299 */ /* 0x000fe20008010207 */
[----:B------:R-:W-:Y:S01]  /*16f0*/  IMAD R21, R220, c[0x0][0x17c], R21 ;  /* 0x00005f00dc157a24 */ /* 0x000fe200078e0215 */
[----:B------:R-:W-:Y:S01]  /*1700*/  USHF.L.U32 UR6, UR5, 0x1, URZ ;  /* 0x0000000105067899 */ /* 0x000fe2000800063f */
[----:B-1----:R-:W-:Y:S01]  /*1710*/  IMAD.IADD R3, R23, 0x1, R0 ;  /* 0x0000000117037824 */ /* 0x002fe200078e0200 */
[----:B------:R-:W-:Y:S01]  /*1720*/  LEA R0, P0, R22, R218, 0x6 ;  /* 0x000000da16007211 */ /* 0x000fe200078030ff */
[----:B------:R-:W-:Y:S01]  /*1730*/  IMAD.IADD R206, R219, 0x1, R21 ;  /* 0x00000001dbce7824 */ /* 0x000fe200078e0215 */
[----:B------:R-:W-:Y:S01]  /*1740*/  USHF.L.U64.HI UR4, UR5, 0x1, UR4 ;  /* 0x0000000105047899 */ /* 0x000fe20008010204 */
[----:B------:R-:W-:-:S02]  /*1750*/  IMAD.SHL.U32 R196, R196, 0x2, RZ ;  /* 0x00000002c4c47824 */ /* 0x000fc400078e00ff */
[----:B------:R-:W-:Y:S01]  /*1760*/  IMAD R227, R220, c[0x0][0x20c], R227 ;  /* 0x00008300dce37a24 */ /* 0x000fe200078e02e3 */
[----:B------:R-:W-:-:S04]  /*1770*/  DEPBAR.LE SB0, 0x1 ;  /* 0x000080400000791a */ /* 0x000fc80000000000 */
[----:B------:R-:W-:Y:S01]  /*1780*/  BAR.SYNC.DEFER_BLOCKING 0x0 ;  /* 0x0000000000007b1d */ /* 0x000fe20000010000 */
[----:B------:R-:W-:Y:S01]  /*1790*/  LEA.HI.X R3, R22, R206, R3, 0x6, P0 ;  /* 0x000000ce16037211 */ /* 0x000fe200000f3403 */
[----:B------:R-:W-:Y:S01]  /*17a0*/  IMAD.WIDE.U32 R220, R220, c[0x0][0x208], R12 ;  /* 0x00008200dcdc7a25 */ /* 0x000fe200078e000c */
[----:B------:R-:W-:-:S03]  /*17b0*/  LEA R22, P0, R0, c[0x0][0x160], 0x1 ;  /* 0x0000580000167a11 */ /* 0x000fc600078008ff */
[----:B------:R-:W-:Y:S01]  /*17c0*/  IMAD.SHL.U32 R13, R239, 0x40, RZ ;  /* 0x00000040ef0d7824 */ /* 0x000fe200078e00ff */
[----:B------:R-:W-:Y:S01]  /*17d0*/  LEA.HI.X R23, R0, c[0x0][0x164], R3, 0x1, P0 ;  /* 0x0000590000177a11 */ /* 0x000fe200000f0c03 */
[----:B------:R-:W-:Y:S01]  /*17e0*/  IMAD.IADD R227, R221, 0x1, R227 ;  /* 0x00000001dde37824 */ /* 0x000fe200078e02e3 */
[----:B------:R-:W-:Y:S01]  /*17f0*/  SEL R3, R201, 0xffffffc0, !P2 ;  /* 0xffffffc0c9037807 */ /* 0x000fe20005000000 */
[----:B------:R-:W-:Y:S01]  /*1800*/  IMAD.MOV.U32 R226, RZ, RZ, R220 ;  /* 0x000000ffffe27224 */ /* 0x000fe200078e00dc */
[----:B------:R-:W-:Y:S01]  /*1810*/  IADD3 R12, -R212, R215, -R13 ;  /* 0x000000d7d40c7210 */ /* 0x000fe20007ffe90d */
[----:B------:R-:W-:Y:S02]  /*1820*/  IMAD.SHL.U32 R18, R14, 0x10, RZ ;  /* 0x000000100e127824 */ /* 0x000fe400078e00ff */
[----:B------:R-:W-:Y:S01]  /*1830*/  IMAD.IADD R2, R196, 0x1, R3 ;  /* 0x00000001c4027824 */ /* 0x000fe200078e0203 */
[----:B------:R-:W-:Y:S01]  /*1840*/  ISETP.LT.OR P0, PT, R12, 0x1, P6 ;  /* 0x000000010c00780c */ /* 0x000fe20003701670 */
[----:B------:R-:W-:Y:S01]  /*1850*/  IMAD.IADD R3, R196, 0x1, R5 ;  /* 0x00000001c4037824 */ /* 0x000fe200078e0205 */
[----:B------:R-:W-:Y:S01]  /*1860*/  ISETP.LT.OR P4, PT, R12, 0x21, P6 ;  /* 0x000000210c00780c */ /* 0x000fe20003781670 */
[----:B------:R-:W-:Y:S01]  /*1870*/  IMAD.IADD R0, R5, 0x1, R2 ;  /* 0x0000000105007824 */ /* 0x000fe200078e0202 */
[----:B------:R-:W-:Y:S01]  /*1880*/  LOP3.LUT R5, R4, 0xfffffff0, RZ, 0xc0, !PT ;  /* 0xfffffff004057812 */ /* 0x000fe200078ec0ff */
[----:B---3--:R-:W-:Y:S01]  /*1890*/  IMAD.WIDE.U32 R24, R239, UR12, R226 ;  /* 0x0000000cef187c25 */ /* 0x008fe2000f8e00e2 */
[----:B------:R-:W-:-:S02]  /*18a0*/  ISETP.LT.OR P2, PT, R12, 0x1, P5 ;  /* 0x000000010c00780c */ /* 0x000fc40002f41670 */
[----:B------:R-:W-:Y:S01]  /*18b0*/  ISETP.LT.OR P1, PT, R12, 0x21, P5 ;  /* 0x000000210c00780c */ /* 0x000fe20002f21670 */
[----:B------:R4:W1:Y:S01]  /*18c0*/  LDSM.16.M88.4 R136, [R196+0x4080] ;  /* 0x00408000c488783b */ /* 0x0008620000000200 */
[----:B------:R-:W-:Y:S01]  /*18d0*/  IMAD.IADD R4, R6, 0x1, -R5 ;  /* 0x0000000106047824 */ /* 0x000fe200078e0a05 */
[----:B------:R-:W-:Y:S01]  /*18e0*/  SHF.R.S32.HI R12, RZ, 0x1f, R13 ;  /* 0x0000001fff0c7819 */ /* 0x000fe2000001140d */
[----:B------:R-:W-:Y:S01]  /*18f0*/  IMAD.IADD R16, R25, 0x1, R16 ;  /* 0x0000000119107824 */ /* 0x000fe200078e0210 */
[----:B------:R4:W3:Y:S01]  /*1900*/  LDSM.16.M88.4 R144, [R196+0x6080] ;  /* 0x00608000c490783b */ /* 0x0008e20000000200 */
[----:B------:R-:W-:Y:S01]  /*1910*/  LOP3.LUT R18, R18, 0x10, RZ, 0xc0, !PT ;  /* 0x0000001012127812 */ /* 0x000fe200078ec0ff */
[----:B------:R-:W-:Y:S01]  /*1920*/  IMAD.IADD R11, R6, 0x1, -R11 ;  /* 0x00000001060b7824 */ /* 0x000fe200078e0a0b */
[----:B------:R-:W-:Y:S01]  /*1930*/  SHF.R.S32.HI R5, RZ, 0x1f, R4 ;  /* 0x0000001fff057819 */ /* 0x000fe20000011404 */
[----:B------:R4:W1:Y:S01]  /*1940*/  LDSM.16.M88.4 R152, [R3+0x4080] ;  /* 0x004080000398783b */ /* 0x0008620000000200 */
[----:B------:R-:W-:Y:S01]  /*1950*/  LOP3.LUT R197, R18, 0x8, R197, 0xf8, !PT ;  /* 0x0000000812c57812 */ /* 0x000fe200078ef8c5 */
[----:B------:R-:W-:Y:S01]  /*1960*/  IMAD.SHL.U32 R18, R10, 0x8, RZ ;  /* 0x000000080a127824 */ /* 0x000fe200078e00ff */
[----:B------:R-:W-:Y:S01]  /*1970*/  LEA.HI R5, R5, R4, RZ, 0x3 ;  /* 0x0000000405057211 */ /* 0x000fe200078f18ff */
[----:B------:R4:W1:Y:S01]  /*1980*/  LDSM.16.M88.4 R160, [R3+0x6080] ;  /* 0x0060800003a0783b */ /* 0x0008620000000200 */
[----:B------:R-:W-:-:S02]  /*1990*/  IMAD.SHL.U32 R19, R14, 0x20, RZ ;  /* 0x000000200e137824 */ /* 0x000fc400078e00ff */
[C---:B------:R-:W-:Y:S01]  /*19a0*/  LOP3.LUT R199, R5.reuse, 0xfffffff8, RZ, 0xc0, !PT ;  /* 0xfffffff805c77812 */ /* 0x040fe200078ec0ff */
[----:B------:R4:W1:Y:S01]  /*19b0*/  LDSM.16.M88.4 R164, [R2+0x4080] ;  /* 0x0040800002a4783b */ /* 0x0008620000000200 */
[----:B------:R-:W-:Y:S01]  /*19c0*/  LOP3.LUT R18, R18, 0x18, RZ, 0xc0, !PT ;  /* 0x0000001812127812 */ /* 0x000fe200078ec0ff */
[----:B------:R-:W-:Y:S02]  /*19d0*/  IMAD.SHL.U32 R194, R5, 0x40, RZ ;  /* 0x0000004005c27824 */ /* 0x000fe400078e00ff */
[----:B------:R4:W1:Y:S01]  /*19e0*/  LDSM.16.M88.4 R168, [R2+0x6080] ;  /* 0x0060800002a8783b */ /* 0x0008620000000200 */
[----:B------:R-:W-:Y:S02]  /*19f0*/  IMAD.IADD R199, R4, 0x1, -R199 ;  /* 0x0000000104c77824 */ /* 0x000fe400078e0ac7 */
[C---:B------:R-:W-:Y:S01]  /*1a00*/  IMAD R195, R14.reuse, 0x200, R195 ;  /* 0x000002000ec37824 */ /* 0x040fe200078e02c3 */
[----:B------:R4:W1:Y:S01]  /*1a10*/  LDSM.16.M88.4 R172, [R0+0x4080] ;  /* 0x0040800000ac783b */ /* 0x0008620000000200 */
[----:B------:R-:W-:Y:S01]  /*1a20*/  IMAD.SHL.U32 R5, R14, 0x8, RZ ;  /* 0x000000080e057824 */ /* 0x000fe200078e00ff */
[----:B------:R-:W-:Y:S01]  /*1a30*/  IADD3 R14, R239, 0x1, RZ ;  /* 0x00000001ef0e7810 */ /* 0x000fe20007ffe0ff */
[----:B------:R-:W-:Y:S01]  /*1a40*/  IMAD.IADD R15, R6, 0x1, -R15 ;  /* 0x00000001060f7824 */ /* 0x000fe200078e0a0f */
[----:B------:R4:W1:Y:S01]  /*1a50*/  LDSM.16.M88.4 R176, [R0+0x6080] ;  /* 0x0060800000b0783b */ /* 0x0008620000000200 */
[----:B------:R-:W-:-:S03]  /*1a60*/  LOP3.LUT R194, R194, 0xfffffe00, RZ, 0xc0, !PT ;  /* 0xfffffe00c2c27812 */ /* 0x000fc600078ec0ff */
[----:B------:R-:W-:Y:S06]  /*1a70*/  BAR.SYNC.DEFER_BLOCKING 0x0 ;  /* 0x0000000000007b1d */ /* 0x000fec0000010000 */
[----:B------:R-:W-:Y:S01]  /*1a80*/  @!PT LDS RZ, [RZ] ;  /* 0x00000000fffff984 */ /* 0x000fe20000000800 */
[----:B------:R-:W-:Y:S01]  /*1a90*/  @!PT LDS RZ, [RZ] ;  /* 0x00000000fffff984 */ /* 0x000fe20000000800 */
[----:B------:R-:W-:Y:S01]  /*1aa0*/  @!PT LDS RZ, [RZ] ;  /* 0x00000000fffff984 */ /* 0x000fe20000000800 */
[----:B------:R5:W-:Y:S01]  /*1ab0*/  LDGSTS.E.BYPASS.LTC128B.128 [R8+0x4080], [R22.64], !P0 ;  /* 0x0408000016087fae */ /* 0x000be2000c101d4a */
[----:B--2---:R-:W-:-:S04]  /*1ac0*/  IADD3 R26, P0, R22, UR13, RZ ;  /* 0x0000000d161a7c10 */ /* 0x004fc8000ff1e0ff */
        /* <DEDUP_REMOVED lines=17> */
[----:B------:R-:W-:-:S02]  /*1be0*/  IADD3 R28, P0, R22, UR6, RZ ;  /* 0x00000006161c7c10 */ /* 0x000fc4000ff1e0ff */
        /* <DEDUP_REMOVED lines=15> */
[----:B--2---:R-:W-:-:S05]  /*1ce0*/  SHF.R.S32.HI R17, RZ, 0x2, R4 ;  /* 0x00000002ff117819 */ /* 0x004fca0000011404 */
[C---:B------:R-:W-:Y:S01]  /*1cf0*/  IMAD R224, R198.reuse, 0x10, R17 ;  /* 0x00000010c6e07824 */ /* 0x040fe200078e0211 */
[----:B------:R-:W-:Y:S01]  /*1d00*/  SHF.R.U32.HI R17, RZ, 0x3, R16 ;  /* 0x00000003ff117819 */ /* 0x000fe20000011610 */
[----:B------:R-:W-:-:S03]  /*1d10*/  IMAD.SHL.U32 R198, R198, 0x400, RZ ;  /* 0x00000400c6c67824 */ /* 0x000fc600078e00ff */
[----:B------:R-:W-:Y:S01]  /*1d20*/  LOP3.LUT R197, R17, R197, R16, 0x1e, !PT ;  /* 0x000000c511c57212 */ /* 0x000fe200078e1e10 */
[----:B------:R-:W-:-:S03]  /*1d30*/  IMAD R18, R15, 0x2, R198 ;  /* 0x000000020f127824 */ /* 0x000fc600078e02c6 */
[----:B------:R-:W-:Y:S01]  /*1d40*/  LOP3.LUT R197, R197, R194, RZ, 0xfc, !PT ;  /* 0x000000c2c5c57212 */ /* 0x000fe200078efcff */
[----:B------:R-:W-:Y:S01]  /*1d50*/  IMAD.IADD R13, R18, 0x1, R13 ;  /* 0x00000001120d7824 */ /* 0x000fe200078e020d */
[----:B-----5:R-:W-:-:S04]  /*1d60*/  LOP3.LUT R20, R16, 0x8, R5, 0xf8, !PT ;  /* 0x0000000810147812 */ /* 0x020fc800078ef805 */
[----:B------:R-:W-:Y:S02]  /*1d70*/  LOP3.LUT R5, R20, R17, RZ, 0x3c, !PT ;  /* 0x0000001114057212 */ /* 0x000fe400078e3cff */
[----:B------:R-:W-:Y:S02]  /*1d80*/  LOP3.LUT R17, R17, R12, R16, 0x1e, !PT ;  /* 0x0000000c11117212 */ /* 0x000fe400078e1e10 */
[-C--:B------:R-:W-:Y:S02]  /*1d90*/  IADD3 R198, R5, R194.reuse, R198 ;  /* 0x000000c205c67210 */ /* 0x080fe40007ffe0c6 */
[----:B------:R-:W-:Y:S01]  /*1da0*/  LOP3.LUT R194, R17, R194, RZ, 0xfc, !PT ;  /* 0x000000c211c27212 */ /* 0x000fe200078efcff */
[----:B------:R-:W-:Y:S05]  /*1db0*/  @P0 BRA `(.L_x_527) ;  /* 0x0000018000000947 */ /* 0x000fea0003800000 */
[----:B-1-34-:R-:W-:Y:S01]  /*1dc0*/  SHF.R.S32.HI R12, RZ, 0x1f, R14 ;  /* 0x0000001fff0c7819 */ /* 0x01afe2000001140e */
        /* <DEDUP_REMOVED lines=22> */
.L_x_528:
[----:B------:R-:W-:Y:S05]  /*1f30*/  BSYNC B0 ;  /* 0x0000000000007941 */ /* 0x000fea0003800000 */
.L_x_527:
[----:B-1-34-:R-:W-:Y:S01]  /*1f40*/  SHF.R.S32.HI R5, RZ, 0x1f, R10 ;  /* 0x0000001fff057819 */ /* 0x01afe2000001140a */
[----:B------:R-:W0:Y:S01]  /*1f50*/  LDGDEPBAR ;  /* 0x00000000000079af */ /* 0x000e220000000000 */
[----:B--2---:R-:W-:Y:S01]  /*1f60*/  LOP3.LUT R6, R4, 0x7ffffffc, RZ, 0xc0, !PT ;  /* 0x7ffffffc04067812 */ /* 0x004fe200078ec0ff */
        /* <DEDUP_REMOVED lines=63> */
.L_x_547:
        /* <DEDUP_REMOVED lines=79> */
.L_x_531:
[----:B------:R-:W-:Y:S04]  /*2850*/  MOV R36, 0x1 ;  /* 0x0000000100247802 */ /* 0x000fe80000000f00 */
[----:B------:R-:W-:Y:S11]  /*2860*/  ISETP.NE.AND P0, PT, R36, c[0x0][0x2a8], PT ;  /* 0x0000aa0024007a0c */ /* 0x000ff60003f05270 */
[----:B------:R-:W-:Y:S02]  /*2870*/  @!UPT UIADD3 URZ, URZ, URZ, URZ ;  /* 0x0000003f3f3ff290 */ /* 0x000fe4000fffe03f */
[----:B------:R-:W-:Y:S05]  /*2880*/  @P0 IMAD.HI.U32 R36, R38, c[0x0][0x2ac], RZ ;  /* 0x0000ab0026240a27 */ /* 0x000fea00078e00ff */
[----:B------:R-:W-:Y:S02]  /*2890*/  @P0 SHF.R.U32.HI R38, RZ, c[0x0][0x2b0], R36 ;  /* 0x0000ac00ff260a19 */ /* 0x000fe40000011624 */
.L_x_532:
[----:B------:R-:W-:Y:S05]  /*28a0*/  BSYNC B0 ;  /* 0x0000000000007941 */ /* 0x000fea0003800000 */
.L_x_530:
        /* <DEDUP_REMOVED lines=8> */
.L_x_529:
        /* <DEDUP_REMOVED lines=18> */
.L_x_535:
[----:B------:R-:W-:Y:S04]  /*2a50*/  MOV R36, 0x1 ;  /* 0x0000000100247802 */ /* 0x000fe80000000f00 */
[----:B------:R-:W-:Y:S11]  /*2a60*/  ISETP.NE.AND P0, PT, R36, c[0x0][0x2a8], PT ;  /* 0x0000aa0024007a0c */ /* 0x000ff60003f05270 */
[----:B------:R-:W-:Y:S02]  /*2a70*/  @!UPT UIADD3 URZ, URZ, URZ, URZ ;  /* 0x0000003f3f3ff290 */ /* 0x000fe4000fffe03f */
[----:B------:R-:W-:Y:S05]  /*2a80*/  @P0 IMAD.HI.U32 R36, R38, c[0x0][0x2ac], RZ ;  /* 0x0000ab0026240a27 */ /* 0x000fea00078e00ff */
[----:B------:R-:W-:Y:S02]  /*2a90*/  @P0 SHF.R.U32.HI R38, RZ, c[0x0][0x2b0], R36 ;  /* 0x0000ac00ff260a19 */ /* 0x000fe40000011624 */
.L_x_536:
[----:B------:R-:W-:Y:S05]  /*2aa0*/  BSYNC B0 ;  /* 0x0000000000007941 */ /* 0x000fea0003800000 */
.L_x_534:
[----:B------:R-:W-:Y:S04]  /*2ab0*/  IMAD R39, R38, c[0x0][0x2a8], -R217 ;  /* 0x0000aa0026277a24 */ /* 0x000fe800078e0ad9 */
[----:B------:R-:W-:Y:S05]  /*2ac0*/  IMAD.IADD R39, R39, 0x1, -R236 ;  /* 0x0000000127277824 */ /* 0x000fea00078e0aec */
[----:B------:R-:W-:Y:S02]  /*2ad0*/  IADD3 R37, R39, c[0x0][0x2a8], RZ ;  /* 0x0000aa0027257a10 */ /* 0x000fe40007ffe0ff */
[----:B------:R-:W-:Y:S02]  /*2ae0*/  IMNMX R252, R252, R39, !PT ;  /* 0x00000027fcfc7217 */ /* 0x000fe40007800200 */
[----:B------:R-:W-:Y:S02]  /*2af0*/  IMNMX R248, R248, R37, PT ;  /* 0x00000025f8f87217 */ /* 0x000fe40003800200 */
.L_x_533:
        /* <DEDUP_REMOVED lines=18> */
.L_x_539:
[----:B------:R-:W-:Y:S04]  /*2c20*/  MOV R36, 0x1 ;  /* 0x0000000100247802 */ /* 0x000fe80000000f00 */
[----:B------:R-:W-:Y:S11]  /*2c30*/  ISETP.NE.AND P0, PT, R36, c[0x0][0x2a8], PT ;  /* 0x0000aa0024007a0c */ /* 0x000ff60003f05270 */
[----:B------:R-:W-:Y:S02]  /*2c40*/  @!UPT UIADD3 URZ, URZ, URZ, URZ ;  /* 0x0000003f3f3ff290 */ /* 0x000fe4000fffe03f */
[----:B------:R-:W-:Y:S05]  /*2c50*/  @P0 IMAD.HI.U32 R36, R38, c[0x0][0x2ac], RZ ;  /* 0x0000ab0026240a27 */ /* 0x000fea00078e00ff */
[----:B------:R-:W-:Y:S02]  /*2c60*/  @P0 SHF.R.U32.HI R38, RZ, c[0x0][0x2b0], R36 ;  /* 0x0000ac00ff260a19 */ /* 0x000fe40000011624 */
.L_x_540:
[----:B------:R-:W-:Y:S05]  /*2c70*/  BSYNC B0 ;  /* 0x0000000000007941 */ /* 0x000fea0003800000 */
.L_x_538:
[----:B------:R-:W-:Y:S04]  /*2c80*/  IMAD R37, R38, c[0x0][0x2a8], -R217 ;  /* 0x0000aa0026257a24 */ /* 0x000fe800078e0ad9 */
[----:B------:R-:W-:Y:S05]  /*2c90*/  IMAD.IADD R38, R37, 0x1, -R236 ;  /* 0x0000000125267824 */ /* 0x000fea00078e0aec */
[----:B------:R-:W-:Y:S02]  /*2ca0*/  IADD3 R36, R38, c[0x0][0x2a8], RZ ;  /* 0x0000aa0026247a10 */ /* 0x000fe40007ffe0ff */
[----:B------:R-:W-:Y:S02]  /*2cb0*/  IMNMX R203, R203, R38, !PT ;  /* 0x00000026cbcb7217 */ /* 0x000fe40007800200 */
[----:B------:R-:W-:Y:S02]  /*2cc0*/  IMNMX R191, R191, R36, PT ;  /* 0x00000024bfbf7217 */ /* 0x000fe40003800200 */
.L_x_537:
        /* <DEDUP_REMOVED lines=18> */
.L_x_543:
[----:B------:R-:W-:Y:S04]  /*2df0*/  MOV R36, 0x1 ;  /* 0x0000000100247802 */ /* 0x000fe80000000f00 */
[----:B------:R-:W-:Y:S11]  /*2e00*/  ISETP.NE.AND P0, PT, R36, c[0x0][0x2a8], PT ;  /* 0x0000aa0024007a0c */ /* 0x000ff60003f05270 */
[----:B------:R-:W-:Y:S02]  /*2e10*/  @!UPT UIADD3 URZ, URZ, URZ, URZ ;  /* 0x0000003f3f3ff290 */ /* 0x000fe4000fffe03f */
[----:B------:R-:W-:Y:S05]  /*2e20*/  @P0 IMAD.HI.U32 R36, R38, c[0x0][0x2ac], RZ ;  /* 0x0000ab0026240a27 */ /* 0x000fea00078e00ff */
[----:B------:R-:W-:Y:S02]  /*2e30*/  @P0 SHF.R.U32.HI R38, RZ, c[0x0][0x2b0], R36 ;  /* 0x0000ac00ff260a19 */ /* 0x000fe40000011624 */
.L_x_544:
[----:B------:R-:W-:Y:S05]  /*2e40*/  BSYNC B0 ;  /* 0x0000000000007941 */ /* 0x000fea0003800000 */
.L_x_542:
[----:B------:R-:W-:Y:S04]  /*2e50*/  IMAD R37, R38, c[0x0][0x2a8], -R217 ;  /* 0x0000aa0026257a24 */ /* 0x000fe800078e0ad9 */
[----:B------:R-:W-:Y:S05]  /*2e60*/  IMAD.IADD R37, R37, 0x1, -R236 ;  /* 0x0000000125257824 */ /* 0x000fea00078e0aec */
[----:B------:R-:W-:Y:S02]  /*2e70*/  IADD3 R36, R37, c[0x0][0x2a8], RZ ;  /* 0x0000aa0025247a10 */ /* 0x000fe40007ffe0ff */
[----:B------:R-:W-:Y:S02]  /*2e80*/  IMNMX R188, R188, R37, !PT ;  /* 0x00000025bcbc7217 */ /* 0x000fe40007800200 */
[----:B------:R-:W-:Y:S02]  /*2e90*/  IMNMX R187, R187, R36, PT ;  /* 0x00000024bbbb7217 */ /* 0x000fe40003800200 */
.L_x_541:
        /* <DEDUP_REMOVED lines=38> */
.L_x_545:
        /* <DEDUP_REMOVED lines=430> */
.L_x_546:
        /* <DEDUP_REMOVED lines=174> */
.L_x_526:
[----:B------:R-:W-:Y:S05]  /*56c0*/  @P1 EXIT ;  /* 0x000000000000194d */ /* 0x000fea0003800000 */
[----:B------:R-:W-:-:S04]  /*56d0*/  ISETP.NE.U32.AND P2, PT, RZ, c[0x0][0x360], PT ;  /* 0x0000d800ff007a0c */ /* 0x000fc80003f45070 */
[----:B------:R-:W-:-:S13]  /*56e0*/  ISETP.NE.AND.EX P2, PT, RZ, c[0x0][0x364], PT, P2 ;  /* 0x0000d900ff007a0c */ /* 0x000fda0003f45320 */
[----:B------:R-:W-:-:S04]  /*56f0*/  @P2 IMAD.MOV.U32 R3, RZ, RZ, 0x4 ;  /* 0x00000004ff032424 */ /* 0x000fc800078e00ff */
[----:B------:R-:W-:-:S05]  /*5700*/  @P2 IMAD.WIDE R8, R216, R3, c[0x0][0x360] ;  /* 0x0000d800d8082625 */ /* 0x000fca00078e0203 */
[----:B------:R-:W2:Y:S01]  /*5710*/  @P2 LDG.E R3, [R8.64] ;  /* 0x0000000a08032981 */ /* 0x000ea2000c1e1900 */
[----:B------:R-:W-:Y:S02]  /*5720*/  IMAD.MOV.U32 R0, RZ, RZ, 0x1 ;  /* 0x00000001ff007424 */ /* 0x000fe400078e00ff */
[----:B------:R-:W-:Y:S01]  /*5730*/  IMAD.SHL.U32 R11, R211, 0x2000, RZ ;  /* 0x00002000d30b7824 */ /* 0x000fe200078e00ff */
[----:B------:R-:W1:Y:S04]  /*5740*/  S2R R2, SR_CTAID.Y ;  /* 0x0000000000027919 */ /* 0x000e680000002600 */
[----:B------:R-:W-:Y:S01]  /*5750*/  BAR.SYNC.DEFER_BLOCKING 0x1, 0x100 ;  /* 0x0044000000007b1d */ /* 0x000fe20000010000 */
[----:B------:R-:W-:-:S05]  /*5760*/  ISETP.NE.AND P0, PT, R0, c[0x0][0x338], PT ;  /* 0x0000ce0000007a0c */ /* 0x000fca0003f05270 */
[----:B------:R-:W3:Y:S01]  /*5770*/  S2R R0, SR_TID.X ;  /* 0x0000000000007919 */ /* 0x000ee20000002100 */
[----:B--2---:R-:W-:-:S05]  /*5780*/  @P2 IMAD R4, R216, 0x80, R3 ;  /* 0x00000080d8042824 */ /* 0x004fca00078e0203 */
[----:B------:R-:W-:-:S04]  /*5790*/  @P2 SHF.R.S32.HI R3, RZ, 0x1f, R4 ;  /* 0x0000001fff032819 */ /* 0x000fc80000011404 */
[----:B------:R-:W-:-:S04]  /*57a0*/  @P2 LEA.HI R3, R3, R4, RZ, 0x7 ;  /* 0x0000000403032211 */ /* 0x000fc800078f38ff */
[----:B------:R-:W-:Y:S01]  /*57b0*/  @P2 SHF.L.U32 R6, R3, 0x6, RZ ;  /* 0x0000000603062819 */ /* 0x000fe200000006ff */
[----:B-1----:R-:W-:-:S03]  /*57c0*/  @P0 IMAD.HI.U32 R3, R2, c[0x0][0x33c], RZ ;  /* 0x0000cf0002030a27 */ /* 0x002fc600078e00ff */
[----:B------:R-:W-:Y:S02]  /*57d0*/  @P2 LOP3.LUT R6, R6, 0xffffe000, RZ, 0xc0, !PT ;  /* 0xffffe00006062812 */ /* 0x000fe400078ec0ff */
[----:B------:R-:W-:Y:S02]  /*57e0*/  @P0 SHF.R.U32.HI R2, RZ, c[0x0][0x340], R3 ;  /* 0x0000d000ff020a19 */ /* 0x000fe40000011603 */
[----:B------:R-:W-:Y:S02]  /*57f0*/  @P2 SHF.R.S32.HI R7, RZ, 0x1f, R6 ;  /* 0x0000001fff072819 */ /* 0x000fe40000011406 */
[----:B------:R-:W-:Y:S01]  /*5800*/  @!P2 CS2R R6, SRZ ;  /* 0x000000000006a805 */ /* 0x000fe2000001ff00 */
[----:B------:R-:W-:Y:S02]  /*5810*/  SHF.R.S32.HI R4, RZ, 0x1f, R2 ;  /* 0x0000001fff047819 */ /* 0x000fe40000011402 */
[----:B------:R-:W-:-:S03]  /*5820*/  SHF.R.S32.HI R3, RZ, 0x1f, R11 ;  /* 0x0000001fff037819 */ /* 0x000fc6000001140b */
[--C-:B---3--:R-:W-:Y:S01]  /*5830*/  IADD3 R10, P1, P0, R6, R11, R0.reuse ;  /* 0x0000000b060a7210 */ /* 0x108fe2000783e000 */
[C---:B------:R-:W-:Y:S01]  /*5840*/  IMAD R5, R4.reuse, c[0x0][0x328], RZ ;  /* 0x0000ca0004057a24 */ /* 0x040fe200078e02ff */
[----:B------:R-:W-:Y:S01]  /*5850*/  SHF.R.S32.HI R6, RZ, 0x1f, R0 ;  /* 0x0000001fff067819 */ /* 0x000fe20000011400 */
[----:B------:R-:W-:Y:S01]  /*5860*/  IMAD R9, R4, c[0x0][0x300], RZ ;  /* 0x0000c00004097a24 */ /* 0x000fe200078e02ff */
[----:B------:R-:W-:Y:S01]  /*5870*/  SHF.R.S32.HI R0, RZ, 0x1f, R216 ;  /* 0x0000001fff007819 */ /* 0x000fe200000114d8 */
[C---:B------:R-:W-:Y:S01]  /*5880*/  IMAD R5, R2.reuse, c[0x0][0x32c], R5 ;  /* 0x0000cb0002057a24 */ /* 0x040fe200078e0205 */
[----:B------:R-:W-:Y:S01]  /*5890*/  IADD3.X R11, R7, R3, R6, P1, P0 ;  /* 0x00000003070b7210 */ /* 0x000fe20000fe0406 */
[----:B------:R-:W-:Y:S01]  /*58a0*/  IMAD R9, R2, c[0x0][0x304], R9 ;  /* 0x0000c10002097a24 */ /* 0x000fe200078e0209 */
[----:B------:R-:W-:Y:S02]  /*58b0*/  SEL R0, R0, RZ, !P2 ;  /* 0x000000ff00007207 */ /* 0x000fe40005000000 */
[----:B------:R-:W-:Y:S01]  /*58c0*/  SEL R216, R216, RZ, !P2 ;  /* 0x000000ffd8d87207 */ /* 0x000fe20005000000 */
[----:B------:R-:W-:-:S04]  /*58d0*/  IMAD.WIDE.U32 R6, R2, c[0x0][0x328], R10 ;  /* 0x0000ca0002067a25 */ /* 0x000fc800078e000a */
        /* <DEDUP_REMOVED lines=9> */
[----:B------:R-:W-:Y:S02]  /*5970*/  IMAD.MOV.U32 R8, RZ, RZ, R2 ;  /* 0x000000ffff087224 */ /* 0x000fe400078e0002 */
[----:B------:R-:W-:Y:S01]  /*5980*/  IMAD R5, R216, c[0x0][0x30c], R5 ;  /* 0x0000c300d8057a24 */ /* 0x000fe200078e0205 */
[----:B------:R-:W-:Y:S01]  /*5990*/  LEA.HI.X R11, R6, c[0x0][0x314], R3, 0x2, P1 ;  /* 0x0000c500060b7a11 */ /* 0x000fe200008f1403 */
[----:B------:R-:W-:-:S04]  /*59a0*/  IMAD.WIDE.U32 R8, R216, c[0x0][0x308], R8 ;  /* 0x0000c200d8087a25 */ /* 0x000fc800078e0008 */
[----:B------:R-:W-:Y:S01]  /*59b0*/  RED.E.ADD.F32.FTZ.RN.STRONG.GPU [R10.64], R68 ;  /* 0x000000440a00798e */ /* 0x000fe2000c10e78a */
[----:B------:R-:W-:Y:S02]  /*59c0*/  IADD3 R5, R9, R5, RZ ;  /* 0x0000000509057210 */ /* 0x000fe40007ffe0ff */
[C---:B------:R-:W-:Y:S01]  /*59d0*/  LEA R2, P0, R8.reuse, c[0x0][0x2e8], 0x2 ;  /* 0x0000ba0008027a11 */ /* 0x040fe200078010ff */
[----:B------:R-:W-:Y:S03]  /*59e0*/  RED.E.ADD.F32.FTZ.RN.STRONG.GPU [R10.64+0x400], R69 ;  /* 0x000400450a00798e */ /* 0x000fe6000c10e78a */
        /* <DEDUP_REMOVED lines=64> */
.L_x_548:
        /* <DEDUP_REMOVED lines=9> */
.L_x_1809:


//--------------------- .text._ZN7cutlass13device_kernelIN5flash19enable_sm80_to_sm89INS1_16FlashAttnBwdSm80INS1_25CollectiveMainloopBwdSm80ILi2ELi2EN4cute5tupleIJNS5_1CILi64EEENS7_ILi128EEES8_EEENS_10bfloat16_tEfNS_4arch4Sm80ELb0ELb1ELb0ELb1ELb1ELb0ELb0ELb0ELi2ELi2ELi4ELi2ELb1EEENS1_24CollectiveEpilogueBwdGQAISA_fSD_Li256ELb1ELb1EEENS1_19SingleTileSchedulerILb1ELb0ELb0ELi128EEEEEEEEEvNT_6ParamsE --------------------------
	.section	.text._ZN7cutlass13device_kernelIN5flash19enable_sm80_to_sm89INS1_16FlashAttnBwdSm80INS1_25CollectiveMainloopBwdSm80ILi2ELi2EN4cute5tupleIJNS5_1CILi64EEENS7_ILi128EEES8_EEENS_10bfloat16_tEfNS_4arch4Sm80ELb0ELb1ELb0ELb1ELb1ELb0ELb0ELb0ELi2ELi2ELi4ELi2ELb1EEENS1_24CollectiveEpilogueBwdGQAISA_fSD_Li256ELb1ELb1EEENS1_19SingleTileSchedulerILb1ELb0ELb0ELi128EEEEEEEEEvNT_6ParamsE,"ax",@progbits
	.sectioninfo	@"SHI_REGISTERS=255"
	.align	128
.text._ZN7cutlass13device_kernelIN5flash19enable_sm80_to_sm89INS1_16FlashAttnBwdSm80INS1_25CollectiveMainloopBwdSm80ILi2ELi2EN4cute5tupleIJNS5_1CILi64EEENS7_ILi128EEES8_EEENS_10bfloat16_tEfNS_4arch4Sm80ELb0ELb1ELb0ELb1ELb1ELb0ELb0ELb0ELi2ELi2ELi4ELi2ELb1EEENS1_24CollectiveEpilogueBwdGQAISA_fSD_Li256ELb1ELb1EEENS1_19SingleTileSchedulerILb1ELb0ELb0ELi128EEEEEEEEEvNT_6ParamsE:
        .type           _ZN7cutlass13device_kernelIN5flash19enable_sm80_to_sm89INS1_16FlashAttnBwdSm80INS1_25CollectiveMainloopBwdSm80ILi2ELi2EN4cute5tupleIJNS5_1CILi64EEENS7_ILi128EEES8_EEENS_10bfloat16_tEfNS_4arch4Sm80ELb0ELb1ELb0ELb1ELb1ELb0ELb0ELb0ELi2ELi2ELi4ELi2ELb1EEENS1_24CollectiveEpilogueBwdGQAISA_fSD_Li256ELb1ELb1EEENS1_19SingleTileSchedulerILb1ELb0ELb0ELi128EEEEEEEEEvNT_6ParamsE,@function
        .size           _ZN7cutlass13device_kernelIN5flash19enable_sm80_to_sm89INS1_16FlashAttnBwdSm80INS1_25CollectiveMainloopBwdSm80ILi2ELi2EN4cute5tupleIJNS5_1CILi64EEENS7_ILi128EEES8_EEENS_10bfloat16_tEfNS_4arch4Sm80ELb0ELb1ELb0ELb1ELb1ELb0ELb0ELb0ELi2ELi2ELi4ELi2ELb1EEENS1_24CollectiveEpilogueBwdGQAISA_fSD_Li256ELb1ELb1EEENS1_19SingleTileSchedulerILb1ELb0ELb0ELi128EEEEEEEEEvNT_6ParamsE,(.L_x_1810 - _ZN7cutlass13device_kernelIN5flash19enable_sm80_to_sm89INS1_16FlashAttnBwdSm80INS1_25CollectiveMainloopBwdSm80ILi2ELi2EN4cute5tupleIJNS5_1CILi64EEENS7_ILi128EEES8_EEENS_10bfloat16_tEfNS_4arch4Sm80ELb0ELb1ELb0ELb1ELb1ELb0ELb0ELb0ELi2ELi2ELi4ELi2ELb1EEENS1_24CollectiveEpilogueBwdGQAISA_fSD_Li256ELb1ELb1EEENS1_19SingleTileSchedulerILb1ELb0ELb0ELi128EEEEEEEEEvNT_6ParamsE)
        .other          _ZN7cutlass13device_kernelIN5flash19enable_sm80_to_sm89INS1_16FlashAttnBwdSm80INS1_25CollectiveMainloopBwdSm80ILi2ELi2EN4cute5tupleIJNS5_1CILi64EEENS7_ILi128EEES8_EEENS_10bfloat16_tEfNS_4arch4Sm80ELb0ELb1ELb0ELb1ELb1ELb0ELb0ELb0ELi2ELi2ELi4ELi2ELb1EEENS1_24CollectiveEpilogueBwdGQAISA_fSD_Li256ELb1ELb1EEENS1_19SingleTileSchedulerILb1ELb0ELb0ELi128EEEEEEEEEvNT_6ParamsE,@"STO_CUDA_ENTRY STV_DEFAULT"
_ZN7cutlass13device_kernelIN5flash19enable_sm80_to_sm89INS1_16FlashAttnBwdSm80INS1_25CollectiveMainloopBwdSm80ILi2ELi2EN4cute5tupleIJNS5_1CILi64EEENS7_ILi128EEES8_EEENS_10bfloat16_tEfNS_4arch4Sm80ELb0ELb1ELb0ELb1ELb1ELb0ELb0ELb0ELi2ELi2ELi4ELi2ELb1EEENS1_24CollectiveEpilogueBwdGQAISA_fSD_Li256ELb1ELb1EEENS1_19SingleTileSchedulerILb1ELb0ELb0ELi128EEEEEEEEEvNT_6ParamsE:
        /* <DEDUP_REMOVED lines=17> */
.L_x_550:
        /* <DEDUP_REMOVED lines=8> */
.L_x_552:
[----:B------:R-:W-:Y:S02]  /*0190*/  MOV R0, c[0x0][0x3ac] ;  /* 0x0000eb0000007a02 */ /* 0x000fe40000000f00 */
.L_x_551:
[----:B------:R-:W-:-:S05]  /*01a0*/  IMAD.SHL.U32 R217, R211, 0x80, RZ ;  /* 0x00000080d3d97824 */ /* 0x000fca00078e00ff */
[----:B-----5:R-:W-:-:S04]  /*01b0*/  ISETP.GE.AND P0, PT, R217, R0, PT ;  /* 0x00000000d900720c */ /* 0x020fc80003f06270 */
[----:B------:R-:W-:Y:S01]  /*01c0*/  SEL R216, R216, 0xffffffff, !P0 ;  /* 0xffffffffd8d87807 */ /* 0x000fe20004000000 */
[----:B------:R-:W-:Y:S05]  /*01d0*/  BRA `(.L_x_553) ;  /* 0x0000011000007947 */ /* 0x000fea0003800000 */
.L_x_549:
[----:B---34-:R-:W-:-:S04]  /*01e0*/  ISETP.NE.U32.AND P0, PT, RZ, c[0x0][0x3c8], PT ;  /* 0x0000f200ff007a0c */ /* 0x018fc80003f05070 */
[----:B------:R-:W-:-:S13]  /*01f0*/  ISETP.NE.AND.EX P0, PT, RZ, c[0x0][0x3cc], PT, P0 ;  /* 0x0000f300ff007a0c */ /* 0x000fda0003f05300 */
[----:B------:R-:W-:Y:S05]  /*0200*/  @!P0 BRA `(.L_x_554) ;  /* 0x0000002000008947 */ /* 0x000fea0003800000 */
[----:B------:R1:W5:Y:S01]  /*0210*/  LDG.E R0, [R4.64] ;  /* 0x0000000a04007981 */ /* 0x000362000c1e1900 */
[----:B------:R-:W-:Y:S05]  /*0220*/  BRA `(.L_x_555) ;  /* 0x0000009000007947 */ /* 0x000fea0003800000 */
.L_x_554:
        /* <DEDUP_REMOVED lines=8> */
.L_x_556:
[----:B------:R-:W-:Y:S02]  /*02b0*/  MOV R0, c[0x0][0x3ac] ;  /* 0x0000eb0000007a02 */ /* 0x000fe40000000f00 */
.L_x_555:
[----:B------:R-:W-:-:S05]  /*02c0*/  IMAD.SHL.U32 R217, R211, 0x80, RZ ;  /* 0x00000080d3d97824 */ /* 0x000fca00078e00ff */
[----:B-----5:R-:W-:-:S04]  /*02d0*/  ISETP.GE.AND P0, PT, R217, R0, PT ;  /* 0x00000000d900720c */ /* 0x020fc80003f06270 */
[----:B------:R-:W-:-:S04]  /*02e0*/  SEL R216, R216, 0xffffffff, !P0 ;  /* 0xffffffffd8d87807 */ /* 0x000fc80004000000 */
.L_x_553:
        /* <DEDUP_REMOVED lines=33> */
.L_x_557:
[----:B-1----:R-:W-:-:S04]  /*0500*/  ISETP.NE.U32.AND P0, PT, RZ, c[0x0][0x2e0], PT ;  /* 0x0000b800ff007a0c */ /* 0x002fc80003f05070 */
[----:B------:R-:W-:-:S13]  /*0510*/  ISETP.NE.AND.EX P0, PT, RZ, c[0x0][0x2e4], PT, P0 ;  /* 0x0000b900ff007a0c */ /* 0x000fda0003f05300 */
[----:B------:R-:W-:Y:S05]  /*0520*/  @!P0 BRA `(.L_x_558) ;  /* 0x0000003000008947 */ /* 0x000fea0003800000 */
[----:B------:R-:W-:-:S05]  /*0530*/  IMAD.WIDE R10, R216, R11, c[0x0][0x2e0] ;  /* 0x0000b800d80a7625 */ /* 0x000fca00078e020b */
[----:B------:R1:W5:Y:S01]  /*0540*/  LDG.E R214, [R10.64] ;  /* 0x0000000a0ad67981 */ /* 0x000362000c1e1900 */
[----:B------:R-:W-:Y:S05]  /*0550*/  BRA `(.L_x_559) ;  /* 0x0000004000007947 */ /* 0x000fea0003800000 */
.L_x_558:
[----:B------:R-:W-:Y:S05]  /*0560*/  @!P5 BRA `(.L_x_559) ;  /* 0x000000300000d947 */ /* 0x000fea0003800000 */
[----:B------:R-:W2:Y:S04]  /*0570*/  LDG.E R214, [R16.64] ;  /* 0x0000000a10d67981 */ /* 0x000ea8000c1e1900 */
[----:B------:R-:W2:Y:S02]  /*0580*/  LDG.E R11, [R16.64+0x4] ;  /* 0x0000040a100b7981 */ /* 0x000ea4000c1e1900 */
[----:B--2---:R-:W-:Y:S02]  /*0590*/  IADD3 R214, -R214, R11, RZ ;  /* 0x0000000bd6d67210 */ /* 0x004fe40007ffe1ff */
.L_x_559:
        /* <DEDUP_REMOVED lines=13> */
.L_x_560:
        /* <DEDUP_REMOVED lines=396> */
.L_x_563:
[----:B------:R-:W-:Y:S05]  /*1f30*/  BSYNC B0 ;  /* 0x0000000000007941 */ /* 0x000fea0003800000 */
.L_x_562:
        /* <DEDUP_REMOVED lines=66> */
.L_x_582:
        /* <DEDUP_REMOVED lines=79> */
.L_x_566:
[----:B------:R-:W-:Y:S04]  /*2850*/  MOV R36, 0x1 ;  /* 0x0000000100247802 */ /* 0x000fe80000000f00 */
[----:B------:R-:W-:Y:S11]  /*2860*/  ISETP.NE.AND P0, PT, R36, c[0x0][0x2a8], PT ;  /* 0x0000aa0024007a0c */ /* 0x000ff60003f05270 */
[----:B------:R-:W-:Y:S02]  /*2870*/  @!UPT UIADD3 URZ, URZ, URZ, URZ ;  /* 0x0000003f3f3ff290 */ /* 0x000fe4000fffe03f */
[----:B------:R-:W-:Y:S05]  /*2880*/  @P0 IMAD.HI.U32 R36, R38, c[0x0][0x2ac], RZ ;  /* 0x0000ab0026240a27 */ /* 0x000fea00078e00ff */
[----:B------:R-:W-:Y:S02]  /*2890*/  @P0 SHF.R.U32.HI R38, RZ, c[0x0][0x2b0], R36 ;  /* 0x0000ac00ff260a19 */ /* 0x000fe40000011624 */
.L_x_567:
[----:B------:R-:W-:Y:S05]  /*28a0*/  BSYNC B0 ;  /* 0x0000000000007941 */ /* 0x000fea0003800000 */
.L_x_565:
        /* <DEDUP_REMOVED lines=8> */
.L_x_564:
        /* <DEDUP_REMOVED lines=18> */
.L_x_570:
[----:B------:R-:W-:Y:S04]  /*2a50*/  MOV R36, 0x1 ;  /* 0x0000000100247802 */ /* 0x000fe80000000f00 */
[----:B------:R-:W-:Y:S11]  /*2a60*/  ISETP.NE.AND P0, PT, R36, c[0x0][0x2a8], PT ;  /* 0x0000aa0024007a0c */ /* 0x000ff60003f05270 */
[----:B------:R-:W-:Y:S02]  /*2a70*/  @!UPT UIADD3 URZ, URZ, URZ, URZ ;  /* 0x0000003f3f3ff290 */ /* 0x000fe4000fffe03f */
[----:B------:R-:W-:Y:S05]  /*2a80*/  @P0 IMAD.HI.U32 R36, R38, c[0x0][0x2ac], RZ ;  /* 0x0000ab0026240a27 */ /* 0x000fea00078e00ff */
[----:B------:R-:W-:Y:S02]  /*2a90*/  @P0 SHF.R.U32.HI R38, RZ, c[0x0][0x2b0], R36 ;  /* 0x0000ac00ff260a19 */ /* 0x000fe40000011624 */
.L_x_571:
[----:B------:R-:W-:Y:S05]  /*2aa0*/  BSYNC B0 ;  /* 0x0000000000007941 */ /* 0x000fea0003800000 */
.L_x_569:
[----:B------:R-:W-:Y:S04]  /*2ab0*/  IMAD R39, R38, c[0x0][0x2a8], -R217 ;  /* 0x0000aa0026277a24 */ /* 0x000fe800078e0ad9 */
[----:B------:R-:W-:Y:S05]  /*2ac0*/  IMAD.IADD R39, R39, 0x1, -R236 ;  /* 0x0000000127277824 */ /* 0x000fea00078e0aec */
[----:B------:R-:W-:Y:S02]  /*2ad0*/  IADD3 R37, R39, c[0x0][0x2a8], RZ ;  /* 0x0000aa0027257a10 */ /* 0x000fe40007ffe0ff */
[----:B------:R-:W-:Y:S02]  /*2ae0*/  IMNMX R252, R252, R39, !PT ;  /* 0x00000027fcfc7217 */ /* 0x000fe40007800200 */
[----:B------:R-:W-:Y:S02]  /*2af0*/  IMNMX R248, R248, R37, PT ;  /* 0x00000025f8f87217 */ /* 0x000fe40003800200 */
.L_x_568:
        /* <DEDUP_REMOVED lines=18> */
.L_x_574:
[----:B------:R-:W-:Y:S04]  /*2c20*/  MOV R36, 0x1 ;  /* 0x0000000100247802 */ /* 0x000fe80000000f00 */
[----:B------:R-:W-:Y:S11]  /*2c30*/  ISETP.NE.AND P0, PT, R36, c[0x0][0x2a8], PT ;  /* 0x0000aa0024007a0c */ /* 0x000ff60003f05270 */
[----:B------:R-:W-:Y:S02]  /*2c40*/  @!UPT UIADD3 URZ, URZ, URZ, URZ ;  /* 0x0000003f3f3ff290 */ /* 0x000fe4000fffe03f */
[----:B------:R-:W-:Y:S05]  /*2c50*/  @P0 IMAD.HI.U32 R36, R38, c[0x0][0x2ac], RZ ;  /* 0x0000ab0026240a27 */ /* 0x000fea00078e00ff */
[----:B------:R-:W-:Y:S02]  /*2c60*/  @P0 SHF.R.U32.HI R38, RZ, c[0x0][0x2b0], R36 ;  /* 0x0000ac00ff260a19 */ /* 0x000fe40000011624 */
.L_x_575:
[----:B------:R-:W-:Y:S05]  /*2c70*/  BSYNC B0 ;  /* 0x0000000000007941 */ /* 0x000fea0003800000 */
.L_x_573:
[----:B------:R-:W-:Y:S04]  /*2c80*/  IMAD R37, R38, c[0x0][0x2a8], -R217 ;  /* 0x0000aa0026257a24 */ /* 0x000fe800078e0ad9 */
[----:B------:R-:W-:Y:S05]  /*2c90*/  IMAD.IADD R38, R37, 0x1, -R236 ;  /* 0x0000000125267824 */ /* 0x000fea00078e0aec */
[----:B------:R-:W-:Y:S02]  /*2ca0*/  IADD3 R36, R38, c[0x0][0x2a8], RZ ;  /* 0x0000aa0026247a10 */ /* 0x000fe40007ffe0ff */
[----:B------:R-:W-:Y:S02]  /*2cb0*/  IMNMX R203, R203, R38, !PT ;  /* 0x00000026cbcb7217 */ /* 0x000fe40007800200 */
[----:B------:R-:W-:Y:S02]  /*2cc0*/  IMNMX R191, R191, R36, PT ;  /* 0x00000024bfbf7217 */ /* 0x000fe40003800200 */
.L_x_572:
        /* <DEDUP_REMOVED lines=18> */
.L_x_578:
[----:B------:R-:W-:Y:S04]  /*2df0*/  MOV R36, 0x1 ;  /* 0x0000000100247802 */ /* 0x000fe80000000f00 */
[----:B------:R-:W-:Y:S11]  /*2e00*/  ISETP.NE.AND P0, PT, R36, c[0x0][0x2a8], PT ;  /* 0x0000aa0024007a0c */ /* 0x000ff60003f05270 */
[----:B------:R-:W-:Y:S02]  /*2e10*/  @!UPT UIADD3 URZ, URZ, URZ, URZ ;  /* 0x0000003f3f3ff290 */ /* 0x000fe4000fffe03f */
[----:B------:R-:W-:Y:S05]  /*2e20*/  @P0 IMAD.HI.U32 R36, R38, c[0x0][0x2ac], RZ ;  /* 0x0000ab0026240a27 */ /* 0x000fea00078e00ff */
[----:B------:R-:W-:Y:S02]  /*2e30*/  @P0 SHF.R.U32.HI R38, RZ, c[0x0][0x2b0], R36 ;  /* 0x0000ac00ff260a19 */ /* 0x000fe40000011624 */
.L_x_579:
[----:B------:R-:W-:Y:S05]  /*2e40*/  BSYNC B0 ;  /* 0x0000000000007941 */ /* 0x000fea0003800000 */
.L_x_577:
[----:B------:R-:W-:Y:S04]  /*2e50*/  IMAD R37, R38, c[0x0][0x2a8], -R217 ;  /* 0x0000aa0026257a24 */ /* 0x000fe800078e0ad9 */
[----:B------:R-:W-:Y:S05]  /*2e60*/  IMAD.IADD R37, R37, 0x1, -R236 ;  /* 0x0000000125257824 */ /* 0x000fea00078e0aec */
[----:B------:R-:W-:Y:S02]  /*2e70*/  IADD3 R36, R37, c[0x0][0x2a8], RZ ;  /* 0x0000aa0025247a10 */ /* 0x000fe40007ffe0ff */
[----:B------:R-:W-:Y:S02]  /*2e80*/  IMNMX R188, R188, R37, !PT ;  /* 0x00000025bcbc7217 */ /* 0x000fe40007800200 */
[----:B------:R-:W-:Y:S02]  /*2e90*/  IMNMX R187, R187, R36, PT ;  /* 0x00000024bbbb7217 */ /* 0x000fe40003800200 */
.L_x_576:
        /* <DEDUP_REMOVED lines=38> */
.L_x_580:
        /* <DEDUP_REMOVED lines=430> */
.L_x_581:
        /* <DEDUP_REMOVED lines=174> */
.L_x_561:
[----:B------:R-:W-:Y:S05]  /*56c0*/  @P1 EXIT ;  /* 0x000000000000194d */ /* 0x000fea0003800000 */
[----:B------:R-:W-:-:S04]  /*56d0*/  ISETP.NE.U32.AND P1, PT, RZ, c[0x0][0x360], PT ;  /* 0x0000d800ff007a0c */ /* 0x000fc80003f25070 */
[----:B------:R-:W-:-:S13]  /*56e0*/  ISETP.NE.AND.EX P1, PT, RZ, c[0x0][0x364], PT, P1 ;  /* 0x0000d900ff007a0c */ /* 0x000fda0003f25310 */
[----:B------:R-:W-:-:S04]  /*56f0*/  @P1 IMAD.MOV.U32 R3, RZ, RZ, 0x4 ;  /* 0x00000004ff031424 */ /* 0x000fc800078e00ff */
[----:B------:R-:W-:-:S06]  /*5700*/  @P1 IMAD.WIDE R8, R216, R3, c[0x0][0x360] ;  /* 0x0000d800d8081625 */ /* 0x000fcc00078e0203 */
[----:B------:R1:W2:Y:S01]  /*5710*/  @P1 LDG.E R9, [R8.64] ;  /* 0x0000000a08091981 */ /* 0x0002a2000c1e1900 */
[----:B------:R-:W-:Y:S01]  /*5720*/  IMAD.MOV.U32 R0, RZ, RZ, 0x1 ;  /* 0x00000001ff007424 */ /* 0x000fe200078e00ff */
[----:B------:R-:W-:Y:S01]  /*5730*/  BSSY B0, `(.L_x_583) ;  /* 0x0000027000007945 */ /* 0x000fe20003800000 */
[----:B------:R-:W-:Y:S01]  /*5740*/  IMAD R6, R211, c[0x0][0x358], RZ ;  /* 0x0000d600d3067a24 */ /* 0x000fe200078e02ff */
[----:B------:R-:W3:Y:S01]  /*5750*/  S2R R3, SR_CTAID.Y ;  /* 0x0000000000037919 */ /* 0x000ee20000002600 */
[----:B------:R-:W-:-:S03]  /*5760*/  IMAD R4, R216, c[0x0][0x2f4], RZ ;  /* 0x0000bd00d8047a24 */ /* 0x000fc600078e02ff */
[----:B------:R-:W-:Y:S01]  /*5770*/  BAR.SYNC.DEFER_BLOCKING 0x1, 0x100 ;  /* 0x0044000000007b1d */ /* 0x000fe20000010000 */
[----:B------:R-:W-:Y:S01]  /*5780*/  ISETP.NE.AND P0, PT, R0, c[0x0][0x338], PT ;  /* 0x0000ce0000007a0c */ /* 0x000fe20003f05270 */
[----:B------:R-:W-:-:S04]  /*5790*/  IMAD R6, R6, c[0x0][0x2f4], RZ ;  /* 0x0000bd0006067a24 */ /* 0x000fc800078e02ff */
[----:B------:R-:W4:Y:S01]  /*57a0*/  S2R R2, SR_TID.X ;  /* 0x0000000000027919 */ /* 0x000f220000002100 */
[----:B------:R-:W-:-:S07]  /*57b0*/  SHF.R.S32.HI R5, RZ, 0x1f, R6 ;  /* 0x0000001fff057819 */ /* 0x000fce0000011406 */
[----:B---3--:R-:W-:-:S04]  /*57c0*/  @P0 IMAD.HI.U32 R0, R3, c[0x0][0x33c], RZ ;  /* 0x0000cf0003000a27 */ /* 0x008fc800078e00ff */
[----:B------:R-:W-:Y:S01]  /*57d0*/  IMAD.MOV.U32 R7, RZ, RZ, R3 ;  /* 0x000000ffff077224 */ /* 0x000fe200078e0003 */
[----:B------:R-:W-:Y:S02]  /*57e0*/  @P0 SHF.R.U32.HI R7, RZ, c[0x0][0x340], R0 ;  /* 0x0000d000ff070a19 */ /* 0x000fe40000011600 */
[----:B------:R-:W-:Y:S02]  /*57f0*/  SHF.R.S32.HI R0, RZ, 0x1f, R4 ;  /* 0x0000001fff007819 */ /* 0x000fe40000011404 */
[--C-:B------:R-:W-:Y:S01]  /*5800*/  IADD3 R4, P2, P0, R6, R4, R7.reuse ;  /* 0x0000000406047210 */ /* 0x100fe2000785e007 */
[--C-:B-1----:R-:W-:Y:S01]  /*5810*/  IMAD.MOV R8, RZ, RZ, -R7.reuse ;  /* 0x000000ffff087224 */ /* 0x102fe200078e0a07 */
[----:B------:R-:W-:-:S03]  /*5820*/  SHF.R.S32.HI R6, RZ, 0x1f, R7 ;  /* 0x0000001fff067819 */ /* 0x000fc60000011407 */
[----:B------:R-:W-:Y:S01]  /*5830*/  IMAD R8, R8, c[0x0][0x338], R3 ;  /* 0x0000ce0008087a24 */ /* 0x000fe200078e0203 */
[----:B------:R-:W-:Y:S02]  /*5840*/  IADD3.X R5, R5, R0, R6, P2, P0 ;  /* 0x0000000005057210 */ /* 0x000fe400017e0406 */
[----:B----4-:R-:W-:Y:S02]  /*5850*/  ISETP.NE.AND P2, PT, R2, RZ, PT ;  /* 0x000000ff0200720c */ /* 0x010fe40003f45270 */
[C---:B------:R-:W-:Y:S01]  /*5860*/  SHF.L.U64.HI R5, R4.reuse, 0x2, R5 ;  /* 0x0000000204057819 */ /* 0x040fe20000010205 */
[----:B------:R-:W-:Y:S01]  /*5870*/  IMAD.SHL.U32 R4, R4, 0x4, RZ ;  /* 0x0000000404047824 */ /* 0x000fe200078e00ff */
[----:B------:R-:W-:-:S04]  /*5880*/  SHF.R.S32.HI R0, RZ, 0x1f, R216 ;  /* 0x0000001fff007819 */ /* 0x000fc800000114d8 */
[----:B------:R-:W-:Y:S02]  /*5890*/  IADD3 R12, P0, R4, c[0x0][0x350], RZ ;  /* 0x0000d400040c7a10 */ /* 0x000fe40007f1e0ff */
[----:B------:R-:W-:Y:S02]  /*58a0*/  SEL R0, R0, RZ, !P1 ;  /* 0x000000ff00007207 */ /* 0x000fe40004800000 */
[----:B------:R-:W-:Y:S01]  /*58b0*/  IADD3.X R13, R5, c[0x0][0x354], RZ, P0, !PT ;  /* 0x0000d500050d7a10 */ /* 0x000fe200007fe4ff */
[C---:B--2---:R-:W-:Y:S01]  /*58c0*/  @P1 IMAD R9, R216.reuse, 0x80, R9 ;  /* 0x00000080d8091824 */ /* 0x044fe200078e0209 */
[----:B------:R-:W-:-:S04]  /*58d0*/  SEL R216, R216, RZ, !P1 ;  /* 0x000000ffd8d87207 */ /* 0x000fc80004800000 */
[----:B------:R-:W-:-:S04]  /*58e0*/  @P1 SHF.R.S32.HI R10, RZ, 0x1f, R9 ;  /* 0x0000001fff0a1819 */ /* 0x000fc80000011409 */
[----:B------:R-:W-:-:S05]  /*58f0*/  @P1 LEA.HI R10, R10, R9, RZ, 0x7 ;  /* 0x000000090a0a1211 */ /* 0x000fca00078f38ff */
[----:B------:R-:W-:-:S05]  /*5900*/  @P1 IMAD.SHL.U32 R10, R10, 0x40, RZ ;  /* 0x000000400a0a1824 */ /* 0x000fca00078e00ff */
[----:B------:R-:W-:-:S04]  /*5910*/  @P1 LOP3.LUT R10, R10, 0xffffe000, RZ, 0xc0, !PT ;  /* 0xffffe0000a0a1812 */ /* 0x000fc800078ec0ff */
[----:B------:R-:W-:Y:S02]  /*5920*/  @P1 SHF.R.S32.HI R11, RZ, 0x1f, R10 ;  /* 0x0000001fff0b1819 */ /* 0x000fe4000001140a */
[----:B------:R-:W-:Y:S01]  /*5930*/  @!P1 CS2R R10, SRZ ;  /* 0x00000000000a9805 */ /* 0x000fe2000001ff00 */
[----:B------:R-:W-:Y:S05]  /*5940*/  @P2 BRA `(.L_x_584) ;  /* 0x0000005000002947 */ /* 0x000fea0003800000 */
.L_x_585:
[----:B------:R-:W2:Y:S01]  /*5950*/  LDG.E.STRONG.GPU R3, [R12.64] ;  /* 0x0000000a0c037981 */ /* 0x000ea2000c1ef900 */
[----:B------:R-:W-:Y:S01]  /*5960*/  YIELD ;  /* 0x0000000000007946 */ /* 0x000fe20003800000 */
[----:B--2---:R-:W-:Y:S01]  /*5970*/  ISETP.NE.AND P0, PT, R3, R8, PT ;  /* 0x000000080300720c */ /* 0x004fe20003f05270 */
[----:B------:R-:W-:-:S12]  /*5980*/  CCTL.IVALL ;  /* 0x00000000ff00798f */ /* 0x000fd80002000000 */
[----:B------:R-:W-:Y:S05]  /*5990*/  @P0 BRA `(.L_x_585) ;  /* 0xffffffb000000947 */ /* 0x000fea000383ffff */
.L_x_584:
[----:B------:R-:W-:Y:S05]  /*59a0*/  BSYNC B0 ;  /* 0x0000000000007941 */ /* 0x000fea0003800000 */
.L_x_583:
[----:B------:R-:W-:Y:S01]  /*59b0*/  MOV R3, 0xffffffff ;  /* 0xffffffff00037802 */ /* 0x000fe20000000f00 */
[----:B------:R-:W-:Y:S05]  /*59c0*/  BRA.CONV ~URZ, `(.L_x_586) ;  /* 0x000000237f007947 */ /* 0x000fea000b800000 */
[----:B------:R-:W-:Y:S02]  /*59d0*/  MOV R14, 0x59f0 ;  /* 0x000059f0000e7802 */ /* 0x000fe40000000f00 */
[----:B------:R-:W-:Y:S05]  /*59e0*/  CALL.REL.NOINC `($__internal_3_$__cuda_sm70_warpsync) ;  /* 0x0000089000007944 */ /* 0x000fea0003c00000 */
.L_x_586:
[----:B------:R-:W-:Y:S01]  /*59f0*/  SHF.L.U32 R211, R211, 0xd, RZ ;  /* 0x0000000dd3d37819 */ /* 0x000fe200000006ff */
[----:B------:R-:W-:-:S06]  /*5a00*/  NOP ;  /* 0x0000000000007918 */ /* 0x000fcc0000000000 */
[--C-:B------:R-:W-:Y:S02]  /*5a10*/  IADD3 R16, P1, P0, R10, R211, R2.reuse ;  /* 0x000000d30a107210 */ /* 0x100fe4000783e002 */
[----:B------:R-:W-:Y:S01]  /*5a20*/  SHF.R.S32.HI R9, RZ, 0x1f, R2 ;  /* 0x0000001fff097819 */ /* 0x000fe20000011402 */
[----:B------:R-:W-:Y:S01]  /*5a30*/  IMAD R2, R6, c[0x0][0x328], RZ ;  /* 0x0000ca0006027a24 */ /* 0x000fe200078e02ff */
[----:B------:R-:W-:-:S03]  /*5a40*/  SHF.R.S32.HI R10, RZ, 0x1f, R211 ;  /* 0x0000001fff0a7819 */ /* 0x000fc600000114d3 */
[----:B------:R-:W-:Y:S01]  /*5a50*/  IMAD R2, R7, c[0x0][0x32c], R2 ;  /* 0x0000cb0007027a24 */ /* 0x000fe200078e0202 */
[----:B------:R-:W-:Y:S01]  /*5a60*/  IADD3.X R17, R11, R10, R9, P1, P0 ;  /* 0x0000000a0b117210 */ /* 0x000fe20000fe0409 */
[----:B------:R-:W-:-:S04]  /*5a70*/  IMAD R9, R0, c[0x0][0x330], RZ ;  /* 0x0000cc0000097a24 */ /* 0x000fc800078e02ff */
        /* <DEDUP_REMOVED lines=40> */
[----:B-1----:R-:W-:Y:S02]  /*5d00*/  MOV R14, 0x5d20 ;  /* 0x00005d20000e7802 */ /* 0x002fe40000000f00 */
[----:B------:R-:W-:Y:S05]  /*5d10*/  CALL.REL.NOINC `($__internal_3_$__cuda_sm70_warpsync) ;  /* 0x0000056000007944 */ /* 0x000fea0003c00000 */
.L_x_587:
        /* <DEDUP_REMOVED lines=12> */
.L_x_589:
[----:B------:R-:W-:Y:S05]  /*5de0*/  BSYNC B0 ;  /* 0x0000000000007941 */ /* 0x000fea0003800000 */
.L_x_588:
[----:B------:R-:W-:Y:S01]  /*5df0*/  IADD3 R4, P0, R4, c[0x0][0x348], RZ ;  /* 0x0000d20004047a10 */ /* 0x000fe20007f1e0ff */
[----:B------:R-:W-:Y:S03]  /*5e00*/  BSSY B0, `(.L_x_590) ;  /* 0x0000008000007945 */ /* 0x000fe60003800000 */
[----:B------:R-:W-:Y:S01]  /*5e10*/  IADD3.X R5, R5, c[0x0][0x34c], RZ, P0, !PT ;  /* 0x0000d30005057a10 */ /* 0x000fe200007fe4ff */
[----:B------:R-:W-:Y:S05]  /*5e20*/  @P2 BRA `(.L_x_591) ;  /* 0x0000005000002947 */ /* 0x000fea0003800000 */
.L_x_592:
[----:B--2---:R-:W2:Y:S01]  /*5e30*/  LDG.E.STRONG.GPU R9, [R4.64] ;  /* 0x0000000a04097981 */ /* 0x004ea2000c1ef900 */
[----:B------:R-:W-:Y:S01]  /*5e40*/  YIELD ;  /* 0x0000000000007946 */ /* 0x000fe20003800000 */
[----:B--2---:R-:W-:Y:S01]  /*5e50*/  ISETP.NE.AND P0, PT, R9, R8, PT ;  /* 0x000000080900720c */ /* 0x004fe20003f05270 */
[----:B------:R-:W-:-:S12]  /*5e60*/  CCTL.IVALL ;  /* 0x00000000ff00798f */ /* 0x000fd80002000000 */
[----:B------:R-:W-:Y:S05]  /*5e70*/  @P0 BRA `(.L_x_592) ;  /* 0xffffffb000000947 */ /* 0x000fea000383ffff */
.L_x_591:
[----:B------:R-:W-:Y:S05]  /*5e80*/  BSYNC B0 ;  /* 0x0000000000007941 */ /* 0x000fea0003800000 */
.L_x_590:
[----:B------:R-:W-:Y:S05]  /*5e90*/  BRA.CONV ~URZ, `(.L_x_593) ;  /* 0x000000237f007947 */ /* 0x000fea000b800000 */
[----:B-1----:R-:W-:Y:S02]  /*5ea0*/  MOV R14, 0x5ec0 ;  /* 0x00005ec0000e7802 */ /* 0x002fe40000000f00 */
[----:B--2---:R-:W-:Y:S05]  /*5eb0*/  CALL.REL.NOINC `($__internal_3_$__cuda_sm70_warpsync) ;  /* 0x000003c000007944 */ /* 0x004fea0003c00000 */
.L_x_593:
[----:B------:R-:W-:Y:S01]  /*5ec0*/  MOV R8, R16 ;  /* 0x0000001000087202 */ /* 0x000fe20000000f00 */
[----:B------:R-:W-:Y:S01]  /*5ed0*/  IMAD R6, R6, c[0x0][0x300], RZ ;  /* 0x0000c00006067a24 */ /* 0x000fe200078e02ff */
[----:B--2---:R-:W-:Y:S01]  /*5ee0*/  MOV R9, R17 ;  /* 0x0000001100097202 */ /* 0x004fe20000000f00 */
[----:B------:R-:W-:-:S06]  /*5ef0*/  NOP ;  /* 0x0000000000007918 */ /* 0x000fcc0000000000 */
[----:B------:R-:W-:-:S04]  /*5f00*/  IMAD.WIDE.U32 R8, R7, c[0x0][0x300], R8 ;  /* 0x0000c00007087a25 */ /* 0x000fc800078e0008 */
[----:B------:R-:W-:Y:S02]  /*5f10*/  IMAD R6, R7, c[0x0][0x304], R6 ;  /* 0x0000c10007067a24 */ /* 0x000fe400078e0206 */
[----:B------:R-:W-:-:S03]  /*5f20*/  IMAD R7, R0, c[0x0][0x308], RZ ;  /* 0x0000c20000077a24 */ /* 0x000fc600078e02ff */
[----:B------:R-:W-:Y:S01]  /*5f30*/  IADD3 R9, R9, R6, RZ ;  /* 0x0000000609097210 */ /* 0x000fe20007ffe0ff */
[----:B------:R-:W-:-:S04]  /*5f40*/  IMAD R7, R216, c[0x0][0x30c], R7 ;  /* 0x0000c300d8077a24 */ /* 0x000fc800078e0207 */
        /* <DEDUP_REMOVED lines=38> */
[----:B--2---:R-:W-:Y:S05]  /*61b0*/  CALL.REL.NOINC `($__internal_3_$__cuda_sm70_warpsync) ;  /* 0x000000c000007944 */ /* 0x004fea0003c00000 */
.L_x_594:
        /* <DEDUP_REMOVED lines=12> */
        .weak           $__internal_3_$__cuda_sm70_warpsync
        .type           $__internal_3_$__cuda_sm70_warpsync,@function
        .size           $__internal_3_$__cuda_sm70_warpsync,(.L_x_1810 - $__internal_3_$__cuda_sm70_warpsync)
$__internal_3_$__cuda_sm70_warpsync:
[----:B------:R-:W-:Y:S01]  /*6280*/  MOV R15, 0x0 ;  /* 0x00000000000f7802 */ /* 0x000fe20000000f00 */
[----:B------:R-:W-:Y:S04]  /*6290*/  WARPSYNC R3 ;  /* 0x0000000300007348 */ /* 0x000fe80003800000 */
[----:B------:R-:W-:Y:S05]  /*62a0*/  RET.REL.NODEC R14 `(_ZN7cutlass13device_kernelIN5flash19enable_sm80_to_sm89INS1_16FlashAttnBwdSm80INS1_25CollectiveMainloopBwdSm80ILi2ELi2EN4cute5tupleIJNS5_1CILi64EEENS7_ILi128EEES8_EEENS_10bfloat16_tEfNS_4arch4Sm80ELb0ELb1ELb0ELb1ELb1ELb0ELb0ELb0ELi2ELi2ELi4ELi2ELb1EEENS1_24CollectiveEpilogueBwdGQAISA_fSD_Li256ELb1ELb1EEENS1_19SingleTileSchedulerILb1ELb0ELb0ELi128EEEEEEEEEvNT_6ParamsE) ;  /* 0xffff9d500e007950 */ /* 0x000fea0003c3ffff */
.L_x_595:
        /* <DEDUP_REMOVED lines=13> */
.L_x_1810:


//--------------------- .text._ZN7cutlass13device_kernelIN5flash19enable_sm80_to_sm89INS1_16FlashAttnBwdSm80INS1_25CollectiveMainloopBwdSm80ILi2ELi2EN4cute5tupleIJNS5_1CILi64EEENS7_ILi128EEES8_EEENS_10bfloat16_tEfNS_4arch4Sm80ELb1ELb0ELb0ELb0ELb0ELb0ELb0ELb0ELi2ELi2ELi4ELi2ELb1EEENS1_21CollectiveEpilogueBwdISA_SB_SD_Li256ELb0ELb0ELi2EEENS1_25SingleTileBwdLPTSchedulerILb0ELi128ELb0EEEEEEEEEvNT_6ParamsE --------------------------
	.section	.text._ZN7cutlass13device_kernelIN5flash19enable_sm80_to_sm89INS1_16FlashAttnBwdSm80INS1_25CollectiveMainloopBwdSm80ILi2ELi2EN4cute5tupleIJNS5_1CILi64EEENS7_ILi128EEES8_EEENS_10bfloat16_tEfNS_4arch4Sm80ELb1ELb0ELb0ELb0ELb0ELb0ELb0ELb0ELi2ELi2ELi4ELi2ELb1EEENS1_21CollectiveEpilogueBwdISA_SB_SD_Li256ELb0ELb0ELi2EEENS1_25SingleTileBwdLPTSchedulerILb0ELi128ELb0EEEEEEEEEvNT_6ParamsE,"ax",@progbits
	.sectioninfo	@"SHI_REGISTERS=255"
	.align	128
.text._ZN7cutlass13device_kernelIN5flash19enable_sm80_to_sm89INS1_16FlashAttnBwdSm80INS1_25CollectiveMainloopBwdSm80ILi2ELi2EN4cute5tupleIJNS5_1CILi64EEENS7_ILi128EEES8_EEENS_10bfloat16_tEfNS_4arch4Sm80ELb1ELb0ELb0ELb0ELb0ELb0ELb0ELb0ELi2ELi2ELi4ELi2ELb1EEENS1_21CollectiveEpilogueBwdISA_SB_SD_Li256ELb0ELb0ELi2EEENS1_25SingleTileBwdLPTSchedulerILb0ELi128ELb0EEEEEEEEEvNT_6ParamsE:
        .type           _ZN7cutlass13device_kernelIN5flash19enable_sm80_to_sm89INS1_16FlashAttnBwdSm80INS1_25CollectiveMainloopBwdSm80ILi2ELi2EN4cute5tupleIJNS5_1CILi64EEENS7_ILi128EEES8_EEENS_10bfloat16_tEfNS_4arch4Sm80ELb1ELb0ELb0ELb0ELb0ELb0ELb0ELb0ELi2ELi2ELi4ELi2ELb1EEENS1_21CollectiveEpilogueBwdISA_SB_SD_Li256ELb0ELb0ELi2EEENS1_25SingleTileBwdLPTSchedulerILb0ELi128ELb0EEEEEEEEEvNT_6ParamsE,@function
        .size           _ZN7cutlass13device_kernelIN5flash19enable_sm80_to_sm89INS1_16FlashAttnBwdSm80INS1_25CollectiveMainloopBwdSm80ILi2ELi2EN4cute5tupleIJNS5_1CILi64EEENS7_ILi128EEES8_EEENS_10bfloat16_tEfNS_4arch4Sm80ELb1ELb0ELb0ELb0ELb0ELb0ELb0ELb0ELi2ELi2ELi4ELi2ELb1EEENS1_21CollectiveEpilogueBwdISA_SB_SD_Li256ELb0ELb0ELi2EEENS1_25SingleTileBwdLPTSchedulerILb0ELi128ELb0EEEEEEEEEvNT_6ParamsE,(.L_x_1812 - _ZN7cutlass13device_kernelIN5flash19enable_sm80_to_sm89INS1_16FlashAttnBwdSm80INS1_25CollectiveMainloopBwdSm80ILi2ELi2EN4cute5tupleIJNS5_1CILi64EEENS7_ILi128EEES8_EEENS_10bfloat16_tEfNS_4arch4Sm80ELb1ELb0ELb0ELb0ELb0ELb0ELb0ELb0ELi2ELi2ELi4ELi2ELb1EEENS1_21CollectiveEpilogueBwdISA_SB_SD_Li256ELb0ELb0ELi2EEENS1_25SingleTileBwdLPTSchedulerILb0ELi128ELb0EEEEEEEEEvNT_6ParamsE)
        .other          _ZN7cutlass13device_kernelIN5flash19enable_sm80_to_sm89INS1_16FlashAttnBwdSm80INS1_25CollectiveMainloopBwdSm80ILi2ELi2EN4cute5tupleIJNS5_1CILi64EEENS7_ILi128EEES8_EEENS_10bfloat16_tEfNS_4arch4Sm80ELb1ELb0ELb0ELb0ELb0ELb0ELb0ELb0ELi2ELi2ELi4ELi2ELb1EEENS1_21CollectiveEpilogueBwdISA_SB_SD_Li256ELb0ELb0ELi2EEENS1_25SingleTileBwdLPTSchedulerILb0ELi128ELb0EEEEEEEEEvNT_6ParamsE,@"STO_CUDA_ENTRY STV_DEFAULT"
_ZN7cutlass13device_kernelIN5flash19enable_sm80_to_sm89INS1_16FlashAttnBwdSm80INS1_25CollectiveMainloopBwdSm80ILi2ELi2EN4cute5tupleIJNS5_1CILi64EEENS7_ILi128EEES8_EEENS_10bfloat16_tEfNS_4arch4Sm80ELb1ELb0ELb0ELb0ELb0ELb0ELb0ELb0ELi2ELi2ELi4ELi2ELb1EEENS1_21CollectiveEpilogueBwdISA_SB_SD_Li256ELb0ELb0ELi2EEENS1_25SingleTileBwdLPTSchedulerILb0ELi128ELb0EEEEEEEEEvNT_6ParamsE:
[----:B------:R-:W-:Y:S02]  /*0000*/  MOV R1, c[0x0][0x28] ;  /* 0x00000a0000017a02 */ /* 0x000fe40000000f00 */
[----:B------:R-:W1:Y:S04]  /*0010*/  S2R R210, SR_TID.X ;  /* 0x0000000000d27919 */ /* 0x000e680000002100 */
[----:B------:R-:W2:Y:S01]  /*0020*/  S2R R0, SR_CTAID.X ;  /* 0x0000000000007919 */ /* 0x000ea20000002500 */
[----:B-1----:R-:W-:-:S06]  /*0030*/  SHF.R.U32.HI R2, RZ, 0x5, R210 ;  /* 0x00000005ff027819 */ /* 0x002fcc00000116d2 */
[----:B------:R-:W1:Y:S02]  /*0040*/  SHFL.IDX PT, R2, R2, RZ, 0x1f ;  /* 0x00001fff02027589 */ /* 0x000e6400000e0000 */
[----:B-1----:R-:W-:-:S13]  /*0050*/  ISETP.NE.AND P0, PT, R2, RZ, PT ;  /* 0x000000ff0200720c */ /* 0x002fda0003f05270 */
[----:B------:R-:W-:Y:S05]  /*0060*/  @!P0 BRA `(.L_x_596) ;  /* 0x0000020000008947 */ /* 0x000fea0003800000 */
[----:B--2---:R-:W-:Y:S01]  /*0070*/  IMAD.MOV.U32 R2, RZ, RZ, c[0x0][0x3b8] ;  /* 0x0000ee00ff027624 */ /* 0x004fe200078e00ff */
[----:B------:R-:W-:-:S04]  /*0080*/  MOV R4, R0 ;  /* 0x0000000000047202 */ /* 0x000fc80000000f00 */
[----:B------:R-:W-:-:S13]  /*0090*/  ISETP.NE.AND P0, PT, R2, 0x1, PT ;  /* 0x000000010200780c */ /* 0x000fda0003f05270 */
[----:B------:R-:W-:-:S05]  /*00a0*/  @P0 IMAD.HI.U32 R2, R0, c[0x0][0x3bc], RZ ;  /* 0x0000ef0000020a27 */ /* 0x000fca00078e00ff */
[----:B------:R-:W-:-:S04]  /*00b0*/  @P0 SHF.R.U32.HI R4, RZ, c[0x0][0x3c0], R2 ;  /* 0x0000f000ff040a19 */ /* 0x000fc80000011602 */
[----:B------:R-:W-:Y:S01]  /*00c0*/  ISETP.GE.AND P0, PT, R4, c[0x0][0x3d0], PT ;  /* 0x0000f40004007a0c */ /* 0x000fe20003f06270 */
[----:B------:R-:W-:-:S04]  /*00d0*/  IMAD.MOV R3, RZ, RZ, -R4 ;  /* 0x000000ffff037224 */ /* 0x000fc800078e0a04 */
[----:B------:R-:W-:-:S08]  /*00e0*/  IMAD R0, R3, c[0x0][0x3b8], R0 ;  /* 0x0000ee0003007a24 */ /* 0x000fd000078e0200 */
[----:B------:R-:W-:Y:S05]  /*00f0*/  @!P0 BRA `(.L_x_597) ;  /* 0x0000007000008947 */ /* 0x000fea0003800000 */
[----:B------:R-:W-:Y:S02]  /*0100*/  MOV R2, c[0x0][0x3c4] ;  /* 0x0000f10000027a02 */ /* 0x000fe40000000f00 */
[----:B------:R-:W-:Y:S02]  /*0110*/  MOV R207, R0 ;  /* 0x0000000000cf7202 */ /* 0x000fe40000000f00 */
[----:B------:R-:W-:-:S13]  /*0120*/  ISETP.NE.AND P0, PT, R2, 0x1, PT ;  /* 0x000000010200780c */ /* 0x000fda0003f05270 */
[----:B------:R-:W-:-:S05]  /*0130*/  @P0 IMAD.HI.U32 R2, R0, c[0x0][0x3c8], RZ ;  /* 0x0000f20000020a27 */ /* 0x000fca00078e00ff */
[----:B------:R-:W-:-:S05]  /*0140*/  @P0 SHF.R.U32.HI R207, RZ, c[0x0][0x3cc], R2 ;  /* 0x0000f300ffcf0a19 */ /* 0x000fca0000011602 */
[----:B------:R-:W-:Y:S01]  /*0150*/  IMAD R3, R207, c[0x0][0x3c4], RZ ;  /* 0x0000f100cf037a24 */ /* 0x000fe200078e02ff */
[----:B------:R-:W-:Y:S05]  /*0160*/  BRA `(.L_x_598) ;  /* 0x0000006000007947 */ /* 0x000fea0003800000 */
.L_x_597:
[----:B------:R-:W-:Y:S02]  /*0170*/  MOV R2, c[0x0][0x3ac] ;  /* 0x0000eb0000027a02 */ /* 0x000fe40000000f00 */
[----:B------:R-:W-:Y:S02]  /*0180*/  MOV R207, R0 ;  /* 0x0000000000cf7202 */ /* 0x000fe40000000f00 */
[----:B------:R-:W-:-:S13]  /*0190*/  ISETP.NE.AND P0, PT, R2, 0x1, PT ;  /* 0x000000010200780c */ /* 0x000fda0003f05270 */
[----:B------:R-:W-:-:S05]  /*01a0*/  @P0 IMAD.HI.U32 R2, R0, c[0x0][0x3b0], RZ ;  /* 0x0000ec0000020a27 */ /* 0x000fca00078e00ff */
[----:B------:R-:W-:-:S05]  /*01b0*/  @P0 SHF.R.U32.HI R207, RZ, c[0x0][0x3b4], R2 ;  /* 0x0000ed00ffcf0a19 */ /* 0x000fca0000011602 */
[----:B------:R-:W-:-:S03]  /*01c0*/  IMAD R3, R207, c[0x0][0x3ac], RZ ;  /* 0x0000eb00cf037a24 */ /* 0x000fc600078e02ff */
.L_x_598:
[----:B------:R-:W-:Y:S02]  /*01d0*/  MOV R2, c[0x0][0x3a0] ;  /* 0x0000e80000027a02 */ /* 0x000fe40000000f00 */
[----:B------:R-:W-:Y:S02]  /*01e0*/  IADD3 R3, R0, -R3, RZ ;  /* 0x8000000300037210 */ /* 0x000fe40007ffe0ff */
[----:B------:R-:W-:-:S03]  /*01f0*/  ISETP.NE.AND P0, PT, R2, 0x1, PT ;  /* 0x000000010200780c */ /* 0x000fc60003f05270 */
[----:B------:R-:W-:-:S05]  /*0200*/  IMAD R4, R4, c[0x0][0x3ac], R3 ;  /* 0x0000eb0004047a24 */ /* 0x000fca00078e0203 */
[----:B------:R-:W-:-:S05]  /*0210*/  MOV R206, R4 ;  /* 0x0000000400ce7202 */ /* 0x000fca0000000f00 */
[----:B------:R-:W-:-:S05]  /*0220*/  @P0 IMAD.HI.U32 R0, R4, c[0x0][0x3a4], RZ ;  /* 0x0000e90004000a27 */ /* 0x000fca00078e00ff */
[----:B------:R-:W-:-:S04]  /*0230*/  @P0 SHF.R.U32.HI R206, RZ, c[0x0][0x3a8], R0 ;  /* 0x0000ea00ffce0a19 */ /* 0x000fc80000011600 */
[----:B------:R-:W-:-:S05]  /*0240*/  IADD3 R205, -R206, RZ, RZ ;  /* 0x000000ffcecd7210 */ /* 0x000fca0007ffe1ff */
[----:B------:R-:W-:Y:S01]  /*0250*/  IMAD R205, R205, c[0x0][0x3a0], R4 ;  /* 0x0000e800cdcd7a24 */ /* 0x000fe200078e0204 */
[----:B------:R-:W-:Y:S05]  /*0260*/  BRA `(.L_x_599) ;  /* 0x000001f000007947 */ /* 0x000fea0003800000 */
.L_x_596:
        /* <DEDUP_REMOVED lines=16> */
.L_x_600:
[----:B------:R-:W-:Y:S02]  /*0370*/  MOV R0, c[0x0][0x3ac] ;  /* 0x0000eb0000007a02 */ /* 0x000fe40000000f00 */
[----:B------:R-:W-:Y:S02]  /*0380*/  MOV R207, R2 ;  /* 0x0000000200cf7202 */ /* 0x000fe40000000f00 */
[----:B------:R-:W-:-:S13]  /*0390*/  ISETP.NE.AND P0, PT, R0, 0x1, PT ;  /* 0x000000010000780c */ /* 0x000fda0003f05270 */
[----:B------:R-:W-:-:S05]  /*03a0*/  @P0 IMAD.HI.U32 R0, R2, c[0x0][0x3b0], RZ ;  /* 0x0000ec0002000a27 */ /* 0x000fca00078e00ff */
[----:B------:R-:W-:-:S05]  /*03b0*/  @P0 SHF.R.U32.HI R207, RZ, c[0x0][0x3b4], R0 ;  /* 0x0000ed00ffcf0a19 */ /* 0x000fca0000011600 */
[----:B------:R-:W-:-:S03]  /*03c0*/  IMAD R3, R207, c[0x0][0x3ac], RZ ;  /* 0x0000eb00cf037a24 */ /* 0x000fc600078e02ff */
.L_x_601:
        /* <DEDUP_REMOVED lines=8> */
[----:B------:R-:W-:Y:S02]  /*0450*/  IMAD R205, R205, c[0x0][0x3a0], R4 ;  /* 0x0000e800cdcd7a24 */ /* 0x000fe400078e0204 */
.L_x_599:
[----:B------:R-:W-:-:S13]  /*0460*/  ISETP.GE.AND P0, PT, R206, RZ, PT ;  /* 0x000000ffce00720c */ /* 0x000fda0003f06270 */
[----:B------:R-:W-:Y:S05]  /*0470*/  @!P0 EXIT ;  /* 0x000000000000894d */ /* 0x000fea0003800000 */
[----:B------:R-:W-:Y:S01]  /*0480*/  IMAD.SHL.U32 R204, R207, 0x80, RZ ;  /* 0x00000080cfcc7824 */ /* 0x000fe200078e00ff */
[----:B------:R-:W-:Y:S01]  /*0490*/  ULDC UR5, c[0x0][0x168] ;  /* 0x00005a0000057ab9 */ /* 0x000fe20000000800 */
[----:B------:R-:W-:Y:S01]  /*04a0*/  IMAD.MOV.U32 R3, RZ, RZ, c[0x0][0x198] ;  /* 0x00006600ff037624 */ /* 0x000fe200078e00ff */
[----:B------:R-:W-:Y:S01]  /*04b0*/  UIADD3 UR5, UR5, 0x3f, URZ ;  /* 0x0000003f05057890 */ /* 0x000fe2000fffe03f */
[----:B------:R-:W-:Y:S01]  /*04c0*/  PLOP3.LUT P1, PT, PT, PT, PT, 0x80, 0x0 ;  /* 0x000000000000781c */ /* 0x000fe20003f2f070 */
[----:B------:R-:W-:Y:S01]  /*04d0*/  ULDC.64 UR12, c[0x0][0x118] ;  /* 0x00004600000c7ab9 */ /* 0x000fe20000000a00 */
[----:B------:R-:W-:Y:S01]  /*04e0*/  CS2R R126, SRZ ;  /* 0x00000000007e7805 */ /* 0x000fe2000001ff00 */
[----:B------:R-:W-:Y:S01]  /*04f0*/  IADD3 R0, R204, c[0x0][0x168], -R3 ;  /* 0x00005a00cc007a10 */ /* 0x000fe20007ffe803 */
[----:B------:R-:W-:Y:S01]  /*0500*/  USHF.R.S32.HI UR4, URZ, 0x1f, UR5 ;  /* 0x0000001f3f047899 */ /* 0x000fe20008011405 */
[----:B------:R-:W-:Y:S01]  /*0510*/  CS2R R124, SRZ ;  /* 0x00000000007c7805 */ /* 0x000fe2000001ff00 */
[----:B------:R-:W-:Y:S01]  /*0520*/  CS2R R130, SRZ ;  /* 0x0000000000827805 */ /* 0x000fe2000001ff00 */
[----:B------:R-:W-:Y:S01]  /*0530*/  IADD3 R0, R0, -c[0x0][0x2a4], RZ ;  /* 0x8000a90000007a10 */ /* 0x000fe20007ffe0ff */
[----:B------:R-:W-:Y:S01]  /*0540*/  ULEA.HI UR4, UR4, UR5, URZ, 0x6 ;  /* 0x0000000504047291 */ /* 0x000fe2000f8f303f */
[----:B------:R-:W-:Y:S01]  /*0550*/  CS2R R128, SRZ ;  /* 0x0000000000807805 */ /* 0x000fe2000001ff00 */
[----:B------:R-:W-:Y:S01]  /*0560*/  CS2R R122, SRZ ;  /* 0x00000000007a7805 */ /* 0x000fe2000001ff00 */
[----:B------:R-:W-:Y:S01]  /*0570*/  SHF.R.S32.HI R239, RZ, 0x1f, R0 ;  /* 0x0000001fffef7819 */ /* 0x000fe20000011400 */
[----:B------:R-:W-:Y:S01]  /*0580*/  USHF.R.S32.HI UR11, URZ, 0x6, UR4 ;  /* 0x000000063f0b7899 */ /* 0x000fe20008011404 */
        /* <DEDUP_REMOVED lines=35> */
[----:B------:R-:W-:Y:S01]  /*07c0*/  SHF.R.S32.HI R6, RZ, 0x1f, R206 ;  /* 0x0000001fff067819 */ /* 0x000fe200000114ce */
[----:B------:R-:W-:Y:S01]  /*07d0*/  UMOV UR8, 0x6 ;  /* 0x0000000600087882 */ /* 0x000fe20000000000 */
[----:B------:R-:W-:Y:S01]  /*07e0*/  ISETP.NE.AND P0, PT, R0, 0x1, PT ;  /* 0x000000010000780c */ /* 0x000fe20003f05270 */
[----:B------:R-:W-:Y:S01]  /*07f0*/  ULDC.64 UR4, c[0x0][0x1d8] ;  /* 0x0000760000047ab9 */ /* 0x000fe20000000a00 */
[CC--:B------:R-:W-:Y:S01]  /*0800*/  LEA.HI R16, R197.reuse, R210.reuse, RZ, 0x3 ;  /* 0x000000d2c5107211 */ /* 0x0c0fe200078f18ff */
[----:B------:R-:W-:Y:S01]  /*0810*/  IMAD R7, R6, c[0x0][0x1e8], RZ ;  /* 0x00007a0006077a24 */ /* 0x000fe200078e02ff */
[----:B------:R-:W-:Y:S01]  /*0820*/  IADD3 R233, -R204, c[0x0][0x198], RZ ;  /* 0x00006600cce97a10 */ /* 0x000fe20007ffe1ff */
[----:B------:R-:W-:Y:S01]  /*0830*/  USHF.L.U64.HI UR5, UR4, UR8, UR5 ;  /* 0x0000000804057299 */ /* 0x000fe20008010205 */
[----:B------:R-:W-:Y:S01]  /*0840*/  LOP3.LUT R17, R16, 0xfffffff8, RZ, 0xc0, !PT ;  /* 0xfffffff810117812 */ /* 0x000fe200078ec0ff */
[----:B------:R-:W-:Y:S01]  /*0850*/  IMAD R12, R206, c[0x0][0x1ec], R7 ;  /* 0x00007b00ce0c7a24 */ /* 0x000fe200078e0207 */
[----:B------:R-:W-:Y:S01]  /*0860*/  SHF.R.S32.HI R214, RZ, 0x3, R16 ;  /* 0x00000003ffd67819 */ /* 0x000fe20000011410 */
[----:B------:R-:W-:Y:S01]  /*0870*/  USHF.L.U32 UR4, UR4, 0x6, URZ ;  /* 0x0000000604047899 */ /* 0x000fe2000800063f */
[-C--:B------:R-:W-:Y:S01]  /*0880*/  LEA.HI R10, R197, R210.reuse, RZ, 0x6 ;  /* 0x000000d2c50a7211 */ /* 0x080fe200078f30ff */
[----:B------:R-:W-:Y:S01]  /*0890*/  IMAD.IADD R17, R210, 0x1, -R17 ;  /* 0x00000001d2117824 */ /* 0x000fe200078e0a11 */
[----:B------:R-:W-:Y:S01]  /*08a0*/  SHF.R.S32.HI R215, RZ, 0x1f, R214 ;  /* 0x0000001fffd77819 */ /* 0x000fe200000114d6 */
[----:B------:R-:W-:Y:S01]  /*08b0*/  @P0 IMAD.HI.U32 R0, R205, c[0x0][0x24c], RZ ;  /* 0x00009300cd000a27 */ /* 0x000fe200078e00ff */
[----:B------:R-:W-:Y:S01]  /*08c0*/  SHF.R.S32.HI R10, RZ, 0x6, R10 ;  /* 0x00000006ff0a7819 */ /* 0x000fe2000001140a */
[----:B------:R-:W-:Y:S01]  /*08d0*/  ULDC.64 UR6, c[0x0][0x208] ;  /* 0x0000820000067ab9 */ /* 0x000fe20000000a00 */
[----:B------:R-:W-:Y:S01]  /*08e0*/  LEA.HI R21, R197, R210, RZ, 0x4 ;  /* 0x000000d2c5157211 */ /* 0x000fe200078f20ff */
[----:B------:R-:W-:Y:S01]  /*08f0*/  IMAD.SHL.U32 R4, R17, 0x8, RZ ;  /* 0x0000000811047824 */ /* 0x000fe200078e00ff */
[----:B------:R-:W-:Y:S01]  /*0900*/  @P0 SHF.R.U32.HI R3, RZ, c[0x0][0x250], R0 ;  /* 0x00009400ff030a19 */ /* 0x000fe20000011600 */
[----:B------:R-:W-:Y:S01]  /*0910*/  IMAD.WIDE R24, R207, 0x80, R214 ;  /* 0x00000080cf187825 */ /* 0x000fe200078e02d6 */
[----:B------:R-:W-:Y:S01]  /*0920*/  SHF.R.S32.HI R18, RZ, 0x4, R21 ;  /* 0x00000004ff127819 */ /* 0x000fe20000011415 */
[----:B------:R-:W-:Y:S01]  /*0930*/  USHF.L.U64.HI UR9, UR6, UR8, UR7 ;  /* 0x0000000806097299 */ /* 0x000fe20008010207 */
[----:B------:R-:W-:Y:S01]  /*0940*/  SHF.R.S32.HI R0, RZ, 0x1f, R3 ;  /* 0x0000001fff007819 */ /* 0x000fe20000011403 */
[----:B------:R-:W-:Y:S01]  /*0950*/  IMAD.IADD R11, R233, 0x1, -R214 ;  /* 0x00000001e90b7824 */ /* 0x000fe200078e0ad6 */
[--C-:B------:R-:W-:Y:S01]  /*0960*/  SHF.R.S32.HI R5, RZ, 0x1f, R4.reuse ;  /* 0x0000001fff057819 */ /* 0x100fe20000011404 */
[----:B------:R-:W-:Y:S01]  /*0970*/  IMAD R7, R25, c[0x0][0x1d8], RZ ;  /* 0x0000760019077a24 */ /* 0x000fe200078e02ff */
[----:B------:R-:W-:Y:S01]  /*0980*/  USHF.L.U32 UR10, UR6, 0x6, URZ ;  /* 0x00000006060a7899 */ /* 0x000fe2000800063f */
[----:B------:R-:W-:Y:S01]  /*0990*/  IMAD R2, R0, c[0x0][0x1e0], RZ ;  /* 0x0000780000027a24 */ /* 0x000fe200078e02ff */
[----:B------:R-:W-:Y:S01]  /*09a0*/  ISETP.GE.AND P1, PT, R11, 0x1, PT ;  /* 0x000000010b00780c */ /* 0x000fe20003f26270 */
[----:B------:R-:W-:Y:S01]  /*09b0*/  IMAD.WIDE.U32 R8, R3, c[0x0][0x1e0], R4 ;  /* 0x0000780003087a25 */ /* 0x000fe200078e0004 */
[----:B------:R-:W-:-:S02]  /*09c0*/  ISETP.GE.AND P6, PT, R11, 0x21, PT ;  /* 0x000000210b00780c */ /* 0x000fc40003fc6270 */
[----:B------:R-:W-:Y:S01]  /*09d0*/  ISETP.GE.OR P2, PT, R4, c[0x0][0x1cc], !P1 ;  /* 0x0000730004007a0c */ /* 0x000fe20004f46670 */
[----:B------:R-:W-:Y:S01]  /*09e0*/  IMAD R2, R3, c[0x0][0x1e4], R2 ;  /* 0x0000790003027a24 */ /* 0x000fe200078e0202 */
[----:B------:R-:W-:Y:S01]  /*09f0*/  ISETP.GE.AND P5, PT, R11, 0x41, PT ;  /* 0x000000410b00780c */ /* 0x000fe20003fa6270 */
[----:B------:R-:W-:Y:S01]  /*0a00*/  IMAD R7, R24, c[0x0][0x1dc], R7 ;  /* 0x0000770018077a24 */ /* 0x000fe200078e0207 */
[C---:B------:R-:W-:Y:S01]  /*0a10*/  ISETP.GE.OR P4, PT, R4.reuse, c[0x0][0x1cc], !P6 ;  /* 0x0000730004007a0c */ /* 0x040fe20007786670 */
[----:B------:R-:W-:Y:S01]  /*0a20*/  IMAD.IADD R9, R9, 0x1, R2 ;  /* 0x0000000109097824 */ /* 0x000fe200078e0202 */
[----:B------:R-:W-:Y:S01]  /*0a30*/  ISETP.GE.OR P3, PT, R4, c[0x0][0x1cc], !P5 ;  /* 0x0000730004007a0c */ /* 0x000fe20006f66670 */
[----:B------:R-:W-:Y:S01]  /*0a40*/  IMAD.SHL.U32 R2, R10, 0x200, RZ ;  /* 0x000002000a027824 */ /* 0x000fe200078e00ff */
[----:B------:R-:W-:Y:S01]  /*0a50*/  ISETP.GE.OR P1, PT, R4, c[0x0][0x19c], !P1 ;  /* 0x0000670004007a0c */ /* 0x000fe20004f26670 */
[----:B------:R-:W-:Y:S01]  /*0a60*/  IMAD.WIDE.U32 R8, R206, c[0x0][0x1e8], R8 ;  /* 0x00007a00ce087a25 */ /* 0x000fe200078e0008 */
[----:B------:R-:W-:-:S02]  /*0a70*/  ISETP.GE.OR P6, PT, R4, c[0x0][0x19c], !P6 ;  /* 0x0000670004007a0c */ /* 0x000fc400077c6670 */
[----:B------:R-:W-:Y:S01]  /*0a80*/  ISETP.GE.OR P5, PT, R4, c[0x0][0x19c], !P5 ;  /* 0x0000670004007a0c */ /* 0x000fe20006fa6670 */
[----:B------:R-:W-:Y:S02]  /*0a90*/  IMAD.IADD R13, R9, 0x1, R12 ;  /* 0x00000001090d7824 */ /* 0x000fe400078e020c */
[----:B------:R-:W-:Y:S02]  /*0aa0*/  IMAD.SHL.U32 R9, R214, 0x40, RZ ;  /* 0x00000040d6097824 */ /* 0x000fe400078e00ff */
[----:B------:R-:W-:Y:S02]  /*0ab0*/  IMAD.MOV.U32 R12, RZ, RZ, R8 ;  /* 0x000000ffff0c7224 */ /* 0x000fe400078e0008 */
[----:B------:R-:W-:Y:S01]  /*0ac0*/  IMAD R0, R0, c[0x0][0x1b0], RZ ;  /* 0x00006c0000007a24 */ /* 0x000fe200078e02ff */
[----:B------:R-:W-:Y:S01]  /*0ad0*/  LOP3.LUT R9, R9, 0x1c0, RZ, 0xc0, !PT ;  /* 0x000001c009097812 */ /* 0x000fe200078ec0ff */
[----:B------:R-:W-:-:S03]  /*0ae0*/  IMAD.WIDE.U32 R12, R24, c[0x0][0x1d8], R12 ;  /* 0x00007600180c7a25 */ /* 0x000fc600078e000c */
[----:B------:R-:W-:Y:S01]  /*0af0*/  LOP3.LUT R8, R9, 0x38, R4, 0xf8, !PT ;  /* 0x0000003809087812 */ /* 0x000fe200078ef804 */
[----:B------:R-:W-:Y:S01]  /*0b00*/  IMAD.IADD R7, R13, 0x1, R7 ;  /* 0x000000010d077824 */ /* 0x000fe200078e0207 */
[----:B------:R-:W-:Y:S01]  /*0b10*/  SHF.R.U32.HI R9, RZ, 0x3, R9 ;  /* 0x00000003ff097819 */ /* 0x000fe20000011609 */
[C---:B------:R-:W-:Y:S01]  /*0b20*/  IMAD R0, R3.reuse, c[0x0][0x1b4], R0 ;  /* 0x00006d0003007a24 */ /* 0x040fe200078e0200 */
[----:B------:R-:W-:Y:S01]  /*0b30*/  LEA R22, P0, R12, c[0x0][0x1c0], 0x1 ;  /* 0x000070000c167a11 */ /* 0x000fe200078008ff */
[----:B------:R-:W-:Y:S01]  /*0b40*/  IMAD.WIDE.U32 R28, R3, c[0x0][0x1b0], R4 ;  /* 0x00006c00031c7a25 */ /* 0x000fe200078e0004 */
[----:B------:R-:W-:Y:S02]  /*0b50*/  LOP3.LUT R9, R2, R8, R9, 0xf6, !PT ;  /* 0x0000000802097212 */ /* 0x000fe400078ef609 */
[----:B------:R-:W-:Y:S01]  /*0b60*/  LEA.HI.X R23, R12, c[0x0][0x1c4], R7, 0x1, P0 ;  /* 0x000071000c177a11 */ /* 0x000fe200000f0c07 */
[----:B------:R-:W-:Y:S01]  /*0b70*/  IMAD.IADD R29, R29, 0x1, R0 ;  /* 0x000000011d1d7824 */ /* 0x000fe200078e0200 */
[----:B------:R-:W-:Y:S01]  /*0b80*/  LEA.HI R12, R197, R210, RZ, 0x2 ;  /* 0x000000d2c50c7211 */ /* 0x000fe200078f10ff */
[----:B------:R-:W-:Y:S01]  /*0b90*/  IMAD.SHL.U32 R9, R9, 0x2, RZ ;  /* 0x0000000209097824 */ /* 0x000fe200078e00ff */
[----:B------:R-:W-:Y:S01]  /*0ba0*/  IADD3 R26, P0, R22, UR4, RZ ;  /* 0x00000004161a7c10 */ /* 0x000fe2000ff1e0ff */
[----:B------:R-:W-:Y:S01]  /*0bb0*/  IMAD R3, R6, c[0x0][0x1b8], RZ ;  /* 0x00006e0006037a24 */ /* 0x000fe200078e02ff */
[--C-:B------:R-:W-:Y:S01]  /*0bc0*/  SHF.R.S32.HI R14, RZ, 0x2, R12.reuse ;  /* 0x00000002ff0e7819 */ /* 0x100fe2000001140c */
[----:B------:R-:W-:Y:S01]  /*0bd0*/  IMAD.SHL.U32 R218, R210, 0x4, RZ ;  /* 0x00000004d2da7824 */ /* 0x000fe200078e00ff */
[----:B------:R-:W-:Y:S01]  /*0be0*/  SHF.R.S32.HI R7, RZ, 0x1f, R12 ;  /* 0x0000001fff077819 */ /* 0x000fe2000001140c */
[----:B------:R-:W-:Y:S01]  /*0bf0*/  @!PT LDS RZ, [RZ] ;  /* 0x00000000fffff984 */ /* 0x000fe20000000800 */
[----:B------:R-:W-:Y:S01]  /*0c00*/  @!PT LDS RZ, [RZ] ;  /* 0x00000000fffff984 */ /* 0x000fe20000000800 */
[----:B------:R-:W-:Y:S01]  /*0c10*/  @!PT LDS RZ, [RZ] ;  /* 0x00000000fffff984 */ /* 0x000fe20000000800 */
[----:B------:R1:W-:Y:S01]  /*0c20*/  LDGSTS.E.BYPASS.LTC128B.128 [R9+0x4080], [R22.64], !P2 ;  /* 0x0408000016097fae */ /* 0x0003e2000d101d4c */
[----:B------:R-:W-:Y:S01]  /*0c30*/  IADD3.X R27, R23, UR5, RZ, P0, !PT ;  /* 0x00000005171b7c10 */ /* 0x000fe200087fe4ff */
[----:B------:R-:W-:Y:S01]  /*0c40*/  IMAD R0, R206, c[0x0][0x1bc], R3 ;  /* 0x00006f00ce007a24 */ /* 0x000fe200078e0203 */
[----:B------:R-:W-:Y:S01]  /*0c50*/  LEA.HI R7, R7, R14, RZ, 0x3 ;  /* 0x0000000e07077211 */ /* 0x000fe200078f18ff */
[----:B------:R-:W-:Y:S01]  /*0c60*/  IMAD R3, R6, c[0x0][0x188], RZ ;  /* 0x0000620006037a24 */ /* 0x000fe200078e02ff */
[----:B------:R-:W-:Y:S01]  /*0c70*/  ISETP.GE.AND P2, PT, R11, 0x61, PT ;  /* 0x000000610b00780c */ /* 0x000fe20003f46270 */
[----:B------:R2:W-:Y:S01]  /*0c80*/  LDGSTS.E.BYPASS.LTC128B.128 [R9+0x5080], [R26.64], !P4 ;  /* 0x050800001a097fae */ /* 0x0005e2000e101d4c */
[----:B------:R-:W-:Y:S01]  /*0c90*/  LOP3.LUT R7, R7, 0xfffffff8, RZ, 0xc0, !PT ;  /* 0xfffffff807077812 */ /* 0x000fe200078ec0ff */
[----:B------:R-:W-:Y:S01]  /*0ca0*/  IMAD R208, R206, c[0x0][0x18c], R3 ;  /* 0x00006300ced07a24 */ /* 0x000fe200078e0203 */
[----:B------:R-:W-:Y:S01]  /*0cb0*/  LEA.HI R13, R21, R18, RZ, 0x1 ;  /* 0x00000012150d7211 */ /* 0x000fe200078f08ff */
[----:B------:R-:W-:Y:S01]  /*0cc0*/  IMAD R3, R239, UR9, RZ ;  /* 0x00000009ef037c24 */ /* 0x000fe2000f8e02ff */
[----:B------:R-:W-:Y:S01]  /*0cd0*/  SHF.R.S32.HI R8, RZ, 0x1f, R205 ;  /* 0x0000001fff087819 */ /* 0x000fe200000114cd */
[----:B------:R-:W-:Y:S01]  /*0ce0*/  IMAD.IADD R7, R14, 0x1, -R7 ;  /* 0x000000010e077824 */ /* 0x000fe200078e0a07 */
[----:B------:R-:W-:Y:S01]  /*0cf0*/  LOP3.LUT R13, R13, 0xfffffffe, RZ, 0xc0, !PT ;  /* 0xfffffffe0d0d7812 */ /* 0x000fe200078ec0ff */
[----:B------:R-:W-:Y:S01]  /*0d00*/  IMAD R203, R215, c[0x0][0x178], RZ ;  /* 0x00005e00d7cb7a24 */ /* 0x000fe200078e02ff */
[----:B------:R-:W-:Y:S01]  /*0d10*/  SHF.R.S32.HI R219, RZ, 0x1f, R218 ;  /* 0x0000001fffdb7819 */ /* 0x000fe200000114da */
[----:B------:R-:W-:Y:S01]  /*0d20*/  IMAD R226, R8, c[0x0][0x270], RZ ;  /* 0x00009c0008e27a24 */ /* 0x000fe200078e02ff */
[----:B------:R-:W-:Y:S01]  /*0d30*/  ISETP.GE.AND P4, PT, R4, c[0x0][0x16c], PT ;  /* 0x00005b0004007a0c */ /* 0x000fe20003f86270 */
[----:B------:R-:W-:Y:S01]  /*0d40*/  IMAD.IADD R11, R18, 0x1, -R13 ;  /* 0x00000001120b7824 */ /* 0x000fe200078e0a0d */
[-C--:B------:R-:W-:Y:S01]  /*0d50*/  LEA.HI R13, R197, R210.reuse, RZ, 0x5 ;  /* 0x000000d2c50d7211 */ /* 0x080fe200078f28ff */
[----:B------:R-:W-:Y:S01]  /*0d60*/  IMAD R18, R8, c[0x0][0x180], RZ ;  /* 0x0000600008127a24 */ /* 0x000fe200078e02ff */
[----:B------:R-:W-:Y:S01]  /*0d70*/  LOP3.LUT R21, R21, 0xfffffff0, RZ, 0xc0, !PT ;  /* 0xfffffff015157812 */ /* 0x000fe200078ec0ff */
[----:B------:R-:W-:Y:S01]  /*0d80*/  IMAD R226, R205, c[0x0][0x274], R226 ;  /* 0x00009d00cde27a24 */ /* 0x000fe200078e02e2 */
[----:B------:R-:W-:Y:S01]  /*0d90*/  LEA.HI R197, R197, R210, RZ, 0x7 ;  /* 0x000000d2c5c57211 */ /* 0x000fe200078f38ff */
[----:B------:R-:W-:Y:S01]  /*0da0*/  IMAD R18, R205, c[0x0][0x184], R18 ;  /* 0x00006100cd127a24 */ /* 0x000fe200078e0212 */
[----:B------:R-:W-:Y:S01]  /*0db0*/  IADD3 R222, R9, 0x4080, RZ ;  /* 0x0000408009de7810 */ /* 0x000fe20007ffe0ff */
[----:B------:R-:W-:Y:S01]  /*0dc0*/  IMAD R203, R214, c[0x0][0x17c], R203 ;  /* 0x00005f00d6cb7a24 */ /* 0x000fe200078e02cb */
[----:B-1----:R-:W-:Y:S01]  /*0dd0*/  IADD3 R22, P0, R26, UR4, RZ ;  /* 0x000000041a167c10 */ /* 0x002fe2000ff1e0ff */
[----:B------:R-:W-:Y:S01]  /*0de0*/  IMAD R224, R8, c[0x0][0x288], RZ ;  /* 0x0000a20008e07a24 */ /* 0x000fe200078e02ff */
[----:B------:R-:W-:Y:S01]  /*0df0*/  SHF.R.U32.HI R197, RZ, 0x4, R197 ;  /* 0x00000004ffc57819 */ /* 0x000fe200000116c5 */
[----:B------:R-:W-:Y:S01]  /*0e00*/  IMAD.MOV.U32 R199, RZ, RZ, 0x40 ;  /* 0x00000040ffc77424 */ /* 0x000fe200078e00ff */
[----:B------:R-:W-:Y:S01]  /*0e10*/  IADD3.X R23, R27, UR5, RZ, P0, !PT ;  /* 0x000000051b177c10 */ /* 0x000fe200087fe4ff */
[C---:B------:R-:W-:Y:S01]  /*0e20*/  IMAD R224, R205.reuse, c[0x0][0x28c], R224 ;  /* 0x0000a300cde07a24 */ /* 0x040fe200078e02e0 */
[C---:B------:R-:W-:Y:S01]  /*0e30*/  ISETP.GE.OR P0, PT, R4.reuse, c[0x0][0x1cc], !P2 ;  /* 0x0000730004007a0c */ /* 0x040fe20005706670 */
[----:B--2---:R-:W-:Y:S01]  /*0e40*/  IMAD.WIDE.U32 R26, R205, c[0x0][0x180], R4 ;  /* 0x00006000cd1a7a25 */ /* 0x004fe200078e0004 */
[----:B------:R-:W-:Y:S01]  /*0e50*/  ISETP.GE.OR P2, PT, R4, c[0x0][0x19c], !P2 ;  /* 0x0000670004007a0c */ /* 0x000fe20005746670 */
[----:B------:R1:W-:Y:S01]  /*0e60*/  LDGSTS.E.BYPASS.LTC128B.128 [R9+0x6080], [R22.64], !P3 ;  /* 0x0608000016097fae */ /* 0x0003e2000d901d4c */
[----:B------:R-:W-:Y:S01]  /*0e70*/  IADD3 R14, P3, R22, UR4, RZ ;  /* 0x00000004160e7c10 */ /* 0x000fe2000ff7e0ff */
[----:B------:R-:W-:Y:S01]  /*0e80*/  IMAD.IADD R19, R27, 0x1, R18 ;  /* 0x000000011b137824 */ /* 0x000fe200078e0212 */
[----:B------:R-:W-:Y:S01]  /*0e90*/  IADD3 R217, R9, 0x8080, RZ ;  /* 0x0000808009d97810 */ /* 0x000fe20007ffe0ff */
[----:B------:R-:W-:Y:S01]  /*0ea0*/  IMAD.MOV.U32 R18, RZ, RZ, R26 ;  /* 0x000000ffff127224 */ /* 0x000fe200078e001a */
[----:B------:R-:W-:Y:S01]  /*0eb0*/  IADD3.X R15, R23, UR5, RZ, P3, !PT ;  /* 0x00000005170f7c10 */ /* 0x000fe20009ffe4ff */
[----:B------:R-:W-:Y:S01]  /*0ec0*/  ULDC.64 UR4, c[0x0][0x1a8] ;  /* 0x00006a0000047ab9 */ /* 0x000fe20000000a00 */
[----:B------:R-:W-:Y:S01]  /*0ed0*/  IMAD.WIDE.U32 R26, R205, c[0x0][0x270], R218 ;  /* 0x00009c00cd1a7a25 */ /* 0x000fe200078e00da */
[----:B------:R-:W-:Y:S01]  /*0ee0*/  USHF.L.U64.HI UR5, UR4, UR8, UR5 ;  /* 0x0000000804057299 */ /* 0x000fe20008010205 */
[----:B------:R-:W-:Y:S01]  /*0ef0*/  ISETP.GE.AND P3, PT, R4, c[0x0][0x1fc], PT ;  /* 0x00007f0004007a0c */ /* 0x000fe20003f66270 */
[----:B------:R2:W-:Y:S01]  /*0f00*/  LDGSTS.E.BYPASS.LTC128B.128 [R9+0x7080], [R14.64], !P0 ;  /* 0x070800000e097fae */ /* 0x0005e2000c101d4c */
[----:B------:R-:W-:Y:S01]  /*0f10*/  USHF.L.U32 UR4, UR4, 0x6, URZ ;  /* 0x0000000604047899 */ /* 0x000fe2000800063f */
[----:B------:R-:W-:-:S02]  /*0f20*/  IMAD.WIDE.U32 R18, R206, c[0x0][0x188], R18 ;  /* 0x00006200ce127a25 */ /* 0x000fc400078e0012 */
[----:B------:R-:W0:Y:S02]  /*0f30*/  LDGDEPBAR ;  /* 0x00000000000079af */ /* 0x000e240000000000 */
[----:B------:R-:W-:Y:S02]  /*0f40*/  IMAD.IADD R209, R19, 0x1, R208 ;  /* 0x0000000113d17824 */ /* 0x000fe400078e02d0 */
[----:B------:R-:W-:Y:S02]  /*0f50*/  IMAD.MOV.U32 R208, RZ, RZ, R18 ;  /* 0x000000ffffd07224 */ /* 0x000fe400078e0012 */
[----:B------:R-:W-:Y:S02]  /*0f60*/  IMAD.IADD R227, R27, 0x1, R226 ;  /* 0x000000011be37824 */ /* 0x000fe400078e02e2 */
[----:B------:R-:W-:Y:S02]  /*0f70*/  IMAD.MOV.U32 R226, RZ, RZ, R26 ;  /* 0x000000ffffe27224 */ /* 0x000fe400078e001a */
[----:B------:R-:W-:-:S04]  /*0f80*/  IMAD.WIDE.U32 R208, R214, c[0x0][0x178], R208 ;  /* 0x00005e00d6d07a25 */ /* 0x000fc800078e00d0 */
[----:B-1----:R-:W-:-:S04]  /*0f90*/  IMAD.WIDE.U32 R22, R206, c[0x0][0x1b8], R28 ;  /* 0x00006e00ce167a25 */ /* 0x002fc800078e001c */
[----:B------:R-:W-:Y:S02]  /*0fa0*/  IMAD.IADD R23, R23, 0x1, R0 ;  /* 0x0000000117177824 */ /* 0x000fe400078e0200 */
[----:B------:R-:W-:Y:S02]  /*0fb0*/  IMAD R0, R25, c[0x0][0x1a8], RZ ;  /* 0x00006a0019007a24 */ /* 0x000fe400078e02ff */
[----:B------:R-:W-:Y:S02]  /*0fc0*/  IMAD R26, R8, c[0x0][0x210], RZ ;  /* 0x00008400081a7a24 */ /* 0x000fe400078e02ff */
[C---:B------:R-:W-:Y:S02]  /*0fd0*/  IMAD R0, R24.reuse, c[0x0][0x1ac], R0 ;  /* 0x00006b0018007a24 */ /* 0x040fe400078e0200 */
[----:B------:R-:W-:-:S04]  /*0fe0*/  IMAD.WIDE.U32 R24, R24, c[0x0][0x1a8], R22 ;  /* 0x00006a0018187a25 */ /* 0x000fc800078e0016 */
[----:B------:R-:W-:Y:S01]  /*0ff0*/  IMAD.IADD R0, R25, 0x1, R0 ;  /* 0x0000000119007824 */ /* 0x000fe200078e0200 */
[C---:B------:R-:W-:Y:S01]  /*1000*/  LEA R22, P0, R24.reuse, c[0x0][0x190], 0x1 ;  /* 0x0000640018167a11 */ /* 0x040fe200078008ff */
[----:B------:R-:W-:Y:S02]  /*1010*/  IMAD.IADD R203, R209, 0x1, R203 ;  /* 0x00000001d1cb7824 */ /* 0x000fe400078e02cb */
[----:B------:R-:W-:Y:S01]  /*1020*/  IMAD R26, R205, c[0x0][0x214], R26 ;  /* 0x00008500cd1a7a24 */ /* 0x000fe200078e021a */
[----:B------:R-:W-:Y:S01]  /*1030*/  LEA.HI.X R23, R24, c[0x0][0x194], R0, 0x1, P0 ;  /* 0x0000650018177a11 */ /* 0x000fe200000f0c00 */
[----:B------:R-:W-:Y:S01]  /*1040*/  IMAD.WIDE.U32 R24, R239, c[0x0][0x178], RZ ;  /* 0x00005e00ef187a25 */ /* 0x000fe200078e00ff */
[----:B------:R-:W-:-:S03]  /*1050*/  SHF.R.S32.HI R0, RZ, 0x1f, R239 ;  /* 0x0000001fff007819 */ /* 0x000fc600000114ef */
[----:B------:R1:W-:Y:S01]  /*1060*/  LDGSTS.E.BYPASS.LTC128B.128 [R9+0x80], [R22.64], !P1 ;  /* 0x0008000016097fae */ /* 0x0003e2000c901d4c */
[----:B------:R-:W-:Y:S01]  /*1070*/  IADD3 R28, P1, R22, UR4, RZ ;  /* 0x00000004161c7c10 */ /* 0x000fe2000ff3e0ff */
[----:B--2---:R-:W-:Y:S01]  /*1080*/  IMAD R14, R0, UR10, R3 ;  /* 0x0000000a000e7c24 */ /* 0x004fe2000f8e0203 */
[----:B------:R-:W-:Y:S01]  /*1090*/  LEA R3, P0, R24, R208, 0x6 ;  /* 0x000000d018037211 */ /* 0x000fe200078030ff */
[----:B------:R-:W-:Y:S01]  /*10a0*/  IMAD R0, R0, c[0x0][0x178], RZ ;  /* 0x00005e0000007a24 */ /* 0x000fe200078e02ff */
[----:B------:R-:W-:Y:S01]  /*10b0*/  IADD3.X R29, R23, UR5, RZ, P1, !PT ;  /* 0x00000005171d7c10 */ /* 0x000fe20008ffe4ff */
[----:B------:R-:W-:-:S04]  /*10c0*/  IMAD.WIDE.U32 R4, R205, c[0x0][0x210], R4 ;  /* 0x00008400cd047a25 */ /* 0x000fc800078e0004 */
[----:B------:R-:W-:Y:S01]  /*10d0*/  IMAD R0, R239, c[0x0][0x17c], R0 ;  /* 0x00005f00ef007a24 */ /* 0x000fe200078e0200 */
[----:B------:R2:W-:Y:S01]  /*10e0*/  LDGSTS.E.BYPASS.LTC128B.128 [R9+0x1080], [R28.64], !P6 ;  /* 0x010800001c097fae */ /* 0x0005e2000f101d4c */
[----:B------:R-:W-:Y:S02]  /*10f0*/  IMAD.IADD R27, R5, 0x1, R26 ;  /* 0x00000001051b7824 */ /* 0x000fe400078e021a */
[----:B------:R-:W-:Y:S02]  /*1100*/  IMAD.IADD R0, R25, 0x1, R0 ;  /* 0x0000000119007824 */ /* 0x000fe400078e0200 */
[----:B------:R-:W-:Y:S01]  /*1110*/  IMAD.MOV.U32 R26, RZ, RZ, R4 ;  /* 0x000000ffff1a7224 */ /* 0x000fe200078e0004 */
[----:B------:R-:W-:Y:S01]  /*1120*/  SHF.R.S32.HI R4, RZ, 0x5, R13 ;  /* 0x00000005ff047819 */ /* 0x000fe2000001140d */
[----:B------:R-:W-:Y:S01]  /*1130*/  IMAD R5, R6, c[0x0][0x218], RZ ;  /* 0x0000860006057a24 */ /* 0x000fe200078e02ff */
[----:B------:R-:W-:Y:S01]  /*1140*/  LEA.HI.X R0, R24, R203, R0, 0x6, P0 ;  /* 0x000000cb18007211 */ /* 0x000fe200000f3400 */
[----:B------:R-:W-:Y:S01]  /*1150*/  IMAD.WIDE.U32 R18, R205, c[0x0][0x288], R218 ;  /* 0x0000a200cd127a25 */ /* 0x000fe200078e00da */
[----:B------:R-:W-:-:S03]  /*1160*/  LEA R24, P0, R3, c[0x0][0x160], 0x1 ;  /* 0x0000580003187a11 */ /* 0x000fc600078008ff */
[----:B------:R-:W-:Y:S01]  /*1170*/  IMAD R220, R206, c[0x0][0x21c], R5 ;  /* 0x00008700cedc7a24 */ /* 0x000fe200078e0205 */
[----:B------:R-:W-:Y:S01]  /*1180*/  LEA.HI.X R25, R3, c[0x0][0x164], R0, 0x1, P0 ;  /* 0x0000590003197a11 */ /* 0x000fe200000f0c00 */
[----:B------:R-:W-:Y:S01]  /*1190*/  IMAD R5, R11, 0x800, R2 ;  /* 0x000008000b057824 */ /* 0x000fe200078e0202 */
[----:B-1----:R-:W-:Y:S01]  /*11a0*/  IADD3 R22, P1, R28, UR4, RZ ;  /* 0x000000041c167c10 */ /* 0x002fe2000ff3e0ff */
[----:B------:R-:W-:Y:S01]  /*11b0*/  IMAD.IADD R225, R19, 0x1, R224 ;  /* 0x0000000113e17824 */ /* 0x000fe200078e02e0 */
[----:B------:R-:W-:Y:S01]  /*11c0*/  LEA.HI R3, R13, R4, RZ, 0x1 ;  /* 0x000000040d037211 */ /* 0x000fe200078f08ff */
[----:B------:R-:W-:Y:S01]  /*11d0*/  IMAD.SHL.U32 R19, R239, 0x40, RZ ;  /* 0x00000040ef137824 */ /* 0x000fe200078e00ff */
[----:B------:R-:W-:Y:S01]  /*11e0*/  IADD3.X R23, R29, UR5, RZ, P1, !PT ;  /* 0x000000051d177c10 */ /* 0x000fe20008ffe4ff */
[----:B------:R-:W-:Y:S01]  /*11f0*/  IMAD.MOV.U32 R192, RZ, RZ, 0x20 ;  /* 0x00000020ffc07424 */ /* 0x000fe200078e00ff */
[----:B------:R-:W-:Y:S01]  /*1200*/  IADD3 R30, P1, R22, UR4, RZ ;  /* 0x00000004161e7c10 */ /* 0x000fe2000ff3e0ff */
[----:B------:R-:W-:Y:S01]  /*1210*/  IMAD.IADD R21, R210, 0x1, -R21 ;  /* 0x00000001d2157824 */ /* 0x000fe200078e0a15 */
[----:B------:R-:W-:Y:S01]  /*1220*/  LOP3.LUT R3, R3, 0xfffffffe, RZ, 0xc0, !PT ;  /* 0xfffffffe03037812 */ /* 0x000fe200078ec0ff */
[----:B------:R1:W-:Y:S01]  /*1230*/  LDGSTS.E.BYPASS.LTC128B.128 [R9+0x2080], [R22.64], !P5 ;  /* 0x0208000016097fae */ /* 0x0003e2000e901d4c */
[----:B------:R-:W-:Y:S01]  /*1240*/  IADD3.X R31, R23, UR5, RZ, P1, !PT ;  /* 0x00000005171f7c10 */ /* 0x000fe20008ffe4ff */
[----:B------:R-:W-:Y:S01]  /*1250*/  IMAD.WIDE.U32 R26, R206, c[0x0][0x218], R26 ;  /* 0x00008600ce1a7a25 */ /* 0x000fe200078e001a */
[C---:B------:R-:W-:Y:S01]  /*1260*/  LOP3.LUT P1, RZ, R17.reuse, 0x4, RZ, 0xc0, !PT ;  /* 0x0000000411ff7812 */ /* 0x040fe2000782c0ff */
[----:B------:R-:W-:Y:S01]  /*1270*/  ULDC.64 UR4, c[0x0][0x178] ;  /* 0x00005e0000047ab9 */ /* 0x000fe20000000a00 */
[C---:B------:R-:W-:Y:S01]  /*1280*/  LOP3.LUT P0, RZ, R17.reuse, 0x2, RZ, 0xc0, !PT ;  /* 0x0000000211ff7812 */ /* 0x040fe2000780c0ff */
[----:B------:R3:W-:Y:S01]  /*1290*/  LDGSTS.E.BYPASS.LTC128B.128 [R9+0x3080], [R30.64], !P2 ;  /* 0x030800001e097fae */ /* 0x0007e2000d101d4c */
[----:B------:R-:W-:Y:S01]  /*12a0*/  IMAD.SHL.U32 R17, R17, 0x40, RZ ;  /* 0x0000004011117824 */ /* 0x000fe200078e00ff */
[----:B------:R-:W-:Y:S01]  /*12b0*/  IADD3 R0, -R214, c[0x0][0x168], -R19 ;  /* 0x00005a00d6007a10 */ /* 0x000fe20007ffe913 */
[C---:B------:R-:W-:Y:S01]  /*12c0*/  IMAD.IADD R198, R4.reuse, 0x1, -R3 ;  /* 0x0000000104c67824 */ /* 0x040fe200078e0a03 */
[----:B------:R-:W0:Y:S01]  /*12d0*/  LDGDEPBAR ;  /* 0x00000000000079af */ /* 0x000e220000000000 */
[----:B------:R-:W-:Y:S01]  /*12e0*/  IMAD.SHL.U32 R4, R4, 0x10, RZ ;  /* 0x0000001004047824 */ /* 0x000fe200078e00ff */
[----:B------:R-:W-:Y:S01]  /*12f0*/  LOP3.LUT R17, R17, 0x1c0, RZ, 0xc0, !PT ;  /* 0x000001c011117812 */ /* 0x000fe200078ec0ff */
[----:B------:R-:W-:Y:S01]  /*1300*/  IMAD.MOV.U32 R224, RZ, RZ, R18 ;  /* 0x000000ffffe07224 */ /* 0x000fe200078e0012 */
[----:B------:R-:W-:Y:S01]  /*1310*/  SEL R3, R199, 0xffffffc0, !P1 ;  /* 0xffffffc0c7037807 */ /* 0x000fe20004800000 */
[----:B------:R-:W-:Y:S01]  /*1320*/  IMAD.IADD R221, R27, 0x1, R220 ;  /* 0x000000011bdd7824 */ /* 0x000fe200078e02dc */
[----:B------:R-:W-:Y:S01]  /*1330*/  LOP3.LUT R196, R17, 0x8, R16, 0xf8, !PT ;  /* 0x0000000811c47812 */ /* 0x000fe200078ef810 */
[----:B------:R-:W-:Y:S01]  /*1340*/  IMAD.MOV.U32 R220, RZ, RZ, R26 ;  /* 0x000000ffffdc7224 */ /* 0x000fe200078e001a */
[C---:B------:R-:W-:Y:S01]  /*1350*/  ISETP.LT.OR P2, PT, R0.reuse, 0x1, P4 ;  /* 0x000000010000780c */ /* 0x040fe20002741670 */
[----:B------:R-:W-:Y:S01]  /*1360*/  IMAD R235, R215, c[0x0][0x208], RZ ;  /* 0x00008200d7eb7a24 */ /* 0x000fe200078e02ff */
[----:B------:R-:W-:Y:S01]  /*1370*/  ISETP.LT.OR P6, PT, R0, 0x21, P4 ;  /* 0x000000210000780c */ /* 0x000fe200027c1670 */
[----:B------:R-:W-:Y:S01]  /*1380*/  IMAD.WIDE.U32 R220, R214, c[0x0][0x208], R220 ;  /* 0x00008200d6dc7a25 */ /* 0x000fe200078e00dc */
[C---:B------:R-:W-:Y:S01]  /*1390*/  ISETP.LT.OR P5, PT, R0.reuse, 0x1, P3 ;  /* 0x000000010000780c */ /* 0x040fe20001fa1670 */
[----:B------:R-:W-:Y:S01]  /*13a0*/  USHF.L.U32 UR14, UR4, 0x6, URZ ;  /* 0x00000006040e7899 */ /* 0x000fe2000800063f */
[----:B------:R-:W-:Y:S01]  /*13b0*/  ISETP.LT.OR P1, PT, R0, 0x21, P3 ;  /* 0x000000210000780c */ /* 0x000fe20001f21670 */
[----:B------:R-:W-:Y:S01]  /*13c0*/  IMAD R235, R214, c[0x0][0x20c], R235 ;  /* 0x00008300d6eb7a24 */ /* 0x000fe200078e02eb */
[----:B------:R-:W-:Y:S01]  /*13d0*/  SHF.R.S32.HI R18, RZ, 0x1f, R21 ;  /* 0x0000001fff127819 */ /* 0x000fe20000011415 */
[----:B------:R-:W-:Y:S01]  /*13e0*/  IMAD.MOV.U32 R234, RZ, RZ, R220 ;  /* 0x000000ffffea7224 */ /* 0x000fe200078e00dc */
[----:B-1----:R-:W-:Y:S01]  /*13f0*/  LOP3.LUT R23, R17, 0x30, R4, 0xf8, !PT ;  /* 0x0000003011177812 */ /* 0x002fe200078ef804 */
[----:B------:R-:W-:Y:S01]  /*1400*/  IMAD.IADD R235, R221, 0x1, R235 ;  /* 0x00000001ddeb7824 */ /* 0x000fe200078e02eb */
[----:B------:R-:W-:Y:S01]  /*1410*/  SHF.R.U32.HI R17, RZ, 0x3, R17 ;  /* 0x00000003ff117819 */ /* 0x000fe20000011611 */
[----:B------:R-:W-:Y:S01]  /*1420*/  USHF.L.U64.HI UR8, UR4, UR8, UR5 ;  /* 0x0000000804087299 */ /* 0x000fe20008010205 */
[----:B------:R-:W-:Y:S01]  /*1430*/  LEA.HI R15, R18, R21, RZ, 0x3 ;  /* 0x00000015120f7211 */ /* 0x000fe200078f18ff */
[----:B------:R-:W-:Y:S01]  /*1440*/  IMAD R213, R6, c[0x0][0x278], RZ ;  /* 0x00009e0006d57a24 */ /* 0x000fe200078e02ff */
[----:B------:R-:W-:-:S04]  /*1450*/  DEPBAR.LE SB0, 0x1 ;  /* 0x000080400000791a */ /* 0x000fc80000000000 */
[----:B------:R-:W-:Y:S01]  /*1460*/  LOP3.LUT R196, R196, R17, RZ, 0x3c, !PT ;  /* 0x00000011c4c47212 */ /* 0x000fe200078e3cff */
[----:B------:R-:W-:Y:S01]  /*1470*/  IMAD.WIDE.U32 R226, R206, c[0x0][0x278], R226 ;  /* 0x00009e00cee27a25 */ /* 0x000fe200078e00e2 */
[----:B------:R-:W-:Y:S01]  /*1480*/  LOP3.LUT R4, R15, 0xfffffff8, RZ, 0xc0, !PT ;  /* 0xfffffff80f047812 */ /* 0x000fe200078ec0ff */
[----:B------:R-:W-:Y:S01]  /*1490*/  USHF.L.U32 UR5, UR6, 0x5, URZ ;  /* 0x0000000506057899 */ /* 0x000fe2000800063f */
[----:B------:R-:W-:Y:S01]  /*14a0*/  LOP3.LUT R16, R23, 0x8, R16, 0xf8, !PT ;  /* 0x0000000817107812 */ /* 0x000fe200078ef810 */
[----:B------:R-:W-:Y:S01]  /*14b0*/  IMAD.IADD R196, R5, 0x1, R196 ;  /* 0x0000000105c47824 */ /* 0x000fe200078e02c4 */
[----:B------:R-:W-:Y:S01]  /*14c0*/  SEL R5, R192, 0xffffffe0, !P0 ;  /* 0xffffffe0c0057807 */ /* 0x000fe20004000000 */
[----:B------:R-:W-:Y:S01]  /*14d0*/  IMAD.IADD R4, R21, 0x1, -R4 ;  /* 0x0000000115047824 */ /* 0x000fe200078e0a04 */
[----:B------:R-:W-:Y:S01]  /*14e0*/  IADD3 R26, P0, R24, UR14, RZ ;  /* 0x0000000e181a7c10 */ /* 0x000fe2000ff1e0ff */
[----:B------:R-:W-:Y:S01]  /*14f0*/  IMAD.SHL.U32 R196, R196, 0x2, RZ ;  /* 0x00000002c4c47824 */ /* 0x000fe200078e00ff */
[----:B------:R-:W-:Y:S01]  /*1500*/  BAR.SYNC.DEFER_BLOCKING 0x0 ;  /* 0x0000000000007b1d */ /* 0x000fe20000010000 */
[----:B------:R-:W-:Y:S01]  /*1510*/  IMAD.WIDE.U32 R20, R239, UR10, R234 ;  /* 0x0000000aef147c25 */ /* 0x000fe2000f8e00ea */
[----:B------:R-:W-:-:S02]  /*1520*/  IADD3.X R27, R25, UR8, RZ, P0, !PT ;  /* 0x00000008191b7c10 */ /* 0x000fc400087fe4ff */
[----:B------:R-:W-:Y:S01]  /*1530*/  LOP3.LUT R13, R13, 0xffffffe0, RZ, 0xc0, !PT ;  /* 0xffffffe00d0d7812 */ /* 0x000fe200078ec0ff */
[----:B------:R-:W-:Y:S01]  /*1540*/  IMAD.IADD R2, R196, 0x1, R3 ;  /* 0x00000001c4027824 */ /* 0x000fe200078e0203 */
[----:B------:R-:W-:Y:S01]  /*1550*/  LEA R22, P0, R20, c[0x0][0x1f0], 0x1 ;  /* 0x00007c0014167a11 */ /* 0x000fe200078008ff */
[----:B------:R-:W-:Y:S01]  /*1560*/  IMAD.IADD R3, R196, 0x1, R5 ;  /* 0x00000001c4037824 */ /* 0x000fe200078e0205 */
[----:B------:R-:W-:Y:S01]  /*1570*/  LOP3.LUT R16, R16, R17, RZ, 0x3c, !PT ;  /* 0x0000001110107212 */ /* 0x000fe200078e3cff */
[----:B------:R-:W-:Y:S01]  /*1580*/  IMAD.IADD R0, R5, 0x1, R2 ;  /* 0x0000000105007824 */ /* 0x000fe200078e0202 */
[----:B------:R-:W-:Y:S01]  /*1590*/  UMOV UR4, 0x5 ;  /* 0x0000000500047882 */ /* 0x000fe20000000000 */
[----:B------:R-:W-:Y:S01]  /*15a0*/  IMAD.IADD R5, R21, 0x1, R14 ;  /* 0x0000000115057824 */ /* 0x000fe200078e020e */
[----:B------:R-:W-:Y:S01]  /*15b0*/  USHF.L.U64.HI UR4, UR6, UR4, UR7 ;  /* 0x0000000406047299 */ /* 0x000fe20008010207 */
[----:B------:R-:W-:Y:S01]  /*15c0*/  IMAD.SHL.U32 R14, R11, 0x10, RZ ;  /* 0x000000100b0e7824 */ /* 0x000fe200078e00ff */
[----:B------:R-:W-:Y:S01]  /*15d0*/  USHF.L.U32 UR6, UR5, 0x1, URZ ;  /* 0x0000000105067899 */ /* 0x000fe2000800063f */
[----:B------:R-:W-:Y:S01]  /*15e0*/  IMAD R213, R206, c[0x0][0x27c], R213 ;  /* 0x00009f00ced57a24 */ /* 0x000fe200078e02d5 */
[----:B------:R-:W-:Y:S01]  /*15f0*/  LEA.HI.X R23, R20, c[0x0][0x1f4], R5, 0x1, P0 ;  /* 0x00007d0014177a11 */ /* 0x000fe200000f0c05 */
[----:B------:R-:W-:Y:S01]  /*1600*/  IMAD.WIDE.U32 R224, R206, c[0x0][0x290], R224 ;  /* 0x0000a400cee07a25 */ /* 0x000fe200078e00e0 */
[----:B------:R-:W-:Y:S01]  /*1610*/  LOP3.LUT R14, R14, 0x10, RZ, 0xc0, !PT ;  /* 0x000000100e0e7812 */ /* 0x000fe200078ec0ff */
[----:B------:R-:W-:Y:S01]  /*1620*/  USHF.L.U64.HI UR4, UR5, 0x1, UR4 ;  /* 0x0000000105047899 */ /* 0x000fe20008010204 */
[----:B------:R-:W-:Y:S01]  /*1630*/  SHF.R.S32.HI R5, RZ, 0x1f, R19 ;  /* 0x0000001fff057819 */ /* 0x000fe20000011413 */
[----:B------:R-:W-:Y:S01]  /*1640*/  IMAD.IADD R213, R227, 0x1, R213 ;  /* 0x00000001e3d57824 */ /* 0x000fe200078e02d5 */
[----:B------:R-:W-:Y:S01]  /*1650*/  LOP3.LUT R197, R14, 0x8, R197, 0xf8, !PT ;  /* 0x000000080ec57812 */ /* 0x000fe200078ef8c5 */
[----:B------:R-:W-:Y:S01]  /*1660*/  IMAD.SHL.U32 R20, R10, 0x8, RZ ;  /* 0x000000080a147824 */ /* 0x000fe200078e00ff */
[----:B------:R3:W1:Y:S01]  /*1670*/  LDSM.16.M88.4 R144, [R196+0x4080] ;  /* 0x00408000c490783b */ /* 0x0006620000000200 */
[----:B------:R-:W-:-:S02]  /*1680*/  IMAD R21, R6, c[0x0][0x290], RZ ;  /* 0x0000a40006157a24 */ /* 0x000fc400078e02ff */
[----:B------:R-:W-:Y:S01]  /*1690*/  IMAD.IADD R13, R210, 0x1, -R13 ;  /* 0x00000001d20d7824 */ /* 0x000fe200078e0a0d */
[----:B------:R3:W4:Y:S01]  /*16a0*/  LDSM.16.M88.4 R148, [R196+0x6080] ;  /* 0x00608000c494783b */ /* 0x0007220000000200 */
[----:B------:R-:W-:Y:S01]  /*16b0*/  LOP3.LUT R20, R20, 0x18, RZ, 0xc0, !PT ;  /* 0x0000001814147812 */ /* 0x000fe200078ec0ff */
[----:B------:R-:W-:Y:S02]  /*16c0*/  IMAD R21, R206, c[0x0][0x294], R21 ;  /* 0x0000a500ce157a24 */ /* 0x000fe400078e0215 */
[----:B------:R3:W5:Y:S01]  /*16d0*/  LDSM.16.M88.4 R152, [R3+0x4080] ;  /* 0x004080000398783b */ /* 0x0007620000000200 */
[----:B------:R-:W-:Y:S02]  /*16e0*/  IMAD.SHL.U32 R17, R7, 0x40, RZ ;  /* 0x0000004007117824 */ /* 0x000fe400078e00ff */
[----:B------:R-:W-:Y:S01]  /*16f0*/  IMAD.IADD R212, R225, 0x1, R21 ;  /* 0x00000001e1d47824 */ /* 0x000fe200078e0215 */
[----:B------:R3:W1:Y:S01]  /*1700*/  LDSM.16.M88.4 R160, [R3+0x6080] ;  /* 0x0060800003a0783b */ /* 0x0006620000000200 */
[----:B------:R-:W-:Y:S01]  /*1710*/  IMAD R195, R11, 0x200, R16 ;  /* 0x000002000bc37824 */ /* 0x000fe200078e0210 */
[----:B------:R-:W-:Y:S01]  /*1720*/  LOP3.LUT R17, R17, 0x1c0, RZ, 0xc0, !PT ;  /* 0x000001c011117812 */ /* 0x000fe200078ec0ff */
[----:B------:R-:W-:Y:S01]  /*1730*/  IMAD.SHL.U32 R16, R11, 0x8, RZ ;  /* 0x000000080b107824 */ /* 0x000fe200078e00ff */
[----:B------:R3:W1:Y:S01]  /*1740*/  LDSM.16.M88.4 R164, [R2+0x4080] ;  /* 0x0040800002a4783b */ /* 0x0006620000000200 */
[----:B------:R-:W-:Y:S01]  /*1750*/  IMAD.SHL.U32 R194, R15, 0x40, RZ ;  /* 0x000000400fc27824 */ /* 0x000fe200078e00ff */
[----:B------:R-:W-:Y:S01]  /*1760*/  SHF.R.U32.HI R223, RZ, 0x3, R17 ;  /* 0x00000003ffdf7819 */ /* 0x000fe20000011611 */
[----:B------:R-:W-:Y:S01]  /*1770*/  IMAD.SHL.U32 R15, R4, 0x40, RZ ;  /* 0x00000040040f7824 */ /* 0x000fe200078e00ff */
[----:B------:R3:W1:Y:S02]  /*1780*/  LDSM.16.M88.4 R168, [R2+0x6080] ;  /* 0x0060800002a8783b */ /* 0x0006640000000200 */
[----:B------:R-:W-:-:S02]  /*1790*/  LOP3.LUT R223, R223, R17, R20, 0x1e, !PT ;  /* 0x00000011dfdf7212 */ /* 0x000fc400078e1e14 */
[----:B------:R3:W1:Y:S01]  /*17a0*/  LDSM.16.M88.4 R172, [R0+0x4080] ;  /* 0x0040800000ac783b */ /* 0x0006620000000200 */
[----:B------:R-:W-:Y:S02]  /*17b0*/  LOP3.LUT R15, R15, 0x1c0, RZ, 0xc0, !PT ;  /* 0x000001c00f0f7812 */ /* 0x000fe400078ec0ff */
[----:B------:R-:W-:Y:S01]  /*17c0*/  LOP3.LUT R194, R194, 0xfffffe00, RZ, 0xc0, !PT ;  /* 0xfffffe00c2c27812 */ /* 0x000fe200078ec0ff */
[----:B------:R3:W1:Y:S04]  /*17d0*/  LDSM.16.M88.4 R176, [R0+0x6080] ;  /* 0x0060800000b0783b */ /* 0x0006680000000200 */
[----:B------:R-:W-:Y:S06]  /*17e0*/  BAR.SYNC.DEFER_BLOCKING 0x0 ;  /* 0x0000000000007b1d */ /* 0x000fec0000010000 */
[----:B------:R-:W-:Y:S01]  /*17f0*/  @!PT LDS RZ, [RZ] ;  /* 0x00000000fffff984 */ /* 0x000fe20000000800 */
[----:B------:R-:W-:Y:S01]  /*1800*/  @!PT LDS RZ, [RZ] ;  /* 0x00000000fffff984 */ /* 0x000fe20000000800 */
[----:B------:R-:W-:Y:S01]  /*1810*/  @!PT LDS RZ, [RZ] ;  /* 0x00000000fffff984 */ /* 0x000fe20000000800 */
[----:B------:R1:W-:Y:S01]  /*1820*/  LDGSTS.E.BYPASS.LTC128B.128 [R9+0x4080], [R24.64], !P2 ;  /* 0x0408000018097fae */ /* 0x0003e2000d101d4c */
[----:B------:R-:W-:-:S03]  /*1830*/  ISETP.GT.AND P2, PT, R210, 0xf, PT ;  /* 0x0000000fd200780c */ /* 0x000fc60003f44270 */
[----:B------:R3:W-:Y:S10]  /*1840*/  LDGSTS.E.BYPASS.LTC128B.128 [R9+0x5080], [R26.64], !P6 ;  /* 0x050800001a097fae */ /* 0x0007f4000f101d4c */
[----:B------:R-:W-:Y:S01]  /*1850*/  @!P2 IMAD.SHL.U32 R17, R210, 0x10, RZ ;  /* 0x00000010d211a824 */ /* 0x000fe200078e00ff */
[----:B-1----:R-:W-:-:S05]  /*1860*/  @!P2 IADD3 R25, P0, R19, R226, RZ ;  /* 0x000000e21319a210 */ /* 0x002fca0007f1e0ff */
[----:B------:R-:W-:Y:S01]  /*1870*/  @!P2 IMAD.X R14, R5, 0x1, R213, P0 ;  /* 0x00000001050ea824 */ /* 0x000fe200000e06d5 */
[----:B------:R-:W-:-:S04]  /*1880*/  @!P2 LEA R24, P0, R25, c[0x0][0x258], 0x2 ;  /* 0x000096001918aa11 */ /* 0x000fc800078010ff */
[----:B------:R-:W-:Y:S02]  /*1890*/  @!P2 LEA.HI.X R25, R25, c[0x0][0x25c], R14, 0x2, P0 ;  /* 0x000097001919aa11 */ /* 0x000fe400000f140e */
[----:B------:R-:W-:Y:S01]  /*18a0*/  IADD3 R18, P0, R19, R224, RZ ;  /* 0x000000e013127210 */ /* 0x000fe20007f1e0ff */
[----:B------:R-:W-:-:S04]  /*18b0*/  IMAD.SHL.U32 R19, R11, 0x20, RZ ;  /* 0x000000200b137824 */ /* 0x000fc800078e00ff */
[----:B------:R-:W-:Y:S01]  /*18c0*/  IMAD.X R5, R5, 0x1, R212, P0 ;  /* 0x0000000105057824 */ /* 0x000fe200000e06d4 */
[----:B------:R-:W-:Y:S02]  /*18d0*/  LOP3.LUT R14, R20, 0x20, R19, 0xf8, !PT ;  /* 0x00000020140e7812 */ /* 0x000fe400078ef813 */
[----:B------:R-:W-:Y:S02]  /*18e0*/  LOP3.LUT R19, R12, 0x7ffffffc, RZ, 0xc0, !PT ;  /* 0x7ffffffc0c137812 */ /* 0x000fe400078ec0ff */
[----:B------:R-:W-:Y:S02]  /*18f0*/  SHF.R.S32.HI R12, RZ, 0x1f, R13 ;  /* 0x0000001fff0c7819 */ /* 0x000fe4000001140d */
[----:B--2---:R-:W-:Y:S02]  /*1900*/  LEA R28, P0, R18, c[0x0][0x280], 0x2 ;  /* 0x0000a000121c7a11 */ /* 0x004fe400078010ff */
[----:B------:R-:W-:Y:S02]  /*1910*/  LEA.HI R12, R12, R13, RZ, 0x2 ;  /* 0x0000000d0c0c7211 */ /* 0x000fe400078f10ff */
[----:B------:R-:W-:Y:S01]  /*1920*/  LEA.HI.X R29, R18, c[0x0][0x284], R5, 0x2, P0 ;  /* 0x0000a100121d7a11 */ /* 0x000fe200000f1405 */
[----:B------:R-:W-:Y:S01]  /*1930*/  @!P2 IMAD.SHL.U32 R5, R210, 0x10, RZ ;  /* 0x00000010d205a824 */ /* 0x000fe200078e00ff */
[----:B------:R-:W-:-:S02]  /*1940*/  SHF.R.S32.HI R11, RZ, 0x2, R12 ;  /* 0x00000002ff0b7819 */ /* 0x000fc4000001140c */
[----:B------:R-:W-:Y:S02]  /*1950*/  IADD3 R20, P0, R22, UR6, RZ ;  /* 0x0000000616147c10 */ /* 0x000fe4000ff1e0ff */
[----:B------:R1:W-:Y:S01]  /*1960*/  @!P2 LDGSTS.E.BYPASS.LTC128B.128 [R5+0xc080], [R24.64] ;  /* 0x0c0800001805afae */ /* 0x0003e2000b901d4c */
[C---:B------:R-:W-:Y:S01]  /*1970*/  IMAD R216, R198.reuse, 0x10, R11 ;  /* 0x00000010c6d87824 */ /* 0x040fe200078e020b */
[----:B------:R-:W-:Y:S01]  /*1980*/  IADD3 R11, R239, 0x1, RZ ;  /* 0x00000001ef0b7810 */ /* 0x000fe20007ffe0ff */
[----:B------:R-:W-:Y:S01]  /*1990*/  IMAD.SHL.U32 R198, R198, 0x400, RZ ;  /* 0x00000400c6c67824 */ /* 0x000fe200078e00ff */
[----:B------:R-:W-:Y:S01]  /*19a0*/  IADD3.X R21, R23, UR4, RZ, P0, !PT ;  /* 0x0000000417157c10 */ /* 0x000fe200087fe4ff */
[----:B------:R-:W0:Y:S01]  /*19b0*/  LDGDEPBAR ;  /* 0x00000000000079af */ /* 0x000e220000000000 */
[----:B------:R-:W-:-:S03]  /*19c0*/  ISETP.GE.AND P0, PT, R11, UR11, PT ;  /* 0x0000000b0b007c0c */ /* 0x000fc6000bf06270 */
[----:B------:R3:W-:Y:S04]  /*19d0*/  LDGSTS.E.BYPASS.LTC128B.128 [R9+0x8080], [R22.64], !P5 ;  /* 0x0808000016097fae */ /* 0x0007e8000e901d4c */
[----:B------:R3:W-:Y:S04]  /*19e0*/  LDGSTS.E.BYPASS.LTC128B.128 [R9+0x9080], [R20.64], !P1 ;  /* 0x0908000014097fae */ /* 0x0007e8000c901d4c */
[----:B------:R2:W-:Y:S04]  /*19f0*/  @!P2 LDGSTS.E.BYPASS.LTC128B.128 [R17+0xc280], [R28.64] ;  /* 0x0c2800001c11afae */ /* 0x0005e8000b901d4c */
[----:B------:R-:W0:Y:S04]  /*1a00*/  LDGDEPBAR ;  /* 0x00000000000079af */ /* 0x000e280000000000 */
[----:B------:R-:W0:Y:S01]  /*1a10*/  LDGDEPBAR ;  /* 0x00000000000079af */ /* 0x000e220000000000 */
[----:B-1----:R-:W-:-:S04]  /*1a20*/  IMAD.IADD R5, R210, 0x1, -R19 ;  /* 0x00000001d2057824 */ /* 0x002fc800078e0a13 */
[----:B------:R-:W-:-:S04]  /*1a30*/  IMAD R18, R5, 0x2, R198 ;  /* 0x0000000205127824 */ /* 0x000fc800078e02c6 */
[----:B------:R-:W-:Y:S01]  /*1a40*/  IMAD.IADD R223, R18, 0x1, R223 ;  /* 0x0000000112df7824 */ /* 0x000fe200078e02df */
[----:B--2---:R-:W-:Y:S02]  /*1a50*/  LOP3.LUT R17, R15, 0x8, R16, 0xf8, !PT ;  /* 0x000000080f117812 */ /* 0x004fe400078ef810 */
[----:B------:R-:W-:-:S04]  /*1a60*/  SHF.R.U32.HI R16, RZ, 0x3, R15 ;  /* 0x00000003ff107819 */ /* 0x000fc8000001160f */
[----:B------:R-:W-:Y:S02]  /*1a70*/  LOP3.LUT R5, R17, R16, RZ, 0x3c, !PT ;  /* 0x0000001011057212 */ /* 0x000fe400078e3cff */
[C-C-:B------:R-:W-:Y:S02]  /*1a80*/  LOP3.LUT R197, R16.reuse, R197, R15.reuse, 0x1e, !PT ;  /* 0x000000c510c57212 */ /* 0x140fe400078e1e0f */
[----:B------:R-:W-:Y:S02]  /*1a90*/  LOP3.LUT R15, R16, R14, R15, 0x1e, !PT ;  /* 0x0000000e100f7212 */ /* 0x000fe400078e1e0f */
[-C--:B------:R-:W-:Y:S02]  /*1aa0*/  IADD3 R198, R5, R194.reuse, R198 ;  /* 0x000000c205c67210 */ /* 0x080fe40007ffe0c6 */
[-C--:B------:R-:W-:Y:S02]  /*1ab0*/  LOP3.LUT R197, R197, R194.reuse, RZ, 0xfc, !PT ;  /* 0x000000c2c5c57212 */ /* 0x080fe400078efcff */
[----:B------:R-:W-:Y:S01]  /*1ac0*/  LOP3.LUT R194, R15, R194, RZ, 0xfc, !PT ;  /* 0x000000c20fc27212 */ /* 0x000fe200078efcff */
[----:B------:R-:W-:Y:S05]  /*1ad0*/  @P0 BRA `(.L_x_603) ;  /* 0x0000018000000947 */ /* 0x000fea0003800000 */
[----:B---345:R-:W-:Y:S01]  /*1ae0*/  SHF.R.S32.HI R14, RZ, 0x1f, R11 ;  /* 0x0000001fff0e7819 */ /* 0x038fe2000001140b */
[C---:B------:R-:W-:Y:S01]  /*1af0*/  IMAD R5, R11.reuse, UR9, RZ ;  /* 0x000000090b057c24 */ /* 0x040fe2000f8e02ff */
[----:B------:R-:W-:Y:S01]  /*1b00*/  BSSY B0, `(.L_x_603) ;  /* 0x0000015000007945 */ /* 0x000fe20003800000 */
[----:B------:R-:W-:-:S02]  /*1b10*/  IMAD.SHL.U32 R15, R11, 0x40, RZ ;  /* 0x000000400b0f7824 */ /* 0x000fc400078e00ff */
[----:B------:R-:W-:-:S03]  /*1b20*/  IMAD.WIDE.U32 R16, R11, UR10, R234 ;  /* 0x0000000a0b107c25 */ /* 0x000fc6000f8e00ea */
[----:B------:R-:W-:Y:S01]  /*1b30*/  IADD3 R11, -R214, c[0x0][0x168], -R15 ;  /* 0x00005a00d60b7a10 */ /* 0x000fe20007ffe90f */
[----:B------:R-:W-:Y:S01]  /*1b40*/  IMAD R5, R14, UR10, R5 ;  /* 0x0000000a0e057c24 */ /* 0x000fe2000f8e0205 */
[----:B------:R-:W-:Y:S02]  /*1b50*/  LEA R18, P0, R16, c[0x0][0x1f0], 0x1 ;  /* 0x00007c0010127a11 */ /* 0x000fe400078008ff */
[----:B------:R-:W-:Y:S01]  /*1b60*/  ISETP.LT.OR P5, PT, R11, 0x1, P3 ;  /* 0x000000010b00780c */ /* 0x000fe20001fa1670 */
        /* <DEDUP_REMOVED lines=14> */
.L_x_604:
[----:B------:R-:W-:Y:S05]  /*1c50*/  BSYNC B0 ;  /* 0x0000000000007941 */ /* 0x000fea0003800000 */
.L_x_603:
[----:B--2345:R-:W-:Y:S01]  /*1c60*/  SHF.R.S32.HI R5, RZ, 0x1f, R10 ;  /* 0x0000001fff057819 */ /* 0x03cfe2000001140a */
[----:B------:R-:W0:Y:S01]  /*1c70*/  LDGDEPBAR ;  /* 0x00000000000079af */ /* 0x000e220000000000 */
[----:B------:R-:W-:Y:S01]  /*1c80*/  LOP3.LUT R12, R12, 0x7ffffffc, RZ, 0xc0, !PT ;  /* 0x7ffffffc0c0c7812 */ /* 0x000fe200078ec0ff */
[----:B------:R-:W-:Y:S01]  /*1c90*/  IMAD R8, R8, c[0x0][0x238], RZ ;  /* 0x00008e0008087a24 */ /* 0x000fe200078e02ff */
[----:B------:R-:W-:Y:S01]  /*1ca0*/  LEA.HI R5, R5, R10, RZ, 0x2 ;  /* 0x0000000a05057211 */ /* 0x000fe200078f10ff */
[----:B------:R-:W-:Y:S01]  /*1cb0*/  IMAD.SHL.U32 R195, R195, 0x2, RZ ;  /* 0x00000002c3c37824 */ /* 0x000fe200078e00ff */
[----:B------:R-:W-:Y:S01]  /*1cc0*/  SHF.R.S32.HI R211, RZ, 0x1f, R210 ;  /* 0x0000001fffd37819 */ /* 0x000fe200000114d2 */
[----:B------:R-:W-:Y:S01]  /*1cd0*/  IMAD.IADD R12, R13, 0x1, -R12 ;  /* 0x000000010d0c7824 */ /* 0x000fe200078e0a0c */
[----:B------:R-:W-:Y:S01]  /*1ce0*/  LOP3.LUT R5, R5, 0x1ffffffc, RZ, 0xc0, !PT ;  /* 0x1ffffffc05057812 */ /* 0x000fe200078ec0ff */
[----:B------:R-:W-:Y:S01]  /*1cf0*/  IMAD R8, R205, c[0x0][0x23c], R8 ;  /* 0x00008f00cd087a24 */ /* 0x000fe200078e0208 */
[----:B------:R-:W-:Y:S01]  /*1d00*/  LOP3.LUT P5, RZ, R7, 0x4, RZ, 0xc0, !PT ;  /* 0x0000000407ff7812 */ /* 0x000fe200078ac0ff */
[----:B------:R-:W-:Y:S01]  /*1d10*/  IMAD.WIDE.U32 R236, R205, c[0x0][0x238], R210 ;  /* 0x00008e00cdec7a25 */ /* 0x000fe200078e00d2 */
[----:B------:R-:W-:Y:S01]  /*1d20*/  LEA R223, R223, 0xc480, 0x1 ;  /* 0x0000c480dfdf7811 */ /* 0x000fe200078e08ff */
[----:B------:R-:W-:Y:S01]  /*1d30*/  CS2R R126, SRZ ;  /* 0x00000000007e7805 */ /* 0x000fe2000001ff00 */
[----:B------:R-:W-:Y:S01]  /*1d40*/  LOP3.LUT P1, RZ, R4, 0x2, RZ, 0xc0, !PT ;  /* 0x0000000204ff7812 */ /* 0x000fe2000782c0ff */
[----:B------:R-:W-:Y:S01]  /*1d50*/  IMAD.IADD R5, R10, 0x1, -R5 ;  /* 0x000000010a057824 */ /* 0x000fe200078e0a05 */
[----:B------:R-:W-:Y:S01]  /*1d60*/  LOP3.LUT P0, RZ, R4, 0x4, RZ, 0xc0, !PT ;  /* 0x0000000404ff7812 */ /* 0x000fe2000780c0ff */
[----:B------:R-:W-:Y:S01]  /*1d70*/  IMAD.IADD R237, R237, 0x1, R8 ;  /* 0x00000001eded7824 */ /* 0x000fe200078e0208 */
[----:B------:R-:W-:Y:S01]  /*1d80*/  IADD3 R231, R223, 0x40, RZ ;  /* 0x00000040dfe77810 */ /* 0x000fe20007ffe0ff */
[----:B------:R-:W-:Y:S01]  /*1d90*/  IMAD.MOV.U32 R229, RZ, RZ, 0x1 ;  /* 0x00000001ffe57424 */ /* 0x000fe200078e00ff */
[----:B------:R-:W-:Y:S01]  /*1da0*/  LEA R230, R5, R12, 0x2 ;  /* 0x0000000c05e67211 */ /* 0x000fe200078e10ff */
[----:B------:R-:W-:Y:S01]  /*1db0*/  IMAD R5, R6, c[0x0][0x240], RZ ;  /* 0x0000900006057a24 */ /* 0x000fe200078e02ff */
[----:B------:R-:W-:Y:S01]  /*1dc0*/  LEA R194, R194, 0x80, 0x1 ;  /* 0x00000080c2c27811 */ /* 0x000fe200078e08ff */
[----:B------:R-:W-:Y:S01]  /*1dd0*/  IMAD.WIDE.U32 R236, R206, c[0x0][0x240], R236 ;  /* 0x00009000ceec7a25 */ /* 0x000fe200078e00ec */
[----:B------:R-:W-:Y:S01]  /*1de0*/  MOV R228, RZ ;  /* 0x000000ff00e47202 */ /* 0x000fe20000000f00 */
[----:B------:R-:W-:Y:S01]  /*1df0*/  CS2R R124, SRZ ;  /* 0x00000000007c7805 */ /* 0x000fe2000001ff00 */
[----:B------:R-:W-:Y:S01]  /*1e00*/  CS2R R130, SRZ ;  /* 0x0000000000827805 */ /* 0x000fe2000001ff00 */
[----:B------:R-:W-:Y:S01]  /*1e10*/  IMAD.SHL.U32 R230, R230, 0x2, RZ ;  /* 0x00000002e6e67824 */ /* 0x000fe200078e00ff */
[----:B------:R-:W-:Y:S01]  /*1e20*/  CS2R R128, SRZ ;  /* 0x0000000000807805 */ /* 0x000fe2000001ff00 */
[----:B------:R-:W-:Y:S01]  /*1e30*/  IMAD R5, R206, c[0x0][0x244], R5 ;  /* 0x00009100ce057a24 */ /* 0x000fe200078e0205 */
        /* <DEDUP_REMOVED lines=30> */
[----:B------:R-:W-:Y:S01]  /*2020*/  IMAD.IADD R232, R237, 0x1, R5 ;  /* 0x00000001ede87824 */ /* 0x000fe200078e0205 */
[----:B------:R-:W-:-:S02]  /*2030*/  SEL R199, R199, 0xffffffc0, !P0 ;  /* 0xffffffc0c7c77807 */ /* 0x000fc40004000000 */
[----:B------:R-:W-:Y:S02]  /*2040*/  @P5 IADD3 R231, R223, -0x40, RZ ;  /* 0xffffffc0dfe75810 */ /* 0x000fe40007ffe0ff */
[----:B------:R-:W-:Y:S02]  /*2050*/  IADD3 R233, R233, -R230, RZ ;  /* 0x800000e6e9e97210 */ /* 0x000fe40007ffe0ff */
.L_x_607:
[----:B------:R-:W-:Y:S04]  /*2060*/  DEPBAR.LE SB0, 0x1 ;  /* 0x000080400000791a */ /* 0x000fe80000000000 */
[----:B------:R-:W-:Y:S01]  /*2070*/  BAR.SYNC.DEFER_BLOCKING 0x0 ;  /* 0x0000000000007b1d */ /* 0x000fe20000010000 */
[C---:B------:R-:W-:Y:S01]  /*2080*/  IMAD.SHL.U32 R200, R193.reuse, 0x1000, RZ ;  /* 0x00001000c1c87824 */ /* 0x040fe200078e00ff */
[----:B------:R-:W-:Y:S02]  /*2090*/  LEA R184, R193, R216, 0x6 ;  /* 0x000000d8c1b87211 */ /* 0x000fe400078e30ff */
[----:B------:R-:W-:Y:S01]  /*20a0*/  IADD3 R238, R239, 0x1, RZ ;  /* 0x00000001efee7810 */ /* 0x000fe20007ffe0ff */
[----:B------:R-:W-:Y:S02]  /*20b0*/  IMAD.IADD R36, R198, 0x1, R200 ;  /* 0x00000001c6247824 */ /* 0x000fe400078e02c8 */
[----:B------:R-:W-:Y:S01]  /*20c0*/  IMAD.SHL.U32 R183, R184, 0x4, RZ ;  /* 0x00000004b8b77824 */ /* 0x000fe200078e00ff */
[----:B------:R-:W-:Y:S02]  /*20d0*/  ISETP.GE.AND P1, PT, R238, UR11, PT ;  /* 0x0000000bee007c0c */ /* 0x000fe4000bf26270 */
[----:B------:R-:W-:Y:S04]  /*20e0*/  SHF.L.U32 R180, R36, 0x1, RZ ;  /* 0x0000000124b47819 */ /* 0x000fe800000006ff */
[C---:B------:R-:W-:Y:S01]  /*20f0*/  IADD3 R181, R180.reuse, R199, RZ ;  /* 0x000000c7b4b57210 */ /* 0x040fe20007ffe0ff */
[----:B------:R-:W-:Y:S04]  /*2100*/  IMAD.IADD R182, R180, 0x1, R192 ;  /* 0x00000001b4b67824 */ /* 0x000fe800078e02c0 */
[----:B------:R-:W-:Y:S01]  /*2110*/  IMAD.IADD R199, R199, 0x1, R182 ;  /* 0x00000001c7c77824 */ /* 0x000fe200078e02b6 */
[----:B------:R-:W-:Y:S04]  /*2120*/  LDSM.16.M88.4 R40, [R196+0x80] ;  /* 0x00008000c428783b */ /* 0x000fe80000000200 */
[----:B------:R-:W2:Y:S04]  /*2130*/  LDSM.16.M88.4 R36, [R180+0x4080] ;  /* 0x00408000b424783b */ /* 0x000ea80000000200 */
[----:B------:R-:W3:Y:S04]  /*2140*/  LDSM.16.M88.4 R44, [R180+0x5080] ;  /* 0x00508000b42c783b */ /* 0x000ee80000000200 */
[----:B------:R-:W4:Y:S04]  /*2150*/  LDSM.16.M88.4 R48, [R196+0x2080] ;  /* 0x00208000c430783b */ /* 0x000f280000000200 */
[----:B------:R-:W-:Y:S04]  /*2160*/  LDSM.16.M88.4 R56, [R3+0x80] ;  /* 0x000080000338783b */ /* 0x000fe80000000200 */
[----:B------:R-:W5:Y:S04]  /*2170*/  LDSM.16.M88.4 R52, [R182+0x4080] ;  /* 0x00408000b634783b */ /* 0x000f680000000200 */
[----:B------:R-:W1:Y:S04]  /*2180*/  LDSM.16.M88.4 R60, [R182+0x5080] ;  /* 0x00508000b63c783b */ /* 0x000e680000000200 */
[----:B------:R-:W1:Y:S04]  /*2190*/  LDSM.16.M88.4 R64, [R3+0x2080] ;  /* 0x002080000340783b */ /* 0x000e680000000200 */
[----:B------:R-:W-:Y:S04]  /*21a0*/  LDSM.16.M88.4 R132, [R2+0x80] ;  /* 0x000080000284783b */ /* 0x000fe80000000200 */
[----:B------:R-:W-:Y:S04]  /*21b0*/  LDSM.16.M88.4 R136, [R181+0x5080] ;  /* 0x00508000b588783b */ /* 0x000fe80000000200 */
[----:B------:R-:W-:Y:S01]  /*21c0*/  LDSM.16.M88.4 R140, [R2+0x2080] ;  /* 0x00208000028c783b */ /* 0x000fe20000000200 */
[-C--:B--2---:R-:W-:Y:S03]  /*21d0*/  HMMA.16816.F32.BF16 R4, R36, R40.reuse, RZ ;  /* 0x000000282404723c */ /* 0x084fe600000418ff */
[----:B------:R-:W-:Y:S04]  /*21e0*/  LDS R240, [R183+0xc080] ;  /* 0x00c08000b7f07984 */ /* 0x000fe80000000800 */
[----:B------:R-:W-:Y:S01]  /*21f0*/  LDS R190, [R183+0xc0a0] ;  /* 0x00c0a000b7be7984 */ /* 0x000fe20000000800 */
[C---:B-1-3--:R-:W-:Y:S03]  /*2200*/  HMMA.16816.F32.BF16 R8, R44.reuse, R40, RZ ;  /* 0x000000282c08723c */ /* 0x04afe600000418ff */
[----:B------:R-:W-:Y:S04]  /*2210*/  LDS R185, [R183+0xc100] ;  /* 0x00c10000b7b97984 */ /* 0x000fe80000000800 */
[----:B------:R-:W-:Y:S01]  /*2220*/  LDS R184, [R183+0xc120] ;  /* 0x00c12000b7b87984 */ /* 0x000fe20000000800 */
[-C--:B------:R-:W-:Y:S08]  /*2230*/  HMMA.16816.F32.BF16 R12, R44, R42.reuse, RZ ;  /* 0x0000002a2c0c723c */ /* 0x080ff000000418ff */
[C---:B------:R-:W-:Y:S01]  /*2240*/  HMMA.16816.F32.BF16 R16, R36.reuse, R42, RZ ;  /* 0x0000002a2410723c */ /* 0x040fe200000418ff */
[----:B------:R-:W1:Y:S07]  /*2250*/  LDSM.16.M88.4 R40, [R181+0x4080] ;  /* 0x00408000b528783b */ /* 0x000e6e0000000200 */
[-C--:B----4-:R-:W-:Y:S08]  /*2260*/  HMMA.16816.F32.BF16 R20, R36, R48.reuse, RZ ;  /* 0x000000302414723c */ /* 0x090ff000000418ff */
[C---:B------:R-:W-:Y:S08]  /*2270*/  HMMA.16816.F32.BF16 R24, R44.reuse, R48, RZ ;  /* 0x000000302c18723c */ /* 0x040ff000000418ff */
[-C--:B------:R-:W-:Y:S01]  /*2280*/  HMMA.16816.F32.BF16 R28, R44, R50.reuse, RZ ;  /* 0x000000322c1c723c */ /* 0x080fe200000418ff */
[----:B------:R-:W-:Y:S07]  /*2290*/  LDSM.16.M88.4 R44, [R0+0x80] ;  /* 0x00008000002c783b */ /* 0x000fee0000000200 */
[----:B------:R-:W-:Y:S01]  /*22a0*/  HMMA.16816.F32.BF16 R32, R36, R50, RZ ;  /* 0x000000322420723c */ /* 0x000fe200000418ff */
[----:B------:R-:W2:Y:S04]  /*22b0*/  LDSM.16.M88.4 R36, [R199+0x4080] ;  /* 0x00408000c724783b */ /* 0x000ea80000000200 */
[----:B------:R-:W3:Y:S03]  /*22c0*/  LDSM.16.M88.4 R48, [R199+0x5080] ;  /* 0x00508000c730783b */ /* 0x000ee60000000200 */
[-C--:B-----5:R-:W-:Y:S08]  /*22d0*/  HMMA.16816.F32.BF16 R4, R52, R56.reuse, R4 ;  /* 0x000000383404723c */ /* 0x0a0ff00000041804 */
[C---:B------:R-:W-:Y:S08]  /*22e0*/  HMMA.16816.F32.BF16 R8, R60.reuse, R56, R8 ;  /* 0x000000383c08723c */ /* 0x040ff00000041808 */
        /* <DEDUP_REMOVED lines=30> */
[----:B-1---5:R-:W-:Y:S01]  /*24d0*/  SHF.R.S32.HI R36, RZ, 0x1f, R238 ;  /* 0x0000001fff247819 */ /* 0x022fe200000114ee */
[----:B------:R-:W-:Y:S01]  /*24e0*/  IMAD.MOV.U32 R41, RZ, RZ, -0x40 ;  /* 0xffffffc0ff297424 */ /* 0x000fe200078e00ff */
[----:B------:R-:W-:Y:S01]  /*24f0*/  @!P2 LEA R39, R239, 0x40, 0x6 ;  /* 0x00000040ef27a811 */ /* 0x000fe200078e30ff */
[C---:B------:R-:W-:Y:S03]  /*2500*/  IMAD.WIDE.U32 R42, R238.reuse, c[0x0][0x178], RZ ;  /* 0x00005e00ee2a7a25 */ /* 0x040fe600078e00ff */
[C---:B------:R-:W-:Y:S01]  /*2510*/  @!P2 IADD3 R38, P1, R39.reuse, R226, RZ ;  /* 0x000000e22726a210 */ /* 0x040fe20007f3e0ff */
[----:B------:R-:W-:Y:S01]  /*2520*/  IMAD R41, R238, R41, c[0x0][0x168] ;  /* 0x00005a00ee297624 */ /* 0x000fe200078e0229 */
[----:B------:R-:W-:Y:S01]  /*2530*/  LEA R37, P5, R42, R208, 0x6 ;  /* 0x000000d02a257211 */ /* 0x000fe200078a30ff */
[----:B------:R-:W-:Y:S01]  /*2540*/  IMAD R36, R36, c[0x0][0x178], RZ ;  /* 0x00005e0024247a24 */ /* 0x000fe200078e02ff */
[----:B------:R-:W-:Y:S01]  /*2550*/  @!P2 LEA.HI.X.SX32 R39, R39, R213, 0x1, P1 ;  /* 0x000000d52727a211 */ /* 0x000fe200008f0eff */
[----:B------:R-:W-:Y:S01]  /*2560*/  IMAD.IADD R41, R41, 0x1, -R214 ;  /* 0x0000000129297824 */ /* 0x000fe200078e0ad6 */
[----:B------:R-:W-:Y:S01]  /*2570*/  @!P2 LEA R44, P1, R38, c[0x0][0x258], 0x2 ;  /* 0x00009600262caa11 */ /* 0x000fe200078210ff */
[----:B------:R-:W-:Y:S03]  /*2580*/  IMAD R36, R238, c[0x0][0x17c], R36 ;  /* 0x00005f00ee247a24 */ /* 0x000fe600078e0224 */
[----:B------:R-:W-:Y:S01]  /*2590*/  ISETP.LT.OR P6, PT, R41, 0x1, P4 ;  /* 0x000000012900780c */ /* 0x000fe200027c1670 */
[----:B------:R-:W-:Y:S01]  /*25a0*/  IMAD.IADD R36, R43, 0x1, R36 ;  /* 0x000000012b247824 */ /* 0x000fe200078e0224 */
[----:B------:R-:W-:Y:S01]  /*25b0*/  @!P2 LEA.HI.X R45, R38, c[0x0][0x25c], R39, 0x2, P1 ;  /* 0x00009700262daa11 */ /* 0x000fe200008f1427 */
[----:B------:R-:W-:Y:S01]  /*25c0*/  @!P2 IMAD R38, R229, 0x40, R218 ;  /* 0x00000040e526a824 */ /* 0x000fe200078e02da */
[----:B------:R-:W-:Y:S02]  /*25d0*/  ISETP.LT.OR P1, PT, R41, 0x21, P4 ;  /* 0x000000212900780c */ /* 0x000fe40002721670 */
[----:B------:R-:W-:Y:S02]  /*25e0*/  LEA.HI.X R36, R42, R203, R36, 0x6, P5 ;  /* 0x000000cb2a247211 */ /* 0x000fe400028f3424 */
[C---:B------:R-:W-:Y:S04]  /*25f0*/  LEA R40, P5, R37.reuse, c[0x0][0x160], 0x1 ;  /* 0x0000580025287a11 */ /* 0x040fe800078a08ff */
        /* <DEDUP_REMOVED lines=8> */
[----:B------:R-:W-:Y:S06]  /*2680*/  IADD3.X R43, R41, UR8, RZ, P5, !PT ;  /* 0x00000008292b7c10 */ /* 0x000fec000affe4ff */
[----:B------:R1:W-:Y:S07]  /*2690*/  LDGSTS.E.BYPASS.LTC128B.128 [R37+0x1000], [R42.64], !P1 ;  /* 0x010000002a257fae */ /* 0x0003ee000c901d4c */
[----:B------:R1:W-:Y:S02]  /*26a0*/  @!P2 LDGSTS.E.BYPASS.LTC128B.128 [R36+0xc080], [R44.64] ;  /* 0x0c0800002c24afae */ /* 0x0003e4000b901d4c */
.L_x_605:
[-C--:B-1---5:R-:W-:Y:S01]  /*26b0*/  HMMA.16816.F32.BF16 R36, R132, R144.reuse, RZ ;  /* 0x000000908424723c */ /* 0x0a2fe200000418ff */
[----:B------:R-:W0:Y:S03]  /*26c0*/  LDGDEPBAR ;  /* 0x00000000000079af */ /* 0x000e260000000000 */
[----:B------:R-:W-:Y:S04]  /*26d0*/  LEA R187, R239, 0x1, 0x6 ;  /* 0x00000001efbb7811 */ /* 0x000fe800078e30ff */
[C---:B------:R-:W-:Y:S04]  /*26e0*/  HMMA.16816.F32.BF16 R40, R136.reuse, R144, RZ ;  /* 0x000000908828723c */ /* 0x040fe800000418ff */
[----:B------:R-:W-:Y:S04]  /*26f0*/  IADD3 R187, R187, c[0x0][0x198], -R204 ;  /* 0x00006600bbbb7a10 */ /* 0x000fe80007ffe8cc */
[-C--:B------:R-:W-:Y:S01]  /*2700*/  HMMA.16816.F32.BF16 R44, R136, R146.reuse, RZ ;  /* 0x00000092882c723c */ /* 0x080fe200000418ff */
[----:B------:R-:W-:Y:S05]  /*2710*/  IADD3 R187, R216, -c[0x0][0x168], R187 ;  /* 0x80005a00d8bb7a10 */ /* 0x000fea0007ffe0bb */
[----:B------:R-:W-:Y:S02]  /*2720*/  IMAD.IADD R202, R187, 0x1, -R230 ;  /* 0x00000001bbca7824 */ /* 0x000fe400078e0ae6 */
[C---:B------:R-:W-:Y:S04]  /*2730*/  HMMA.16816.F32.BF16 R48, R132.reuse, R146, RZ ;  /* 0x000000928430723c */ /* 0x040fe800000418ff */
[----:B------:R-:W-:Y:S02]  /*2740*/  IADD3 R242, R202, 0x8, RZ ;  /* 0x00000008caf27810 */ /* 0x000fe40007ffe0ff */
[C---:B------:R-:W-:Y:S02]  /*2750*/  IMNMX R199, R233.reuse, R202, PT ;  /* 0x000000cae9c77217 */ /* 0x040fe40003800200 */
[-C--:B------:R-:W-:Y:S01]  /*2760*/  HMMA.16816.F32.BF16 R52, R132, R148.reuse, RZ ;  /* 0x000000948434723c */ /* 0x080fe200000418ff */
[----:B------:R-:W-:Y:S02]  /*2770*/  IMNMX R241, R233, R242, PT ;  /* 0x000000f2e9f17217 */ /* 0x000fe40003800200 */
[C---:B------:R-:W-:Y:S04]  /*2780*/  ISETP.GT.AND P1, PT, R199.reuse, RZ, PT ;  /* 0x000000ffc700720c */ /* 0x040fe80003f24270 */
[----:B------:R-:W-:Y:S01]  /*2790*/  FSEL R189, R4, -INF , P1 ;  /* 0xff80000004bd7808 */ /* 0x000fe20000800000 */
[C---:B------:R-:W-:Y:S02]  /*27a0*/  HMMA.16816.F32.BF16 R56, R136.reuse, R148, RZ ;  /* 0x000000948838723c */ /* 0x040fe400000418ff */
[----:B------:R-:W-:Y:S02]  /*27b0*/  ISETP.GT.AND P1, PT, R199, 0x1, PT ;  /* 0x00000001c700780c */ /* 0x000fe40003f24270 */
[--C-:B------:R-:W-:Y:S02]  /*27c0*/  FFMA.FTZ R182, R189, c[0x0][0x29c], -R240.reuse ;  /* 0x0000a700bdb67a23 */ /* 0x100fe400000108f0 */
[----:B------:R-:W-:Y:S02]  /*27d0*/  FSEL R189, R5, -INF , P1 ;  /* 0xff80000005bd7808 */ /* 0x000fe40000800000 */
[-C--:B------:R-:W-:Y:S01]  /*27e0*/  HMMA.16816.F32.BF16 R60, R136, R150.reuse, RZ ;  /* 0x00000096883c723c */ /* 0x080fe200000418ff */
[----:B------:R-:W-:Y:S01]  /*27f0*/  LDSM.16.M88.4 R136, [R181+0x9080] ;  /* 0x00908000b588783b */ /* 0x000fe20000000200 */
[----:B------:R-:W-:Y:S01]  /*2800*/  MUFU.EX2 R182, R182 ;  /* 0x000000b600b67308 */ /* 0x000fe20000000800 */
[----:B------:R-:W-:Y:S01]  /*2810*/  ISETP.GT.AND P1, PT, R199, 0x20, PT ;  /* 0x00000020c700780c */ /* 0x000fe20003f24270 */
[--C-:B------:R-:W-:Y:S03]  /*2820*/  FFMA.FTZ R187, R189, c[0x0][0x29c], -R240.reuse ;  /* 0x0000a700bdbb7a23 */ /* 0x100fe600000108f0 */
[----:B------:R-:W-:Y:S01]  /*2830*/  FSEL R191, R16, -INF , P1 ;  /* 0xff80000010bf7808 */ /* 0x000fe20000800000 */
[----:B------:R-:W-:Y:S01]  /*2840*/  HMMA.16816.F32.BF16 R64, R132, R150, RZ ;  /* 0x000000968440723c */ /* 0x000fe200000418ff */
[----:B------:R-:W1:Y:S01]  /*2850*/  LDSM.16.M88.4 R132, [R181+0x8080] ;  /* 0x00808000b584783b */ /* 0x000e620000000200 */
[----:B------:R-:W-:Y:S02]  /*2860*/  ISETP.GT.AND P1, PT, R199, 0x21, PT ;  /* 0x00000021c700780c */ /* 0x000fe40003f24270 */
[----:B------:R-:W-:Y:S01]  /*2870*/  MUFU.EX2 R187, R187 ;  /* 0x000000bb00bb7308 */ /* 0x000fe20000000800 */
[--C-:B------:R-:W-:Y:S01]  /*2880*/  FFMA.FTZ R186, R191, c[0x0][0x29c], -R240.reuse ;  /* 0x0000a700bfba7a23 */ /* 0x100fe200000108f0 */
[----:B------:R-:W-:Y:S02]  /*2890*/  FSEL R191, R17, -INF , P1 ;  /* 0xff80000011bf7808 */ /* 0x000fe40000800000 */
[-C--:B------:R-:W-:Y:S05]  /*28a0*/  HMMA.16816.F32.BF16 R36, R140, R152.reuse, R36 ;  /* 0x000000988c24723c */ /* 0x080fea0000041824 */
[--C-:B------:R-:W-:Y:S01]  /*28b0*/  FFMA.FTZ R189, R191, c[0x0][0x29c], -R240.reuse ;  /* 0x0000a700bfbd7a23 */ /* 0x100fe200000108f0 */
[----:B------:R-:W-:Y:S01]  /*28c0*/  MUFU.EX2 R186, R186 ;  /* 0x000000ba00ba7308 */ /* 0x000fe20000000800 */
[C---:B------:R-:W-:Y:S01]  /*28d0*/  ISETP.GT.AND P1, PT, R199.reuse, 0x40, PT ;  /* 0x00000040c700780c */ /* 0x040fe20003f24270 */
[C---:B------:R-:W-:Y:S04]  /*28e0*/  HMMA.16816.F32.BF16 R40, R156.reuse, R152, R40 ;  /* 0x000000989c28723c */ /* 0x040fe80000041828 */
[----:B------:R-:W-:Y:S02]  /*28f0*/  FSEL R201, R20, -INF , P1 ;  /* 0xff80000014c97808 */ /* 0x000fe40000800000 */
[----:B------:R-:W-:Y:S02]  /*2900*/  ISETP.GT.AND P1, PT, R199, 0x41, PT ;  /* 0x00000041c700780c */ /* 0x000fe40003f24270 */
[-C--:B------:R-:W-:Y:S01]  /*2910*/  HMMA.16816.F32.BF16 R44, R156, R154.reuse, R44 ;  /* 0x0000009a9c2c723c */ /* 0x080fe2000004182c */
[----:B------:R-:W-:Y:S03]  /*2920*/  MUFU.EX2 R189, R189 ;  /* 0x000000bd00bd7308 */ /* 0x000fe60000000800 */
[--C-:B------:R-:W-:Y:S01]  /*2930*/  FFMA.FTZ R188, R201, c[0x0][0x29c], -R240.reuse ;  /* 0x0000a700c9bc7a23 */ /* 0x100fe200000108f0 */
[----:B------:R-:W-:Y:S02]  /*2940*/  FSEL R201, R21, -INF , P1 ;  /* 0xff80000015c97808 */ /* 0x000fe40000800000 */
[----:B------:R-:W-:Y:S01]  /*2950*/  ISETP.GT.AND P1, PT, R199, 0x60, PT ;  /* 0x00000060c700780c */ /* 0x000fe20003f24270 */
[C---:B------:R-:W-:Y:S03]  /*2960*/  HMMA.16816.F32.BF16 R48, R140.reuse, R154, R48 ;  /* 0x0000009a8c30723c */ /* 0x040fe60000041830 */
[----:B------:R-:W-:Y:S01]  /*2970*/  MUFU.EX2 R188, R188 ;  /* 0x000000bc00bc7308 */ /* 0x000fe20000000800 */
[--C-:B------:R-:W-:Y:S01]  /*2980*/  FFMA.FTZ R191, R201, c[0x0][0x29c], -R240.reuse ;  /* 0x0000a700c9bf7a23 */ /* 0x100fe200000108f0 */
[----:B------:R-:W-:Y:S02]  /*2990*/  FSEL R201, R32, -INF , P1 ;  /* 0xff80000020c97808 */ /* 0x000fe40000800000 */
[----:B------:R-:W-:Y:S01]  /*29a0*/  ISETP.GT.AND P1, PT, R199, 0x61, PT ;  /* 0x00000061c700780c */ /* 0x000fe20003f24270 */
[-C--:B------:R-:W-:Y:S04]  /*29b0*/  HMMA.16816.F32.BF16 R52, R140, R160.reuse, R52 ;  /* 0x000000a08c34723c */ /* 0x080fe80000041834 */
[----:B------:R-:W-:Y:S01]  /*29c0*/  FSEL R199, R33, -INF , P1 ;  /* 0xff80000021c77808 */ /* 0x000fe20000800000 */
[----:B------:R-:W-:Y:S01]  /*29d0*/  MUFU.EX2 R191, R191 ;  /* 0x000000bf00bf7308 */ /* 0x000fe20000000800 */
[----:B------:R-:W-:Y:S01]  /*29e0*/  ISETP.GT.AND P1, PT, R241, RZ, PT ;  /* 0x000000fff100720c */ /* 0x000fe20003f24270 */
[--C-:B------:R-:W-:Y:S01]  /*29f0*/  FFMA.FTZ R244, R201, c[0x0][0x29c], -R240.reuse ;  /* 0x0000a700c9f47a23 */ /* 0x100fe200000108f0 */
[C---:B------:R-:W-:Y:S04]  /*2a00*/  HMMA.16816.F32.BF16 R56, R156.reuse, R160, R56 ;  /* 0x000000a09c38723c */ /* 0x040fe80000041838 */
[----:B------:R-:W-:Y:S01]  /*2a10*/  FFMA.FTZ R240, R199, c[0x0][0x29c], -R240 ;  /* 0x0000a700c7f07a23 */ /* 0x000fe200000108f0 */
[----:B------:R-:W-:Y:S02]  /*2a20*/  FSEL R199, R6, -INF , P1 ;  /* 0xff80000006c77808 */ /* 0x000fe40000800000 */
[----:B------:R-:W-:Y:S01]  /*2a30*/  ISETP.GT.AND P1, PT, R241, 0x1, PT ;  /* 0x00000001f100780c */ /* 0x000fe20003f24270 */
[-C--:B------:R-:W-:Y:S01]  /*2a40*/  HMMA.16816.F32.BF16 R60, R156, R162.reuse, R60 ;  /* 0x000000a29c3c723c */ /* 0x080fe2000004183c */
[----:B------:R2:W-:Y:S03]  /*2a50*/  MUFU.EX2 R201, R244 ;  /* 0x000000f400c97308 */ /* 0x0005e60000000800 */
[----:B------:R-:W-:Y:S01]  /*2a60*/  FSEL R7, R7, -INF , P1 ;  /* 0xff80000007077808 */ /* 0x000fe20000800000 */
[--C-:B------:R-:W-:Y:S01]  /*2a70*/  FFMA.FTZ R243, R199, c[0x0][0x29c], -R190.reuse ;  /* 0x0000a700c7f37a23 */ /* 0x100fe200000108be */
[----:B------:R-:W-:Y:S02]  /*2a80*/  ISETP.GT.AND P1, PT, R241, 0x20, PT ;  /* 0x00000020f100780c */ /* 0x000fe40003f24270 */
[----:B------:R-:W-:Y:S03]  /*2a90*/  HMMA.16816.F32.BF16 R64, R140, R162, R64 ;  /* 0x000000a28c40723c */ /* 0x000fe60000041840 */
[----:B------:R-:W3:Y:S01]  /*2aa0*/  MUFU.EX2 R6, R240 ;  /* 0x000000f000067308 */ /* 0x000ee20000000800 */
[--C-:B------:R-:W-:Y:S01]  /*2ab0*/  FFMA.FTZ R242, R7, c[0x0][0x29c], -R190.reuse ;  /* 0x0000a70007f27a23 */ /* 0x100fe200000108be */
[----:B------:R-:W-:Y:S02]  /*2ac0*/  FSEL R199, R18, -INF , P1 ;  /* 0xff80000012c77808 */ /* 0x000fe40000800000 */
[----:B------:R-:W-:Y:S01]  /*2ad0*/  ISETP.GT.AND P1, PT, R241, 0x21, PT ;  /* 0x00000021f100780c */ /* 0x000fe20003f24270 */
[-C--:B-1----:R-:W-:Y:S05]  /*2ae0*/  HMMA.16816.F32.BF16 R36, R132, R164.reuse, R36 ;  /* 0x000000a48424723c */ /* 0x082fea0000041824 */
[----:B------:R1:W4:Y:S01]  /*2af0*/  MUFU.EX2 R240, R243 ;  /* 0x000000f300f07308 */ /* 0x0003220000000800 */
[----:B------:R-:W-:Y:S01]  /*2b00*/  FSEL R19, R19, -INF , P1 ;  /* 0xff80000013137808 */ /* 0x000fe20000800000 */
[--C-:B------:R-:W-:Y:S01]  /*2b10*/  FFMA.FTZ R18, R199, c[0x0][0x29c], -R190.reuse ;  /* 0x0000a700c7127a23 */ /* 0x100fe200000108be */
[C---:B------:R-:W-:Y:S04]  /*2b20*/  HMMA.16816.F32.BF16 R40, R136.reuse, R164, R40 ;  /* 0x000000a48828723c */ /* 0x040fe80000041828 */
[C---:B------:R-:W-:Y:S03]  /*2b30*/  ISETP.GT.AND P1, PT, R241.reuse, 0x40, PT ;  /* 0x00000040f100780c */ /* 0x040fe60003f24270 */
[----:B------:R5:W1:Y:S01]  /*2b40*/  MUFU.EX2 R7, R242 ;  /* 0x000000f200077308 */ /* 0x000a620000000800 */
[-C--:B------:R-:W-:Y:S04]  /*2b50*/  HMMA.16816.F32.BF16 R44, R136, R166.reuse, R44 ;  /* 0x000000a6882c723c */ /* 0x080fe8000004182c */
[----:B------:R-:W-:Y:S02]  /*2b60*/  FSEL R199, R22, -INF , P1 ;  /* 0xff80000016c77808 */ /* 0x000fe40000800000 */
[----:B------:R-:W-:Y:S02]  /*2b70*/  ISETP.GT.AND P1, PT, R241, 0x41, PT ;  /* 0x00000041f100780c */ /* 0x000fe40003f24270 */
[C---:B------:R-:W-:Y:S01]  /*2b80*/  HMMA.16816.F32.BF16 R48, R132.reuse, R166, R48 ;  /* 0x000000a68430723c */ /* 0x040fe20000041830 */
[----:B------:R-:W3:Y:S03]  /*2b90*/  MUFU.EX2 R18, R18 ;  /* 0x0000001200127308 */ /* 0x000ee60000000800 */
[----:B------:R-:W-:Y:S01]  /*2ba0*/  FSEL R23, R23, -INF , P1 ;  /* 0xff80000017177808 */ /* 0x000fe20000800000 */
[--C-:B------:R-:W-:Y:S01]  /*2bb0*/  FFMA.FTZ R22, R199, c[0x0][0x29c], -R190.reuse ;  /* 0x0000a700c7167a23 */ /* 0x100fe200000108be */
[----:B------:R-:W-:Y:S01]  /*2bc0*/  ISETP.GT.AND P1, PT, R241, 0x60, PT ;  /* 0x00000060f100780c */ /* 0x000fe20003f24270 */
[----:B------:R-:W-:Y:S01]  /*2bd0*/  IMAD.MOV.U32 R199, RZ, RZ, 0x40 ;  /* 0x00000040ffc77424 */ /* 0x000fe200078e00ff */
[-C--:B------:R-:W-:Y:S03]  /*2be0*/  HMMA.16816.F32.BF16 R52, R132, R168.reuse, R52 ;  /* 0x000000a88434723c */ /* 0x080fe60000041834 */
[----:B------:R-:W-:Y:S01]  /*2bf0*/  MUFU.EX2 R22, R22 ;  /* 0x0000001600167308 */ /* 0x000fe20000000800 */
[----:B------:R-:W-:Y:S01]  /*2c00*/  FSEL R181, R34, -INF , P1 ;  /* 0xff80000022b57808 */ /* 0x000fe20000800000 */
[--C-:B--2---:R-:W-:Y:S01]  /*2c10*/  FFMA.FTZ R244, R23, c[0x0][0x29c], -R190.reuse ;  /* 0x0000a70017f47a23 */ /* 0x104fe200000108be */
[----:B------:R-:W-:Y:S01]  /*2c20*/  ISETP.GT.AND P1, PT, R241, 0x61, PT ;  /* 0x00000061f100780c */ /* 0x000fe20003f24270 */
[--C-:B-1----:R-:W-:Y:S01]  /*2c30*/  FFMA.FTZ R243, R19, c[0x0][0x29c], -R190.reuse ;  /* 0x0000a70013f37a23 */ /* 0x102fe200000108be */
[----:B------:R-:W-:Y:S01]  /*2c40*/  SEL R199, R199, 0xffffffc0, !P0 ;  /* 0xffffffc0c7c77807 */ /* 0x000fe20004000000 */
[----:B------:R-:W-:Y:S01]  /*2c50*/  FFMA.FTZ R34, R181, c[0x0][0x29c], -R190 ;  /* 0x0000a700b5227a23 */ /* 0x000fe200000108be */
[C---:B------:R-:W-:Y:S03]  /*2c60*/  HMMA.16816.F32.BF16 R56, R136.reuse, R168, R56 ;  /* 0x000000a88838723c */ /* 0x040fe60000041838 */
[----:B------:R-:W1:Y:S01]  /*2c70*/  MUFU.EX2 R19, R243 ;  /* 0x000000f300137308 */ /* 0x000e620000000800 */
[----:B------:R-:W-:Y:S02]  /*2c80*/  FSEL R35, R35, -INF , P1 ;  /* 0xff80000023237808 */ /* 0x000fe40000800000 */
[----:B-----5:R-:W-:Y:S02]  /*2c90*/  IADD3 R242, R202, 0x20, RZ ;  /* 0x00000020caf27810 */ /* 0x020fe40007ffe0ff */
[----:B------:R-:W-:Y:S01]  /*2ca0*/  IADD3 R180, R199, R180, R192 ;  /* 0x000000b4c7b47210 */ /* 0x000fe20007ffe0c0 */
[----:B------:R-:W-:Y:S01]  /*2cb0*/  FFMA.FTZ R190, R35, c[0x0][0x29c], -R190 ;  /* 0x0000a70023be7a23 */ /* 0x000fe200000108be */
[-C--:B------:R-:W-:Y:S03]  /*2cc0*/  HMMA.16816.F32.BF16 R60, R136, R170.reuse, R60 ;  /* 0x000000aa883c723c */ /* 0x080fe6000004183c */
[----:B------:R-:W2:Y:S01]  /*2cd0*/  LDSM.16.M88.4 R140, [R180+0x8080] ;  /* 0x00808000b48c783b */ /* 0x000ea20000000200 */
[----:B------:R5:W-:Y:S01]  /*2ce0*/  MUFU.EX2 R35, R190 ;  /* 0x000000be00237308 */ /* 0x000be20000000800 */
[----:B------:R-:W-:Y:S03]  /*2cf0*/  IMNMX R181, R233, R242, PT ;  /* 0x000000f2e9b57217 */ /* 0x000fe60003800200 */
[----:B------:R-:W-:Y:S03]  /*2d00*/  HMMA.16816.F32.BF16 R64, R132, R170, R64 ;  /* 0x000000aa8440723c */ /* 0x000fe60000041840 */
[----:B------:R1:W3:Y:S01]  /*2d10*/  LDSM.16.M88.4 R156, [R180+0x9080] ;  /* 0x00908000b49c783b */ /* 0x0002e20000000200 */
[C---:B------:R-:W-:Y:S02]  /*2d20*/  ISETP.GT.AND P1, PT, R181.reuse, RZ, PT ;  /* 0x000000ffb500720c */ /* 0x040fe40003f24270 */
[C---:B------:R-:W-:Y:S01]  /*2d30*/  ISETP.GT.AND P6, PT, R181.reuse, 0x60, PT ;  /* 0x00000060b500780c */ /* 0x040fe20003fc4270 */
[----:B------:R2:W-:Y:S01]  /*2d40*/  MUFU.EX2 R23, R244 ;  /* 0x000000f400177308 */ /* 0x0005e20000000800 */
[----:B------:R-:W-:Y:S02]  /*2d50*/  FSEL R242, R8, -INF , P1 ;  /* 0xff80000008f27808 */ /* 0x000fe40000800000 */
[C---:B------:R-:W-:Y:S02]  /*2d60*/  ISETP.GT.AND P1, PT, R181.reuse, 0x1, PT ;  /* 0x00000001b500780c */ /* 0x040fe40003f24270 */
[----:B------:R-:W-:Y:S01]  /*2d70*/  ISETP.GT.AND P5, PT, R181, 0x61, PT ;  /* 0x00000061b500780c */ /* 0x000fe20003fa4270 */
[--C-:B------:R-:W-:Y:S01]  /*2d80*/  FFMA.FTZ R8, R242, c[0x0][0x29c], -R185.reuse ;  /* 0x0000a700f2087a23 */ /* 0x100fe200000108b9 */
[----:B------:R-:W-:Y:S02]  /*2d90*/  FSEL R242, R9, -INF , P1 ;  /* 0xff80000009f27808 */ /* 0x000fe40000800000 */
[C---:B------:R-:W-:Y:S01]  /*2da0*/  ISETP.GT.AND P1, PT, R181.reuse, 0x20, PT ;  /* 0x00000020b500780c */ /* 0x040fe20003f24270 */
[----:B------:R-:W3:Y:S02]  /*2db0*/  MUFU.EX2 R34, R34 ;  /* 0x0000002200227308 */ /* 0x000ee40000000800 */
[--C-:B------:R-:W-:Y:S01]  /*2dc0*/  FFMA.FTZ R9, R242, c[0x0][0x29c], -R185.reuse ;  /* 0x0000a700f2097a23 */ /* 0x100fe200000108b9 */
[----:B------:R-:W-:Y:S02]  /*2dd0*/  FSEL R12, R12, -INF , P1 ;  /* 0xff8000000c0c7808 */ /* 0x000fe40000800000 */
[----:B------:R-:W-:Y:S03]  /*2de0*/  ISETP.GT.AND P1, PT, R181, 0x21, PT ;  /* 0x00000021b500780c */ /* 0x000fe60003f24270 */
[--C-:B-----5:R-:W-:Y:S01]  /*2df0*/  FFMA.FTZ R190, R12, c[0x0][0x29c], -R185.reuse ;  /* 0x0000a7000cbe7a23 */ /* 0x120fe200000108b9 */
[----:B-1----:R-:W-:Y:S01]  /*2e00*/  FSEL R180, R13, -INF , P1 ;  /* 0xff8000000db47808 */ /* 0x002fe20000800000 */
[----:B------:R-:W1:Y:S01]  /*2e10*/  MUFU.EX2 R8, R8 ;  /* 0x0000000800087308 */ /* 0x000e620000000800 */
[C---:B------:R-:W-:Y:S03]  /*2e20*/  ISETP.GT.AND P1, PT, R181.reuse, 0x40, PT ;  /* 0x00000040b500780c */ /* 0x040fe60003f24270 */
[--C-:B------:R-:W-:Y:S01]  /*2e30*/  FFMA.FTZ R13, R180, c[0x0][0x29c], -R185.reuse ;  /* 0x0000a700b40d7a23 */ /* 0x100fe200000108b9 */
[----:B------:R-:W-:Y:S02]  /*2e40*/  FSEL R180, R24, -INF , P1 ;  /* 0xff80000018b47808 */ /* 0x000fe40000800000 */
[----:B------:R-:W-:Y:S01]  /*2e50*/  ISETP.GT.AND P1, PT, R181, 0x41, PT ;  /* 0x00000041b500780c */ /* 0x000fe20003f24270 */
[-C--:B--2---:R-:W-:Y:S02]  /*2e60*/  HMMA.16816.F32.BF16 R36, R140, R172.reuse, R36 ;  /* 0x000000ac8c24723c */ /* 0x084fe40000041824 */
[----:B------:R2:W-:Y:S03]  /*2e70*/  MUFU.EX2 R12, R190 ;  /* 0x000000be000c7308 */ /* 0x0005e60000000800 */
[--C-:B------:R-:W-:Y:S01]  /*2e80*/  FFMA.FTZ R24, R180, c[0x0][0x29c], -R185.reuse ;  /* 0x0000a700b4187a23 */ /* 0x100fe200000108b9 */
[----:B------:R-:W-:Y:S02]  /*2e90*/  IADD3 R180, R202, 0x28, RZ ;  /* 0x00000028cab47810 */ /* 0x000fe40007ffe0ff */
[C---:B---3--:R-:W-:Y:S04]  /*2ea0*/  HMMA.16816.F32.BF16 R40, R156.reuse, R172, R40 ;  /* 0x000000ac9c28723c */ /* 0x048fe80000041828 */
[----:B------:R-:W-:Y:S01]  /*2eb0*/  IMNMX R180, R233, R180, PT ;  /* 0x000000b4e9b47217 */ /* 0x000fe20003800200 */
[----:B------:R-:W3:Y:S01]  /*2ec0*/  MUFU.EX2 R9, R9 ;  /* 0x0000000900097308 */ /* 0x000ee20000000800 */
[----:B------:R-:W-:Y:S02]  /*2ed0*/  F2FP.BF16.PACK_AB R244, R6, R201 ;  /* 0x000000c906f4723e */ /* 0x000fe400000010ff */
[-C--:B------:R-:W-:Y:S07]  /*2ee0*/  HMMA.16816.F32.BF16 R44, R156, R174.reuse, R44 ;  /* 0x000000ae9c2c723c */ /* 0x080fee000004182c */
[----:B------:R-:W5:Y:S01]  /*2ef0*/  MUFU.EX2 R13, R13 ;  /* 0x0000000d000d7308 */ /* 0x000f620000000800 */
[C---:B------:R-:W-:Y:S04]  /*2f00*/  HMMA.16816.F32.BF16 R48, R140.reuse, R174, R48 ;  /* 0x000000ae8c30723c */ /* 0x040fe80000041830 */
[----:B--2---:R-:W-:Y:S02]  /*2f10*/  FSEL R190, R25, -INF , P1 ;  /* 0xff80000019be7808 */ /* 0x004fe40000800000 */
[----:B------:R-:W2:Y:S01]  /*2f20*/  LDS R25, [R183+0xc280] ;  /* 0x00c28000b7197984 */ /* 0x000ea20000000800 */
[----:B------:R-:W-:Y:S01]  /*2f30*/  ISETP.GT.AND P1, PT, R180, RZ, PT ;  /* 0x000000ffb400720c */ /* 0x000fe20003f24270 */
[-C--:B------:R-:W-:Y:S01]  /*2f40*/  HMMA.16816.F32.BF16 R52, R140, R176.reuse, R52 ;  /* 0x000000b08c34723c */ /* 0x080fe20000041834 */
[----:B------:R-:W-:Y:S03]  /*2f50*/  MUFU.EX2 R24, R24 ;  /* 0x0000001800187308 */ /* 0x000fe60000000800 */
[--C-:B------:R-:W-:Y:S01]  /*2f60*/  FFMA.FTZ R181, R190, c[0x0][0x29c], -R185.reuse ;  /* 0x0000a700beb57a23 */ /* 0x100fe200000108b9 */
[----:B------:R-:W-:Y:S02]  /*2f70*/  FSEL R190, R28, -INF , P6 ;  /* 0xff8000001cbe7808 */ /* 0x000fe40003000000 */
[----:B------:R-:W-:Y:S01]  /*2f80*/  FSEL R28, R29, -INF , P5 ;  /* 0xff8000001d1c7808 */ /* 0x000fe20002800000 */
[C---:B------:R-:W-:Y:S03]  /*2f90*/  HMMA.16816.F32.BF16 R56, R156.reuse, R176, R56 ;  /* 0x000000b09c38723c */ /* 0x040fe60000041838 */
[----:B------:R-:W-:Y:S01]  /*2fa0*/  MUFU.EX2 R181, R181 ;  /* 0x000000b500b57308 */ /* 0x000fe20000000800 */
[----:B------:R-:W-:Y:S02]  /*2fb0*/  ISETP.GT.AND P5, PT, R180, 0x20, PT ;  /* 0x00000020b400780c */ /* 0x000fe40003fa4270 */
[----:B------:R-:W-:Y:S01]  /*2fc0*/  FSEL R29, R10, -INF , P1 ;  /* 0xff8000000a1d7808 */ /* 0x000fe20000800000 */
[--C-:B------:R-:W-:Y:S01]  /*2fd0*/  FFMA.FTZ R10, R190, c[0x0][0x29c], -R185.reuse ;  /* 0x0000a700be0a7a23 */ /* 0x100fe200000108b9 */
[----:B------:R-:W-:Y:S01]  /*2fe0*/  FSEL R241, R14, -INF , P5 ;  /* 0xff8000000ef17808 */ /* 0x000fe20002800000 */
[-C--:B------:R-:W-:Y:S01]  /*2ff0*/  HMMA.16816.F32.BF16 R60, R156, R178.reuse, R60 ;  /* 0x000000b29c3c723c */ /* 0x080fe2000004183c */
[----:B------:R-:W1:Y:S02]  /*3000*/  LDS R14, [R183+0xc2a0] ;  /* 0x00c2a000b70e7984 */ /* 0x000e640000000800 */
[----:B------:R-:W-:Y:S01]  /*3010*/  ISETP.GT.AND P1, PT, R180, 0x21, PT ;  /* 0x00000021b400780c */ /* 0x000fe20003f24270 */
[----:B------:R-:W-:Y:S01]  /*3020*/  FFMA.FTZ R185, R28, c[0x0][0x29c], -R185 ;  /* 0x0000a7001cb97a23 */ /* 0x000fe200000108b9 */
[C---:B------:R-:W-:Y:S01]  /*3030*/  ISETP.GT.AND P6, PT, R180.reuse, 0x1, PT ;  /* 0x00000001b400780c */ /* 0x040fe20003fc4270 */
[--C-:B------:R-:W-:Y:S01]  /*3040*/  FFMA.FTZ R29, R29, c[0x0][0x29c], -R184.reuse ;  /* 0x0000a7001d1d7a23 */ /* 0x100fe200000108b8 */
[----:B------:R-:W-:Y:S01]  /*3050*/  FSEL R15, R15, -INF , P1 ;  /* 0xff8000000f0f7808 */ /* 0x000fe20000800000 */
[----:B------:R-:W-:Y:S01]  /*3060*/  HMMA.16816.F32.BF16 R64, R140, R178, R64 ;  /* 0x000000b28c40723c */ /* 0x000fe20000041840 */
[----:B------:R-:W1:Y:S03]  /*3070*/  MUFU.EX2 R10, R10 ;  /* 0x0000000a000a7308 */ /* 0x000e660000000800 */
[----:B------:R-:W-:Y:S01]  /*3080*/  ISETP.GT.AND P1, PT, R180, 0x40, PT ;  /* 0x00000040b400780c */ /* 0x000fe20003f24270 */
[--C-:B------:R-:W-:Y:S01]  /*3090*/  FFMA.FTZ R15, R15, c[0x0][0x29c], -R184.reuse ;  /* 0x0000a7000f0f7a23 */ /* 0x100fe200000108b8 */
[----:B------:R-:W-:Y:S01]  /*30a0*/  FSEL R11, R11, -INF , P6 ;  /* 0xff8000000b0b7808 */ /* 0x000fe20003000000 */
[--C-:B------:R-:W-:Y:S01]  /*30b0*/  FFMA.FTZ R241, R241, c[0x0][0x29c], -R184.reuse ;  /* 0x0000a700f1f17a23 */ /* 0x100fe200000108b8 */
[----:B------:R-:W-:Y:S02]  /*30c0*/  FSEL R243, R26, -INF , P1 ;  /* 0xff8000001af37808 */ /* 0x000fe40000800000 */
[C---:B------:R-:W-:Y:S01]  /*30d0*/  ISETP.GT.AND P5, PT, R180.reuse, 0x60, PT ;  /* 0x00000060b400780c */ /* 0x040fe20003fa4270 */
[----:B------:R-:W-:Y:S01]  /*30e0*/  MUFU.EX2 R246, R15 ;  /* 0x0000000f00f67308 */ /* 0x000fe20000000800 */
[--C-:B------:R-:W-:Y:S01]  /*30f0*/  FFMA.FTZ R11, R11, c[0x0][0x29c], -R184.reuse ;  /* 0x0000a7000b0b7a23 */ /* 0x100fe200000108b8 */
[----:B------:R-:W-:Y:S01]  /*3100*/  ISETP.GT.AND P6, PT, R180, 0x41, PT ;  /* 0x00000041b400780c */ /* 0x000fe20003fc4270 */
[--C-:B--2---:R-:W-:Y:S01]  /*3110*/  FADD.FTZ R26, R37, -R25.reuse ;  /* 0x80000019251a7221 */ /* 0x104fe20000010000 */
[----:B------:R-:W-:Y:S01]  /*3120*/  FSEL R245, R30, -INF , P5 ;  /* 0xff8000001ef57808 */ /* 0x000fe20002800000 */
[--C-:B------:R-:W-:Y:S01]  /*3130*/  FADD.FTZ R247, R36, -R25.reuse ;  /* 0x8000001924f77221 */ /* 0x100fe20000010000 */
[----:B------:R-:W-:Y:S01]  /*3140*/  ISETP.GT.AND P1, PT, R180, 0x61, PT ;  /* 0x00000061b400780c */ /* 0x000fe20003f24270 */
[----:B------:R-:W-:Y:S01]  /*3150*/  FMUL.FTZ R28, R187, R26 ;  /* 0x0000001abb1c7220 */ /* 0x000fe20000410000 */
[----:B------:R-:W-:Y:S01]  /*3160*/  FSEL R27, R27, -INF , P6 ;  /* 0xff8000001b1b7808 */ /* 0x000fe20003000000 */
[----:B------:R-:W2:Y:S01]  /*3170*/  LDS R26, [R183+0xc300] ;  /* 0x00c30000b71a7984 */ /* 0x000ea20000000800 */
[----:B------:R1:W-:Y:S01]  /*3180*/  MUFU.EX2 R30, R11 ;  /* 0x0000000b001e7308 */ /* 0x0003e20000000800 */
[----:B------:R-:W-:Y:S01]  /*3190*/  FSEL R31, R31, -INF , P1 ;  /* 0xff8000001f1f7808 */ /* 0x000fe20000800000 */
[--C-:B------:R-:W-:Y:S01]  /*31a0*/  FADD.FTZ R180, R49, -R25.reuse ;  /* 0x8000001931b47221 */ /* 0x100fe20000010000 */
[----:B------:R-:W2:Y:S01]  /*31b0*/  LDS R183, [R183+0xc320] ;  /* 0x00c32000b7b77984 */ /* 0x000ea20000000800 */
[--C-:B------:R-:W-:Y:S02]  /*31c0*/  FFMA.FTZ R27, R27, c[0x0][0x29c], -R184.reuse ;  /* 0x0000a7001b1b7a23 */ /* 0x100fe400000108b8 */
[--C-:B------:R-:W-:Y:S02]  /*31d0*/  FFMA.FTZ R243, R243, c[0x0][0x29c], -R184.reuse ;  /* 0x0000a700f3f37a23 */ /* 0x100fe400000108b8 */
[--C-:B------:R-:W-:Y:S02]  /*31e0*/  FFMA.FTZ R245, R245, c[0x0][0x29c], -R184.reuse ;  /* 0x0000a700f5f57a23 */ /* 0x100fe400000108b8 */
[----:B------:R-:W2:Y:S01]  /*31f0*/  MUFU.EX2 R185, R185 ;  /* 0x000000b900b97308 */ /* 0x000ea20000000800 */
[----:B------:R-:W-:Y:S02]  /*3200*/  FFMA.FTZ R184, R31, c[0x0][0x29c], -R184 ;  /* 0x0000a7001fb87a23 */ /* 0x000fe400000108b8 */
[--C-:B------:R-:W-:Y:S02]  /*3210*/  FADD.FTZ R31, R48, -R25.reuse ;  /* 0x80000019301f7221 */ /* 0x100fe40000010000 */
[----:B------:R-:W-:Y:S01]  /*3220*/  FMUL.FTZ R247, R182, R247 ;  /* 0x000000f7b6f77220 */ /* 0x000fe20000410000 */
[----:B------:R-:W-:Y:S01]  /*3230*/  F2FP.BF16.PACK_AB R182, R187, R182 ;  /* 0x000000b6bbb6723e */ /* 0x000fe200000010ff */
[--C-:B------:R-:W-:Y:S02]  /*3240*/  FADD.FTZ R187, R52, -R25.reuse ;  /* 0x8000001934bb7221 */ /* 0x100fe40000010000 */
[--C-:B------:R-:W-:Y:S01]  /*3250*/  FADD.FTZ R190, R53, -R25.reuse ;  /* 0x8000001935be7221 */ /* 0x100fe20000010000 */
[----:B------:R-:W2:Y:S01]  /*3260*/  MUFU.EX2 R29, R29 ;  /* 0x0000001d001d7308 */ /* 0x000ea20000000800 */
[----:B------:R-:W-:Y:S01]  /*3270*/  STS [R223], R182 ;  /* 0x000000b6df007388 */ /* 0x000fe20000000800 */
[--C-:B------:R-:W-:Y:S01]  /*3280*/  FADD.FTZ R202, R64, -R25.reuse ;  /* 0x8000001940ca7221 */ /* 0x100fe20000010000 */
[----:B------:R-:W-:Y:S01]  /*3290*/  F2FP.BF16.PACK_AB R28, R28, R247 ;  /* 0x000000f71c1c723e */ /* 0x000fe200000010ff */
[----:B------:R-:W-:Y:S02]  /*32a0*/  FADD.FTZ R25, R65, -R25 ;  /* 0x8000001941197221 */ /* 0x000fe40000010000 */
[--C-:B-1----:R-:W-:Y:S02]  /*32b0*/  FADD.FTZ R11, R38, -R14.reuse ;  /* 0x8000000e260b7221 */ /* 0x102fe40000010000 */
[--C-:B------:R-:W-:Y:S02]  /*32c0*/  FADD.FTZ R242, R39, -R14.reuse ;  /* 0x8000000e27f27221 */ /* 0x100fe40000010000 */
[C---:B------:R-:W-:Y:S01]  /*32d0*/  FMUL.FTZ R180, R189.reuse, R180 ;  /* 0x000000b4bdb47220 */ /* 0x040fe20000410000 */
[----:B------:R-:W1:Y:S01]  /*32e0*/  MUFU.EX2 R241, R241 ;  /* 0x000000f100f17308 */ /* 0x000e620000000800 */
[----:B------:R-:W-:Y:S01]  /*32f0*/  FMUL.FTZ R31, R186, R31 ;  /* 0x0000001fba1f7220 */ /* 0x000fe20000410000 */
[----:B------:R-:W-:Y:S01]  /*3300*/  F2FP.BF16.PACK_AB R186, R189, R186 ;  /* 0x000000babdba723e */ /* 0x000fe200000010ff */
[----:B------:R-:W-:Y:S02]  /*3310*/  FMUL.FTZ R25, R6, R25 ;  /* 0x0000001906197220 */ /* 0x000fe40000410000 */
[----:B----4-:R-:W-:Y:S01]  /*3320*/  FMUL.FTZ R11, R240, R11 ;  /* 0x0000000bf00b7220 */ /* 0x010fe20000410000 */
[C---:B------:R-:W-:Y:S01]  /*3330*/  F2FP.BF16.PACK_AB R240, R7.reuse, R240 ;  /* 0x000000f007f0723e */ /* 0x040fe200000010ff */
[----:B------:R-:W-:Y:S01]  /*3340*/  FMUL.FTZ R242, R7, R242 ;  /* 0x000000f207f27220 */ /* 0x000fe20000410000 */
[----:B------:R-:W-:Y:S01]  /*3350*/  F2FP.BF16.PACK_AB R180, R180, R31 ;  /* 0x0000001fb4b4723e */ /* 0x000fe200000010ff */
[--C-:B------:R-:W-:Y:S01]  /*3360*/  FADD.FTZ R7, R50, -R14.reuse ;  /* 0x8000000e32077221 */ /* 0x100fe20000010000 */
[----:B------:R-:W-:Y:S01]  /*3370*/  MUFU.EX2 R184, R184 ;  /* 0x000000b800b87308 */ /* 0x000fe20000000800 */
[----:B------:R-:W-:Y:S01]  /*3380*/  STS [R223+0x400], R240 ;  /* 0x000400f0df007388 */ /* 0x000fe20000000800 */
[--C-:B------:R-:W-:Y:S01]  /*3390*/  FADD.FTZ R6, R51, -R14.reuse ;  /* 0x8000000e33067221 */ /* 0x100fe20000010000 */
[----:B------:R-:W-:Y:S01]  /*33a0*/  F2FP.BF16.PACK_AB R242, R242, R11 ;  /* 0x0000000bf2f2723e */ /* 0x000fe200000010ff */
[--C-:B------:R-:W-:Y:S01]  /*33b0*/  FADD.FTZ R31, R54, -R14.reuse ;  /* 0x8000000e361f7221 */ /* 0x100fe20000010000 */
[----:B------:R4:W-:Y:S01]  /*33c0*/  STS [R231], R186 ;  /* 0x000000bae7007388 */ /* 0x0009e20000000800 */
[----:B------:R-:W-:Y:S01]  /*33d0*/  FMUL.FTZ R7, R18, R7 ;  /* 0x0000000712077220 */ /* 0x000fe20000410000 */
[C---:B------:R-:W-:Y:S01]  /*33e0*/  F2FP.BF16.PACK_AB R18, R19.reuse, R18 ;  /* 0x000000121312723e */ /* 0x040fe200000010ff */
[----:B------:R-:W-:Y:S02]  /*33f0*/  FMUL.FTZ R6, R19, R6 ;  /* 0x0000000613067220 */ /* 0x000fe40000410000 */
[--C-:B------:R-:W-:Y:S01]  /*3400*/  FADD.FTZ R248, R55, -R14.reuse ;  /* 0x8000000e37f87221 */ /* 0x100fe20000010000 */
[----:B------:R-:W-:Y:S01]  /*3410*/  MUFU.EX2 R243, R243 ;  /* 0x000000f300f37308 */ /* 0x000fe20000000800 */
[----:B------:R-:W-:Y:S01]  /*3420*/  STS [R231+0x400], R18 ;  /* 0x00040012e7007388 */ /* 0x000fe20000000800 */
[--C-:B------:R-:W-:Y:S01]  /*3430*/  FADD.FTZ R19, R66, -R14.reuse ;  /* 0x8000000e42137221 */ /* 0x100fe20000010000 */
[----:B------:R-:W-:Y:S01]  /*3440*/  F2FP.BF16.PACK_AB R6, R6, R7 ;  /* 0x000000070606723e */ /* 0x000fe200000010ff */
[----:B------:R-:W-:Y:S02]  /*3450*/  FADD.FTZ R14, R67, -R14 ;  /* 0x8000000e430e7221 */ /* 0x000fe40000010000 */
[----:B------:R-:W-:Y:S01]  /*3460*/  FMUL.FTZ R19, R34, R19 ;  /* 0x0000001322137220 */ /* 0x000fe20000410000 */
[C---:B------:R-:W-:Y:S01]  /*3470*/  F2FP.BF16.PACK_AB R34, R35.reuse, R34 ;  /* 0x000000222322723e */ /* 0x040fe200000010ff */
[----:B------:R-:W-:Y:S02]  /*3480*/  FMUL.FTZ R14, R35, R14 ;  /* 0x0000000e230e7220 */ /* 0x000fe40000410000 */
[--C-:B--2---:R-:W-:Y:S01]  /*3490*/  FADD.FTZ R7, R40, -R26.reuse ;  /* 0x8000001a28077221 */ /* 0x104fe20000010000 */
[----:B------:R-:W-:Y:S01]  /*34a0*/  MUFU.EX2 R245, R245 ;  /* 0x000000f500f57308 */ /* 0x000fe20000000800 */
[--C-:B------:R-:W-:Y:S01]  /*34b0*/  FADD.FTZ R15, R45, -R26.reuse ;  /* 0x8000001a2d0f7221 */ /* 0x100fe20000010000 */
[----:B------:R-:W-:Y:S01]  /*34c0*/  F2FP.BF16.PACK_AB R250, R14, R19 ;  /* 0x000000130efa723e */ /* 0x000fe200000010ff */
[--C-:B------:R-:W-:Y:S02]  /*34d0*/  FADD.FTZ R252, R41, -R26.reuse ;  /* 0x8000001a29fc7221 */ /* 0x100fe40000010000 */
[--C-:B------:R-:W-:Y:S02]  /*34e0*/  FADD.FTZ R11, R44, -R26.reuse ;  /* 0x8000001a2c0b7221 */ /* 0x100fe40000010000 */
[----:B------:R-:W-:Y:S01]  /*34f0*/  FMUL.FTZ R7, R8, R7 ;  /* 0x0000000708077220 */ /* 0x000fe20000410000 */
[----:B---3--:R-:W-:Y:S01]  /*3500*/  F2FP.BF16.PACK_AB R8, R9, R8 ;  /* 0x000000080908723e */ /* 0x008fe200000010ff */
[----:B-----5:R-:W-:Y:S01]  /*3510*/  FMUL.FTZ R15, R13, R15 ;  /* 0x0000000f0d0f7220 */ /* 0x020fe20000410000 */
[----:B------:R-:W2:Y:S01]  /*3520*/  MUFU.EX2 R14, R27 ;  /* 0x0000001b000e7308 */ /* 0x000ea20000000800 */
[----:B------:R-:W-:Y:S02]  /*3530*/  FMUL.FTZ R252, R9, R252 ;  /* 0x000000fc09fc7220 */ /* 0x000fe40000410000 */
[----:B------:R3:W-:Y:S01]  /*3540*/  STS [R223+0x1000], R8 ;  /* 0x00100008df007388 */ /* 0x0007e20000000800 */
[----:B------:R-:W-:Y:S01]  /*3550*/  FMUL.FTZ R11, R12, R11 ;  /* 0x0000000b0c0b7220 */ /* 0x000fe20000410000 */
[----:B------:R-:W-:Y:S01]  /*3560*/  F2FP.BF16.PACK_AB R12, R13, R12 ;  /* 0x0000000c0d0c723e */ /* 0x000fe200000010ff */
[--C-:B------:R-:W-:Y:S01]  /*3570*/  FADD.FTZ R13, R57, -R26.reuse ;  /* 0x8000001a390d7221 */ /* 0x100fe20000010000 */
[----:B------:R-:W-:Y:S01]  /*3580*/  F2FP.BF16.PACK_AB R252, R252, R7 ;  /* 0x00000007fcfc723e */ /* 0x000fe200000010ff */
[--C-:B------:R-:W-:Y:S01]  /*3590*/  FADD.FTZ R9, R56, -R26.reuse ;  /* 0x8000001a38097221 */ /* 0x100fe20000010000 */
[----:B------:R-:W-:Y:S01]  /*35a0*/  F2FP.BF16.PACK_AB R11, R15, R11 ;  /* 0x0000000b0f0b723e */ /* 0x000fe200000010ff */
[--C-:B------:R-:W-:Y:S02]  /*35b0*/  FADD.FTZ R19, R60, -R26.reuse ;  /* 0x8000001a3c137221 */ /* 0x100fe40000010000 */
[----:B------:R-:W-:Y:S02]  /*35c0*/  FADD.FTZ R26, R61, -R26 ;  /* 0x8000001a3d1a7221 */ /* 0x000fe40000010000 */
[----:B------:R-:W-:Y:S01]  /*35d0*/  FMUL.FTZ R19, R10, R19 ;  /* 0x000000130a137220 */ /* 0x000fe20000410000 */
[C---:B------:R-:W-:Y:S01]  /*35e0*/  F2FP.BF16.PACK_AB R10, R185.reuse, R10 ;  /* 0x0000000ab90a723e */ /* 0x040fe200000010ff */
[----:B------:R-:W-:Y:S02]  /*35f0*/  FMUL.FTZ R26, R185, R26 ;  /* 0x0000001ab91a7220 */ /* 0x000fe40000410000 */
[----:B------:R-:W-:Y:S02]  /*3600*/  FMUL.FTZ R13, R181, R13 ;  /* 0x0000000db50d7220 */ /* 0x000fe40000410000 */
[----:B------:R-:W-:Y:S01]  /*3610*/  FMUL.FTZ R9, R24, R9 ;  /* 0x0000000918097220 */ /* 0x000fe20000410000 */
[----:B------:R-:W-:Y:S01]  /*3620*/  F2FP.BF16.PACK_AB R19, R26, R19 ;  /* 0x000000131a13723e */ /* 0x000fe200000010ff */
[----:B------:R-:W-:Y:S01]  /*3630*/  FMUL.FTZ R31, R22, R31 ;  /* 0x0000001f161f7220 */ /* 0x000fe20000410000 */
[----:B------:R-:W-:Y:S01]  /*3640*/  F2FP.BF16.PACK_AB R26, R30, R29 ;  /* 0x0000001d1e1a723e */ /* 0x000fe200000010ff */
[----:B------:R-:W-:Y:S01]  /*3650*/  FMUL.FTZ R187, R188, R187 ;  /* 0x000000bbbcbb7220 */ /* 0x000fe20000410000 */
[----:B------:R-:W-:Y:S01]  /*3660*/  F2FP.BF16.PACK_AB R7, R13, R9 ;  /* 0x000000090d07723e */ /* 0x000fe200000010ff */
[----:B------:R-:W-:Y:S01]  /*3670*/  FMUL.FTZ R190, R191, R190 ;  /* 0x000000bebfbe7220 */ /* 0x000fe20000410000 */
[----:B-1----:R-:W-:Y:S01]  /*3680*/  F2FP.BF16.PACK_AB R9, R246, R241 ;  /* 0x000000f1f609723e */ /* 0x002fe200000010ff */
[----:B------:R-:W-:Y:S01]  /*3690*/  STS [R223+0x1400], R26 ;  /* 0x0014001adf007388 */ /* 0x000fe20000000800 */
[----:B------:R-:W-:Y:S01]  /*36a0*/  F2FP.BF16.PACK_AB R22, R23, R22 ;  /* 0x000000161716723e */ /* 0x000fe200000010ff */
[--C-:B----4-:R-:W-:Y:S01]  /*36b0*/  FADD.FTZ R186, R42, -R183.reuse ;  /* 0x800000b72aba7221 */ /* 0x110fe20000010000 */
[----:B------:R-:W-:Y:S01]  /*36c0*/  F2FP.BF16.PACK_AB R188, R191, R188 ;  /* 0x000000bcbfbc723e */ /* 0x000fe200000010ff */
[----:B------:R1:W-:Y:S01]  /*36d0*/  STS [R231+0x1000], R12 ;  /* 0x0010000ce7007388 */ /* 0x0003e20000000800 */
[----:B------:R-:W-:Y:S01]  /*36e0*/  F2FP.BF16.PACK_AB R24, R181, R24 ;  /* 0x00000018b518723e */ /* 0x000fe200000010ff */
[----:B------:R-:W-:Y:S01]  /*36f0*/  FMUL.FTZ R186, R29, R186 ;  /* 0x000000ba1dba7220 */ /* 0x000fe20000410000 */
[----:B--2---:R-:W-:Y:S01]  /*3700*/  F2FP.BF16.PACK_AB R182, R14, R243 ;  /* 0x000000f30eb6723e */ /* 0x004fe200000010ff */
[----:B------:R2:W-:Y:S01]  /*3710*/  STS [R231+0x1400], R9 ;  /* 0x00140009e7007388 */ /* 0x0005e20000000800 */
[----:B---3--:R-:W-:Y:S01]  /*3720*/  F2FP.BF16.PACK_AB R8, R184, R245 ;  /* 0x000000f5b808723e */ /* 0x008fe200000010ff */
[--C-:B------:R-:W-:Y:S01]  /*3730*/  FADD.FTZ R13, R43, -R183.reuse ;  /* 0x800000b72b0d7221 */ /* 0x100fe20000010000 */
[----:B------:R-:W-:Y:S01]  /*3740*/  F2FP.BF16.PACK_AB R190, R190, R187 ;  /* 0x000000bbbebe723e */ /* 0x000fe200000010ff */
[----:B------:R-:W-:Y:S01]  /*3750*/  STS [R223+0x2000], R188 ;  /* 0x002000bcdf007388 */ /* 0x000fe20000000800 */
[----:B------:R-:W-:Y:S02]  /*3760*/  FMUL.FTZ R248, R23, R248 ;  /* 0x000000f817f87220 */ /* 0x000fe40000410000 */
[----:B------:R-:W-:Y:S01]  /*3770*/  FMUL.FTZ R13, R30, R13 ;  /* 0x0000000d1e0d7220 */ /* 0x000fe20000410000 */
[----:B------:R3:W-:Y:S01]  /*3780*/  STS [R223+0x2400], R22 ;  /* 0x00240016df007388 */ /* 0x0007e20000000800 */
[----:B------:R-:W-:Y:S01]  /*3790*/  FMUL.FTZ R202, R201, R202 ;  /* 0x000000cac9ca7220 */ /* 0x000fe20000410000 */
[----:B------:R-:W-:Y:S01]  /*37a0*/  F2FP.BF16.PACK_AB R248, R248, R31 ;  /* 0x0000001ff8f8723e */ /* 0x000fe200000010ff */
[----:B------:R-:W-:Y:S01]  /*37b0*/  IMAD.SHL.U32 R201, R198, 0x2, RZ ;  /* 0x00000002c6c97824 */ /* 0x000fe200078e00ff */
[----:B------:R-:W-:Y:S01]  /*37c0*/  STS [R231+0x2000], R244 ;  /* 0x002000f4e7007388 */ /* 0x000fe20000000800 */
[----:B------:R-:W-:Y:S01]  /*37d0*/  F2FP.BF16.PACK_AB R186, R13, R186 ;  /* 0x000000ba0dba723e */ /* 0x000fe200000010ff */
[--C-:B------:R-:W-:Y:S01]  /*37e0*/  FADD.FTZ R18, R58, -R183.reuse ;  /* 0x800000b73a127221 */ /* 0x100fe20000010000 */
[----:B------:R-:W-:Y:S01]  /*37f0*/  F2FP.BF16.PACK_AB R202, R25, R202 ;  /* 0x000000ca19ca723e */ /* 0x000fe200000010ff */
[----:B------:R-:W-:Y:S02]  /*3800*/  STS [R231+0x2400], R34 ;  /* 0x00240022e7007388 */ /* 0x000fe40000000800 */
[----:B------:R-:W-:Y:S02]  /*3810*/  FMUL.FTZ R18, R243, R18 ;  /* 0x00000012f3127220 */ /* 0x000fe40000410000 */
[----:B------:R-:W-:Y:S01]  /*3820*/  STS [R223+0x3000], R24 ;  /* 0x00300018df007388 */ /* 0x000fe20000000800 */
[--C-:B-1----:R-:W-:Y:S03]  /*3830*/  FADD.FTZ R12, R46, -R183.reuse ;  /* 0x800000b72e0c7221 */ /* 0x102fe60000010000 */
[----:B------:R-:W-:Y:S01]  /*3840*/  STS [R223+0x3400], R182 ;  /* 0x003400b6df007388 */ /* 0x000fe20000000800 */
[----:B------:R-:W-:Y:S02]  /*3850*/  FMUL.FTZ R12, R241, R12 ;  /* 0x0000000cf10c7220 */ /* 0x000fe40000410000 */
[--C-:B--2---:R-:W-:Y:S01]  /*3860*/  FADD.FTZ R9, R47, -R183.reuse ;  /* 0x800000b72f097221 */ /* 0x104fe20000010000 */
[----:B------:R1:W-:Y:S03]  /*3870*/  STS [R231+0x3000], R10 ;  /* 0x0030000ae7007388 */ /* 0x0003e60000000800 */
[----:B------:R-:W-:Y:S01]  /*3880*/  FMUL.FTZ R9, R246, R9 ;  /* 0x00000009f6097220 */ /* 0x000fe20000410000 */
[----:B------:R-:W-:Y:S04]  /*3890*/  STS [R231+0x3400], R8 ;  /* 0x00340008e7007388 */ /* 0x000fe80000000800 */
[----:B------:R-:W-:Y:S01]  /*38a0*/  BAR.SYNC.DEFER_BLOCKING 0x0 ;  /* 0x0000000000007b1d */ /* 0x000fe20000010000 */
[----:B------:R-:W-:Y:S01]  /*38b0*/  F2FP.BF16.PACK_AB R12, R9, R12 ;  /* 0x0000000c090c723e */ /* 0x000fe200000010ff */
[--C-:B------:R-:W-:Y:S04]  /*38c0*/  FADD.FTZ R9, R59, -R183.reuse ;  /* 0x800000b73b097221 */ /* 0x100fe80000010000 */
[----:B------:R-:W-:Y:S05]  /*38d0*/  FMUL.FTZ R9, R14, R9 ;  /* 0x000000090e097220 */ /* 0x000fea0000410000 */
[----:B---3--:R-:W-:Y:S01]  /*38e0*/  F2FP.BF16.PACK_AB R22, R9, R18 ;  /* 0x000000120916723e */ /* 0x008fe200000010ff */
[----:B------:R-:W-:Y:S04]  /*38f0*/  IMAD.IADD R18, R197, 0x1, R200 ;  /* 0x00000001c5127824 */ /* 0x000fe800078e02c8 */
[----:B------:R-:W-:Y:S02]  /*3900*/  IMAD.SHL.U32 R18, R18, 0x2, RZ ;  /* 0x0000000212127824 */ /* 0x000fe400078e00ff */
[--C-:B-1----:R-:W-:Y:S02]  /*3910*/  FADD.FTZ R10, R62, -R183.reuse ;  /* 0x800000b73e0a7221 */ /* 0x102fe40000010000 */
[----:B------:R-:W-:Y:S02]  /*3920*/  FADD.FTZ R183, R63, -R183 ;  /* 0x800000b73fb77221 */ /* 0x000fe40000010000 */
[----:B------:R-:W-:Y:S01]  /*3930*/  FMUL.FTZ R10, R245, R10 ;  /* 0x0000000af50a7220 */ /* 0x000fe20000410000 */
[----:B------:R-:W-:Y:S01]  /*3940*/  STS [R223+0x4000], R28 ;  /* 0x0040001cdf007388 */ /* 0x000fe20000000800 */
[----:B------:R-:W-:Y:S03]  /*3950*/  FMUL.FTZ R183, R184, R183 ;  /* 0x000000b7b8b77220 */ /* 0x000fe60000410000 */
        /* <DEDUP_REMOVED lines=11> */
[----:B------:R1:W-:Y:S04]  /*3a10*/  STS [R231+0x6000], R202 ;  /* 0x006000cae7007388 */ /* 0x0003e80000000800 */
[----:B------:R-:W-:Y:S04]  /*3a20*/  STS [R231+0x6400], R250 ;  /* 0x006400fae7007388 */ /* 0x000fe80000000800 */
[----:B------:R-:W-:Y:S04]  /*3a30*/  STS [R223+0x7000], R7 ;  /* 0x00700007df007388 */ /* 0x000fe80000000800 */
[----:B------:R-:W-:Y:S04]  /*3a40*/  STS [R223+0x7400], R22 ;  /* 0x00740016df007388 */ /* 0x000fe80000000800 */
[----:B------:R-:W-:Y:S04]  /*3a50*/  STS [R231+0x7000], R19 ;  /* 0x00700013e7007388 */ /* 0x000fe80000000800 */
[----:B------:R-:W-:Y:S04]  /*3a60*/  STS [R231+0x7400], R34 ;  /* 0x00740022e7007388 */ /* 0x000fe80000000800 */
[----:B------:R-:W-:Y:S01]  /*3a70*/  LDSM.16.MT88.4 R8, [R195+0xc480] ;  /* 0x00c48000c308783b */ /* 0x000fe20000004200 */
[----:B-1----:R-:W-:Y:S07]  /*3a80*/  IMAD.IADD R202, R192, 0x1, R201 ;  /* 0x00000001c0ca7824 */ /* 0x002fee00078e02c9 */
        /* <DEDUP_REMOVED lines=38> */
[----:B------:R2:W4:Y:S02]  /*3cf0*/  LDSM.16.M88.4 R12, [R201+0x11480] ;  /* 0x01148000c90c783b */ /* 0x0005240000000200 */
[----:B------:R-:W-:Y:S05]  /*3d00*/  ISETP.GE.AND P1, PT, R6, UR11, PT ;  /* 0x0000000b06007c0c */ /* 0x000fea000bf26270 */
[C---:B------:R-:W-:Y:S01]  /*3d10*/  HMMA.16816.F32.BF16 R88, R24.reuse, R28, R88 ;  /* 0x0000001c1858723c */ /* 0x040fe20000041858 */
[----:B------:R2:W5:Y:S07]  /*3d20*/  LDSM.16.M88.4 R180, [R202+0x10480] ;  /* 0x01048000cab4783b */ /* 0x00056e0000000200 */
[-C--:B------:R-:W-:Y:S01]  /*3d30*/  HMMA.16816.F32.BF16 R92, R24, R30.reuse, R92 ;  /* 0x0000001e185c723c */ /* 0x080fe2000004185c */
[----:B------:R2:W2:Y:S07]  /*3d40*/  LDSM.16.M88.4 R24, [R201+0x10480] ;  /* 0x01048000c918783b */ /* 0x0004ae0000000200 */
[----:B------:R-:W-:Y:S01]  /*3d50*/  HMMA.16816.F32.BF16 R96, R8, R30, R96 ;  /* 0x0000001e0860723c */ /* 0x000fe20000041860 */
[----:B------:R2:W2:Y:S07]  /*3d60*/  LDSM.16.MT88.4 R28, [R194] ;  /* 0x00000000c21c783b */ /* 0x0004ae0000004200 */
        /* <DEDUP_REMOVED lines=13> */
[----:B-12-45:R-:W-:Y:S01]  /*3e40*/  SHF.R.S32.HI R5, RZ, 0x1f, R6 ;  /* 0x0000001fff057819 */ /* 0x036fe20000011406 */
[C---:B------:R-:W-:Y:S02]  /*3e50*/  IMAD.SHL.U32 R9, R6.reuse, 0x40, RZ ;  /* 0x0000004006097824 */ /* 0x040fe400078e00ff */
[----:B------:R-:W-:Y:S03]  /*3e60*/  IMAD.WIDE.U32 R16, R6, c[0x0][0x208], RZ ;  /* 0x0000820006107a25 */ /* 0x000fe600078e00ff */
[----:B------:R-:W-:Y:S01]  /*3e70*/  IADD3 R8, -R214, c[0x0][0x168], -R9 ;  /* 0x00005a00d6087a10 */ /* 0x000fe20007ffe909 */
[----:B------:R-:W-:Y:S01]  /*3e80*/  IMAD R5, R5, c[0x0][0x208], RZ ;  /* 0x0000820005057a24 */ /* 0x000fe200078e02ff */
[C---:B------:R-:W-:Y:S02]  /*3e90*/  IADD3 R7, P1, R9.reuse, R224, RZ ;  /* 0x000000e009077210 */ /* 0x040fe40007f3e0ff */
[----:B------:R-:W-:Y:S01]  /*3ea0*/  LEA R4, P5, R16, R220, 0x6 ;  /* 0x000000dc10047211 */ /* 0x000fe200078a30ff */
[----:B------:R-:W-:Y:S01]  /*3eb0*/  IMAD R5, R6, c[0x0][0x20c], R5 ;  /* 0x0000830006057a24 */ /* 0x000fe200078e0205 */
[----:B------:R-:W-:Y:S02]  /*3ec0*/  ISETP.LT.OR P6, PT, R8, 0x1, P3 ;  /* 0x000000010800780c */ /* 0x000fe40001fc1670 */
[----:B------:R-:W-:Y:S01]  /*3ed0*/  LEA.HI.X.SX32 R6, R9, R212, 0x1, P1 ;  /* 0x000000d409067211 */ /* 0x000fe200008f0eff */
[----:B------:R-:W-:Y:S01]  /*3ee0*/  IMAD.IADD R5, R17, 0x1, R5 ;  /* 0x0000000111057824 */ /* 0x000fe200078e0205 */
[C---:B------:R-:W-:Y:S04]  /*3ef0*/  LEA R10, P1, R7.reuse, c[0x0][0x280], 0x2 ;  /* 0x0000a000070a7a11 */ /* 0x040fe800078210ff */
[----:B------:R-:W-:Y:S02]  /*3f00*/  LEA.HI.X R5, R16, R235, R5, 0x6, P5 ;  /* 0x000000eb10057211 */ /* 0x000fe400028f3405 */
[----:B------:R-:W-:Y:S02]  /*3f10*/  LEA R16, P5, R4, c[0x0][0x1f0], 0x1 ;  /* 0x00007c0004107a11 */ /* 0x000fe400078a08ff */
[----:B------:R-:W-:Y:S01]  /*3f20*/  LEA.HI.X R11, R7, c[0x0][0x284], R6, 0x2, P1 ;  /* 0x0000a100070b7a11 */ /* 0x000fe200008f1406 */
[----:B------:R-:W-:Y:S01]  /*3f30*/  @!P2 IMAD R6, R228, 0x40, R218 ;  /* 0x00000040e406a824 */ /* 0x000fe200078e02da */
        /* <DEDUP_REMOVED lines=12> */
.L_x_606:
[-C--:B-12-45:R-:W-:Y:S01]  /*4000*/  HMMA.16816.F32.BF16 R4, R24, R28.reuse, RZ ;  /* 0x0000001c1804723c */ /* 0x0b6fe200000418ff */
[----:B------:R-:W-:Y:S02]  /*4010*/  LDSM.16.MT88.4 R36, [R194+0x1800] ;  /* 0x00180000c224783b */ /* 0x000fe40000004200 */
[----:B------:R-:W-:Y:S01]  /*4020*/  ISETP.GE.AND P6, PT, R229, 0x1, PT ;  /* 0x00000001e500780c */ /* 0x000fe20003fc6270 */
[C---:B------:R-:W-:Y:S01]  /*4030*/  IMAD.IADD R45, R199.reuse, 0x1, R201 ;  /* 0x00000001c72d7824 */ /* 0x040fe200078e02c9 */
[----:B------:R-:W0:Y:S01]  /*4040*/  LDGDEPBAR ;  /* 0x00000000000079af */ /* 0x000e220000000000 */
[----:B------:R-:W-:Y:S01]  /*4050*/  IMAD.IADD R44, R199, 0x1, R202 ;  /* 0x00000001c72c7824 */ /* 0x000fe200078e02ca */
[C---:B------:R-:W-:Y:S01]  /*4060*/  ISETP.GE.AND P5, PT, R228.reuse, 0x1, PT ;  /* 0x00000001e400780c */ /* 0x040fe20003fa6270 */
        /* <DEDUP_REMOVED lines=70> */
[----:B------:R-:W-:Y:S03]  /*44d0*/  ISETP.GE.AND P1, PT, R238, UR11, PT ;  /* 0x0000000bee007c0c */ /* 0x000fe6000bf26270 */
        /* <DEDUP_REMOVED lines=96> */
.L_x_602:
[----:B------:R-:W-:Y:S05]  /*4ae0*/  @P1 BRA `(.L_x_608) ;  /* 0x0000108000001947 */ /* 0x000fea0003800000 */
[----:B------:R-:W-:Y:S01]  /*4af0*/  SHF.R.S32.HI R3, RZ, 0x1f, R210 ;  /* 0x0000001fff037819 */ /* 0x000fe200000114d2 */
[----:B------:R-:W-:Y:S01]  /*4b00*/  BAR.SYNC.DEFER_BLOCKING 0x1, 0x100 ;  /* 0x0044000000007b1d */ /* 0x000fe20000010000 */
[----:B------:R-:W-:-:S02]  /*4b10*/  F2FP.BF16.PACK_AB R68, R69, R68 ;  /* 0x000000444544723e */ /* 0x000fc400000010ff */
[CC--:B------:R-:W-:Y:S02]  /*4b20*/  LEA.HI R0, R3.reuse, R210.reuse, RZ, 0x2 ;  /* 0x000000d203007211 */ /* 0x0c0fe400078f10ff */
[----:B------:R-:W-:Y:S01]  /*4b30*/  LEA.HI R2, R3, R210, RZ, 0x5 ;  /* 0x000000d203027211 */ /* 0x000fe200078f28ff */
[----:B------:R-:W-:Y:S01]  /*4b40*/  BSSY B0, `(.L_x_609) ;  /* 0x000008f000007945 */ /* 0x000fe20003800000 */
[--C-:B------:R-:W-:Y:S02]  /*4b50*/  SHF.R.S32.HI R6, RZ, 0x2, R0.reuse ;  /* 0x00000002ff067819 */ /* 0x100fe40000011400 */
[----:B------:R-:W-:Y:S02]  /*4b60*/  SHF.R.S32.HI R5, RZ, 0x1f, R0 ;  /* 0x0000001fff057819 */ /* 0x000fe40000011400 */
[--C-:B------:R-:W-:Y:S02]  /*4b70*/  SHF.R.S32.HI R4, RZ, 0x5, R2.reuse ;  /* 0x00000005ff047819 */ /* 0x100fe40000011402 */
[----:B------:R-:W-:-:S02]  /*4b80*/  SHF.R.S32.HI R7, RZ, 0x1f, R2 ;  /* 0x0000001fff077819 */ /* 0x000fc40000011402 */
[----:B------:R-:W-:Y:S02]  /*4b90*/  LEA.HI R5, R5, R6, RZ, 0x3 ;  /* 0x0000000605057211 */ /* 0x000fe400078f18ff */
[----:B------:R-:W-:Y:S02]  /*4ba0*/  LEA.HI R7, R7, R4, RZ, 0x2 ;  /* 0x0000000407077211 */ /* 0x000fe400078f10ff */
[----:B------:R-:W-:Y:S02]  /*4bb0*/  LOP3.LUT R5, R5, 0xfffffff8, RZ, 0xc0, !PT ;  /* 0xfffffff805057812 */ /* 0x000fe400078ec0ff */
        /* <DEDUP_REMOVED lines=83> */
[----:B------:R-:W-:Y:S02]  /*50f0*/  IADD3 R41, -R204, c[0x0][0x2f0], RZ ;  /* 0x0000bc00cc297a10 */ /* 0x000fe40007ffe1ff */
[----:B------:R-:W-:Y:S01]  /*5100*/  SHF.R.S32.HI R0, RZ, 0x1f, R205 ;  /* 0x0000001fff007819 */ /* 0x000fe200000114cd */
[----:B------:R-:W-:Y:S01]  /*5110*/  STS [R5+0x80], R100 ;  /* 0x0000806405007388 */ /* 0x000fe20000000800 */
[----:B------:R-:W-:-:S03]  /*5120*/  IMNMX R41, R41, 0x80, PT ;  /* 0x0000008029297817 */ /* 0x000fc60003800200 */
[----:B------:R-:W-:Y:S01]  /*5130*/  STS [R5+0x480], R102 ;  /* 0x0004806605007388 */ /* 0x000fe20000000800 */
[----:B------:R-:W-:Y:S01]  /*5140*/  IMAD R36, R0, c[0x0][0x338], RZ ;  /* 0x0000ce0000247a24 */ /* 0x000fe200078e02ff */
[----:B------:R-:W-:Y:S02]  /*5150*/  ISETP.GE.AND P3, PT, R10, R41, PT ;  /* 0x000000290a00720c */ /* 0x000fe40003f66270 */
[----:B------:R-:W-:Y:S01]  /*5160*/  STS [R7+0x80], R112 ;  /* 0x0000807007007388 */ /* 0x000fe20000000800 */
[----:B------:R-:W-:Y:S01]  /*5170*/  IMAD R11, R205, c[0x0][0x33c], R36 ;  /* 0x0000cf00cd0b7a24 */ /* 0x000fe200078e0224 */
[----:B------:R-:W-:Y:S02]  /*5180*/  ISETP.GE.OR P0, PT, R8, c[0x0][0x324], P3 ;  /* 0x0000c90008007a0c */ /* 0x000fe40001f06670 */
        /* <DEDUP_REMOVED lines=14> */
[----:B-1----:R-:W-:-:S02]  /*5270*/  SHF.R.S32.HI R3, RZ, 0x1f, R206 ;  /* 0x0000001fff037819 */ /* 0x002fc400000114ce */
[----:B--2---:R-:W-:-:S03]  /*5280*/  SHF.R.S32.HI R9, RZ, 0x1f, R8 ;  /* 0x0000001fff097819 */ /* 0x004fc60000011408 */
[----:B------:R1:W2:Y:S02]  /*5290*/  LDS.128 R32, [R2+0x5080] ;  /* 0x0050800002207984 */ /* 0x0002a40000000c00 */
[----:B------:R-:W-:Y:S02]  /*52a0*/  IMAD.WIDE.U32 R36, R205, c[0x0][0x338], R8 ;  /* 0x0000ce00cd247a25 */ /* 0x000fe400078e0008 */
[----:B------:R1:W3:Y:S02]  /*52b0*/  LDS.128 R28, [R2+0x6080] ;  /* 0x00608000021c7984 */ /* 0x0002e40000000c00 */
[----:B------:R-:W-:Y:S02]  /*52c0*/  IMAD.IADD R43, R37, 0x1, R11 ;  /* 0x00000001252b7824 */ /* 0x000fe400078e020b */
[----:B------:R1:W4:Y:S01]  /*52d0*/  LDS.128 R24, [R2+0x7080] ;  /* 0x0070800002187984 */ /* 0x0003220000000c00 */
[----:B------:R-:W-:Y:S02]  /*52e0*/  IMAD R11, R3, c[0x0][0x340], RZ ;  /* 0x0000d000030b7a24 */ /* 0x000fe400078e02ff */
[----:B------:R-:W-:Y:S01]  /*52f0*/  IMAD.MOV.U32 R42, RZ, RZ, R36 ;  /* 0x000000ffff2a7224 */ /* 0x000fe200078e0024 */
[----:B------:R1:W5:Y:S01]  /*5300*/  LDS.128 R20, [R2+0x80] ;  /* 0x0000800002147984 */ /* 0x0003620000000c00 */
[C---:B------:R-:W-:Y:S01]  /*5310*/  IMAD R36, R206.reuse, c[0x0][0x344], R11 ;  /* 0x0000d100ce247a24 */ /* 0x040fe200078e020b */
[----:B------:R-:W-:Y:S01]  /*5320*/  SHF.R.S32.HI R11, RZ, 0x1f, R10 ;  /* 0x0000001fff0b7819 */ /* 0x000fe2000001140a */
[----:B------:R-:W-:Y:S01]  /*5330*/  IMAD.WIDE.U32 R42, R206, c[0x0][0x340], R42 ;  /* 0x0000d000ce2a7a25 */ /* 0x000fe200078e002a */
[----:B------:R1:W1:Y:S03]  /*5340*/  LDS.128 R16, [R2+0x1080] ;  /* 0x0010800002107984 */ /* 0x0002660000000c00 */
[----:B------:R-:W-:Y:S01]  /*5350*/  IMAD.WIDE R44, R207, 0x80, R10 ;  /* 0x00000080cf2c7825 */ /* 0x000fe200078e020a */
[----:B------:R1:W1:Y:S03]  /*5360*/  LDS.128 R12, [R2+0x2080] ;  /* 0x00208000020c7984 */ /* 0x0002660000000c00 */
[----:B------:R-:W-:Y:S01]  /*5370*/  IMAD.IADD R47, R43, 0x1, R36 ;  /* 0x000000012b2f7824 */ /* 0x000fe200078e0224 */
[----:B------:R1:W1:Y:S01]  /*5380*/  LDS.128 R4, [R2+0x3080] ;  /* 0x0030800002047984 */ /* 0x0002620000000c00 */
[----:B------:R-:W-:Y:S05]  /*5390*/  @P0 BRA `(.L_x_610) ;  /* 0x0000009000000947 */ /* 0x000fea0003800000 */
[----:B------:R-:W5:Y:S01]  /*53a0*/  LDS.128 R36, [R2+0x4080] ;  /* 0x0040800002247984 */ /* 0x000f620000000c00 */
        /* <DEDUP_REMOVED lines=8> */
.L_x_610:
[----:B------:R-:W-:Y:S05]  /*5430*/  BSYNC B0 ;  /* 0x0000000000007941 */ /* 0x000fea0003800000 */
.L_x_609:
[----:B-1----:R-:W-:Y:S01]  /*5440*/  IADD3 R2, R10, 0x20, RZ ;  /* 0x000000200a027810 */ /* 0x002fe20007ffe0ff */
[----:B------:R-:W-:Y:S03]  /*5450*/  BSSY B0, `(.L_x_611) ;  /* 0x000000f000007945 */ /* 0x000fe60003800000 */
[----:B------:R-:W-:-:S04]  /*5460*/  ISETP.GE.AND P2, PT, R2, R41, PT ;  /* 0x000000290200720c */ /* 0x000fc80003f46270 */
[----:B------:R-:W-:-:S13]  /*5470*/  ISETP.GE.OR P0, PT, R8, c[0x0][0x324], P2 ;  /* 0x0000c90008007a0c */ /* 0x000fda0001706670 */
[----:B------:R-:W-:Y:S05]  /*5480*/  @P0 BRA `(.L_x_612) ;  /* 0x000000b000000947 */ /* 0x000fea0003800000 */
[----:B-----5:R-:W-:Y:S01]  /*5490*/  IADD3 R37, P0, R44, 0x20, RZ ;  /* 0x000000202c257810 */ /* 0x020fe20007f1e0ff */
        /* <DEDUP_REMOVED lines=10> */
.L_x_612:
[----:B------:R-:W-:Y:S05]  /*5540*/  BSYNC B0 ;  /* 0x0000000000007941 */ /* 0x000fea0003800000 */
.L_x_611:
[----:B------:R-:W-:Y:S01]  /*5550*/  IADD3 R2, R10, 0x40, RZ ;  /* 0x000000400a027810 */ /* 0x000fe20007ffe0ff */
[----:B------:R-:W-:Y:S03]  /*5560*/  BSSY B0, `(.L_x_613) ;  /* 0x000000f000007945 */ /* 0x000fe60003800000 */
[----:B------:R-:W-:-:S04]  /*5570*/  ISETP.GE.AND P1, PT, R2, R41, PT ;  /* 0x000000290200720c */ /* 0x000fc80003f26270 */
[----:B------:R-:W-:-:S13]  /*5580*/  ISETP.GE.OR P0, PT, R8, c[0x0][0x324], P1 ;  /* 0x0000c90008007a0c */ /* 0x000fda0000f06670 */
[----:B------:R-:W-:Y:S05]  /*5590*/  @P0 BRA `(.L_x_614) ;  /* 0x000000b000000947 */ /* 0x000fea0003800000 */
[----:B-12---:R-:W-:Y:S01]  /*55a0*/  IADD3 R33, P0, R44, 0x40, RZ ;  /* 0x000000402c217810 */ /* 0x006fe20007f1e0ff */
        /* <DEDUP_REMOVED lines=10> */
.L_x_614:
[----:B------:R-:W-:Y:S05]  /*5650*/  BSYNC B0 ;  /* 0x0000000000007941 */ /* 0x000fea0003800000 */
.L_x_613:
[----:B------:R-:W-:Y:S01]  /*5660*/  IADD3 R10, R10, 0x60, RZ ;  /* 0x000000600a0a7810 */ /* 0x000fe20007ffe0ff */
[----:B------:R-:W-:Y:S03]  /*5670*/  BSSY B0, `(.L_x_615) ;  /* 0x000000f000007945 */ /* 0x000fe60003800000 */
[----:B------:R-:W-:-:S04]  /*5680*/  ISETP.GE.AND P0, PT, R10, R41, PT ;  /* 0x000000290a00720c */ /* 0x000fc80003f06270 */
[----:B------:R-:W-:-:S13]  /*5690*/  ISETP.GE.OR P4, PT, R8, c[0x0][0x324], P0 ;  /* 0x0000c90008007a0c */ /* 0x000fda0000786670 */
[----:B------:R-:W-:Y:S05]  /*56a0*/  @P4 BRA `(.L_x_616) ;  /* 0x000000b000004947 */ /* 0x000fea0003800000 */
[----:B------:R-:W-:Y:S01]  /*56b0*/  IADD3 R11, P4, R44, 0x60, RZ ;  /* 0x000000602c0b7810 */ /* 0x000fe20007f9e0ff */
[----:B-1-3--:R-:W-:Y:S01]  /*56c0*/  IMAD.MOV.U32 R28, RZ, RZ, R42 ;  /* 0x000000ffff1c7224 */ /* 0x00afe200078e002a */
        /* <DEDUP_REMOVED lines=9> */
.L_x_616:
[----:B------:R-:W-:Y:S05]  /*5760*/  BSYNC B0 ;  /* 0x0000000000007941 */ /* 0x000fea0003800000 */
.L_x_615:
        /* <DEDUP_REMOVED lines=13> */
[----:B----4-:R-:W-:-:S04]  /*5840*/  IMAD.WIDE.U32 R24, R44, c[0x0][0x300], R10 ;  /* 0x0000c0002c187a25 */ /* 0x010fc800078e000a */
[----:B------:R-:W-:Y:S01]  /*5850*/  IMAD R0, R44, c[0x0][0x304], R3 ;  /* 0x0000c1002c007a24 */ /* 0x000fe200078e0203 */
[----:B------:R-:W-:-:S04]  /*5860*/  LEA R2, P3, R24, c[0x0][0x2e8], 0x1 ;  /* 0x0000ba0018027a11 */ /* 0x000fc800078608ff */
[----:B------:R-:W-:-:S04]  /*5870*/  IADD3 R0, R25, R0, RZ ;  /* 0x0000000019007210 */ /* 0x000fc80007ffe0ff */
[----:B------:R-:W-:-:S05]  /*5880*/  LEA.HI.X R3, R24, c[0x0][0x2ec], R0, 0x1, P3 ;  /* 0x0000bb0018037a11 */ /* 0x000fca00018f0c00 */
[----:B-----5:R1:W-:Y:S02]  /*5890*/  STG.E.128 [R2.64], R20 ;  /* 0x0000001402007986 */ /* 0x0203e4000c101d0c */
.L_x_618:
[----:B------:R-:W-:Y:S05]  /*58a0*/  BSYNC B0 ;  /* 0x0000000000007941 */ /* 0x000fea0003800000 */
.L_x_617:
        /* <DEDUP_REMOVED lines=14> */
.L_x_620:
[----:B------:R-:W-:Y:S05]  /*5990*/  BSYNC B0 ;  /* 0x0000000000007941 */ /* 0x000fea0003800000 */
.L_x_619:
        /* <DEDUP_REMOVED lines=14> */
.L_x_622:
[----:B------:R-:W-:Y:S05]  /*5a80*/  BSYNC B0 ;  /* 0x0000000000007941 */ /* 0x000fea0003800000 */
.L_x_621:
[----:B------:R-:W-:-:S13]  /*5a90*/  ISETP.GE.OR P0, PT, R8, c[0x0][0x2f4], P0 ;  /* 0x0000bd0008007a0c */ /* 0x000fda0000706670 */
[----:B------:R-:W-:Y:S05]  /*5aa0*/  @P0 EXIT ;  /* 0x000000000000094d */ /* 0x000fea0003800000 */
[----:B------:R-:W-:Y:S01]  /*5ab0*/  IADD3 R0, P0, R44, 0x60, RZ ;  /* 0x000000602c007810 */ /* 0x000fe20007f1e0ff */
[----:B------:R-:W-:Y:S01]  /*5ac0*/  IMAD.MOV.U32 R8, RZ, RZ, R206 ;  /* 0x000000ffff087224 */ /* 0x000fe200078e00ce */
[----:B------:R-:W-:-:S03]  /*5ad0*/  MOV R9, R11 ;  /* 0x0000000b00097202 */ /* 0x000fc60000000f00 */
[----:B------:R-:W-:Y:S02]  /*5ae0*/  IMAD.X R44, RZ, RZ, R45, P0 ;  /* 0x000000ffff2c7224 */ /* 0x000fe400000e062d */
        /* <DEDUP_REMOVED lines=8> */
.L_x_608:
[----:B------:R-:W-:Y:S01]  /*5b70*/  SHF.R.S32.HI R3, RZ, 0x1f, R210 ;  /* 0x0000001fff037819 */ /* 0x000fe200000114d2 */
[----:B------:R-:W-:Y:S01]  /*5b80*/  BSSY B0, `(.L_x_623) ;  /* 0x000001f000007945 */ /* 0x000fe20003800000 */
[----:B------:R-:W-:Y:S02]  /*5b90*/  IADD3 R204, -R204, c[0x0][0x2f0], RZ ;  /* 0x0000bc00cccc7a10 */ /* 0x000fe40007ffe1ff */
[----:B------:R-:W-:Y:S02]  /*5ba0*/  LEA.HI R8, R3, R210, RZ, 0x3 ;  /* 0x000000d203087211 */ /* 0x000fe400078f18ff */
[----:B------:R-:W-:Y:S02]  /*5bb0*/  SHF.R.S32.HI R2, RZ, 0x1f, R205 ;  /* 0x0000001fff027819 */ /* 0x000fe400000114cd */
[----:B------:R-:W-:Y:S02]  /*5bc0*/  LOP3.LUT R3, R8, 0x1ffffff8, RZ, 0xc0, !PT ;  /* 0x1ffffff808037812 */ /* 0x000fe400078ec0ff */
[----:B------:R-:W-:Y:S01]  /*5bd0*/  SHF.R.S32.HI R8, RZ, 0x3, R8 ;  /* 0x00000003ff087819 */ /* 0x000fe20000011408 */
[----:B------:R-:W-:Y:S01]  /*5be0*/  IMAD R6, R2, c[0x0][0x308], RZ ;  /* 0x0000c20002067a24 */ /* 0x000fe200078e02ff */
[----:B------:R-:W-:Y:S01]  /*5bf0*/  SHF.R.S32.HI R0, RZ, 0x1f, R206 ;  /* 0x0000001fff007819 */ /* 0x000fe200000114ce */
[----:B------:R-:W-:Y:S01]  /*5c00*/  IMAD.IADD R3, R210, 0x1, -R3 ;  /* 0x00000001d2037824 */ /* 0x000fe200078e0a03 */
[----:B------:R-:W-:-:S02]  /*5c10*/  ISETP.GE.AND P3, PT, R8, R204, PT ;  /* 0x000000cc0800720c */ /* 0x000fc40003f66270 */
[----:B------:R-:W-:Y:S01]  /*5c20*/  SHF.R.S32.HI R9, RZ, 0x1f, R8 ;  /* 0x0000001fff097819 */ /* 0x000fe20000011408 */
[----:B------:R-:W-:Y:S02]  /*5c30*/  IMAD.SHL.U32 R4, R3, 0x8, RZ ;  /* 0x0000000803047824 */ /* 0x000fe400078e00ff */
[----:B------:R-:W-:Y:S02]  /*5c40*/  IMAD R3, R205, c[0x0][0x30c], R6 ;  /* 0x0000c300cd037a24 */ /* 0x000fe400078e0206 */
[----:B------:R-:W-:Y:S01]  /*5c50*/  IMAD R15, R0, c[0x0][0x310], RZ ;  /* 0x0000c400000f7a24 */ /* 0x000fe200078e02ff */
[----:B------:R-:W-:Y:S01]  /*5c60*/  SHF.R.S32.HI R5, RZ, 0x1f, R4 ;  /* 0x0000001fff057819 */ /* 0x000fe20000011404 */
[----:B------:R-:W-:Y:S01]  /*5c70*/  IMAD.WIDE R12, R207, 0x80, R8 ;  /* 0x00000080cf0c7825 */ /* 0x000fe200078e0208 */
[----:B------:R-:W-:-:S03]  /*5c80*/  ISETP.GE.OR P0, PT, R4, c[0x0][0x2f4], P3 ;  /* 0x0000bd0004007a0c */ /* 0x000fc60001f06670 */
[----:B------:R-:W-:-:S04]  /*5c90*/  IMAD.WIDE.U32 R6, R205, c[0x0][0x308], R4 ;  /* 0x0000c200cd067a25 */ /* 0x000fc800078e0004 */
[----:B------:R-:W-:Y:S02]  /*5ca0*/  IMAD.IADD R7, R7, 0x1, R3 ;  /* 0x0000000107077824 */ /* 0x000fe400078e0203 */
        /* <DEDUP_REMOVED lines=12> */
.L_x_624:
[----:B------:R-:W-:Y:S05]  /*5d70*/  BSYNC B0 ;  /* 0x0000000000007941 */ /* 0x000fea0003800000 */
.L_x_623:
        /* <DEDUP_REMOVED lines=16> */
.L_x_626:
[----:B------:R-:W-:Y:S05]  /*5e80*/  BSYNC B0 ;  /* 0x0000000000007941 */ /* 0x000fea0003800000 */
.L_x_625:
        /* <DEDUP_REMOVED lines=16> */
.L_x_628:
[----:B------:R-:W-:Y:S05]  /*5f90*/  BSYNC B0 ;  /* 0x0000000000007941 */ /* 0x000fea0003800000 */
.L_x_627:
        /* <DEDUP_REMOVED lines=16> */
.L_x_630:
[----:B------:R-:W-:Y:S05]  /*60a0*/  BSYNC B0 ;  /* 0x0000000000007941 */ /* 0x000fea0003800000 */
.L_x_629:
[----:B------:R-:W-:Y:S01]  /*60b0*/  IMAD R2, R2, c[0x0][0x338], RZ ;  /* 0x0000ce0002027a24 */ /* 0x000fe200078e02ff */
[----:B------:R-:W-:Y:S01]  /*60c0*/  ISETP.GE.OR P3, PT, R4, c[0x0][0x324], P3 ;  /* 0x0000c90004007a0c */ /* 0x000fe20001f66670 */
[C---:B-1----:R-:W-:Y:S01]  /*60d0*/  IMAD.WIDE.U32 R6, R205.reuse, c[0x0][0x338], R4 ;  /* 0x0000ce00cd067a25 */ /* 0x042fe200078e0004 */
[----:B------:R-:W-:Y:S03]  /*60e0*/  BSSY B0, `(.L_x_631) ;  /* 0x0000011000007945 */ /* 0x000fe60003800000 */
[----:B------:R-:W-:Y:S01]  /*60f0*/  IMAD R205, R205, c[0x0][0x33c], R2 ;  /* 0x0000cf00cdcd7a24 */ /* 0x000fe200078e0202 */
[----:B------:R-:W-:Y:S01]  /*6100*/  MOV R8, R6 ;  /* 0x0000000600087202 */ /* 0x000fe20000000f00 */
        /* <DEDUP_REMOVED lines=14> */
.L_x_632:
[----:B------:R-:W-:Y:S05]  /*61f0*/  BSYNC B0 ;  /* 0x0000000000007941 */ /* 0x000fea0003800000 */
.L_x_631:
        /* <DEDUP_REMOVED lines=14> */
.L_x_634:
[----:B------:R-:W-:Y:S05]  /*62e0*/  BSYNC B0 ;  /* 0x0000000000007941 */ /* 0x000fea0003800000 */
.L_x_633:
        /* <DEDUP_REMOVED lines=14> */
.L_x_636:
[----:B------:R-:W-:Y:S05]  /*63d0*/  BSYNC B0 ;  /* 0x0000000000007941 */ /* 0x000fea0003800000 */
.L_x_635:
        /* <DEDUP_REMOVED lines=14> */
.L_x_637:
        /* <DEDUP_REMOVED lines=12> */
.L_x_1812:


//--------------------- .text._ZN7cutlass13device_kernelIN5flash19enable_sm80_to_sm89INS1_16FlashAttnBwdSm80INS1_25CollectiveMainloopBwdSm80ILi2ELi2EN4cute5tupleIJNS5_1CILi64EEENS7_ILi128EEES8_EEENS_10bfloat16_tEfNS_4arch4Sm80ELb1ELb0ELb0ELb0ELb1ELb0ELb0ELb0ELi2ELi2ELi4ELi2ELb1EEENS1_21CollectiveEpilogueBwdISA_SB_SD_Li256ELb0ELb0ELi2EEENS1_25SingleTileBwdLPTSchedulerILb0ELi128ELb1EEEEEEEEEvNT_6ParamsE --------------------------
	.section	.text._ZN7cutlass13device_kernelIN5flash19enable_sm80_to_sm89INS1_16FlashAttnBwdSm80INS1_25CollectiveMainloopBwdSm80ILi2ELi2EN4cute5tupleIJNS5_1CILi64EEENS7_ILi128EEES8_EEENS_10bfloat16_tEfNS_4arch4Sm80ELb1ELb0ELb0ELb0ELb1ELb0ELb0ELb0ELi2ELi2ELi4ELi2ELb1EEENS1_21CollectiveEpilogueBwdISA_SB_SD_Li256ELb0ELb0ELi2EEENS1_25SingleTileBwdLPTSchedulerILb0ELi128ELb1EEEEEEEEEvNT_6ParamsE,"ax",@progbits
	.sectioninfo	@"SHI_REGISTERS=255"
	.align	128
.text._ZN7cutlass13device_kernelIN5flash19enable_sm80_to_sm89INS1_16FlashAttnBwdSm80INS1_25CollectiveMainloopBwdSm80ILi2ELi2EN4cute5tupleIJNS5_1CILi64EEENS7_ILi128EEES8_EEENS_10bfloat16_tEfNS_4arch4Sm80ELb1ELb0ELb0ELb0ELb1ELb0ELb0ELb0ELi2ELi2ELi4ELi2ELb1EEENS1_21CollectiveEpilogueBwdISA_SB_SD_Li256ELb0ELb0ELi2EEENS1_25SingleTileBwdLPTSchedulerILb0ELi128ELb1EEEEEEEEEvNT_6ParamsE:
        .type           _ZN7cutlass13device_kernelIN5flash19enable_sm80_to_sm89INS1_16FlashAttnBwdSm80INS1_25CollectiveMainloopBwdSm80ILi2ELi2EN4cute5tupleIJNS5_1CILi64EEENS7_ILi128EEES8_EEENS_10bfloat16_tEfNS_4arch4Sm80ELb1ELb0ELb0ELb0ELb1ELb0ELb0ELb0ELi2ELi2ELi4ELi2ELb1EEENS1_21CollectiveEpilogueBwdISA_SB_SD_Li256ELb0ELb0ELi2EEENS1_25SingleTileBwdLPTSchedulerILb0ELi128ELb1EEEEEEEEEvNT_6ParamsE,@function
        .size           _ZN7cutlass13device_kernelIN5flash19enable_sm80_to_sm89INS1_16FlashAttnBwdSm80INS1_25CollectiveMainloopBwdSm80ILi2ELi2EN4cute5tupleIJNS5_1CILi64EEENS7_ILi128EEES8_EEENS_10bfloat16_tEfNS_4arch4Sm80ELb1ELb0ELb0ELb0ELb1ELb0ELb0ELb0ELi2ELi2ELi4ELi2ELb1EEENS1_21CollectiveEpilogueBwdISA_SB_SD_Li256ELb0ELb0ELi2EEENS1_25SingleTileBwdLPTSchedulerILb0ELi128ELb1EEEEEEEEEvNT_6ParamsE,(.L_x_1813 - _ZN7cutlass13device_kernelIN5flash19enable_sm80_to_sm89INS1_16FlashAttnBwdSm80INS1_25CollectiveMainloopBwdSm80ILi2ELi2EN4cute5tupleIJNS5_1CILi64EEENS7_ILi128EEES8_EEENS_10bfloat16_tEfNS_4arch4Sm80ELb1ELb0ELb0ELb0ELb1ELb0ELb0ELb0ELi2ELi2ELi4ELi2ELb1EEENS1_21CollectiveEpilogueBwdISA_SB_SD_Li256ELb0ELb0ELi2EEENS1_25SingleTileBwdLPTSchedulerILb0ELi128ELb1EEEEEEEEEvNT_6ParamsE)
        .other          _ZN7cutlass13device_kernelIN5flash19enable_sm80_to_sm89INS1_16FlashAttnBwdSm80INS1_25CollectiveMainloopBwdSm80ILi2ELi2EN4cute5tupleIJNS5_1CILi64EEENS7_ILi128EEES8_EEENS_10bfloat16_tEfNS_4arch4Sm80ELb1ELb0ELb0ELb0ELb1ELb0ELb0ELb0ELi2ELi2ELi4ELi2ELb1EEENS1_21CollectiveEpilogueBwdISA_SB_SD_Li256ELb0ELb0ELi2EEENS1_25SingleTileBwdLPTSchedulerILb0ELi128ELb1EEEEEEEEEvNT_6ParamsE,@"STO_CUDA_ENTRY STV_DEFAULT"
_ZN7cutlass13device_kernelIN5flash19enable_sm80_to_sm89INS1_16FlashAttnBwdSm80INS1_25CollectiveMainloopBwdSm80ILi2ELi2EN4cute5tupleIJNS5_1CILi64EEENS7_ILi128EEES8_EEENS_10bfloat16_tEfNS_4arch4Sm80ELb1ELb0ELb0ELb0ELb1ELb0ELb0ELb0ELi2ELi2ELi4ELi2ELb1EEENS1_21CollectiveEpilogueBwdISA_SB_SD_Li256ELb0ELb0ELi2EEENS1_25SingleTileBwdLPTSchedulerILb0ELi128ELb1EEEEEEEEEvNT_6ParamsE:
        /* <DEDUP_REMOVED lines=16> */
[----:B------:R-:W-:-:S04]  /*0100*/  MOV R0, c[0x0][0x3c4] ;  /* 0x0000f10000007a02 */ /* 0x000fc80000000f00 */
[----:B------:R-:W-:Y:S02]  /*0110*/  ISETP.NE.AND P0, PT, R0, 0x1, PT ;  /* 0x000000010000780c */ /* 0x000fe40003f05270 */
[----:B------:R-:W-:-:S11]  /*0120*/  MOV R0, R2 ;  /* 0x0000000200007202 */ /* 0x000fd60000000f00 */
[----:B------:R-:W-:-:S05]  /*0130*/  @P0 IMAD.HI.U32 R3, R2, c[0x0][0x3c8], RZ ;  /* 0x0000f20002030a27 */ /* 0x000fca00078e00ff */
[----:B------:R-:W-:-:S05]  /*0140*/  @P0 SHF.R.U32.HI R0, RZ, c[0x0][0x3cc], R3 ;  /* 0x0000f300ff000a19 */ /* 0x000fca0000011603 */
[----:B------:R-:W-:Y:S01]  /*0150*/  IMAD R5, R0, c[0x0][0x3c4], RZ ;  /* 0x0000f10000057a24 */ /* 0x000fe200078e02ff */
[----:B------:R-:W-:Y:S05]  /*0160*/  BRA `(.L_x_640) ;  /* 0x0000006000007947 */ /* 0x000fea0003800000 */
.L_x_639:
[----:B------:R-:W-:-:S04]  /*0170*/  MOV R0, c[0x0][0x3ac] ;  /* 0x0000eb0000007a02 */ /* 0x000fc80000000f00 */
[----:B------:R-:W-:Y:S02]  /*0180*/  ISETP.NE.AND P0, PT, R0, 0x1, PT ;  /* 0x000000010000780c */ /* 0x000fe40003f05270 */
[----:B------:R-:W-:-:S11]  /*0190*/  MOV R0, R2 ;  /* 0x0000000200007202 */ /* 0x000fd60000000f00 */
[----:B------:R-:W-:-:S05]  /*01a0*/  @P0 IMAD.HI.U32 R3, R2, c[0x0][0x3b0], RZ ;  /* 0x0000ec0002030a27 */ /* 0x000fca00078e00ff */
[----:B------:R-:W-:-:S05]  /*01b0*/  @P0 SHF.R.U32.HI R0, RZ, c[0x0][0x3b4], R3 ;  /* 0x0000ed00ff000a19 */ /* 0x000fca0000011603 */
[----:B------:R-:W-:Y:S02]  /*01c0*/  IMAD R5, R0, c[0x0][0x3ac], RZ ;  /* 0x0000eb0000057a24 */ /* 0x000fe400078e02ff */
.L_x_640:
[----:B------:R-:W-:Y:S01]  /*01d0*/  IMAD.MOV.U32 R3, RZ, RZ, c[0x0][0x3a0] ;  /* 0x0000e800ff037624 */ /* 0x000fe200078e00ff */
[----:B------:R-:W-:Y:S01]  /*01e0*/  LOP3.LUT R0, RZ, R0, RZ, 0x33, !PT ;  /* 0x00000000ff007212 */ /* 0x000fe200078e33ff */
[----:B------:R-:W-:-:S03]  /*01f0*/  IMAD.IADD R5, R2, 0x1, -R5 ;  /* 0x0000000102057824 */ /* 0x000fc600078e0a05 */
[----:B------:R-:W-:Y:S01]  /*0200*/  ISETP.NE.AND P0, PT, R3, 0x1, PT ;  /* 0x000000010300780c */ /* 0x000fe20003f05270 */
[----:B------:R-:W-:Y:S01]  /*0210*/  IMAD R4, R4, c[0x0][0x3ac], R5 ;  /* 0x0000eb0004047a24 */ /* 0x000fe200078e0205 */
[----:B------:R-:W-:-:S04]  /*0220*/  IADD3 R205, R0, c[0x0][0x394], RZ ;  /* 0x0000e50000cd7a10 */ /* 0x000fc80007ffe0ff */
[----:B------:R-:W-:-:S07]  /*0230*/  MOV R207, R4 ;  /* 0x0000000400cf7202 */ /* 0x000fce0000000f00 */
[----:B------:R-:W-:-:S05]  /*0240*/  @P0 IMAD.HI.U32 R2, R4, c[0x0][0x3a4], RZ ;  /* 0x0000e90004020a27 */ /* 0x000fca00078e00ff */
[----:B------:R-:W-:-:S04]  /*0250*/  @P0 SHF.R.U32.HI R207, RZ, c[0x0][0x3a8], R2 ;  /* 0x0000ea00ffcf0a19 */ /* 0x000fc80000011602 */
[----:B------:R-:W-:-:S05]  /*0260*/  IADD3 R3, -R207, RZ, RZ ;  /* 0x000000ffcf037210 */ /* 0x000fca0007ffe1ff */
[----:B------:R-:W-:Y:S01]  /*0270*/  IMAD R206, R3, c[0x0][0x3a0], R4 ;  /* 0x0000e80003ce7a24 */ /* 0x000fe200078e0204 */
[----:B------:R-:W-:Y:S05]  /*0280*/  BRA `(.L_x_641) ;  /* 0x0000021000007947 */ /* 0x000fea0003800000 */
.L_x_638:
        /* <DEDUP_REMOVED lines=16> */
.L_x_642:
[----:B------:R-:W-:-:S04]  /*0390*/  MOV R0, c[0x0][0x3ac] ;  /* 0x0000eb0000007a02 */ /* 0x000fc80000000f00 */
[----:B------:R-:W-:Y:S02]  /*03a0*/  ISETP.NE.AND P0, PT, R0, 0x1, PT ;  /* 0x000000010000780c */ /* 0x000fe40003f05270 */
[----:B------:R-:W-:-:S11]  /*03b0*/  MOV R0, R3 ;  /* 0x0000000300007202 */ /* 0x000fd60000000f00 */
[----:B------:R-:W-:-:S05]  /*03c0*/  @P0 IMAD.HI.U32 R2, R3, c[0x0][0x3b0], RZ ;  /* 0x0000ec0003020a27 */ /* 0x000fca00078e00ff */
[----:B------:R-:W-:-:S05]  /*03d0*/  @P0 SHF.R.U32.HI R0, RZ, c[0x0][0x3b4], R2 ;  /* 0x0000ed00ff000a19 */ /* 0x000fca0000011602 */
[----:B------:R-:W-:Y:S02]  /*03e0*/  IMAD R4, R0, c[0x0][0x3ac], RZ ;  /* 0x0000eb0000047a24 */ /* 0x000fe400078e02ff */
.L_x_643:
        /* <DEDUP_REMOVED lines=10> */
[----:B------:R-:W-:Y:S02]  /*0490*/  IMAD R206, R206, c[0x0][0x3a0], R5 ;  /* 0x0000e800cece7a24 */ /* 0x000fe400078e0205 */
.L_x_641:
        /* <DEDUP_REMOVED lines=58> */
[-C--:B------:R-:W-:Y:S01]  /*0840*/  LEA.HI R16, R197, R210.reuse, RZ, 0x3 ;  /* 0x000000d2c5107211 */ /* 0x080fe200078f18ff */
[----:B------:R-:W-:Y:S01]  /*0850*/  IMAD R12, R6, c[0x0][0x1e8], RZ ;  /* 0x00007a00060c7a24 */ /* 0x000fe200078e02ff */
[----:B------:R-:W-:Y:S01]  /*0860*/  IADD3 R233, -R204, c[0x0][0x198], RZ ;  /* 0x00006600cce97a10 */ /* 0x000fe20007ffe1ff */
[----:B------:R-:W-:Y:S01]  /*0870*/  USHF.L.U64.HI UR5, UR4, UR8, UR5 ;  /* 0x0000000804057299 */ /* 0x000fe20008010205 */
[----:B------:R-:W-:Y:S01]  /*0880*/  LOP3.LUT R17, R16, 0xfffffff8, RZ, 0xc0, !PT ;  /* 0xfffffff810117812 */ /* 0x000fe200078ec0ff */
[----:B------:R-:W-:Y:S01]  /*0890*/  IMAD R12, R207, c[0x0][0x1ec], R12 ;  /* 0x00007b00cf0c7a24 */ /* 0x000fe200078e020c */
[----:B------:R-:W-:Y:S01]  /*08a0*/  SHF.R.S32.HI R214, RZ, 0x3, R16 ;  /* 0x00000003ffd67819 */ /* 0x000fe20000011410 */
[----:B------:R-:W-:Y:S01]  /*08b0*/  USHF.L.U32 UR4, UR4, 0x6, URZ ;  /* 0x0000000604047899 */ /* 0x000fe2000800063f */
[CC--:B------:R-:W-:Y:S01]  /*08c0*/  LEA.HI R10, R197.reuse, R210.reuse, RZ, 0x6 ;  /* 0x000000d2c50a7211 */ /* 0x0c0fe200078f30ff */
        /* <DEDUP_REMOVED lines=28> */
[C---:B------:R-:W-:Y:S01]  /*0a90*/  ISETP.GE.OR P1, PT, R4.reuse, c[0x0][0x19c], !P1 ;  /* 0x0000670004007a0c */ /* 0x040fe20004f26670 */
        /* <DEDUP_REMOVED lines=21> */
[C---:B------:R-:W-:Y:S01]  /*0bf0*/  IMAD R0, R6.reuse, c[0x0][0x1b8], RZ ;  /* 0x00006e0006007a24 */ /* 0x040fe200078e02ff */
[--C-:B------:R-:W-:Y:S01]  /*0c00*/  SHF.R.S32.HI R14, RZ, 0x2, R12.reuse ;  /* 0x00000002ff0e7819 */ /* 0x100fe2000001140c */
[----:B------:R-:W-:Y:S01]  /*0c10*/  IMAD R208, R6, c[0x0][0x188], RZ ;  /* 0x0000620006d07a24 */ /* 0x000fe200078e02ff */
        /* <DEDUP_REMOVED lines=8> */
[----:B------:R-:W-:Y:S01]  /*0ca0*/  IMAD.SHL.U32 R218, R210, 0x4, RZ ;  /* 0x00000004d2da7824 */ /* 0x000fe200078e00ff */
[----:B------:R-:W-:Y:S01]  /*0cb0*/  ISETP.GE.AND P2, PT, R11, 0x61, PT ;  /* 0x000000610b00780c */ /* 0x000fe20003f46270 */
[----:B------:R2:W-:Y:S01]  /*0cc0*/  LDGSTS.E.BYPASS.LTC128B.128 [R9+0x5080], [R26.64], !P4 ;  /* 0x050800001a097fae */ /* 0x0005e2000e101d4c */
[----:B------:R-:W-:Y:S01]  /*0cd0*/  LOP3.LUT R7, R7, 0xfffffff8, RZ, 0xc0, !PT ;  /* 0xfffffff807077812 */ /* 0x000fe200078ec0ff */
[----:B------:R-:W-:Y:S01]  /*0ce0*/  IMAD R208, R207, c[0x0][0x18c], R208 ;  /* 0x00006300cfd07a24 */ /* 0x000fe200078e02d0 */
[----:B------:R-:W-:Y:S01]  /*0cf0*/  LEA.HI R13, R21, R18, RZ, 0x1 ;  /* 0x00000012150d7211 */ /* 0x000fe200078f08ff */
[----:B------:R-:W-:Y:S01]  /*0d00*/  IMAD R203, R215, c[0x0][0x178], RZ ;  /* 0x00005e00d7cb7a24 */ /* 0x000fe200078e02ff */
[----:B------:R-:W-:Y:S01]  /*0d10*/  SHF.R.S32.HI R8, RZ, 0x1f, R206 ;  /* 0x0000001fff087819 */ /* 0x000fe200000114ce */
[----:B------:R-:W-:Y:S01]  /*0d20*/  IMAD.IADD R7, R14, 0x1, -R7 ;  /* 0x000000010e077824 */ /* 0x000fe200078e0a07 */
[----:B------:R-:W-:Y:S01]  /*0d30*/  LOP3.LUT R13, R13, 0xfffffffe, RZ, 0xc0, !PT ;  /* 0xfffffffe0d0d7812 */ /* 0x000fe200078ec0ff */
[----:B------:R-:W-:Y:S01]  /*0d40*/  IMAD R203, R214, c[0x0][0x17c], R203 ;  /* 0x00005f00d6cb7a24 */ /* 0x000fe200078e02cb */
[----:B------:R-:W-:Y:S01]  /*0d50*/  SHF.R.S32.HI R219, RZ, 0x1f, R218 ;  /* 0x0000001fffdb7819 */ /* 0x000fe200000114da */
[----:B------:R-:W-:Y:S01]  /*0d60*/  IMAD R3, R8, c[0x0][0x270], RZ ;  /* 0x00009c0008037a24 */ /* 0x000fe200078e02ff */
[----:B------:R-:W-:Y:S01]  /*0d70*/  ISETP.GE.AND P4, PT, R4, c[0x0][0x16c], PT ;  /* 0x00005b0004007a0c */ /* 0x000fe20003f86270 */
[----:B------:R-:W-:Y:S01]  /*0d80*/  IMAD.IADD R11, R18, 0x1, -R13 ;  /* 0x00000001120b7824 */ /* 0x000fe200078e0a0d */
[----:B------:R-:W-:Y:S01]  /*0d90*/  LOP3.LUT R21, R21, 0xfffffff0, RZ, 0xc0, !PT ;  /* 0xfffffff015157812 */ /* 0x000fe200078ec0ff */
[----:B------:R-:W-:Y:S01]  /*0da0*/  IMAD R13, R8, c[0x0][0x180], RZ ;  /* 0x00006000080d7a24 */ /* 0x000fe200078e02ff */
[C---:B------:R-:W-:Y:S01]  /*0db0*/  IADD3 R222, R9.reuse, 0x4080, RZ ;  /* 0x0000408009de7810 */ /* 0x040fe20007ffe0ff */
[C---:B------:R-:W-:Y:S01]  /*0dc0*/  IMAD R226, R206.reuse, c[0x0][0x274], R3 ;  /* 0x00009d00cee27a24 */ /* 0x040fe200078e0203 */
[----:B------:R-:W-:Y:S01]  /*0dd0*/  IADD3 R217, R9, 0x8080, RZ ;  /* 0x0000808009d97810 */ /* 0x000fe20007ffe0ff */
[----:B------:R-:W-:-:S02]  /*0de0*/  IMAD R18, R206, c[0x0][0x184], R13 ;  /* 0x00006100ce127a24 */ /* 0x000fc400078e020d */
[----:B------:R-:W-:Y:S01]  /*0df0*/  IMAD R3, R8, c[0x0][0x288], RZ ;  /* 0x0000a20008037a24 */ /* 0x000fe200078e02ff */
[----:B-1----:R-:W-:Y:S01]  /*0e00*/  IADD3 R22, P0, R26, UR4, RZ ;  /* 0x000000041a167c10 */ /* 0x002fe2000ff1e0ff */
[----:B------:R-:W-:Y:S02]  /*0e10*/  IMAD R13, R8, c[0x0][0x210], RZ ;  /* 0x00008400080d7a24 */ /* 0x000fe400078e02ff */
[----:B------:R-:W-:Y:S01]  /*0e20*/  IMAD R224, R206, c[0x0][0x28c], R3 ;  /* 0x0000a300cee07a24 */ /* 0x000fe200078e0203 */
[----:B------:R-:W-:Y:S01]  /*0e30*/  IADD3.X R23, R27, UR5, RZ, P0, !PT ;  /* 0x000000051b177c10 */ /* 0x000fe200087fe4ff */
[----:B------:R-:W-:Y:S01]  /*0e40*/  IMAD.MOV.U32 R199, RZ, RZ, 0x40 ;  /* 0x00000040ffc77424 */ /* 0x000fe200078e00ff */
[----:B------:R-:W-:Y:S01]  /*0e50*/  ISETP.GE.OR P0, PT, R4, c[0x0][0x1cc], !P2 ;  /* 0x0000730004007a0c */ /* 0x000fe20005706670 */
[----:B--2---:R-:W-:Y:S01]  /*0e60*/  IMAD.WIDE.U32 R26, R206, c[0x0][0x180], R4 ;  /* 0x00006000ce1a7a25 */ /* 0x004fe200078e0004 */
[----:B------:R-:W-:Y:S01]  /*0e70*/  ISETP.GE.OR P2, PT, R4, c[0x0][0x19c], !P2 ;  /* 0x0000670004007a0c */ /* 0x000fe20005746670 */
[----:B------:R1:W-:Y:S01]  /*0e80*/  LDGSTS.E.BYPASS.LTC128B.128 [R9+0x6080], [R22.64], !P3 ;  /* 0x0608000016097fae */ /* 0x0003e2000d901d4c */
[----:B------:R-:W-:Y:S01]  /*0e90*/  IADD3 R14, P3, R22, UR4, RZ ;  /* 0x00000004160e7c10 */ /* 0x000fe2000ff7e0ff */
[----:B------:R-:W-:-:S02]  /*0ea0*/  IMAD.IADD R19, R27, 0x1, R18 ;  /* 0x000000011b137824 */ /* 0x000fc400078e0212 */
        /* <DEDUP_REMOVED lines=8> */
[----:B------:R-:W-:Y:S02]  /*0f30*/  IMAD.WIDE.U32 R18, R207, c[0x0][0x188], R18 ;  /* 0x00006200cf127a25 */ /* 0x000fe400078e0012 */
[----:B------:R-:W0:Y:S02]  /*0f40*/  LDGDEPBAR ;  /* 0x00000000000079af */ /* 0x000e240000000000 */
[----:B------:R-:W-:-:S02]  /*0f50*/  IMAD.IADD R209, R19, 0x1, R208 ;  /* 0x0000000113d17824 */ /* 0x000fc400078e02d0 */
[----:B------:R-:W-:Y:S02]  /*0f60*/  IMAD.MOV.U32 R208, RZ, RZ, R18 ;  /* 0x000000ffffd07224 */ /* 0x000fe400078e0012 */
[----:B------:R-:W-:Y:S02]  /*0f70*/  IMAD.IADD R227, R27, 0x1, R226 ;  /* 0x000000011be37824 */ /* 0x000fe400078e02e2 */
[----:B------:R-:W-:-:S04]  /*0f80*/  IMAD.WIDE.U32 R208, R214, c[0x0][0x178], R208 ;  /* 0x00005e00d6d07a25 */ /* 0x000fc800078e00d0 */
[----:B------:R-:W-:Y:S02]  /*0f90*/  IMAD.MOV.U32 R226, RZ, RZ, R26 ;  /* 0x000000ffffe27224 */ /* 0x000fe400078e001a */
[----:B-1----:R-:W-:-:S04]  /*0fa0*/  IMAD.WIDE.U32 R22, R207, c[0x0][0x1b8], R28 ;  /* 0x00006e00cf167a25 */ /* 0x002fc800078e001c */
[----:B------:R-:W-:Y:S02]  /*0fb0*/  IMAD.IADD R23, R23, 0x1, R0 ;  /* 0x0000000117177824 */ /* 0x000fe400078e0200 */
[----:B------:R-:W-:Y:S02]  /*0fc0*/  IMAD R0, R25, c[0x0][0x1a8], RZ ;  /* 0x00006a0019007a24 */ /* 0x000fe400078e02ff */
[----:B------:R-:W-:Y:S02]  /*0fd0*/  IMAD.IADD R203, R209, 0x1, R203 ;  /* 0x00000001d1cb7824 */ /* 0x000fe400078e02cb */
[C---:B------:R-:W-:Y:S02]  /*0fe0*/  IMAD R0, R24.reuse, c[0x0][0x1ac], R0 ;  /* 0x00006b0018007a24 */ /* 0x040fe400078e0200 */
[----:B------:R-:W-:-:S04]  /*0ff0*/  IMAD.WIDE.U32 R24, R24, c[0x0][0x1a8], R22 ;  /* 0x00006a0018187a25 */ /* 0x000fc800078e0016 */
[----:B------:R-:W-:Y:S01]  /*1000*/  IMAD.IADD R0, R25, 0x1, R0 ;  /* 0x0000000119007824 */ /* 0x000fe200078e0200 */
[----:B------:R-:W-:Y:S01]  /*1010*/  LEA R22, P0, R24, c[0x0][0x190], 0x1 ;  /* 0x0000640018167a11 */ /* 0x000fe200078008ff */
[C---:B--2---:R-:W-:Y:S02]  /*1020*/  IMAD R15, R239.reuse, UR9, RZ ;  /* 0x00000009ef0f7c24 */ /* 0x044fe4000f8e02ff */
[----:B------:R-:W-:Y:S01]  /*1030*/  IMAD R26, R206, c[0x0][0x214], R13 ;  /* 0x00008500ce1a7a24 */ /* 0x000fe200078e020d */
[----:B------:R-:W-:Y:S01]  /*1040*/  LEA.HI.X R23, R24, c[0x0][0x194], R0, 0x1, P0 ;  /* 0x0000650018177a11 */ /* 0x000fe200000f0c00 */
[----:B------:R-:W-:Y:S01]  /*1050*/  IMAD.WIDE.U32 R24, R239, c[0x0][0x178], RZ ;  /* 0x00005e00ef187a25 */ /* 0x000fe200078e00ff */
[----:B------:R-:W-:Y:S02]  /*1060*/  SHF.R.S32.HI R0, RZ, 0x1f, R239 ;  /* 0x0000001fff007819 */ /* 0x000fe400000114ef */
[----:B------:R-:W-:Y:S01]  /*1070*/  LEA.HI R13, R197, R210, RZ, 0x5 ;  /* 0x000000d2c50d7211 */ /* 0x000fe200078f28ff */
[----:B------:R1:W-:Y:S01]  /*1080*/  LDGSTS.E.BYPASS.LTC128B.128 [R9+0x80], [R22.64], !P1 ;  /* 0x0008000016097fae */ /* 0x0003e2000c901d4c */
[----:B------:R-:W-:Y:S01]  /*1090*/  IADD3 R28, P1, R22, UR4, RZ ;  /* 0x00000004161c7c10 */ /* 0x000fe2000ff3e0ff */
[----:B------:R-:W-:Y:S01]  /*10a0*/  IMAD R14, R0, UR10, R15 ;  /* 0x0000000a000e7c24 */ /* 0x000fe2000f8e020f */
[----:B------:R-:W-:Y:S01]  /*10b0*/  LEA R3, P0, R24, R208, 0x6 ;  /* 0x000000d018037211 */ /* 0x000fe200078030ff */
[----:B------:R-:W-:Y:S01]  /*10c0*/  IMAD R0, R0, c[0x0][0x178], RZ ;  /* 0x00005e0000007a24 */ /* 0x000fe200078e02ff */
[----:B------:R-:W-:Y:S01]  /*10d0*/  IADD3.X R29, R23, UR5, RZ, P1, !PT ;  /* 0x00000005171d7c10 */ /* 0x000fe20008ffe4ff */
[----:B------:R-:W-:Y:S01]  /*10e0*/  IMAD.WIDE.U32 R4, R206, c[0x0][0x210], R4 ;  /* 0x00008400ce047a25 */ /* 0x000fe200078e0004 */
[----:B------:R-:W-:-:S03]  /*10f0*/  LEA.HI R197, R197, R210, RZ, 0x7 ;  /* 0x000000d2c5c57211 */ /* 0x000fc600078f38ff */
[----:B------:R-:W-:Y:S01]  /*1100*/  IMAD R0, R239, c[0x0][0x17c], R0 ;  /* 0x00005f00ef007a24 */ /* 0x000fe200078e0200 */
[----:B------:R2:W-:Y:S01]  /*1110*/  LDGSTS.E.BYPASS.LTC128B.128 [R9+0x1080], [R28.64], !P6 ;  /* 0x010800001c097fae */ /* 0x0005e2000f101d4c */
[----:B------:R-:W-:Y:S01]  /*1120*/  IMAD.IADD R27, R5, 0x1, R26 ;  /* 0x00000001051b7824 */ /* 0x000fe200078e021a */
[----:B------:R-:W-:Y:S01]  /*1130*/  SHF.R.U32.HI R197, RZ, 0x4, R197 ;  /* 0x00000004ffc57819 */ /* 0x000fe200000116c5 */
[----:B------:R-:W-:Y:S02]  /*1140*/  IMAD.IADD R0, R25, 0x1, R0 ;  /* 0x0000000119007824 */ /* 0x000fe400078e0200 */
[----:B------:R-:W-:Y:S01]  /*1150*/  IMAD.MOV.U32 R26, RZ, RZ, R4 ;  /* 0x000000ffff1a7224 */ /* 0x000fe200078e0004 */
[----:B------:R-:W-:Y:S01]  /*1160*/  SHF.R.S32.HI R4, RZ, 0x5, R13 ;  /* 0x00000005ff047819 */ /* 0x000fe2000001140d */
[----:B------:R-:W-:Y:S01]  /*1170*/  IMAD R5, R11, 0x800, R2 ;  /* 0x000008000b057824 */ /* 0x000fe200078e0202 */
[----:B------:R-:W-:Y:S01]  /*1180*/  LEA.HI.X R0, R24, R203, R0, 0x6, P0 ;  /* 0x000000cb18007211 */ /* 0x000fe200000f3400 */
[----:B------:R-:W-:Y:S01]  /*1190*/  IMAD.WIDE.U32 R18, R206, c[0x0][0x288], R218 ;  /* 0x0000a200ce127a25 */ /* 0x000fe200078e00da */
[----:B------:R-:W-:-:S03]  /*11a0*/  LEA R24, P0, R3, c[0x0][0x160], 0x1 ;  /* 0x0000580003187a11 */ /* 0x000fc600078008ff */
[----:B------:R-:W-:Y:S01]  /*11b0*/  IMAD.IADD R225, R19, 0x1, R224 ;  /* 0x0000000113e17824 */ /* 0x000fe200078e02e0 */
[----:B------:R-:W-:Y:S01]  /*11c0*/  LEA.HI.X R25, R3, c[0x0][0x164], R0, 0x1, P0 ;  /* 0x0000590003197a11 */ /* 0x000fe200000f0c00 */
[----:B------:R-:W-:Y:S01]  /*11d0*/  IMAD.SHL.U32 R19, R239, 0x40, RZ ;  /* 0x00000040ef137824 */ /* 0x000fe200078e00ff */
[----:B-1----:R-:W-:Y:S01]  /*11e0*/  IADD3 R22, P1, R28, UR4, RZ ;  /* 0x000000041c167c10 */ /* 0x002fe2000ff3e0ff */
[----:B------:R-:W-:Y:S01]  /*11f0*/  IMAD.MOV.U32 R192, RZ, RZ, 0x20 ;  /* 0x00000020ffc07424 */ /* 0x000fe200078e00ff */
[----:B------:R-:W-:Y:S01]  /*1200*/  LEA.HI R3, R13, R4, RZ, 0x1 ;  /* 0x000000040d037211 */ /* 0x000fe200078f08ff */
[----:B------:R-:W-:Y:S01]  /*1210*/  IMAD R220, R6, c[0x0][0x218], RZ ;  /* 0x0000860006dc7a24 */ /* 0x000fe200078e02ff */
[----:B------:R-:W-:Y:S01]  /*1220*/  IADD3.X R23, R29, UR5, RZ, P1, !PT ;  /* 0x000000051d177c10 */ /* 0x000fe20008ffe4ff */
[----:B------:R-:W-:Y:S01]  /*1230*/  IMAD.IADD R21, R210, 0x1, -R21 ;  /* 0x00000001d2157824 */ /* 0x000fe200078e0a15 */
[----:B------:R-:W-:Y:S01]  /*1240*/  IADD3 R30, P1, R22, UR4, RZ ;  /* 0x00000004161e7c10 */ /* 0x000fe2000ff3e0ff */
[----:B------:R-:W-:Y:S01]  /*1250*/  IMAD R220, R207, c[0x0][0x21c], R220 ;  /* 0x00008700cfdc7a24 */ /* 0x000fe200078e02dc */
        /* <DEDUP_REMOVED lines=62> */
[----:B------:R-:W-:Y:S01]  /*1640*/  IMAD R18, R6, c[0x0][0x290], RZ ;  /* 0x0000a40006127a24 */ /* 0x000fe200078e02ff */
[----:B------:R-:W-:Y:S01]  /*1650*/  LOP3.LUT R14, R14, 0x10, RZ, 0xc0, !PT ;  /* 0x000000100e0e7812 */ /* 0x000fe200078ec0ff */
[----:B------:R-:W-:Y:S01]  /*1660*/  IMAD.IADD R213, R227, 0x1, R213 ;  /* 0x00000001e3d57824 */ /* 0x000fe200078e02d5 */
[----:B------:R-:W-:Y:S01]  /*1670*/  SHF.R.S32.HI R5, RZ, 0x1f, R19 ;  /* 0x0000001fff057819 */ /* 0x000fe20000011413 */
[----:B------:R-:W-:Y:S01]  /*1680*/  IMAD.WIDE.U32 R224, R207, c[0x0][0x290], R224 ;  /* 0x0000a400cfe07a25 */ /* 0x000fe200078e00e0 */
[----:B------:R-:W-:Y:S01]  /*1690*/  LOP3.LUT R197, R14, 0x8, R197, 0xf8, !PT ;  /* 0x000000080ec57812 */ /* 0x000fe200078ef8c5 */
[----:B------:R-:W-:Y:S01]  /*16a0*/  USHF.L.U64.HI UR4, UR5, 0x1, UR4 ;  /* 0x0000000105047899 */ /* 0x000fe20008010204 */
[----:B------:R3:W1:Y:S01]  /*16b0*/  LDSM.16.M88.4 R144, [R196+0x4080] ;  /* 0x00408000c490783b */ /* 0x0006620000000200 */
[----:B------:R-:W-:-:S02]  /*16c0*/  IMAD.SHL.U32 R20, R10, 0x8, RZ ;  /* 0x000000080a147824 */ /* 0x000fc400078e00ff */
[----:B------:R-:W-:Y:S01]  /*16d0*/  IMAD R21, R207, c[0x0][0x294], R18 ;  /* 0x0000a500cf157a24 */ /* 0x000fe200078e0212 */
[----:B------:R3:W4:Y:S01]  /*16e0*/  LDSM.16.M88.4 R148, [R196+0x6080] ;  /* 0x00608000c494783b */ /* 0x0007220000000200 */
[----:B------:R-:W-:Y:S01]  /*16f0*/  IMAD.IADD R13, R210, 0x1, -R13 ;  /* 0x00000001d20d7824 */ /* 0x000fe200078e0a0d */
[----:B------:R-:W-:Y:S01]  /*1700*/  LOP3.LUT R20, R20, 0x18, RZ, 0xc0, !PT ;  /* 0x0000001814147812 */ /* 0x000fe200078ec0ff */
[----:B------:R-:W-:Y:S01]  /*1710*/  IMAD.SHL.U32 R17, R7, 0x40, RZ ;  /* 0x0000004007117824 */ /* 0x000fe200078e00ff */
[----:B------:R3:W5:Y:S01]  /*1720*/  LDSM.16.M88.4 R152, [R3+0x4080] ;  /* 0x004080000398783b */ /* 0x0007620000000200 */
[----:B------:R-:W-:Y:S02]  /*1730*/  IMAD.IADD R212, R225, 0x1, R21 ;  /* 0x00000001e1d47824 */ /* 0x000fe400078e0215 */
[----:B------:R-:W-:Y:S01]  /*1740*/  IMAD R195, R11, 0x200, R16 ;  /* 0x000002000bc37824 */ /* 0x000fe200078e0210 */
[----:B------:R3:W1:Y:S01]  /*1750*/  LDSM.16.M88.4 R160, [R3+0x6080] ;  /* 0x0060800003a0783b */ /* 0x0006620000000200 */
[----:B------:R-:W-:Y:S01]  /*1760*/  LOP3.LUT R17, R17, 0x1c0, RZ, 0xc0, !PT ;  /* 0x000001c011117812 */ /* 0x000fe200078ec0ff */
[----:B------:R-:W-:-:S02]  /*1770*/  IMAD.SHL.U32 R16, R11, 0x8, RZ ;  /* 0x000000080b107824 */ /* 0x000fc400078e00ff */
[----:B------:R3:W1:Y:S01]  /*1780*/  LDSM.16.M88.4 R164, [R2+0x4080] ;  /* 0x0040800002a4783b */ /* 0x0006620000000200 */
[----:B------:R-:W-:Y:S01]  /*1790*/  SHF.R.U32.HI R223, RZ, 0x3, R17 ;  /* 0x00000003ffdf7819 */ /* 0x000fe20000011611 */
[----:B------:R-:W-:Y:S02]  /*17a0*/  IMAD.SHL.U32 R194, R15, 0x40, RZ ;  /* 0x000000400fc27824 */ /* 0x000fe400078e00ff */
[----:B------:R3:W1:Y:S01]  /*17b0*/  LDSM.16.M88.4 R168, [R2+0x6080] ;  /* 0x0060800002a8783b */ /* 0x0006620000000200 */
[----:B------:R-:W-:Y:S01]  /*17c0*/  LOP3.LUT R223, R223, R17, R20, 0x1e, !PT ;  /* 0x00000011dfdf7212 */ /* 0x000fe200078e1e14 */
[----:B------:R-:W-:Y:S01]  /*17d0*/  IMAD.SHL.U32 R15, R4, 0x40, RZ ;  /* 0x00000040040f7824 */ /* 0x000fe200078e00ff */
[----:B------:R-:W-:Y:S01]  /*17e0*/  LOP3.LUT R194, R194, 0xfffffe00, RZ, 0xc0, !PT ;  /* 0xfffffe00c2c27812 */ /* 0x000fe200078ec0ff */
[----:B------:R3:W1:Y:S03]  /*17f0*/  LDSM.16.M88.4 R172, [R0+0x4080] ;  /* 0x0040800000ac783b */ /* 0x0006660000000200 */
        /* <DEDUP_REMOVED lines=73> */
.L_x_646:
[----:B------:R-:W-:Y:S05]  /*1c90*/  BSYNC B0 ;  /* 0x0000000000007941 */ /* 0x000fea0003800000 */
.L_x_645:
[----:B--2345:R-:W-:Y:S01]  /*1ca0*/  SHF.R.S32.HI R5, RZ, 0x1f, R10 ;  /* 0x0000001fff057819 */ /* 0x03cfe2000001140a */
[----:B------:R-:W0:Y:S01]  /*1cb0*/  LDGDEPBAR ;  /* 0x00000000000079af */ /* 0x000e220000000000 */
[----:B------:R-:W-:Y:S01]  /*1cc0*/  LOP3.LUT R12, R12, 0x7ffffffc, RZ, 0xc0, !PT ;  /* 0x7ffffffc0c0c7812 */ /* 0x000fe200078ec0ff */
[----:B-1----:R-:W-:Y:S01]  /*1cd0*/  IMAD R9, R8, c[0x0][0x238], RZ ;  /* 0x00008e0008097a24 */ /* 0x002fe200078e02ff */
[----:B------:R-:W-:Y:S01]  /*1ce0*/  LEA.HI R5, R5, R10, RZ, 0x2 ;  /* 0x0000000a05057211 */ /* 0x000fe200078f10ff */
[----:B------:R-:W-:Y:S01]  /*1cf0*/  IMAD.SHL.U32 R195, R195, 0x2, RZ ;  /* 0x00000002c3c37824 */ /* 0x000fe200078e00ff */
[----:B------:R-:W-:Y:S01]  /*1d00*/  SHF.R.S32.HI R211, RZ, 0x1f, R210 ;  /* 0x0000001fffd37819 */ /* 0x000fe200000114d2 */
[----:B------:R-:W-:Y:S01]  /*1d10*/  IMAD.IADD R12, R13, 0x1, -R12 ;  /* 0x000000010d0c7824 */ /* 0x000fe200078e0a0c */
[----:B------:R-:W-:Y:S01]  /*1d20*/  LOP3.LUT R5, R5, 0x1ffffffc, RZ, 0xc0, !PT ;  /* 0x1ffffffc05057812 */ /* 0x000fe200078ec0ff */
[C---:B------:R-:W-:Y:S01]  /*1d30*/  IMAD R9, R206.reuse, c[0x0][0x23c], R9 ;  /* 0x00008f00ce097a24 */ /* 0x040fe200078e0209 */
[----:B------:R-:W-:Y:S01]  /*1d40*/  LOP3.LUT P5, RZ, R7, 0x4, RZ, 0xc0, !PT ;  /* 0x0000000407ff7812 */ /* 0x000fe200078ac0ff */
[----:B------:R-:W-:Y:S01]  /*1d50*/  IMAD.WIDE.U32 R236, R206, c[0x0][0x238], R210 ;  /* 0x00008e00ceec7a25 */ /* 0x000fe200078e00d2 */
[C---:B------:R-:W-:Y:S01]  /*1d60*/  LOP3.LUT P1, RZ, R4.reuse, 0x2, RZ, 0xc0, !PT ;  /* 0x0000000204ff7812 */ /* 0x040fe2000782c0ff */
[----:B------:R-:W-:Y:S01]  /*1d70*/  CS2R R126, SRZ ;  /* 0x00000000007e7805 */ /* 0x000fe2000001ff00 */
[----:B------:R-:W-:Y:S01]  /*1d80*/  LOP3.LUT P0, RZ, R4, 0x4, RZ, 0xc0, !PT ;  /* 0x0000000404ff7812 */ /* 0x000fe2000780c0ff */
[----:B------:R-:W-:Y:S01]  /*1d90*/  IMAD.IADD R5, R10, 0x1, -R5 ;  /* 0x000000010a057824 */ /* 0x000fe200078e0a05 */
[----:B------:R-:W-:Y:S01]  /*1da0*/  LEA R223, R223, 0xc480, 0x1 ;  /* 0x0000c480dfdf7811 */ /* 0x000fe200078e08ff */
[----:B------:R-:W-:Y:S01]  /*1db0*/  IMAD.IADD R237, R237, 0x1, R9 ;  /* 0x00000001eded7824 */ /* 0x000fe200078e0209 */
[----:B------:R-:W-:Y:S01]  /*1dc0*/  LEA R194, R194, 0x80, 0x1 ;  /* 0x00000080c2c27811 */ /* 0x000fe200078e08ff */
[----:B------:R-:W-:Y:S01]  /*1dd0*/  IMAD R4, R6, c[0x0][0x240], RZ ;  /* 0x0000900006047a24 */ /* 0x000fe200078e02ff */
[----:B------:R-:W-:Y:S01]  /*1de0*/  LEA R230, R5, R12, 0x2 ;  /* 0x0000000c05e67211 */ /* 0x000fe200078e10ff */
[----:B------:R-:W-:Y:S01]  /*1df0*/  IMAD.WIDE.U32 R236, R207, c[0x0][0x240], R236 ;  /* 0x00009000cfec7a25 */ /* 0x000fe200078e00ec */
[----:B------:R-:W-:Y:S01]  /*1e00*/  IADD3 R231, R223, 0x40, RZ ;  /* 0x00000040dfe77810 */ /* 0x000fe20007ffe0ff */
[----:B------:R-:W-:Y:S01]  /*1e10*/  CS2R R124, SRZ ;  /* 0x00000000007c7805 */ /* 0x000fe2000001ff00 */
[----:B------:R-:W-:Y:S01]  /*1e20*/  MOV R228, RZ ;  /* 0x000000ff00e47202 */ /* 0x000fe20000000f00 */
[----:B------:R-:W-:Y:S01]  /*1e30*/  IMAD.SHL.U32 R230, R230, 0x2, RZ ;  /* 0x00000002e6e67824 */ /* 0x000fe200078e00ff */
[----:B------:R-:W-:Y:S01]  /*1e40*/  CS2R R130, SRZ ;  /* 0x0000000000827805 */ /* 0x000fe2000001ff00 */
[----:B------:R-:W-:Y:S01]  /*1e50*/  IMAD R5, R207, c[0x0][0x244], R4 ;  /* 0x00009100cf057a24 */ /* 0x000fe200078e0204 */
[----:B------:R-:W-:Y:S01]  /*1e60*/  CS2R R128, SRZ ;  /* 0x0000000000807805 */ /* 0x000fe2000001ff00 */
[----:B------:R-:W-:Y:S01]  /*1e70*/  IMAD.MOV.U32 R229, RZ, RZ, 0x1 ;  /* 0x00000001ffe57424 */ /* 0x000fe200078e00ff */
        /* <DEDUP_REMOVED lines=34> */
.L_x_649:
        /* <DEDUP_REMOVED lines=101> */
.L_x_647:
        /* <DEDUP_REMOVED lines=405> */
.L_x_648:
        /* <DEDUP_REMOVED lines=174> */
.L_x_644:
        /* <DEDUP_REMOVED lines=102> */
[----:B------:R-:W-:Y:S01]  /*5180*/  ISETP.GE.AND P3, PT, R10, R41, PT ;  /* 0x000000290a00720c */ /* 0x000fe20003f66270 */
[----:B------:R-:W-:Y:S02]  /*5190*/  IMAD R11, R0, c[0x0][0x338], RZ ;  /* 0x0000ce00000b7a24 */ /* 0x000fe400078e02ff */
[----:B------:R-:W-:Y:S01]  /*51a0*/  STS [R7+0x80], R112 ;  /* 0x0000807007007388 */ /* 0x000fe20000000800 */
[----:B------:R-:W-:Y:S01]  /*51b0*/  ISETP.GE.OR P0, PT, R8, c[0x0][0x324], P3 ;  /* 0x0000c90008007a0c */ /* 0x000fe20001f06670 */
[----:B------:R-:W-:Y:S02]  /*51c0*/  IMAD R11, R206, c[0x0][0x33c], R11 ;  /* 0x0000cf00ce0b7a24 */ /* 0x000fe400078e020b */
        /* <DEDUP_REMOVED lines=14> */
[----:B-1----:R-:W-:-:S05]  /*52b0*/  SHF.R.S32.HI R3, RZ, 0x1f, R207 ;  /* 0x0000001fff037819 */ /* 0x002fca00000114cf */
[----:B------:R-:W-:Y:S01]  /*52c0*/  IMAD R36, R3, c[0x0][0x340], RZ ;  /* 0x0000d00003247a24 */ /* 0x000fe200078e02ff */
[----:B--2---:R-:W-:-:S03]  /*52d0*/  SHF.R.S32.HI R9, RZ, 0x1f, R8 ;  /* 0x0000001fff097819 */ /* 0x004fc60000011408 */
[----:B------:R-:W-:Y:S01]  /*52e0*/  IMAD R36, R207, c[0x0][0x344], R36 ;  /* 0x0000d100cf247a24 */ /* 0x000fe200078e0224 */
[----:B------:R1:W2:Y:S01]  /*52f0*/  LDS.128 R32, [R2+0x5080] ;  /* 0x0050800002207984 */ /* 0x0002a20000000c00 */
[----:B------:R-:W-:-:S03]  /*5300*/  IMAD.WIDE.U32 R38, R206, c[0x0][0x338], R8 ;  /* 0x0000ce00ce267a25 */ /* 0x000fc600078e0008 */
[----:B------:R1:W3:Y:S01]  /*5310*/  LDS.128 R28, [R2+0x6080] ;  /* 0x00608000021c7984 */ /* 0x0002e20000000c00 */
[----:B------:R-:W-:Y:S01]  /*5320*/  IMAD.IADD R39, R39, 0x1, R11 ;  /* 0x0000000127277824 */ /* 0x000fe200078e020b */
[----:B------:R-:W-:Y:S02]  /*5330*/  SHF.R.S32.HI R11, RZ, 0x1f, R10 ;  /* 0x0000001fff0b7819 */ /* 0x000fe4000001140a */
[----:B------:R1:W4:Y:S01]  /*5340*/  LDS.128 R24, [R2+0x7080] ;  /* 0x0070800002187984 */ /* 0x0003220000000c00 */
[----:B------:R-:W-:-:S03]  /*5350*/  IMAD.WIDE.U32 R42, R207, c[0x0][0x340], R38 ;  /* 0x0000d000cf2a7a25 */ /* 0x000fc600078e0026 */
[----:B------:R1:W5:Y:S01]  /*5360*/  LDS.128 R20, [R2+0x80] ;  /* 0x0000800002147984 */ /* 0x0003620000000c00 */
[----:B------:R-:W-:-:S03]  /*5370*/  IMAD.WIDE R44, R205, 0x80, R10 ;  /* 0x00000080cd2c7825 */ /* 0x000fc600078e020a */
[----:B------:R1:W1:Y:S01]  /*5380*/  LDS.128 R16, [R2+0x1080] ;  /* 0x0010800002107984 */ /* 0x0002620000000c00 */
[----:B------:R-:W-:-:S03]  /*5390*/  IMAD.IADD R47, R43, 0x1, R36 ;  /* 0x000000012b2f7824 */ /* 0x000fc600078e0224 */
[----:B------:R1:W1:Y:S04]  /*53a0*/  LDS.128 R12, [R2+0x2080] ;  /* 0x00208000020c7984 */ /* 0x0002680000000c00 */
        /* <DEDUP_REMOVED lines=11> */
.L_x_652:
[----:B------:R-:W-:Y:S05]  /*5460*/  BSYNC B0 ;  /* 0x0000000000007941 */ /* 0x000fea0003800000 */
.L_x_651:
        /* <DEDUP_REMOVED lines=16> */
.L_x_654:
[----:B------:R-:W-:Y:S05]  /*5570*/  BSYNC B0 ;  /* 0x0000000000007941 */ /* 0x000fea0003800000 */
.L_x_653:
        /* <DEDUP_REMOVED lines=16> */
.L_x_656:
[----:B------:R-:W-:Y:S05]  /*5680*/  BSYNC B0 ;  /* 0x0000000000007941 */ /* 0x000fea0003800000 */
.L_x_655:
        /* <DEDUP_REMOVED lines=16> */
.L_x_658:
[----:B------:R-:W-:Y:S05]  /*5790*/  BSYNC B0 ;  /* 0x0000000000007941 */ /* 0x000fea0003800000 */
.L_x_657:
[----:B-1----:R-:W-:Y:S01]  /*57a0*/  IMAD R11, R0, c[0x0][0x308], RZ ;  /* 0x0000c200000b7a24 */ /* 0x002fe200078e02ff */
[----:B------:R-:W-:Y:S01]  /*57b0*/  ISETP.GE.OR P3, PT, R8, c[0x0][0x2f4], P3 ;  /* 0x0000bd0008007a0c */ /* 0x000fe20001f66670 */
[C---:B----4-:R-:W-:Y:S01]  /*57c0*/  IMAD.WIDE.U32 R24, R206.reuse, c[0x0][0x308], R8 ;  /* 0x0000c200ce187a25 */ /* 0x050fe200078e0008 */
        /* <DEDUP_REMOVED lines=16> */
.L_x_660:
[----:B------:R-:W-:Y:S05]  /*58d0*/  BSYNC B0 ;  /* 0x0000000000007941 */ /* 0x000fea0003800000 */
.L_x_659:
        /* <DEDUP_REMOVED lines=14> */
.L_x_662:
[----:B------:R-:W-:Y:S05]  /*59c0*/  BSYNC B0 ;  /* 0x0000000000007941 */ /* 0x000fea0003800000 */
.L_x_661:
        /* <DEDUP_REMOVED lines=14> */
.L_x_664:
[----:B------:R-:W-:Y:S05]  /*5ab0*/  BSYNC B0 ;  /* 0x0000000000007941 */ /* 0x000fea0003800000 */
.L_x_663:
        /* <DEDUP_REMOVED lines=14> */
.L_x_650:
[----:B------:R-:W-:Y:S01]  /*5ba0*/  SHF.R.S32.HI R3, RZ, 0x1f, R210 ;  /* 0x0000001fff037819 */ /* 0x000fe200000114d2 */
[----:B------:R-:W-:Y:S01]  /*5bb0*/  BSSY B0, `(.L_x_665) ;  /* 0x000001f000007945 */ /* 0x000fe20003800000 */
[----:B------:R-:W-:Y:S02]  /*5bc0*/  IADD3 R204, -R204, c[0x0][0x2f0], RZ ;  /* 0x0000bc00cccc7a10 */ /* 0x000fe40007ffe1ff */
[----:B------:R-:W-:Y:S02]  /*5bd0*/  LEA.HI R8, R3, R210, RZ, 0x3 ;  /* 0x000000d203087211 */ /* 0x000fe400078f18ff */
[----:B------:R-:W-:Y:S02]  /*5be0*/  SHF.R.S32.HI R2, RZ, 0x1f, R206 ;  /* 0x0000001fff027819 */ /* 0x000fe400000114ce */
[----:B------:R-:W-:Y:S02]  /*5bf0*/  LOP3.LUT R3, R8, 0x1ffffff8, RZ, 0xc0, !PT ;  /* 0x1ffffff808037812 */ /* 0x000fe400078ec0ff */
[----:B------:R-:W-:-:S02]  /*5c00*/  SHF.R.S32.HI R8, RZ, 0x3, R8 ;  /* 0x00000003ff087819 */ /* 0x000fc40000011408 */
[----:B------:R-:W-:Y:S01]  /*5c10*/  SHF.R.S32.HI R0, RZ, 0x1f, R207 ;  /* 0x0000001fff007819 */ /* 0x000fe200000114cf */
[----:B------:R-:W-:Y:S01]  /*5c20*/  IMAD.IADD R3, R210, 0x1, -R3 ;  /* 0x00000001d2037824 */ /* 0x000fe200078e0a03 */
[----:B------:R-:W-:Y:S02]  /*5c30*/  ISETP.GE.AND P3, PT, R8, R204, PT ;  /* 0x000000cc0800720c */ /* 0x000fe40003f66270 */
[----:B------:R-:W-:Y:S01]  /*5c40*/  SHF.R.S32.HI R9, RZ, 0x1f, R8 ;  /* 0x0000001fff097819 */ /* 0x000fe20000011408 */
[----:B------:R-:W-:Y:S02]  /*5c50*/  IMAD.SHL.U32 R4, R3, 0x8, RZ ;  /* 0x0000000803047824 */ /* 0x000fe400078e00ff */
[----:B------:R-:W-:Y:S02]  /*5c60*/  IMAD R3, R2, c[0x0][0x308], RZ ;  /* 0x0000c20002037a24 */ /* 0x000fe400078e02ff */
[----:B------:R-:W-:Y:S01]  /*5c70*/  IMAD R6, R0, c[0x0][0x310], RZ ;  /* 0x0000c40000067a24 */ /* 0x000fe200078e02ff */
[----:B------:R-:W-:Y:S01]  /*5c80*/  SHF.R.S32.HI R5, RZ, 0x1f, R4 ;  /* 0x0000001fff057819 */ /* 0x000fe20000011404 */
[----:B------:R-:W-:Y:S01]  /*5c90*/  IMAD R3, R206, c[0x0][0x30c], R3 ;  /* 0x0000c300ce037a24 */ /* 0x000fe200078e0203 */
[----:B------:R-:W-:Y:S01]  /*5ca0*/  ISETP.GE.OR P0, PT, R4, c[0x0][0x2f4], P3 ;  /* 0x0000bd0004007a0c */ /* 0x000fe20001f06670 */
[----:B------:R-:W-:-:S02]  /*5cb0*/  IMAD R15, R207, c[0x0][0x314], R6 ;  /* 0x0000c500cf0f7a24 */ /* 0x000fc400078e0206 */
[----:B------:R-:W-:-:S04]  /*5cc0*/  IMAD.WIDE.U32 R10, R206, c[0x0][0x308], R4 ;  /* 0x0000c200ce0a7a25 */ /* 0x000fc800078e0004 */
[----:B------:R-:W-:Y:S02]  /*5cd0*/  IMAD.IADD R11, R11, 0x1, R3 ;  /* 0x000000010b0b7824 */ /* 0x000fe400078e0203 */
[----:B------:R-:W-:-:S04]  /*5ce0*/  IMAD.WIDE R12, R205, 0x80, R8 ;  /* 0x00000080cd0c7825 */ /* 0x000fc800078e0208 */
        /* <DEDUP_REMOVED lines=11> */
.L_x_666:
[----:B------:R-:W-:Y:S05]  /*5da0*/  BSYNC B0 ;  /* 0x0000000000007941 */ /* 0x000fea0003800000 */
.L_x_665:
        /* <DEDUP_REMOVED lines=16> */
.L_x_668:
[----:B------:R-:W-:Y:S05]  /*5eb0*/  BSYNC B0 ;  /* 0x0000000000007941 */ /* 0x000fea0003800000 */
.L_x_667:
        /* <DEDUP_REMOVED lines=16> */
.L_x_670:
[----:B------:R-:W-:Y:S05]  /*5fc0*/  BSYNC B0 ;  /* 0x0000000000007941 */ /* 0x000fea0003800000 */
.L_x_669:
        /* <DEDUP_REMOVED lines=16> */
.L_x_672:
[----:B------:R-:W-:Y:S05]  /*60d0*/  BSYNC B0 ;  /* 0x0000000000007941 */ /* 0x000fea0003800000 */
.L_x_671:
        /* <DEDUP_REMOVED lines=19> */
.L_x_674:
[----:B------:R-:W-:Y:S05]  /*6210*/  BSYNC B0 ;  /* 0x0000000000007941 */ /* 0x000fea0003800000 */
.L_x_673:
        /* <DEDUP_REMOVED lines=14> */
.L_x_676:
[----:B------:R-:W-:Y:S05]  /*6300*/  BSYNC B0 ;  /* 0x0000000000007941 */ /* 0x000fea0003800000 */
.L_x_675:
        /* <DEDUP_REMOVED lines=14> */
.L_x_678:
[----:B------:R-:W-:Y:S05]  /*63f0*/  BSYNC B0 ;  /* 0x0000000000007941 */ /* 0x000fea0003800000 */
.L_x_677:
        /* <DEDUP_REMOVED lines=14> */
.L_x_679:
        /* <DEDUP_REMOVED lines=10> */
.L_x_1813:


//--------------------- .text._ZN7cutlass13device_kernelIN5flash19enable_sm80_to_sm89INS1_16FlashAttnBwdSm80INS1_25CollectiveMainloopBwdSm80ILi2ELi2EN4cute5tupleIJNS5_1CILi64EEENS7_ILi128EEES8_EEENS_10bfloat16_tEfNS_4arch4Sm80ELb1ELb0ELb0ELb0ELb0ELb0ELb0ELb0ELi2ELi2ELi4ELi2ELb1EEENS1_24CollectiveEpilogueBwdGQAISA_fSD_Li256ELb0ELb0EEENS1_25SingleTileBwdLPTSchedulerILb0ELi128ELb0EEEEEEEEEvNT_6ParamsE --------------------------
	.section	.text._ZN7cutlass13device_kernelIN5flash19enable_sm80_to_sm89INS1_16FlashAttnBwdSm80INS1_25CollectiveMainloopBwdSm80ILi2ELi2EN4cute5tupleIJNS5_1CILi64EEENS7_ILi128EEES8_EEENS_10bfloat16_tEfNS_4arch4Sm80ELb1ELb0ELb0ELb0ELb0ELb0ELb0ELb0ELi2ELi2ELi4ELi2ELb1EEENS1_24CollectiveEpilogueBwdGQAISA_fSD_Li256ELb0ELb0EEENS1_25SingleTileBwdLPTSchedulerILb0ELi128ELb0EEEEEEEEEvNT_6ParamsE,"ax",@progbits
	.sectioninfo	@"SHI_REGISTERS=255"
	.align	128
.text._ZN7cutlass13device_kernelIN5flash19enable_sm80_to_sm89INS1_16FlashAttnBwdSm80INS1_25CollectiveMainloopBwdSm80ILi2ELi2EN4cute5tupleIJNS5_1CILi64EEENS7_ILi128EEES8_EEENS_10bfloat16_tEfNS_4arch4Sm80ELb1ELb0ELb0ELb0ELb0ELb0ELb0ELb0ELi2ELi2ELi4ELi2ELb1EEENS1_24CollectiveEpilogueBwdGQAISA_fSD_Li256ELb0ELb0EEENS1_25SingleTileBwdLPTSchedulerILb0ELi128ELb0EEEEEEEEEvNT_6ParamsE:
        .type           _ZN7cutlass13device_kernelIN5flash19enable_sm80_to_sm89INS1_16FlashAttnBwdSm80INS1_25CollectiveMainloopBwdSm80ILi2ELi2EN4cute5tupleIJNS5_1CILi64EEENS7_ILi128EEES8_EEENS_10bfloat16_tEfNS_4arch4Sm80ELb1ELb0ELb0ELb0ELb0ELb0ELb0ELb0ELi2ELi2ELi4ELi2ELb1EEENS1_24CollectiveEpilogueBwdGQAISA_fSD_Li256ELb0ELb0EEENS1_25SingleTileBwdLPTSchedulerILb0ELi128ELb0EEEEEEEEEvNT_6ParamsE,@function
        .size           _ZN7cutlass13device_kernelIN5flash19enable_sm80_to_sm89INS1_16FlashAttnBwdSm80INS1_25CollectiveMainloopBwdSm80ILi2ELi2EN4cute5tupleIJNS5_1CILi64EEENS7_ILi128EEES8_EEENS_10bfloat16_tEfNS_4arch4Sm80ELb1ELb0ELb0ELb0ELb0ELb0ELb0ELb0ELi2ELi2ELi4ELi2ELb1EEENS1_24CollectiveEpilogueBwdGQAISA_fSD_Li256ELb0ELb0EEENS1_25SingleTileBwdLPTSchedulerILb0ELi128ELb0EEEEEEEEEvNT_6ParamsE,(.L_x_1814 - _ZN7cutlass13device_kernelIN5flash19enable_sm80_to_sm89INS1_16FlashAttnBwdSm80INS1_25CollectiveMainloopBwdSm80ILi2ELi2EN4cute5tupleIJNS5_1CILi64EEENS7_ILi128EEES8_EEENS_10bfloat16_tEfNS_4arch4Sm80ELb1ELb0ELb0ELb0ELb0ELb0ELb0ELb0ELi2ELi2ELi4ELi2ELb1EEENS1_24CollectiveEpilogueBwdGQAISA_fSD_Li256ELb0ELb0EEENS1_25SingleTileBwdLPTSchedulerILb0ELi128ELb0EEEEEEEEEvNT_6ParamsE)
        .other          _ZN7cutlass13device_kernelIN5flash19enable_sm80_to_sm89INS1_16FlashAttnBwdSm80INS1_25CollectiveMainloopBwdSm80ILi2ELi2EN4cute5tupleIJNS5_1CILi64EEENS7_ILi128EEES8_EEENS_10bfloat16_tEfNS_4arch4Sm80ELb1ELb0ELb0ELb0ELb0ELb0ELb0ELb0ELi2ELi2ELi4ELi2ELb1EEENS1_24CollectiveEpilogueBwdGQAISA_fSD_Li256ELb0ELb0EEENS1_25SingleTileBwdLPTSchedulerILb0ELi128ELb0EEEEEEEEEvNT_6ParamsE,@"STO_CUDA_ENTRY STV_DEFAULT"
_ZN7cutlass13device_kernelIN5flash19enable_sm80_to_sm89INS1_16FlashAttnBwdSm80INS1_25CollectiveMainloopBwdSm80ILi2ELi2EN4cute5tupleIJNS5_1CILi64EEENS7_ILi128EEES8_EEENS_10bfloat16_tEfNS_4arch4Sm80ELb1ELb0ELb0ELb0ELb0ELb0ELb0ELb0ELi2ELi2ELi4ELi2ELb1EEENS1_24CollectiveEpilogueBwdGQAISA_fSD_Li256ELb0ELb0EEENS1_25SingleTileBwdLPTSchedulerILb0ELi128ELb0EEEEEEEEEvNT_6ParamsE:
        /* <DEDUP_REMOVED lines=23> */
.L_x_681:
[----:B------:R-:W-:Y:S02]  /*0170*/  MOV R2, c[0x0][0x3b4] ;  /* 0x0000ed0000027a02 */ /* 0x000fe40000000f00 */
[----:B------:R-:W-:Y:S02]  /*0180*/  MOV R207, R0 ;  /* 0x0000000000cf7202 */ /* 0x000fe40000000f00 */
[----:B------:R-:W-:-:S13]  /*0190*/  ISETP.NE.AND P0, PT, R2, 0x1, PT ;  /* 0x000000010200780c */ /* 0x000fda0003f05270 */
[----:B------:R-:W-:-:S05]  /*01a0*/  @P0 IMAD.HI.U32 R2, R0, c[0x0][0x3b8], RZ ;  /* 0x0000ee0000020a27 */ /* 0x000fca00078e00ff */
[----:B------:R-:W-:-:S05]  /*01b0*/  @P0 SHF.R.U32.HI R207, RZ, c[0x0][0x3bc], R2 ;  /* 0x0000ef00ffcf0a19 */ /* 0x000fca0000011602 */
[----:B------:R-:W-:-:S03]  /*01c0*/  IMAD R3, R207, c[0x0][0x3b4], RZ ;  /* 0x0000ed00cf037a24 */ /* 0x000fc600078e02ff */
.L_x_682:
        /* <DEDUP_REMOVED lines=10> */
.L_x_680:
        /* <DEDUP_REMOVED lines=16> */
.L_x_684:
[----:B------:R-:W-:Y:S02]  /*0370*/  MOV R0, c[0x0][0x3b4] ;  /* 0x0000ed0000007a02 */ /* 0x000fe40000000f00 */
[----:B------:R-:W-:Y:S02]  /*0380*/  MOV R207, R2 ;  /* 0x0000000200cf7202 */ /* 0x000fe40000000f00 */
[----:B------:R-:W-:-:S13]  /*0390*/  ISETP.NE.AND P0, PT, R0, 0x1, PT ;  /* 0x000000010000780c */ /* 0x000fda0003f05270 */
[----:B------:R-:W-:-:S05]  /*03a0*/  @P0 IMAD.HI.U32 R0, R2, c[0x0][0x3b8], RZ ;  /* 0x0000ee0002000a27 */ /* 0x000fca00078e00ff */
[----:B------:R-:W-:-:S05]  /*03b0*/  @P0 SHF.R.U32.HI R207, RZ, c[0x0][0x3bc], R0 ;  /* 0x0000ef00ffcf0a19 */ /* 0x000fca0000011600 */
[----:B------:R-:W-:-:S03]  /*03c0*/  IMAD R3, R207, c[0x0][0x3b4], RZ ;  /* 0x0000ed00cf037a24 */ /* 0x000fc600078e02ff */
.L_x_685:
        /* <DEDUP_REMOVED lines=9> */
.L_x_683:
        /* <DEDUP_REMOVED lines=383> */
.L_x_688:
[----:B------:R-:W-:Y:S05]  /*1c50*/  BSYNC B0 ;  /* 0x0000000000007941 */ /* 0x000fea0003800000 */
.L_x_687:
        /* <DEDUP_REMOVED lines=64> */
.L_x_691:
        /* <DEDUP_REMOVED lines=101> */
.L_x_689:
        /* <DEDUP_REMOVED lines=405> */
.L_x_690:
        /* <DEDUP_REMOVED lines=174> */
.L_x_686:
[----:B------:R-:W-:Y:S05]  /*4ae0*/  @P1 EXIT ;  /* 0x000000000000194d */ /* 0x000fea0003800000 */
[----:B------:R-:W-:Y:S01]  /*4af0*/  MOV R0, c[0x0][0x338] ;  /* 0x0000ce0000007a02 */ /* 0x000fe20000000f00 */
[----:B------:R-:W-:Y:S01]  /*4b00*/  BAR.SYNC.DEFER_BLOCKING 0x1, 0x100 ;  /* 0x0044000000007b1d */ /* 0x000fe20000010000 */
[----:B------:R-:W-:-:S02]  /*4b10*/  SHF.L.U32 R5, R207, 0xd, RZ ;  /* 0x0000000dcf057819 */ /* 0x000fc400000006ff */
[----:B------:R-:W-:Y:S02]  /*4b20*/  ISETP.NE.AND P1, PT, R0, 0x1, PT ;  /* 0x000000010000780c */ /* 0x000fe40003f25270 */
[----:B------:R-:W-:Y:S02]  /*4b30*/  SHF.R.S32.HI R3, RZ, 0x1f, R5 ;  /* 0x0000001fff037819 */ /* 0x000fe40000011405 */
[----:B------:R-:W-:-:S04]  /*4b40*/  IADD3 R4, P0, R5, R210, RZ ;  /* 0x000000d205047210 */ /* 0x000fc80007f1e0ff */
[----:B------:R-:W-:-:S05]  /*4b50*/  LEA.HI.X.SX32 R5, R210, R3, 0x1, P0 ;  /* 0x00000003d2057211 */ /* 0x000fca00000f0eff */
[----:B------:R-:W-:-:S05]  /*4b60*/  @P1 IMAD.HI.U32 R0, R205, c[0x0][0x33c], RZ ;  /* 0x0000cf00cd001a27 */ /* 0x000fca00078e00ff */
        /* <DEDUP_REMOVED lines=8> */
[----:B------:R-:W-:Y:S01]  /*4bf0*/  SHF.R.S32.HI R2, RZ, 0x1f, R206 ;  /* 0x0000001fff027819 */ /* 0x000fe200000114ce */
[----:B------:R-:W-:Y:S02]  /*4c00*/  IMAD.IADD R7, R7, 0x1, R0 ;  /* 0x0000000107077824 */ /* 0x000fe400078e0200 */
[----:B------:R-:W-:Y:S01]  /*4c10*/  IMAD.MOV.U32 R8, RZ, RZ, R4 ;  /* 0x000000ffff087224 */ /* 0x000fe200078e0004 */
        /* <DEDUP_REMOVED lines=78> */
.L_x_692:
        /* <DEDUP_REMOVED lines=16> */
.L_x_1814:


//--------------------- .text._ZN7cutlass13device_kernelIN5flash19enable_sm80_to_sm89INS1_16FlashAttnBwdSm80INS1_25CollectiveMainloopBwdSm80ILi2ELi2EN4cute5tupleIJNS5_1CILi64EEENS7_ILi128EEES8_EEENS_10bfloat16_tEfNS_4arch4Sm80ELb1ELb0ELb0ELb0ELb1ELb0ELb0ELb0ELi2ELi2ELi4ELi2ELb1EEENS1_24CollectiveEpilogueBwdGQAISA_fSD_Li256ELb0ELb1EEENS1_25SingleTileBwdLPTSchedulerILb0ELi128ELb1EEEEEEEEEvNT_6ParamsE --------------------------
	.section	.text._ZN7cutlass13device_kernelIN5flash19enable_sm80_to_sm89INS1_16FlashAttnBwdSm80INS1_25CollectiveMainloopBwdSm80ILi2ELi2EN4cute5tupleIJNS5_1CILi64EEENS7_ILi128EEES8_EEENS_10bfloat16_tEfNS_4arch4Sm80ELb1ELb0ELb0ELb0ELb1ELb0ELb0ELb0ELi2ELi2ELi4ELi2ELb1EEENS1_24CollectiveEpilogueBwdGQAISA_fSD_Li256ELb0ELb1EEENS1_25SingleTileBwdLPTSchedulerILb0ELi128ELb1EEEEEEEEEvNT_6ParamsE,"ax",@progbits
	.sectioninfo	@"SHI_REGISTERS=255"
	.align	128
.text._ZN7cutlass13device_kernelIN5flash19enable_sm80_to_sm89INS1_16FlashAttnBwdSm80INS1_25CollectiveMainloopBwdSm80ILi2ELi2EN4cute5tupleIJNS5_1CILi64EEENS7_ILi128EEES8_EEENS_10bfloat16_tEfNS_4arch4Sm80ELb1ELb0ELb0ELb0ELb1ELb0ELb0ELb0ELi2ELi2ELi4ELi2ELb1EEENS1_24CollectiveEpilogueBwdGQAISA_fSD_Li256ELb0ELb1EEENS1_25SingleTileBwdLPTSchedulerILb0ELi128ELb1EEEEEEEEEvNT_6ParamsE:
        .type           _ZN7cutlass13device_kernelIN5flash19enable_sm80_to_sm89INS1_16FlashAttnBwdSm80INS1_25CollectiveMainloopBwdSm80ILi2ELi2EN4cute5tupleIJNS5_1CILi64EEENS7_ILi128EEES8_EEENS_10bfloat16_tEfNS_4arch4Sm80ELb1ELb0ELb0ELb0ELb1ELb0ELb0ELb0ELi2ELi2ELi4ELi2ELb1EEENS1_24CollectiveEpilogueBwdGQAISA_fSD_Li256ELb0ELb1EEENS1_25SingleTileBwdLPTSchedulerILb0ELi128ELb1EEEEEEEEEvNT_6ParamsE,@function
        .size           _ZN7cutlass13device_kernelIN5flash19enable_sm80_to_sm89INS1_16FlashAttnBwdSm80INS1_25CollectiveMainloopBwdSm80ILi2ELi2EN4cute5tupleIJNS5_1CILi64EEENS7_ILi128EEES8_EEENS_10bfloat16_tEfNS_4arch4Sm80ELb1ELb0ELb0ELb0ELb1ELb0ELb0ELb0ELi2ELi2ELi4ELi2ELb1EEENS1_24CollectiveEpilogueBwdGQAISA_fSD_Li256ELb0ELb1EEENS1_25SingleTileBwdLPTSchedulerILb0ELi128ELb1EEEEEEEEEvNT_6ParamsE,(.L_x_1815 - _ZN7cutlass13device_kernelIN5flash19enable_sm80_to_sm89INS1_16FlashAttnBwdSm80INS1_25CollectiveMainloopBwdSm80ILi2ELi2EN4cute5tupleIJNS5_1CILi64EEENS7_ILi128EEES8_EEENS_10bfloat16_tEfNS_4arch4Sm80ELb1ELb0ELb0ELb0ELb1ELb0ELb0ELb0ELi2ELi2ELi4ELi2ELb1EEENS1_24CollectiveEpilogueBwdGQAISA_fSD_Li256ELb0ELb1EEENS1_25SingleTileBwdLPTSchedulerILb0ELi128ELb1EEEEEEEEEvNT_6ParamsE)
        .other          _ZN7cutlass13device_kernelIN5flash19enable_sm80_to_sm89INS1_16FlashAttnBwdSm80INS1_25CollectiveMainloopBwdSm80ILi2ELi2EN4cute5tupleIJNS5_1CILi64EEENS7_ILi128EEES8_EEENS_10bfloat16_tEfNS_4arch4Sm80ELb1ELb0ELb0ELb0ELb1ELb0ELb0ELb0ELi2ELi2ELi4ELi2ELb1EEENS1_24CollectiveEpilogueBwdGQAISA_fSD_Li256ELb0ELb1EEENS1_25SingleTileBwdLPTSchedulerILb0ELi128ELb1EEEEEEEEEvNT_6ParamsE,@"STO_CUDA_ENTRY STV_DEFAULT"
_ZN7cutlass13device_kernelIN5flash19enable_sm80_to_sm89INS1_16FlashAttnBwdSm80INS1_25CollectiveMainloopBwdSm80ILi2ELi2EN4cute5tupleIJNS5_1CILi64EEENS7_ILi128EEES8_EEENS_10bfloat16_tEfNS_4arch4Sm80ELb1ELb0ELb0ELb0ELb1ELb0ELb0ELb0ELi2ELi2ELi4ELi2ELb1EEENS1_24CollectiveEpilogueBwdGQAISA_fSD_Li256ELb0ELb1EEENS1_25SingleTileBwdLPTSchedulerILb0ELi128ELb1EEEEEEEEEvNT_6ParamsE:
        /* <DEDUP_REMOVED lines=23> */
.L_x_694:
[----:B------:R-:W-:-:S04]  /*0170*/  MOV R0, c[0x0][0x3b4] ;  /* 0x0000ed0000007a02 */ /* 0x000fc80000000f00 */
[----:B------:R-:W-:Y:S02]  /*0180*/  ISETP.NE.AND P0, PT, R0, 0x1, PT ;  /* 0x000000010000780c */ /* 0x000fe40003f05270 */
[----:B------:R-:W-:-:S11]  /*0190*/  MOV R0, R2 ;  /* 0x0000000200007202 */ /* 0x000fd60000000f00 */
[----:B------:R-:W-:-:S05]  /*01a0*/  @P0 IMAD.HI.U32 R3, R2, c[0x0][0x3b8], RZ ;  /* 0x0000ee0002030a27 */ /* 0x000fca00078e00ff */
[----:B------:R-:W-:-:S05]  /*01b0*/  @P0 SHF.R.U32.HI R0, RZ, c[0x0][0x3bc], R3 ;  /* 0x0000ef00ff000a19 */ /* 0x000fca0000011603 */
[----:B------:R-:W-:Y:S02]  /*01c0*/  IMAD R5, R0, c[0x0][0x3b4], RZ ;  /* 0x0000ed0000057a24 */ /* 0x000fe400078e02ff */
.L_x_695:
        /* <DEDUP_REMOVED lines=12> */
.L_x_693:
        /* <DEDUP_REMOVED lines=16> */
.L_x_697:
[----:B------:R-:W-:-:S04]  /*0390*/  MOV R0, c[0x0][0x3b4] ;  /* 0x0000ed0000007a02 */ /* 0x000fc80000000f00 */
[----:B------:R-:W-:Y:S02]  /*03a0*/  ISETP.NE.AND P0, PT, R0, 0x1, PT ;  /* 0x000000010000780c */ /* 0x000fe40003f05270 */
[----:B------:R-:W-:-:S11]  /*03b0*/  MOV R0, R3 ;  /* 0x0000000300007202 */ /* 0x000fd60000000f00 */
[----:B------:R-:W-:-:S05]  /*03c0*/  @P0 IMAD.HI.U32 R2, R3, c[0x0][0x3b8], RZ ;  /* 0x0000ee0003020a27 */ /* 0x000fca00078e00ff */
[----:B------:R-:W-:-:S05]  /*03d0*/  @P0 SHF.R.U32.HI R0, RZ, c[0x0][0x3bc], R2 ;  /* 0x0000ef00ff000a19 */ /* 0x000fca0000011602 */
[----:B------:R-:W-:Y:S02]  /*03e0*/  IMAD R4, R0, c[0x0][0x3b4], RZ ;  /* 0x0000ed0000047a24 */ /* 0x000fe400078e02ff */
.L_x_698:
        /* <DEDUP_REMOVED lines=11> */
.L_x_696:
        /* <DEDUP_REMOVED lines=296> */
[----:B------:R3:W1:Y:S01]  /*1720*/  LDSM.16.M88.4 R152, [R3+0x4080] ;  /* 0x004080000398783b */ /* 0x0006620000000200 */
        /* <DEDUP_REMOVED lines=23> */
[----:B-----5:R-:W-:-:S05]  /*18a0*/  @!P2 IADD3 R25, P0, R19, R226, RZ ;  /* 0x000000e21319a210 */ /* 0x020fca0007f1e0ff */
        /* <DEDUP_REMOVED lines=27> */
[----:B--2---:R-:W-:-:S04]  /*1a60*/  IMAD.IADD R5, R210, 0x1, -R19 ;  /* 0x00000001d2057824 */ /* 0x004fc800078e0a13 */
[----:B------:R-:W-:-:S04]  /*1a70*/  IMAD R18, R5, 0x2, R198 ;  /* 0x0000000205127824 */ /* 0x000fc800078e02c6 */
[----:B------:R-:W-:Y:S01]  /*1a80*/  IMAD.IADD R223, R18, 0x1, R223 ;  /* 0x0000000112df7824 */ /* 0x000fe200078e02df */
[----:B-----5:R-:W-:Y:S02]  /*1a90*/  LOP3.LUT R17, R15, 0x8, R16, 0xf8, !PT ;  /* 0x000000080f117812 */ /* 0x020fe400078ef810 */
        /* <DEDUP_REMOVED lines=8> */
[----:B-1-34-:R-:W-:Y:S01]  /*1b20*/  SHF.R.S32.HI R14, RZ, 0x1f, R11 ;  /* 0x0000001fff0e7819 */ /* 0x01afe2000001140b */
        /* <DEDUP_REMOVED lines=22> */
.L_x_701:
[----:B------:R-:W-:Y:S05]  /*1c90*/  BSYNC B0 ;  /* 0x0000000000007941 */ /* 0x000fea0003800000 */
.L_x_700:
[----:B-1234-:R-:W-:Y:S01]  /*1ca0*/  SHF.R.S32.HI R5, RZ, 0x1f, R10 ;  /* 0x0000001fff057819 */ /* 0x01efe2000001140a */
        /* <DEDUP_REMOVED lines=63> */
.L_x_704:
        /* <DEDUP_REMOVED lines=71> */
[----:B-1----:R-:W-:Y:S01]  /*2510*/  SHF.R.S32.HI R36, RZ, 0x1f, R238 ;  /* 0x0000001fff247819 */ /* 0x002fe200000114ee */
        /* <DEDUP_REMOVED lines=29> */
.L_x_702:
[-C--:B-1----:R-:W-:Y:S01]  /*26f0*/  HMMA.16816.F32.BF16 R36, R132, R144.reuse, RZ ;  /* 0x000000908424723c */ /* 0x082fe200000418ff */
        /* <DEDUP_REMOVED lines=358> */
[----:B------:R2:W2:Y:S07]  /*3d60*/  LDSM.16.M88.4 R180, [R202+0x10480] ;  /* 0x01048000cab4783b */ /* 0x0004ae0000000200 */
        /* <DEDUP_REMOVED lines=45> */
.L_x_703:
[-C--:B-12-4-:R-:W-:Y:S01]  /*4040*/  HMMA.16816.F32.BF16 R4, R24, R28.reuse, RZ ;  /* 0x0000001c1804723c */ /* 0x096fe200000418ff */
        /* <DEDUP_REMOVED lines=173> */
.L_x_699:
[----:B------:R-:W-:Y:S05]  /*4b20*/  @P1 EXIT ;  /* 0x000000000000194d */ /* 0x000fea0003800000 */
[----:B------:R-:W-:Y:S01]  /*4b30*/  IMAD.MOV.U32 R0, RZ, RZ, c[0x0][0x338] ;  /* 0x0000ce00ff007624 */ /* 0x000fe200078e00ff */
[----:B------:R-:W-:Y:S01]  /*4b40*/  BAR.SYNC.DEFER_BLOCKING 0x1, 0x100 ;  /* 0x0044000000007b1d */ /* 0x000fe20000010000 */
[----:B------:R-:W-:-:S02]  /*4b50*/  IMAD R3, R205, c[0x0][0x358], RZ ;  /* 0x0000d600cd037a24 */ /* 0x000fc400078e02ff */
[----:B------:R-:W-:Y:S01]  /*4b60*/  IMAD R5, R207, c[0x0][0x2f4], RZ ;  /* 0x0000bd00cf057a24 */ /* 0x000fe200078e02ff */
[----:B------:R-:W-:Y:S01]  /*4b70*/  ISETP.NE.AND P0, PT, R0, 0x1, PT ;  /* 0x000000010000780c */ /* 0x000fe20003f05270 */
[----:B------:R-:W-:Y:S01]  /*4b80*/  IMAD.MOV.U32 R4, RZ, RZ, R206 ;  /* 0x000000ffff047224 */ /* 0x000fe200078e00ce */
[----:B------:R-:W-:Y:S01]  /*4b90*/  BSSY B0, `(.L_x_705) ;  /* 0x0000017000007945 */ /* 0x000fe20003800000 */
[----:B------:R-:W-:-:S05]  /*4ba0*/  IMAD R3, R3, c[0x0][0x2f4], RZ ;  /* 0x0000bd0003037a24 */ /* 0x000fca00078e02ff */
[----:B------:R-:W-:-:S05]  /*4bb0*/  SHF.R.S32.HI R2, RZ, 0x1f, R3 ;  /* 0x0000001fff027819 */ /* 0x000fca0000011403 */
[----:B------:R-:W-:-:S05]  /*4bc0*/  @P0 IMAD.HI.U32 R0, R206, c[0x0][0x33c], RZ ;  /* 0x0000cf00ce000a27 */ /* 0x000fca00078e00ff */
[----:B------:R-:W-:Y:S02]  /*4bd0*/  @P0 SHF.R.U32.HI R4, RZ, c[0x0][0x340], R0 ;  /* 0x0000d000ff040a19 */ /* 0x000fe40000011600 */
[----:B------:R-:W-:Y:S02]  /*4be0*/  SHF.R.S32.HI R0, RZ, 0x1f, R5 ;  /* 0x0000001fff007819 */ /* 0x000fe40000011405 */
[--C-:B------:R-:W-:Y:S02]  /*4bf0*/  IADD3 R5, P1, P0, R3, R5, R4.reuse ;  /* 0x0000000503057210 */ /* 0x100fe4000783e004 */
[----:B------:R-:W-:-:S04]  /*4c00*/  SHF.R.S32.HI R3, RZ, 0x1f, R4 ;  /* 0x0000001fff037819 */ /* 0x000fc80000011404 */
[----:B------:R-:W-:Y:S01]  /*4c10*/  IADD3.X R2, R2, R0, R3, P1, P0 ;  /* 0x0000000002027210 */ /* 0x000fe20000fe0403 */
[C---:B------:R-:W-:Y:S01]  /*4c20*/  IMAD.SHL.U32 R0, R5.reuse, 0x4, RZ ;  /* 0x0000000405007824 */ /* 0x040fe200078e00ff */
        /* <DEDUP_REMOVED lines=8> */
.L_x_707:
[----:B------:R-:W2:Y:S01]  /*4cb0*/  LDG.E.STRONG.GPU R7, [R8.64] ;  /* 0x0000000c08077981 */ /* 0x000ea2000c1ef900 */
[----:B------:R-:W-:Y:S01]  /*4cc0*/  YIELD ;  /* 0x0000000000007946 */ /* 0x000fe20003800000 */
[----:B--2---:R-:W-:Y:S01]  /*4cd0*/  ISETP.NE.AND P0, PT, R7, R6, PT ;  /* 0x000000060700720c */ /* 0x004fe20003f05270 */
[----:B------:R-:W-:-:S12]  /*4ce0*/  CCTL.IVALL ;  /* 0x00000000ff00798f */ /* 0x000fd80002000000 */
[----:B------:R-:W-:Y:S05]  /*4cf0*/  @P0 BRA `(.L_x_707) ;  /* 0xffffffb000000947 */ /* 0x000fea000383ffff */
.L_x_706:
[----:B------:R-:W-:Y:S05]  /*4d00*/  BSYNC B0 ;  /* 0x0000000000007941 */ /* 0x000fea0003800000 */
.L_x_705:
[----:B------:R-:W-:Y:S01]  /*4d10*/  MOV R7, 0xffffffff ;  /* 0xffffffff00077802 */ /* 0x000fe20000000f00 */
[----:B------:R-:W-:Y:S05]  /*4d20*/  BRA.CONV ~URZ, `(.L_x_708) ;  /* 0x000000237f007947 */ /* 0x000fea000b800000 */
[----:B------:R-:W-:Y:S02]  /*4d30*/  MOV R10, 0x4d50 ;  /* 0x00004d50000a7802 */ /* 0x000fe40000000f00 */
[----:B------:R-:W-:Y:S05]  /*4d40*/  CALL.REL.NOINC `($__internal_4_$__cuda_sm70_warpsync) ;  /* 0x0000088000007944 */ /* 0x000fea0003c00000 */
.L_x_708:
[----:B------:R-:W-:Y:S01]  /*4d50*/  SHF.L.U32 R205, R205, 0xd, RZ ;  /* 0x0000000dcdcd7819 */ /* 0x000fe200000006ff */
[----:B------:R-:W-:Y:S01]  /*4d60*/  IMAD R11, R3, c[0x0][0x328], RZ ;  /* 0x0000ca00030b7a24 */ /* 0x000fe200078e02ff */
[----:B------:R-:W-:-:S06]  /*4d70*/  NOP ;  /* 0x0000000000007918 */ /* 0x000fcc0000000000 */
[----:B------:R-:W-:Y:S01]  /*4d80*/  SHF.R.S32.HI R13, RZ, 0x1f, R205 ;  /* 0x0000001fff0d7819 */ /* 0x000fe200000114cd */
[----:B------:R-:W-:Y:S01]  /*4d90*/  IMAD R11, R4, c[0x0][0x32c], R11 ;  /* 0x0000cb00040b7a24 */ /* 0x000fe200078e020b */
[----:B------:R-:W-:Y:S01]  /*4da0*/  IADD3 R12, P0, R205, R210, RZ ;  /* 0x000000d2cd0c7210 */ /* 0x000fe20007f1e0ff */
[----:B------:R-:W-:-:S03]  /*4db0*/  IMAD R10, R5, c[0x0][0x330], RZ ;  /* 0x0000cc00050a7a24 */ /* 0x000fc600078e02ff */
[----:B------:R-:W-:Y:S01]  /*4dc0*/  LEA.HI.X.SX32 R13, R210, R13, 0x1, P0 ;  /* 0x0000000dd20d7211 */ /* 0x000fe200000f0eff */
[----:B------:R-:W-:-:S04]  /*4dd0*/  IMAD R10, R207, c[0x0][0x334], R10 ;  /* 0x0000cd00cf0a7a24 */ /* 0x000fc800078e020a */
        /* <DEDUP_REMOVED lines=40> */
[----:B-1----:R-:W-:Y:S05]  /*5060*/  CALL.REL.NOINC `($__internal_4_$__cuda_sm70_warpsync) ;  /* 0x0000056000007944 */ /* 0x002fea0003c00000 */
.L_x_709:
        /* <DEDUP_REMOVED lines=12> */
.L_x_711:
[----:B------:R-:W-:Y:S05]  /*5130*/  BSYNC B0 ;  /* 0x0000000000007941 */ /* 0x000fea0003800000 */
.L_x_710:
[----:B--2---:R-:W-:Y:S01]  /*5140*/  IADD3 R8, P0, R0, c[0x0][0x348], RZ ;  /* 0x0000d20000087a10 */ /* 0x004fe20007f1e0ff */
[----:B------:R-:W-:Y:S03]  /*5150*/  BSSY B0, `(.L_x_712) ;  /* 0x0000008000007945 */ /* 0x000fe60003800000 */
[----:B------:R-:W-:Y:S01]  /*5160*/  IADD3.X R9, R2, c[0x0][0x34c], RZ, P0, !PT ;  /* 0x0000d30002097a10 */ /* 0x000fe200007fe4ff */
[----:B------:R-:W-:Y:S05]  /*5170*/  @P1 BRA `(.L_x_713) ;  /* 0x0000005000001947 */ /* 0x000fea0003800000 */
.L_x_714:
[----:B------:R-:W2:Y:S01]  /*5180*/  LDG.E.STRONG.GPU R11, [R8.64] ;  /* 0x0000000c080b7981 */ /* 0x000ea2000c1ef900 */
[----:B------:R-:W-:Y:S01]  /*5190*/  YIELD ;  /* 0x0000000000007946 */ /* 0x000fe20003800000 */
[----:B--2---:R-:W-:Y:S01]  /*51a0*/  ISETP.NE.AND P0, PT, R11, R6, PT ;  /* 0x000000060b00720c */ /* 0x004fe20003f05270 */
[----:B------:R-:W-:-:S12]  /*51b0*/  CCTL.IVALL ;  /* 0x00000000ff00798f */ /* 0x000fd80002000000 */
[----:B------:R-:W-:Y:S05]  /*51c0*/  @P0 BRA `(.L_x_714) ;  /* 0xffffffb000000947 */ /* 0x000fea000383ffff */
.L_x_713:
[----:B------:R-:W-:Y:S05]  /*51d0*/  BSYNC B0 ;  /* 0x0000000000007941 */ /* 0x000fea0003800000 */
.L_x_712:
[----:B------:R-:W-:Y:S05]  /*51e0*/  BRA.CONV ~URZ, `(.L_x_715) ;  /* 0x000000237f007947 */ /* 0x000fea000b800000 */
[----:B------:R-:W-:Y:S02]  /*51f0*/  MOV R10, 0x5210 ;  /* 0x00005210000a7802 */ /* 0x000fe40000000f00 */
[----:B-1----:R-:W-:Y:S05]  /*5200*/  CALL.REL.NOINC `($__internal_4_$__cuda_sm70_warpsync) ;  /* 0x000003c000007944 */ /* 0x002fea0003c00000 */
.L_x_715:
        /* <DEDUP_REMOVED lines=47> */
[----:B-12---:R-:W-:Y:S05]  /*5500*/  CALL.REL.NOINC `($__internal_4_$__cuda_sm70_warpsync) ;  /* 0x000000c000007944 */ /* 0x006fea0003c00000 */
.L_x_716:
        /* <DEDUP_REMOVED lines=12> */
        .weak           $__internal_4_$__cuda_sm70_warpsync
        .type           $__internal_4_$__cuda_sm70_warpsync,@function
        .size           $__internal_4_$__cuda_sm70_warpsync,(.L_x_1815 - $__internal_4_$__cuda_sm70_warpsync)
$__internal_4_$__cuda_sm70_warpsync:
[----:B------:R-:W-:Y:S01]  /*55d0*/  MOV R11, 0x0 ;  /* 0x00000000000b7802 */ /* 0x000fe20000000f00 */
[----:B------:R-:W-:Y:S04]  /*55e0*/  WARPSYNC R7 ;  /* 0x0000000700007348 */ /* 0x000fe80003800000 */
[----:B------:R-:W-:Y:S05]  /*55f0*/  RET.REL.NODEC R10 `(_ZN7cutlass13device_kernelIN5flash19enable_sm80_to_sm89INS1_16FlashAttnBwdSm80INS1_25CollectiveMainloopBwdSm80ILi2ELi2EN4cute5tupleIJNS5_1CILi64EEENS7_ILi128EEES8_EEENS_10bfloat16_tEfNS_4arch4Sm80ELb1ELb0ELb0ELb0ELb1ELb0ELb0ELb0ELi2ELi2ELi4ELi2ELb1EEENS1_24CollectiveEpilogueBwdGQAISA_fSD_Li256ELb0ELb1EEENS1_25SingleTileBwdLPTSchedulerILb0ELi128ELb1EEEEEEEEEvNT_6ParamsE) ;  /* 0xffffaa000a007950 */ /* 0x000fea0003c3ffff */
.L_x_717:
        /* <DEDUP_REMOVED lines=16> */
.L_x_1815:


//--------------------- .text._ZN7cutlass13device_kernelIN5flash22FlashAttnBwdPreprocessIN4cute5tupleIJNS3_1CILi64EEES6_EEENS_10bfloat16_tEfNS_4arch4Sm80ELb1ELb0EEEEEvNT_6ParamsE --------------------------
	.section	.text._ZN7cutlass13device_kernelIN5flash22FlashAttnBwdPreprocessIN4cute5tupleIJNS3_1CILi64EEES6_EEENS_10bfloat16_tEfNS_4arch4Sm80ELb1ELb0EEEEEvNT_6ParamsE,"ax",@progbits
	.sectioninfo	@"SHI_REGISTERS=39"
	.align	128
.text._ZN7cutlass13device_kernelIN5flash22FlashAttnBwdPreprocessIN4cute5tupleIJNS3_1CILi64EEES6_EEENS_10bfloat16_tEfNS_4arch4Sm80ELb1ELb0EEEEEvNT_6ParamsE:
        .type           _ZN7cutlass13device_kernelIN5flash22FlashAttnBwdPreprocessIN4cute5tupleIJNS3_1CILi64EEES6_EEENS_10bfloat16_tEfNS_4arch4Sm80ELb1ELb0EEEEEvNT_6ParamsE,@function
        .size           _ZN7cutlass13device_kernelIN5flash22FlashAttnBwdPreprocessIN4cute5tupleIJNS3_1CILi64EEES6_EEENS_10bfloat16_tEfNS_4arch4Sm80ELb1ELb0EEEEEvNT_6ParamsE,(.L_x_1817 - _ZN7cutlass13device_kernelIN5flash22FlashAttnBwdPreprocessIN4cute5tupleIJNS3_1CILi64EEES6_EEENS_10bfloat16_tEfNS_4arch4Sm80ELb1ELb0EEEEEvNT_6ParamsE)
        .other          _ZN7cutlass13device_kernelIN5flash22FlashAttnBwdPreprocessIN4cute5tupleIJNS3_1CILi64EEES6_EEENS_10bfloat16_tEfNS_4arch4Sm80ELb1ELb0EEEEEvNT_6ParamsE,@"STO_CUDA_ENTRY STV_DEFAULT"
_ZN7cutlass13device_kernelIN5flash22FlashAttnBwdPreprocessIN4cute5tupleIJNS3_1CILi64EEES6_EEENS_10bfloat16_tEfNS_4arch4Sm80ELb1ELb0EEEEEvNT_6ParamsE:
[----:B------:R-:W-:Y:S02]  /*0000*/  MOV R1, c[0x0][0x28] ;  /* 0x00000a0000017a02 */ /* 0x000fe40000000f00 */
[----:B------:R-:W0:Y:S01]  /*0010*/  S2R R0, SR_TID.X ;  /* 0x0000000000007919 */ /* 0x000e220000002100 */
[----:B------:R-:W-:-:S03]  /*0020*/  ULDC.64 UR6, c[0x0][0x118] ;  /* 0x0000460000067ab9 */ /* 0x000fc60000000a00 */
[----:B------:R-:W1:Y:S04]  /*0030*/  S2R R3, SR_CTAID.X ;  /* 0x0000000000037919 */ /* 0x000e680000002500 */
[----:B------:R-:W2:Y:S04]  /*0040*/  S2R R2, SR_CTAID.Y ;  /* 0x0000000000027919 */ /* 0x000ea80000002600 */
[----:B------:R-:W3:Y:S01]  /*0050*/  S2R R4, SR_CTAID.Z ;  /* 0x0000000000047919 */ /* 0x000ee20000002700 */
[----:B0-----:R-:W-:-:S04]  /*0060*/  SHF.R.S32.HI R5, RZ, 0x1f, R0 ;  /* 0x0000001fff057819 */ /* 0x001fc80000011400 */
[----:B------:R-:W-:Y:S01]  /*0070*/  LEA.HI R26, R5, R0, RZ, 0x3 ;  /* 0x00000000051a7211 */ /* 0x000fe200078f18ff */
[----:B-1----:R-:W-:-:S03]  /*0080*/  IMAD.SHL.U32 R24, R3, 0x40, RZ ;  /* 0x0000004003187824 */ /* 0x002fc600078e00ff */
[----:B------:R-:W-:Y:S02]  /*0090*/  LOP3.LUT R7, R26, 0xfffffff8, RZ, 0xc0, !PT ;  /* 0xfffffff81a077812 */ /* 0x000fe400078ec0ff */
[----:B------:R-:W-:Y:S02]  /*00a0*/  SHF.R.S32.HI R26, RZ, 0x3, R26 ;  /* 0x00000003ff1a7819 */ /* 0x000fe4000001141a */
[----:B--2---:R-:W-:Y:S01]  /*00b0*/  SHF.R.S32.HI R5, RZ, 0x1f, R2 ;  /* 0x0000001fff057819 */ /* 0x004fe20000011402 */
[----:B------:R-:W-:Y:S01]  /*00c0*/  IMAD.IADD R7, R0, 0x1, -R7 ;  /* 0x0000000100077824 */ /* 0x000fe200078e0a07 */
[----:B------:R-:W-:Y:S02]  /*00d0*/  IADD3 R25, -R24, c[0x0][0x168], RZ ;  /* 0x00005a0018197a10 */ /* 0x000fe40007ffe1ff */
[----:B------:R-:W-:Y:S01]  /*00e0*/  IADD3 R6, R26, 0x20, RZ ;  /* 0x000000201a067810 */ /* 0x000fe20007ffe0ff */
[----:B------:R-:W-:Y:S01]  /*00f0*/  IMAD R11, R5, c[0x0][0x180], RZ ;  /* 0x00006000050b7a24 */ /* 0x000fe200078e02ff */
[----:B------:R-:W-:Y:S01]  /*0100*/  SHF.L.U32 R8, R7, 0x3, RZ ;  /* 0x0000000307087819 */ /* 0x000fe200000006ff */
[----:B------:R-:W-:Y:S01]  /*0110*/  IMAD R13, R5, c[0x0][0x1a0], RZ ;  /* 0x00006800050d7a24 */ /* 0x000fe200078e02ff */
[----:B------:R-:W-:Y:S01]  /*0120*/  ISETP.GE.AND P4, PT, R6, R25, PT ;  /* 0x000000190600720c */ /* 0x000fe20003f86270 */
[C---:B------:R-:W-:Y:S01]  /*0130*/  IMAD R15, R2.reuse, c[0x0][0x184], R11 ;  /* 0x00006100020f7a24 */ /* 0x040fe200078e020b */
[----:B------:R-:W-:Y:S01]  /*0140*/  SHF.R.S32.HI R9, RZ, 0x1f, R8 ;  /* 0x0000001fff097819 */ /* 0x000fe20000011408 */
[----:B------:R-:W-:Y:S01]  /*0150*/  IMAD R17, R2, c[0x0][0x1a4], R13 ;  /* 0x0000690002117a24 */ /* 0x000fe200078e020d */
[----:B---3--:R-:W-:-:S02]  /*0160*/  SHF.R.S32.HI R6, RZ, 0x1f, R4 ;  /* 0x0000001fff067819 */ /* 0x008fc40000011404 */
[----:B------:R-:W-:Y:S01]  /*0170*/  ISETP.LT.AND P0, PT, R8, c[0x0][0x16c], !P4 ;  /* 0x00005b0008007a0c */ /* 0x000fe20006701270 */
[----:B------:R-:W-:Y:S01]  /*0180*/  IMAD.WIDE.U32 R10, R2, c[0x0][0x180], R8 ;  /* 0x00006000020a7a25 */ /* 0x000fe200078e0008 */
[----:B------:R-:W-:Y:S02]  /*0190*/  ISETP.GE.AND P2, PT, R26, R25, PT ;  /* 0x000000191a00720c */ /* 0x000fe40003f46270 */
[----:B------:R-:W-:Y:S01]  /*01a0*/  SHF.R.S32.HI R27, RZ, 0x1f, R26 ;  /* 0x0000001fff1b7819 */ /* 0x000fe2000001141a */
[----:B------:R-:W-:Y:S01]  /*01b0*/  IMAD.WIDE.U32 R12, R2, c[0x0][0x1a0], R8 ;  /* 0x00006800020c7a25 */ /* 0x000fe200078e0008 */
[----:B------:R-:W-:Y:S02]  /*01c0*/  IADD3 R11, R11, R15, RZ ;  /* 0x0000000f0b0b7210 */ /* 0x000fe40007ffe0ff */
[----:B------:R-:W-:Y:S01]  /*01d0*/  ISETP.LT.AND P1, PT, R8, c[0x0][0x16c], !P2 ;  /* 0x00005b0008007a0c */ /* 0x000fe20005721270 */
[----:B------:R-:W-:Y:S02]  /*01e0*/  IMAD R9, R6, c[0x0][0x188], RZ ;  /* 0x0000620006097a24 */ /* 0x000fe400078e02ff */
[----:B------:R-:W-:-:S02]  /*01f0*/  IMAD.IADD R13, R13, 0x1, R17 ;  /* 0x000000010d0d7824 */ /* 0x000fc400078e0211 */
[----:B------:R-:W-:Y:S02]  /*0200*/  IMAD R15, R4, c[0x0][0x18c], R9 ;  /* 0x00006300040f7a24 */ /* 0x000fe400078e0209 */
[----:B------:R-:W-:-:S04]  /*0210*/  IMAD.WIDE R8, R3, 0x40, R26 ;  /* 0x0000004003087825 */ /* 0x000fc800078e021a */
[----:B------:R-:W-:Y:S01]  /*0220*/  IMAD.WIDE.U32 R10, R4, c[0x0][0x188], R10 ;  /* 0x00006200040a7a25 */ /* 0x000fe200078e000a */
[----:B------:R-:W-:-:S03]  /*0230*/  @P0 IADD3 R23, P3, R8, 0x20, RZ ;  /* 0x0000002008170810 */ /* 0x000fc60007f7e0ff */
[----:B------:R-:W-:Y:S01]  /*0240*/  IMAD R17, R6, c[0x0][0x1a8], RZ ;  /* 0x00006a0006117a24 */ /* 0x000fe200078e02ff */
[----:B------:R-:W-:Y:S01]  /*0250*/  IADD3 R11, R11, R15, RZ ;  /* 0x0000000f0b0b7210 */ /* 0x000fe20007ffe0ff */
[----:B------:R-:W-:Y:S01]  /*0260*/  IMAD.WIDE.U32 R12, R4, c[0x0][0x1a8], R12 ;  /* 0x00006a00040c7a25 */ /* 0x000fe200078e000c */
[----:B------:R-:W-:Y:S02]  /*0270*/  @P0 IADD3.X R14, RZ, R9, RZ, P3, !PT ;  /* 0x00000009ff0e0210 */ /* 0x000fe40001ffe4ff */
[----:B------:R-:W-:Y:S01]  /*0280*/  @P0 IADD3 R15, P3, R8, 0x20, RZ ;  /* 0x00000020080f0810 */ /* 0x000fe20007f7e0ff */
[----:B------:R-:W-:Y:S01]  /*0290*/  IMAD R17, R4, c[0x0][0x1ac], R17 ;  /* 0x00006b0004117a24 */ /* 0x000fe200078e0211 */
[----:B------:R-:W-:Y:S01]  /*02a0*/  @P0 MOV R18, R10 ;  /* 0x0000000a00120202 */ /* 0x000fe20000000f00 */
[C---:B------:R-:W-:Y:S02]  /*02b0*/  @P1 IMAD R29, R9.reuse, c[0x0][0x178], RZ ;  /* 0x00005e00091d1a24 */ /* 0x040fe400078e02ff */
[----:B------:R-:W-:-:S02]  /*02c0*/  @P1 IMAD R31, R9, c[0x0][0x198], RZ ;  /* 0x00006600091f1a24 */ /* 0x000fc400078e02ff */
[----:B------:R-:W-:Y:S02]  /*02d0*/  IMAD.IADD R13, R13, 0x1, R17 ;  /* 0x000000010d0d7824 */ /* 0x000fe400078e0211 */
[----:B------:R-:W-:Y:S02]  /*02e0*/  @P0 IMAD.MOV.U32 R19, RZ, RZ, R11 ;  /* 0x000000ffff130224 */ /* 0x000fe400078e000b */
[----:B------:R-:W-:Y:S01]  /*02f0*/  @P0 IMAD.X R20, RZ, RZ, R9, P3 ;  /* 0x000000ffff140224 */ /* 0x000fe200018e0609 */
[----:B------:R-:W-:Y:S01]  /*0300*/  @P0 MOV R17, R13 ;  /* 0x0000000d00110202 */ /* 0x000fe20000000f00 */
[C---:B------:R-:W-:Y:S02]  /*0310*/  @P1 IMAD R29, R8.reuse, c[0x0][0x17c], R29 ;  /* 0x00005f00081d1a24 */ /* 0x040fe400078e021d */
[C---:B------:R-:W-:Y:S02]  /*0320*/  @P1 IMAD R31, R8.reuse, c[0x0][0x19c], R31 ;  /* 0x00006700081f1a24 */ /* 0x040fe400078e021f */
[----:B------:R-:W-:-:S04]  /*0330*/  @P1 IMAD.WIDE.U32 R10, R8, c[0x0][0x178], R10 ;  /* 0x00005e00080a1a25 */ /* 0x000fc800078e000a */
[----:B------:R-:W-:Y:S01]  /*0340*/  @P1 IMAD.WIDE.U32 R8, R8, c[0x0][0x198], R12 ;  /* 0x0000660008081a25 */ /* 0x000fe200078e000c */
[----:B------:R-:W-:Y:S02]  /*0350*/  @P1 IADD3 R29, R11, R29, RZ ;  /* 0x0000001d0b1d1210 */ /* 0x000fe40007ffe0ff */
[----:B------:R-:W-:Y:S01]  /*0360*/  @P1 LEA R34, P3, R10, c[0x0][0x160], 0x1 ;  /* 0x000058000a221a11 */ /* 0x000fe200078608ff */
[----:B------:R-:W-:Y:S01]  /*0370*/  @P0 IMAD.MOV.U32 R16, RZ, RZ, R12 ;  /* 0x000000ffff100224 */ /* 0x000fe200078e000c */
[----:B------:R-:W-:Y:S01]  /*0380*/  @P1 LEA R32, P5, R8, c[0x0][0x190], 0x1 ;  /* 0x0000640008201a11 */ /* 0x000fe200078a08ff */
[----:B------:R-:W-:Y:S01]  /*0390*/  @P0 IMAD R14, R14, c[0x0][0x178], RZ ;  /* 0x00005e000e0e0a24 */ /* 0x000fe200078e02ff */
[----:B------:R-:W-:Y:S01]  /*03a0*/  @P1 LEA.HI.X R35, R10, c[0x0][0x164], R29, 0x1, P3 ;  /* 0x000059000a231a11 */ /* 0x000fe200018f0c1d */
[----:B------:R-:W-:Y:S01]  /*03b0*/  @P0 IMAD R12, R20, c[0x0][0x198], RZ ;  /* 0x00006600140c0a24 */ /* 0x000fe200078e02ff */
[----:B------:R-:W-:Y:S01]  /*03c0*/  CS2R R10, SRZ ;  /* 0x00000000000a7805 */ /* 0x000fe2000001ff00 */
[----:B------:R-:W-:-:S02]  /*03d0*/  @P1 IMAD.IADD R31, R9, 0x1, R31 ;  /* 0x00000001091f1824 */ /* 0x000fc400078e021f */
[C---:B------:R-:W-:Y:S02]  /*03e0*/  @P0 IMAD R21, R23.reuse, c[0x0][0x17c], R14 ;  /* 0x00005f0017150a24 */ /* 0x040fe400078e020e */
[----:B------:R-:W-:Y:S01]  /*03f0*/  @P0 IMAD.WIDE.U32 R18, R23, c[0x0][0x178], R18 ;  /* 0x00005e0017120a25 */ /* 0x000fe200078e0012 */
[----:B------:R-:W-:Y:S02]  /*0400*/  @P1 LEA.HI.X R33, R8, c[0x0][0x194], R31, 0x1, P5 ;  /* 0x0000650008211a11 */ /* 0x000fe400028f0c1f */
[----:B------:R-:W-:Y:S01]  /*0410*/  CS2R R8, SRZ ;  /* 0x0000000000087805 */ /* 0x000fe2000001ff00 */
[----:B------:R-:W-:Y:S01]  /*0420*/  @P0 IMAD R23, R15, c[0x0][0x19c], R12 ;  /* 0x000067000f170a24 */ /* 0x000fe200078e020c */
[----:B------:R-:W-:Y:S01]  /*0430*/  @P0 IADD3 R21, R19, R21, RZ ;  /* 0x0000001513150210 */ /* 0x000fe20007ffe0ff */
[----:B------:R-:W-:Y:S01]  /*0440*/  @P0 IMAD.WIDE.U32 R16, R15, c[0x0][0x198], R16 ;  /* 0x000066000f100a25 */ /* 0x000fe200078e0010 */
[----:B------:R-:W-:Y:S01]  /*0450*/  CS2R R12, SRZ ;  /* 0x00000000000c7805 */ /* 0x000fe2000001ff00 */
[----:B------:R-:W-:Y:S01]  /*0460*/  CS2R R14, SRZ ;  /* 0x00000000000e7805 */ /* 0x000fe2000001ff00 */
[----:B------:R-:W-:Y:S01]  /*0470*/  @P0 LEA R28, P3, R18, c[0x0][0x160], 0x1 ;  /* 0x00005800121c0a11 */ /* 0x000fe200078608ff */
[----:B------:R-:W-:Y:S01]  /*0480*/  @P0 IMAD.IADD R23, R17, 0x1, R23 ;  /* 0x0000000111170824 */ /* 0x000fe200078e0217 */
[----:B------:R-:W-:Y:S01]  /*0490*/  @P0 LEA R30, P5, R16, c[0x0][0x190], 0x1 ;  /* 0x00006400101e0a11 */ /* 0x000fe200078a08ff */
[----:B------:R0:W2:Y:S01]  /*04a0*/  @P1 LDG.E.128 R8, [R34.64] ;  /* 0x0000000622081981 */ /* 0x0000a2000c1e1d00 */
[----:B------:R-:W-:-:S02]  /*04b0*/  @P0 LEA.HI.X R29, R18, c[0x0][0x164], R21, 0x1, P3 ;  /* 0x00005900121d0a11 */ /* 0x000fc400018f0c15 */
[----:B------:R-:W-:Y:S01]  /*04c0*/  @P0 LEA.HI.X R31, R16, c[0x0][0x194], R23, 0x1, P5 ;  /* 0x00006500101f0a11 */ /* 0x000fe200028f0c17 */
[----:B------:R1:W3:Y:S01]  /*04d0*/  @P1 LDG.E.128 R12, [R32.64] ;  /* 0x00000006200c1981 */ /* 0x0002e2000c1e1d00 */
[----:B------:R-:W-:Y:S01]  /*04e0*/  CS2R R16, SRZ ;  /* 0x0000000000107805 */ /* 0x000fe2000001ff00 */
[----:B------:R-:W-:Y:S01]  /*04f0*/  CS2R R18, SRZ ;  /* 0x0000000000127805 */ /* 0x000fe2000001ff00 */
[----:B------:R-:W-:Y:S01]  /*0500*/  CS2R R20, SRZ ;  /* 0x0000000000147805 */ /* 0x000fe2000001ff00 */
[----:B------:R-:W-:-:S04]  /*0510*/  CS2R R22, SRZ ;  /* 0x0000000000167805 */ /* 0x000fc8000001ff00 */
[----:B------:R4:W3:Y:S04]  /*0520*/  @P0 LDG.E.128 R16, [R28.64] ;  /* 0x000000061c100981 */ /* 0x0008e8000c1e1d00 */
[----:B------:R0:W3:Y:S01]  /*0530*/  @P0 LDG.E.128 R20, [R30.64] ;  /* 0x000000061e140981 */ /* 0x0000e2000c1e1d00 */
[----:B------:R-:W-:-:S04]  /*0540*/  ISETP.GT.AND P0, PT, R0, 0x3f, PT ;  /* 0x0000003f0000780c */ /* 0x000fc80003f04270 */
[----:B------:R-:W-:-:S13]  /*0550*/  ISETP.GE.OR P1, PT, R0, R25, P0 ;  /* 0x000000190000720c */ /* 0x000fda0000726670 */
[----:B------:R-:W-:Y:S01]  /*0560*/  @!P1 SHF.R.S32.HI R25, RZ, 0x1f, R0 ;  /* 0x0000001fff199819 */ /* 0x000fe20000011400 */
[----:B0-----:R-:W-:Y:S01]  /*0570*/  @!P1 IMAD R35, R5, c[0x0][0x1e0], RZ ;  /* 0x0000780005239a24 */ /* 0x001fe200078e02ff */
[----:B-1----:R-:W-:-:S03]  /*0580*/  @!P1 IADD3 R32, P3, R24, R0, RZ ;  /* 0x0000000018209210 */ /* 0x002fc60007f7e0ff */
[----:B------:R-:W-:Y:S01]  /*0590*/  @!P1 IMAD R35, R2, c[0x0][0x1e4], R35 ;  /* 0x0000790002239a24 */ /* 0x000fe200078e0223 */
[----:B------:R-:W-:Y:S01]  /*05a0*/  @!P1 LEA.HI.X.SX32 R33, R24, R25, 0x1, P3 ;  /* 0x0000001918219211 */ /* 0x000fe200018f0eff */
[----:B------:R-:W-:-:S04]  /*05b0*/  @!P1 IMAD R25, R6, c[0x0][0x1e8], RZ ;  /* 0x00007a0006199a24 */ /* 0x000fc800078e02ff */
[----:B------:R-:W-:-:S04]  /*05c0*/  @!P1 IMAD.WIDE.U32 R32, R2, c[0x0][0x1e0], R32 ;  /* 0x0000780002209a25 */ /* 0x000fc800078e0020 */
[----:B------:R-:W-:Y:S01]  /*05d0*/  @!P1 IMAD R25, R4, c[0x0][0x1ec], R25 ;  /* 0x00007b0004199a24 */ /* 0x000fe200078e0219 */
[----:B------:R-:W-:-:S05]  /*05e0*/  @!P1 IADD3 R33, R33, R35, RZ ;  /* 0x0000002321219210 */ /* 0x000fca0007ffe0ff */
[----:B------:R-:W-:Y:S01]  /*05f0*/  @!P1 IMAD.WIDE.U32 R30, R4, c[0x0][0x1e8], R32 ;  /* 0x00007a00041e9a25 */ /* 0x000fe200078e0020 */
[----:B------:R-:W-:-:S03]  /*0600*/  MOV R32, 0x7f800000 ;  /* 0x7f80000000207802 */ /* 0x000fc60000000f00 */
[----:B------:R-:W-:Y:S01]  /*0610*/  @!P1 IMAD.IADD R25, R31, 0x1, R25 ;  /* 0x000000011f199824 */ /* 0x000fe200078e0219 */
[----:B----4-:R-:W-:-:S04]  /*0620*/  @!P1 LEA R28, P3, R30, c[0x0][0x1d8], 0x2 ;  /* 0x000076001e1c9a11 */ /* 0x010fc800078610ff */
[----:B------:R-:W-:-:S05]  /*0630*/  @!P1 LEA.HI.X R29, R30, c[0x0][0x1dc], R25, 0x2, P3 ;  /* 0x000077001e1d9a11 */ /* 0x000fca00018f1419 */
[----:B------:R0:W5:Y:S01]  /*0640*/  @!P1 LDG.E R32, [R28.64] ;  /* 0x000000061c209981 */ /* 0x000162000c1e1900 */
[----:B------:R-:W-:Y:S01]  /*0650*/  ISETP.NE.AND P3, PT, R7, RZ, PT ;  /* 0x000000ff0700720c */ /* 0x000fe20003f65270 */
[----:B------:R-:W-:Y:S01]  /*0660*/  ULDC UR4, c[0x0][0x168] ;  /* 0x00005a0000047ab9 */ /* 0x000fe20000000800 */
[----:B------:R-:W-:Y:S01]  /*0670*/  SHF.L.U32 R7, R3, 0xc, RZ ;  /* 0x0000000c03077819 */ /* 0x000fe200000006ff */
[----:B------:R-:W-:Y:S01]  /*0680*/  UIADD3 UR4, UR4, 0x3f, URZ ;  /* 0x0000003f04047890 */ /* 0x000fe2000fffe03f */
[----:B------:R-:W-:Y:S03]  /*0690*/  BSSY B0, `(.L_x_718) ;  /* 0x0000076000007945 */ /* 0x000fe60003800000 */
[----:B------:R-:W-:-:S04]  /*06a0*/  USHF.R.S32.HI UR5, URZ, 0x1f, UR4 ;  /* 0x0000001f3f057899 */ /* 0x000fc80008011404 */
[----:B------:R-:W-:-:S04]  /*06b0*/  ULEA.HI UR5, UR5, UR4, URZ, 0x6 ;  /* 0x0000000405057291 */ /* 0x000fc8000f8f303f */
[----:B------:R-:W-:Y:S01]  /*06c0*/  ULOP3.LUT UR5, UR5, 0xffffffc0, URZ, 0xc0, !UPT ;  /* 0xffffffc005057892 */ /* 0x000fe2000f8ec03f */
[C---:B--2---:R-:W-:Y:S01]  /*06d0*/  LOP3.LUT R34, R8.reuse, 0xffff0000, RZ, 0xc0, !PT ;  /* 0xffff000008227812 */ /* 0x044fe200078ec0ff */
[----:B------:R-:W-:Y:S01]  /*06e0*/  IMAD.U32 R25, R8, 0x10000, RZ ;  /* 0x0001000008197824 */ /* 0x000fe200078e00ff */
[----:B------:R-:W-:Y:S02]  /*06f0*/  SHF.L.U32 R8, R9, 0x10, RZ ;  /* 0x0000001009087819 */ /* 0x000fe400000006ff */
[C---:B---3--:R-:W-:Y:S01]  /*0700*/  LOP3.LUT R33, R12.reuse, 0xffff0000, RZ, 0xc0, !PT ;  /* 0xffff00000c217812 */ /* 0x048fe200078ec0ff */
[----:B------:R-:W-:Y:S01]  /*0710*/  IMAD.U32 R12, R12, 0x10000, RZ ;  /* 0x000100000c0c7824 */ /* 0x000fe200078e00ff */
[----:B0-----:R-:W-:Y:S01]  /*0720*/  SHF.L.U32 R29, R13, 0x10, RZ ;  /* 0x000000100d1d7819 */ /* 0x001fe200000006ff */
[----:B------:R-:W-:Y:S01]  /*0730*/  IMAD.U32 R28, R14, 0x10000, RZ ;  /* 0x000100000e1c7824 */ /* 0x000fe200078e00ff */
[----:B------:R-:W-:Y:S01]  /*0740*/  LOP3.LUT R30, R9, 0xffff0000, RZ, 0xc0, !PT ;  /* 0xffff0000091e7812 */ /* 0x000fe200078ec0ff */
[----:B------:R-:W-:Y:S01]  /*0750*/  FMUL.FTZ R34, R34, R33 ;  /* 0x0000002122227220 */ /* 0x000fe20000410000 */
[----:B------:R-:W-:Y:S01]  /*0760*/  LOP3.LUT R13, R13, 0xffff0000, RZ, 0xc0, !PT ;  /* 0xffff00000d0d7812 */ /* 0x000fe200078ec0ff */
[----:B------:R-:W-:Y:S01]  /*0770*/  IMAD.U32 R9, R10, 0x10000, RZ ;  /* 0x000100000a097824 */ /* 0x000fe200078e00ff */
[----:B------:R-:W-:Y:S01]  /*0780*/  LOP3.LUT R36, R16, 0xffff0000, RZ, 0xc0, !PT ;  /* 0xffff000010247812 */ /* 0x000fe200078ec0ff */
[----:B------:R-:W-:Y:S01]  /*0790*/  FFMA.FTZ R12, R25, R12, R34 ;  /* 0x0000000c190c7223 */ /* 0x000fe20000010022 */
[----:B------:R-:W-:Y:S01]  /*07a0*/  LOP3.LUT R31, R10, 0xffff0000, RZ, 0xc0, !PT ;  /* 0xffff00000a1f7812 */ /* 0x000fe200078ec0ff */
[----:B------:R-:W-:Y:S01]  /*07b0*/  IMAD.U32 R16, R16, 0x10000, RZ ;  /* 0x0001000010107824 */ /* 0x000fe200078e00ff */
[----:B------:R-:W-:Y:S01]  /*07c0*/  LOP3.LUT R35, R20, 0xffff0000, RZ, 0xc0, !PT ;  /* 0xffff000014237812 */ /* 0x000fe200078ec0ff */
[----:B------:R-:W-:Y:S01]  /*07d0*/  FFMA.FTZ R12, R8, R29, R12 ;  /* 0x0000001d080c7223 */ /* 0x000fe2000001000c */
[----:B------:R-:W-:Y:S01]  /*07e0*/  SHF.L.U32 R25, R20, 0x10, RZ ;  /* 0x0000001014197819 */ /* 0x000fe200000006ff */
[----:B------:R-:W-:Y:S01]  /*07f0*/  IMAD.U32 R8, R17, 0x10000, RZ ;  /* 0x0001000011087824 */ /* 0x000fe200078e00ff */
[----:B------:R-:W-:Y:S01]  /*0800*/  SHF.L.U32 R29, R21, 0x10, RZ ;  /* 0x00000010151d7819 */ /* 0x000fe200000006ff */
[----:B------:R-:W-:Y:S01]  /*0810*/  FMUL.FTZ R35, R36, R35 ;  /* 0x0000002324237220 */ /* 0x000fe20000410000 */
[----:B------:R-:W-:Y:S01]  /*0820*/  LOP3.LUT R17, R17, 0xffff0000, RZ, 0xc0, !PT ;  /* 0xffff000011117812 */ /* 0x000fe200078ec0ff */
[----:B------:R-:W-:Y:S01]  /*0830*/  FFMA.FTZ R13, R30, R13, R12 ;  /* 0x0000000d1e0d7223 */ /* 0x000fe2000001000c */
[----:B------:R-:W-:Y:S01]  /*0840*/  LOP3.LUT R12, R21, 0xffff0000, RZ, 0xc0, !PT ;  /* 0xffff0000150c7812 */ /* 0x000fe200078ec0ff */
[----:B------:R-:W-:Y:S01]  /*0850*/  FFMA.FTZ R16, R16, R25, R35 ;  /* 0x0000001910107223 */ /* 0x000fe20000010023 */
[----:B------:R-:W-:Y:S01]  /*0860*/  LOP3.LUT R14, R14, 0xffff0000, RZ, 0xc0, !PT ;  /* 0xffff00000e0e7812 */ /* 0x000fe200078ec0ff */
[----:B------:R-:W-:Y:S01]  /*0870*/  FFMA.FTZ R13, R9, R28, R13 ;  /* 0x0000001c090d7223 */ /* 0x000fe2000001000d */
[----:B------:R-:W-:Y:S01]  /*0880*/  SHF.L.U32 R9, R22, 0x10, RZ ;  /* 0x0000001016097819 */ /* 0x000fe200000006ff */
[----:B------:R-:W-:Y:S01]  /*0890*/  FFMA.FTZ R16, R8, R29, R16 ;  /* 0x0000001d08107223 */ /* 0x000fe20000010010 */
[----:B------:R-:W-:Y:S01]  /*08a0*/  SHF.L.U32 R10, R11, 0x10, RZ ;  /* 0x000000100b0a7819 */ /* 0x000fe200000006ff */
[C---:B------:R-:W-:Y:S01]  /*08b0*/  IMAD.U32 R8, R18.reuse, 0x10000, RZ ;  /* 0x0001000012087824 */ /* 0x040fe200078e00ff */
[----:B------:R-:W-:Y:S01]  /*08c0*/  SHF.L.U32 R33, R15, 0x10, RZ ;  /* 0x000000100f217819 */ /* 0x000fe200000006ff */
[----:B------:R-:W-:Y:S01]  /*08d0*/  FFMA.FTZ R12, R17, R12, R16 ;  /* 0x0000000c110c7223 */ /* 0x000fe20000010010 */
[----:B------:R-:W-:Y:S01]  /*08e0*/  LOP3.LUT R18, R18, 0xffff0000, RZ, 0xc0, !PT ;  /* 0xffff000012127812 */ /* 0x000fe200078ec0ff */
[----:B------:R-:W-:Y:S01]  /*08f0*/  FFMA.FTZ R14, R31, R14, R13 ;  /* 0x0000000e1f0e7223 */ /* 0x000fe2000001000d */
[----:B------:R-:W-:Y:S01]  /*0900*/  LOP3.LUT R13, R22, 0xffff0000, RZ, 0xc0, !PT ;  /* 0xffff0000160d7812 */ /* 0x000fe200078ec0ff */
[----:B------:R-:W-:Y:S01]  /*0910*/  FFMA.FTZ R12, R8, R9, R12 ;  /* 0x00000009080c7223 */ /* 0x000fe2000001000c */
[----:B------:R-:W-:Y:S01]  /*0920*/  LOP3.LUT R11, R11, 0xffff0000, RZ, 0xc0, !PT ;  /* 0xffff00000b0b7812 */ /* 0x000fe200078ec0ff */
[----:B------:R-:W-:Y:S01]  /*0930*/  FFMA.FTZ R10, R10, R33, R14 ;  /* 0x000000210a0a7223 */ /* 0x000fe2000001000e */
[----:B------:R-:W-:Y:S01]  /*0940*/  LOP3.LUT R15, R15, 0xffff0000, RZ, 0xc0, !PT ;  /* 0xffff00000f0f7812 */ /* 0x000fe200078ec0ff */
[----:B------:R-:W-:Y:S01]  /*0950*/  IMAD.U32 R8, R19, 0x10000, RZ ;  /* 0x0001000013087824 */ /* 0x000fe200078e00ff */
[----:B------:R-:W-:Y:S01]  /*0960*/  SHF.L.U32 R9, R23, 0x10, RZ ;  /* 0x0000001017097819 */ /* 0x000fe200000006ff */
[----:B------:R-:W-:Y:S01]  /*0970*/  FFMA.FTZ R12, R18, R13, R12 ;  /* 0x0000000d120c7223 */ /* 0x000fe2000001000c */
[----:B------:R-:W-:Y:S01]  /*0980*/  LOP3.LUT R19, R19, 0xffff0000, RZ, 0xc0, !PT ;  /* 0xffff000013137812 */ /* 0x000fe200078ec0ff */
[----:B------:R-:W-:Y:S01]  /*0990*/  FFMA.FTZ R11, R11, R15, R10 ;  /* 0x0000000f0b0b7223 */ /* 0x000fe2000001000a */
[----:B------:R-:W-:Y:S01]  /*09a0*/  LOP3.LUT R10, R23, 0xffff0000, RZ, 0xc0, !PT ;  /* 0xffff0000170a7812 */ /* 0x000fe200078ec0ff */
[----:B------:R-:W-:Y:S01]  /*09b0*/  FFMA.FTZ R8, R8, R9, R12 ;  /* 0x0000000908087223 */ /* 0x000fe2000001000c */
[----:B------:R-:W-:Y:S01]  /*09c0*/  @!P3 SHF.R.S32.HI R25, RZ, 0x1f, R24 ;  /* 0x0000001fff19b819 */ /* 0x000fe20000011418 */
[----:B------:R-:W-:-:S02]  /*09d0*/  IMAD R17, R5, c[0x0][0x220], RZ ;  /* 0x0000880005117a24 */ /* 0x000fc400078e02ff */
[----:B------:R-:W-:Y:S02]  /*09e0*/  FFMA.FTZ R19, R19, R10, R8 ;  /* 0x0000000a13137223 */ /* 0x000fe40000010008 */
[----:B------:R-:W0:Y:S01]  /*09f0*/  SHFL.BFLY PT, R8, R11, 0x4, 0x1f ;  /* 0x0c801f000b087f89 */ /* 0x000e2200000e0000 */
[----:B------:R-:W-:Y:S01]  /*0a00*/  IMAD R21, R2, c[0x0][0x224], R17 ;  /* 0x0000890002157a24 */ /* 0x000fe200078e0211 */
[----:B------:R-:W-:Y:S02]  /*0a10*/  IADD3 R17, -R24, UR5, RZ ;  /* 0x0000000518117c10 */ /* 0x000fe4000fffe1ff */
[----:B------:R-:W1:Y:S02]  /*0a20*/  SHFL.BFLY PT, R12, R19, 0x4, 0x1f ;  /* 0x0c801f00130c7f89 */ /* 0x000e6400000e0000 */
[----:B------:R-:W-:Y:S01]  /*0a30*/  ISETP.GE.OR P0, PT, R0, R17, P0 ;  /* 0x000000110000720c */ /* 0x000fe20000706670 */
[----:B------:R-:W-:Y:S02]  /*0a40*/  IMAD R17, R6, c[0x0][0x228], RZ ;  /* 0x00008a0006117a24 */ /* 0x000fe400078e02ff */
[----:B0-----:R-:W-:-:S02]  /*0a50*/  FADD.FTZ R10, R11, R8 ;  /* 0x000000080b0a7221 */ /* 0x001fc40000010000 */
[----:B------:R-:W-:Y:S02]  /*0a60*/  IMAD.SHL.U32 R8, R0, 0x4, RZ ;  /* 0x0000000400087824 */ /* 0x000fe400078e00ff */
[----:B-1----:R-:W-:Y:S01]  /*0a70*/  FADD.FTZ R12, R19, R12 ;  /* 0x0000000c130c7221 */ /* 0x002fe20000010000 */
[----:B------:R-:W0:Y:S01]  /*0a80*/  SHFL.BFLY PT, R13, R10, 0x2, 0x1f ;  /* 0x0c401f000a0d7f89 */ /* 0x000e2200000e0000 */
[----:B------:R-:W-:Y:S01]  /*0a90*/  @!P3 IMAD R11, R5, c[0x0][0x1c8], RZ ;  /* 0x00007200050bba24 */ /* 0x000fe200078e02ff */
[----:B------:R-:W-:Y:S01]  /*0aa0*/  SHF.R.S32.HI R14, RZ, 0x1f, R8 ;  /* 0x0000001fff0e7819 */ /* 0x000fe20000011408 */
[----:B------:R-:W-:Y:S01]  /*0ab0*/  @!P3 IMAD R19, R6, c[0x0][0x1d0], RZ ;  /* 0x000074000613ba24 */ /* 0x000fe200078e02ff */
[----:B------:R-:W1:Y:S01]  /*0ac0*/  SHFL.BFLY PT, R15, R12, 0x2, 0x1f ;  /* 0x0c401f000c0f7f89 */ /* 0x000e6200000e0000 */
[----:B------:R-:W-:Y:S02]  /*0ad0*/  IADD3 R8, P1, R7, R8, RZ ;  /* 0x0000000807087210 */ /* 0x000fe40007f3e0ff */
[----:B------:R-:W-:-:S02]  /*0ae0*/  @!P3 IMAD R19, R4, c[0x0][0x1d4], R19 ;  /* 0x000075000413ba24 */ /* 0x000fc400078e0213 */
[----:B------:R-:W-:-:S05]  /*0af0*/  LEA.HI.X.SX32 R9, R7, R14, 0x1, P1 ;  /* 0x0000000e07097211 */ /* 0x000fca00008f0eff */
[----:B------:R-:W-:-:S04]  /*0b00*/  IMAD.WIDE.U32 R8, R2, c[0x0][0x220], R8 ;  /* 0x0000880002087a25 */ /* 0x000fc800078e0008 */
[----:B0-----:R-:W-:Y:S02]  /*0b10*/  FADD.FTZ R7, R10, R13 ;  /* 0x0000000d0a077221 */ /* 0x001fe40000010000 */
[----:B------:R-:W-:Y:S02]  /*0b20*/  @!P3 IMAD R13, R2, c[0x0][0x1cc], R11 ;  /* 0x00007300020dba24 */ /* 0x000fe400078e020b */
[----:B-1----:R-:W-:Y:S01]  /*0b30*/  FADD.FTZ R14, R12, R15 ;  /* 0x0000000f0c0e7221 */ /* 0x002fe20000010000 */
[----:B------:R-:W0:Y:S01]  /*0b40*/  SHFL.BFLY PT, R16, R7, 0x1, 0x1f ;  /* 0x0c201f0007107f89 */ /* 0x000e2200000e0000 */
[----:B------:R-:W-:-:S03]  /*0b50*/  @!P3 IMAD.WIDE.U32 R10, R2, c[0x0][0x1c8], R24 ;  /* 0x00007200020aba25 */ /* 0x000fc600078e0018 */
[----:B------:R-:W1:Y:S02]  /*0b60*/  SHFL.BFLY PT, R15, R14, 0x1, 0x1f ;  /* 0x0c201f000e0f7f89 */ /* 0x000e6400000e0000 */
[----:B------:R-:W-:-:S05]  /*0b70*/  @!P3 IADD3 R11, R11, R13, RZ ;  /* 0x0000000d0b0bb210 */ /* 0x000fca0007ffe0ff */
[----:B------:R-:W-:Y:S01]  /*0b80*/  @!P3 IMAD.WIDE.U32 R12, R4, c[0x0][0x1d0], R10 ;  /* 0x00007400040cba25 */ /* 0x000fe200078e000a */
[----:B------:R-:W-:-:S03]  /*0b90*/  MOV R10, R8 ;  /* 0x00000008000a7202 */ /* 0x000fc60000000f00 */
[----:B------:R-:W-:Y:S01]  /*0ba0*/  IMAD.IADD R11, R9, 0x1, R21 ;  /* 0x00000001090b7824 */ /* 0x000fe200078e0215 */
[----:B------:R-:W-:-:S03]  /*0bb0*/  @!P3 IADD3 R9, P1, R26, R12, RZ ;  /* 0x0000000c1a09b210 */ /* 0x000fc60007f3e0ff */
[C---:B------:R-:W-:Y:S01]  /*0bc0*/  IMAD.WIDE.U32 R10, R4.reuse, c[0x0][0x228], R10 ;  /* 0x00008a00040a7a25 */ /* 0x040fe200078e000a */
[----:B------:R-:W-:Y:S02]  /*0bd0*/  @!P3 IADD3.X R12, R27, R13, R19, P1, !PT ;  /* 0x0000000d1b0cb210 */ /* 0x000fe40000ffe413 */
[----:B------:R-:W-:Y:S01]  /*0be0*/  @!P3 LEA R8, P5, R9, c[0x0][0x1b0], 0x2 ;  /* 0x00006c000908ba11 */ /* 0x000fe200078a10ff */
[----:B------:R-:W-:Y:S01]  /*0bf0*/  IMAD R13, R4, c[0x0][0x22c], R17 ;  /* 0x00008b00040d7a24 */ /* 0x000fe200078e0211 */
[----:B------:R-:W-:Y:S01]  /*0c00*/  ISETP.NE.U32.AND P1, PT, RZ, c[0x0][0x238], PT ;  /* 0x00008e00ff007a0c */ /* 0x000fe20003f25070 */
[----:B0-----:R-:W-:Y:S01]  /*0c10*/  FADD.FTZ R7, R7, R16 ;  /* 0x0000001007077221 */ /* 0x001fe20000010000 */
[----:B------:R-:W-:Y:S01]  /*0c20*/  @!P3 LEA.HI.X R9, R9, c[0x0][0x1b4], R12, 0x2, P5 ;  /* 0x00006d000909ba11 */ /* 0x000fe200028f140c */
[----:B-1----:R-:W-:Y:S01]  /*0c30*/  FADD.FTZ R15, R14, R15 ;  /* 0x0000000f0e0f7221 */ /* 0x002fe20000010000 */
[----:B------:R-:W-:Y:S02]  /*0c40*/  IADD3 R13, R11, R13, RZ ;  /* 0x0000000d0b0d7210 */ /* 0x000fe40007ffe0ff */
[----:B------:R-:W-:-:S02]  /*0c50*/  @!P3 FSEL R7, R7, RZ, !P2 ;  /* 0x000000ff0707b208 */ /* 0x000fc40005000000 */
[----:B------:R-:W-:Y:S02]  /*0c60*/  @!P3 FSEL R11, R15, RZ, !P4 ;  /* 0x000000ff0f0bb208 */ /* 0x000fe40006000000 */
[----:B------:R-:W-:Y:S01]  /*0c70*/  ISETP.NE.AND.EX P1, PT, RZ, c[0x0][0x23c], PT, P1 ;  /* 0x00008f00ff007a0c */ /* 0x000fe20003f25310 */
[----:B------:R0:W-:Y:S01]  /*0c80*/  @!P3 STG.E [R8.64], R7 ;  /* 0x000000070800b986 */ /* 0x0001e2000c101906 */
[----:B------:R-:W-:Y:S02]  /*0c90*/  LEA R12, P5, R10, c[0x0][0x208], 0x2 ;  /* 0x000082000a0c7a11 */ /* 0x000fe400078a10ff */
[----:B------:R-:W-:Y:S01]  /*0ca0*/  ISETP.NE.OR P1, PT, R0, RZ, !P1 ;  /* 0x000000ff0000720c */ /* 0x000fe20004f25670 */
[----:B------:R0:W-:Y:S01]  /*0cb0*/  @!P3 STG.E [R8.64+0x80], R11 ;  /* 0x0000800b0800b986 */ /* 0x0001e2000c101906 */
[----:B------:R-:W-:Y:S01]  /*0cc0*/  LEA.HI.X R13, R10, c[0x0][0x20c], R13, 0x2, P5 ;  /* 0x000083000a0d7a11 */ /* 0x000fe200028f140d */
[----:B------:R-:W-:Y:S05]  /*0cd0*/  @P0 BRA `(.L_x_719) ;  /* 0x0000011000000947 */ /* 0x000fea0003800000 */
[----:B0-----:R-:W-:Y:S01]  /*0ce0*/  SHF.R.S32.HI R7, RZ, 0x1f, R0 ;  /* 0x0000001fff077819 */ /* 0x001fe20000011400 */
[----:B------:R-:W-:Y:S01]  /*0cf0*/  IMAD R5, R5, c[0x0][0x1f8], RZ ;  /* 0x00007e0005057a24 */ /* 0x000fe200078e02ff */
[----:B------:R-:W-:Y:S01]  /*0d00*/  IADD3 R8, P0, R24, R0, RZ ;  /* 0x0000000018087210 */ /* 0x000fe20007f1e0ff */
[----:B-----5:R-:W-:-:S02]  /*0d10*/  FMUL.FTZ R0, R32, 1.4426950216293334961 ;  /* 0x3fb8aa3b20007820 */ /* 0x020fc40000410000 */
[----:B------:R-:W-:Y:S01]  /*0d20*/  IMAD R5, R2, c[0x0][0x1fc], R5 ;  /* 0x00007f0002057a24 */ /* 0x000fe200078e0205 */
[----:B------:R-:W-:Y:S01]  /*0d30*/  LEA.HI.X.SX32 R9, R24, R7, 0x1, P0 ;  /* 0x0000000718097211 */ /* 0x000fe200000f0eff */
[----:B------:R-:W-:Y:S01]  /*0d40*/  IMAD R7, R6, c[0x0][0x200], RZ ;  /* 0x0000800006077a24 */ /* 0x000fe200078e02ff */
[----:B------:R-:W-:-:S03]  /*0d50*/  FSETP.NEU.FTZ.AND P0, PT, R32, -INF , PT ;  /* 0xff8000002000780b */ /* 0x000fc60003f1d000 */
[----:B------:R-:W-:-:S04]  /*0d60*/  IMAD.WIDE.U32 R8, R2, c[0x0][0x1f8], R8 ;  /* 0x00007e0002087a25 */ /* 0x000fc800078e0008 */
[----:B------:R-:W-:Y:S02]  /*0d70*/  IMAD.IADD R9, R9, 0x1, R5 ;  /* 0x0000000109097824 */ /* 0x000fe400078e0205 */
[C---:B------:R-:W-:Y:S02]  /*0d80*/  IMAD R5, R4.reuse, c[0x0][0x204], R7 ;  /* 0x0000810004057a24 */ /* 0x040fe400078e0207 */
[----:B------:R-:W-:-:S05]  /*0d90*/  IMAD.WIDE.U32 R6, R4, c[0x0][0x200], R8 ;  /* 0x0000800004067a25 */ /* 0x000fca00078e0008 */
[----:B------:R-:W-:Y:S02]  /*0da0*/  IADD3 R5, R7, R5, RZ ;  /* 0x0000000507057210 */ /* 0x000fe40007ffe0ff */
[----:B------:R-:W-:-:S04]  /*0db0*/  LEA R8, P2, R6, c[0x0][0x1f0], 0x2 ;  /* 0x00007c0006087a11 */ /* 0x000fc800078410ff */
[----:B------:R-:W-:Y:S02]  /*0dc0*/  LEA.HI.X R9, R6, c[0x0][0x1f4], R5, 0x2, P2 ;  /* 0x00007d0006097a11 */ /* 0x000fe400010f1405 */
[----:B------:R-:W-:-:S05]  /*0dd0*/  FSEL R5, R0, RZ, P0 ;  /* 0x000000ff00057208 */ /* 0x000fca0000000000 */
[----:B------:R0:W-:Y:S02]  /*0de0*/  STG.E [R8.64], R5 ;  /* 0x0000000508007986 */ /* 0x0001e4000c101906 */
.L_x_719:
[----:B------:R-:W-:Y:S05]  /*0df0*/  BSYNC B0 ;  /* 0x0000000000007941 */ /* 0x000fea0003800000 */
.L_x_718:
[----:B------:R1:W-:Y:S04]  /*0e00*/  STG.E.128 [R12.64], RZ ;  /* 0x000000ff0c007986 */ /* 0x0003e8000c101d06 */
[----:B------:R1:W-:Y:S04]  /*0e10*/  STG.E.128 [R12.64+0x1000], RZ ;  /* 0x001000ff0c007986 */ /* 0x0003e8000c101d06 */
[----:B------:R1:W-:Y:S04]  /*0e20*/  STG.E.128 [R12.64+0x2000], RZ ;  /* 0x002000ff0c007986 */ /* 0x0003e8000c101d06 */
[----:B------:R1:W-:Y:S01]  /*0e30*/  STG.E.128 [R12.64+0x3000], RZ ;  /* 0x003000ff0c007986 */ /* 0x0003e2000c101d06 */
[----:B------:R-:W-:Y:S05]  /*0e40*/  @P1 EXIT ;  /* 0x000000000000194d */ /* 0x000fea0003800000 */
[----:B------:R-:W-:Y:S01]  /*0e50*/  HFMA2.MMA R0, -RZ, RZ, 0, 2.384185791015625e-07 ;  /* 0x00000004ff007435 */ /* 0x000fe200000001ff */
[----:B------:R-:W-:-:S04]  /*0e60*/  IMAD R3, R3, c[0x0][0x230], R4 ;  /* 0x00008c0003037a24 */ /* 0x000fc800078e0204 */
[----:B------:R-:W-:-:S05]  /*0e70*/  IMAD R3, R3, c[0x0][0x170], R2 ;  /* 0x00005c0003037a24 */ /* 0x000fca00078e0202 */
[----:B------:R-:W-:-:S05]  /*0e80*/  IMAD.WIDE R2, R3, R0, c[0x0][0x238] ;  /* 0x00008e0003027625 */ /* 0x000fca00078e0200 */
[----:B------:R-:W-:Y:S01]  /*0e90*/  STG.E [R2.64], RZ ;  /* 0x000000ff02007986 */ /* 0x000fe2000c101906 */
[----:B------:R-:W-:Y:S05]  /*0ea0*/  EXIT ;  /* 0x000000000000794d */ /* 0x000fea0003800000 */
.L_x_720:
        /* <DEDUP_REMOVED lines=13> */
.L_x_1817:


//--------------------- .text._ZN7cutlass13device_kernelIN5flash19enable_sm80_to_sm89INS1_16FlashAttnBwdSm80INS1_25CollectiveMainloopBwdSm80ILi2ELi2EN4cute5tupleIJNS5_1CILi64EEENS7_ILi128EEES8_EEENS_10bfloat16_tEfNS_4arch4Sm80ELb1ELb0ELb0ELb1ELb0ELb0ELb0ELb0ELi2ELi2ELi4ELi2ELb1EEENS1_21CollectiveEpilogueBwdISA_SB_SD_Li256ELb1ELb0ELi2EEENS1_25SingleTileBwdLPTSchedulerILb1ELi128ELb0EEEEEEEEEvNT_6ParamsE --------------------------
	.section	.text._ZN7cutlass13device_kernelIN5flash19enable_sm80_to_sm89INS1_16FlashAttnBwdSm80INS1_25CollectiveMainloopBwdSm80ILi2ELi2EN4cute5tupleIJNS5_1CILi64EEENS7_ILi128EEES8_EEENS_10bfloat16_tEfNS_4arch4Sm80ELb1ELb0ELb0ELb1ELb0ELb0ELb0ELb0ELi2ELi2ELi4ELi2ELb1EEENS1_21CollectiveEpilogueBwdISA_SB_SD_Li256ELb1ELb0ELi2EEENS1_25SingleTileBwdLPTSchedulerILb1ELi128ELb0EEEEEEEEEvNT_6ParamsE,"ax",@progbits
	.sectioninfo	@"SHI_REGISTERS=255"
	.align	128
.text._ZN7cutlass13device_kernelIN5flash19enable_sm80_to_sm89INS1_16FlashAttnBwdSm80INS1_25CollectiveMainloopBwdSm80ILi2ELi2EN4cute5tupleIJNS5_1CILi64EEENS7_ILi128EEES8_EEENS_10bfloat16_tEfNS_4arch4Sm80ELb1ELb0ELb0ELb1ELb0ELb0ELb0ELb0ELi2ELi2ELi4ELi2ELb1EEENS1_21CollectiveEpilogueBwdISA_SB_SD_Li256ELb1ELb0ELi2EEENS1_25SingleTileBwdLPTSchedulerILb1ELi128ELb0EEEEEEEEEvNT_6ParamsE:
        .type           _ZN7cutlass13device_kernelIN5flash19enable_sm80_to_sm89INS1_16FlashAttnBwdSm80INS1_25CollectiveMainloopBwdSm80ILi2ELi2EN4cute5tupleIJNS5_1CILi64EEENS7_ILi128EEES8_EEENS_10bfloat16_tEfNS_4arch4Sm80ELb1ELb0ELb0ELb1ELb0ELb0ELb0ELb0ELi2ELi2ELi4ELi2ELb1EEENS1_21CollectiveEpilogueBwdISA_SB_SD_Li256ELb1ELb0ELi2EEENS1_25SingleTileBwdLPTSchedulerILb1ELi128ELb0EEEEEEEEEvNT_6ParamsE,@function
        .size           _ZN7cutlass13device_kernelIN5flash19enable_sm80_to_sm89INS1_16FlashAttnBwdSm80INS1_25CollectiveMainloopBwdSm80ILi2ELi2EN4cute5tupleIJNS5_1CILi64EEENS7_ILi128EEES8_EEENS_10bfloat16_tEfNS_4arch4Sm80ELb1ELb0ELb0ELb1ELb0ELb0ELb0ELb0ELi2ELi2ELi4ELi2ELb1EEENS1_21CollectiveEpilogueBwdISA_SB_SD_Li256ELb1ELb0ELi2EEENS1_25SingleTileBwdLPTSchedulerILb1ELi128ELb0EEEEEEEEEvNT_6ParamsE,(.L_x_1818 - _ZN7cutlass13device_kernelIN5flash19enable_sm80_to_sm89INS1_16FlashAttnBwdSm80INS1_25CollectiveMainloopBwdSm80ILi2ELi2EN4cute5tupleIJNS5_1CILi64EEENS7_ILi128EEES8_EEENS_10bfloat16_tEfNS_4arch4Sm80ELb1ELb0ELb0ELb1ELb0ELb0ELb0ELb0ELi2ELi2ELi4ELi2ELb1EEENS1_21CollectiveEpilogueBwdISA_SB_SD_Li256ELb1ELb0ELi2EEENS1_25SingleTileBwdLPTSchedulerILb1ELi128ELb0EEEEEEEEEvNT_6ParamsE)
        .other          _ZN7cutlass13device_kernelIN5flash19enable_sm80_to_sm89INS1_16FlashAttnBwdSm80INS1_25CollectiveMainloopBwdSm80ILi2ELi2EN4cute5tupleIJNS5_1CILi64EEENS7_ILi128EEES8_EEENS_10bfloat16_tEfNS_4arch4Sm80ELb1ELb0ELb0ELb1ELb0ELb0ELb0ELb0ELi2ELi2ELi4ELi2ELb1EEENS1_21CollectiveEpilogueBwdISA_SB_SD_Li256ELb1ELb0ELi2EEENS1_25SingleTileBwdLPTSchedulerILb1ELi128ELb0EEEEEEEEEvNT_6ParamsE,@"STO_CUDA_ENTRY STV_DEFAULT"
_ZN7cutlass13device_kernelIN5flash19enable_sm80_to_sm89INS1_16FlashAttnBwdSm80INS1_25CollectiveMainloopBwdSm80ILi2ELi2EN4cute5tupleIJNS5_1CILi64EEENS7_ILi128EEES8_EEENS_10bfloat16_tEfNS_4arch4Sm80ELb1ELb0ELb0ELb1ELb0ELb0ELb0ELb0ELi2ELi2ELi4ELi2ELb1EEENS1_21CollectiveEpilogueBwdISA_SB_SD_Li256ELb1ELb0ELi2EEENS1_25SingleTileBwdLPTSchedulerILb1ELi128ELb0EEEEEEEEEvNT_6ParamsE:
[----:B------:R-:W-:Y:S02]  /*0000*/  MOV R1, c[0x0][0x28] ;  /* 0x00000a0000017a02 */ /* 0x000fe40000000f00 */
[----:B------:R-:W1:Y:S01]  /*0010*/  S2R R8, SR_TID.X ;  /* 0x0000000000087919 */ /* 0x000e620000002100 */
[----:B------:R-:W-:-:S03]  /*0020*/  ULDC.64 UR10, c[0x0][0x118] ;  /* 0x00004600000a7ab9 */ /* 0x000fc60000000a00 */
        /* <DEDUP_REMOVED lines=21> */
.L_x_722:
[----:B------:R-:W-:Y:S02]  /*0180*/  MOV R2, c[0x0][0x3ac] ;  /* 0x0000eb0000027a02 */ /* 0x000fe40000000f00 */
[----:B------:R-:W-:Y:S02]  /*0190*/  MOV R217, R0 ;  /* 0x0000000000d97202 */ /* 0x000fe40000000f00 */
[----:B------:R-:W-:-:S13]  /*01a0*/  ISETP.NE.AND P0, PT, R2, 0x1, PT ;  /* 0x000000010200780c */ /* 0x000fda0003f05270 */
[----:B------:R-:W-:-:S05]  /*01b0*/  @P0 IMAD.HI.U32 R2, R0, c[0x0][0x3b0], RZ ;  /* 0x0000ec0000020a27 */ /* 0x000fca00078e00ff */
[----:B------:R-:W-:-:S05]  /*01c0*/  @P0 SHF.R.U32.HI R217, RZ, c[0x0][0x3b4], R2 ;  /* 0x0000ed00ffd90a19 */ /* 0x000fca0000011602 */
[----:B------:R-:W-:Y:S02]  /*01d0*/  IMAD R3, R217, c[0x0][0x3ac], RZ ;  /* 0x0000eb00d9037a24 */ /* 0x000fe400078e02ff */
.L_x_723:
[----:B------:R-:W-:Y:S01]  /*01e0*/  IMAD.MOV.U32 R2, RZ, RZ, c[0x0][0x3a0] ;  /* 0x0000e800ff027624 */ /* 0x000fe200078e00ff */
[----:B------:R-:W-:Y:S01]  /*01f0*/  ISETP.NE.U32.AND P0, PT, RZ, c[0x0][0x3e0], PT ;  /* 0x0000f800ff007a0c */ /* 0x000fe20003f05070 */
[----:B------:R-:W-:-:S03]  /*0200*/  IMAD.IADD R3, R0, 0x1, -R3 ;  /* 0x0000000100037824 */ /* 0x000fc600078e0a03 */
[----:B------:R-:W-:Y:S01]  /*0210*/  ISETP.NE.AND P1, PT, R2, 0x1, PT ;  /* 0x000000010200780c */ /* 0x000fe20003f25270 */
[----:B------:R-:W-:Y:S01]  /*0220*/  IMAD R4, R4, c[0x0][0x3ac], R3 ;  /* 0x0000eb0004047a24 */ /* 0x000fe200078e0203 */
[----:B------:R-:W-:-:S04]  /*0230*/  ISETP.NE.AND.EX P0, PT, RZ, c[0x0][0x3e4], PT, P0 ;  /* 0x0000f900ff007a0c */ /* 0x000fc80003f05300 */
[----:B------:R-:W-:-:S07]  /*0240*/  MOV R214, R4 ;  /* 0x0000000400d67202 */ /* 0x000fce0000000f00 */
[----:B------:R-:W-:-:S05]  /*0250*/  @P1 IMAD.HI.U32 R0, R4, c[0x0][0x3a4], RZ ;  /* 0x0000e90004001a27 */ /* 0x000fca00078e00ff */
[----:B------:R-:W-:-:S04]  /*0260*/  @P1 SHF.R.U32.HI R214, RZ, c[0x0][0x3a8], R0 ;  /* 0x0000ea00ffd61a19 */ /* 0x000fc80000011600 */
[----:B------:R-:W-:-:S05]  /*0270*/  IADD3 R3, -R214, RZ, RZ ;  /* 0x000000ffd6037210 */ /* 0x000fca0007ffe1ff */
[----:B------:R-:W-:Y:S01]  /*0280*/  IMAD R216, R3, c[0x0][0x3a0], R4 ;  /* 0x0000e80003d87a24 */ /* 0x000fe200078e0204 */
[----:B------:R-:W-:Y:S05]  /*0290*/  @!P0 BRA `(.L_x_724) ;  /* 0x0000004000008947 */ /* 0x000fea0003800000 */
[----:B------:R-:W-:-:S05]  /*02a0*/  MOV R3, 0x4 ;  /* 0x0000000400037802 */ /* 0x000fca0000000f00 */
[----:B------:R-:W-:-:S06]  /*02b0*/  IMAD.WIDE R2, R214, R3, c[0x0][0x3e0] ;  /* 0x0000f800d6027625 */ /* 0x000fcc00078e0203 */
[----:B------:R1:W5:Y:S01]  /*02c0*/  LDG.E R3, [R2.64] ;  /* 0x0000000a02037981 */ /* 0x000362000c1e1900 */
[----:B------:R-:W-:Y:S05]  /*02d0*/  BRA `(.L_x_725) ;  /* 0x000000a000007947 */ /* 0x000fea0003800000 */
.L_x_724:
[----:B------:R-:W-:-:S04]  /*02e0*/  ISETP.NE.U32.AND P0, PT, RZ, c[0x0][0x3d8], PT ;  /* 0x0000f600ff007a0c */ /* 0x000fc80003f05070 */
[----:B------:R-:W-:-:S13]  /*02f0*/  ISETP.NE.AND.EX P0, PT, RZ, c[0x0][0x3dc], PT, P0 ;  /* 0x0000f700ff007a0c */ /* 0x000fda0003f05300 */
[----:B------:R-:W-:Y:S05]  /*0300*/  @!P0 BRA `(.L_x_726) ;  /* 0x0000006000008947 */ /* 0x000fea0003800000 */
[----:B------:R-:W-:-:S05]  /*0310*/  MOV R3, 0x4 ;  /* 0x0000000400037802 */ /* 0x000fca0000000f00 */
[----:B------:R-:W-:-:S05]  /*0320*/  IMAD.WIDE R4, R214, R3, c[0x0][0x3d8] ;  /* 0x0000f600d6047625 */ /* 0x000fca00078e0203 */
[----:B------:R-:W2:Y:S04]  /*0330*/  LDG.E R3, [R4.64] ;  /* 0x0000000a04037981 */ /* 0x000ea8000c1e1900 */
[----:B------:R-:W2:Y:S02]  /*0340*/  LDG.E R0, [R4.64+0x4] ;  /* 0x0000040a04007981 */ /* 0x000ea4000c1e1900 */
[----:B--2---:R-:W-:Y:S01]  /*0350*/  IADD3 R3, -R3, R0, RZ ;  /* 0x0000000003037210 */ /* 0x004fe20007ffe1ff */
[----:B------:R-:W-:Y:S05]  /*0360*/  BRA `(.L_x_725) ;  /* 0x0000001000007947 */ /* 0x000fea0003800000 */
.L_x_726:
[----:B------:R-:W-:-:S04]  /*0370*/  MOV R3, c[0x0][0x3d4] ;  /* 0x0000f50000037a02 */ /* 0x000fc80000000f00 */
.L_x_725:
[----:B-----5:R-:W-:-:S04]  /*0380*/  IADD3 R3, R3, 0x7f, RZ ;  /* 0x0000007f03037810 */ /* 0x020fc80007ffe0ff */
[----:B------:R-:W-:-:S04]  /*0390*/  SHF.R.S32.HI R0, RZ, 0x1f, R3 ;  /* 0x0000001fff007819 */ /* 0x000fc80000011403 */
[----:B------:R-:W-:-:S04]  /*03a0*/  LEA.HI R0, R0, R3, RZ, 0x7 ;  /* 0x0000000300007211 */ /* 0x000fc800078f38ff */
[----:B------:R-:W-:-:S04]  /*03b0*/  SHF.R.S32.HI R0, RZ, 0x7, R0 ;  /* 0x00000007ff007819 */ /* 0x000fc80000011400 */
[----:B------:R-:W-:-:S04]  /*03c0*/  ISETP.GE.AND P0, PT, R217, R0, PT ;  /* 0x00000000d900720c */ /* 0x000fc80003f06270 */
[----:B------:R-:W-:Y:S01]  /*03d0*/  SEL R214, R214, 0xffffffff, !P0 ;  /* 0xffffffffd6d67807 */ /* 0x000fe20004000000 */
[----:B------:R-:W-:Y:S05]  /*03e0*/  BRA `(.L_x_727) ;  /* 0x0000036000007947 */ /* 0x000fea0003800000 */
.L_x_721:
        /* <DEDUP_REMOVED lines=16> */
.L_x_728:
[----:B------:R-:W-:Y:S02]  /*04f0*/  MOV R0, c[0x0][0x3ac] ;  /* 0x0000eb0000007a02 */ /* 0x000fe40000000f00 */
[----:B------:R-:W-:Y:S02]  /*0500*/  MOV R217, R2 ;  /* 0x0000000200d97202 */ /* 0x000fe40000000f00 */
[----:B------:R-:W-:-:S13]  /*0510*/  ISETP.NE.AND P0, PT, R0, 0x1, PT ;  /* 0x000000010000780c */ /* 0x000fda0003f05270 */
[----:B------:R-:W-:-:S05]  /*0520*/  @P0 IMAD.HI.U32 R0, R2, c[0x0][0x3b0], RZ ;  /* 0x0000ec0002000a27 */ /* 0x000fca00078e00ff */
[----:B------:R-:W-:-:S05]  /*0530*/  @P0 SHF.R.U32.HI R217, RZ, c[0x0][0x3b4], R0 ;  /* 0x0000ed00ffd90a19 */ /* 0x000fca0000011600 */
[----:B------:R-:W-:Y:S02]  /*0540*/  IMAD R3, R217, c[0x0][0x3ac], RZ ;  /* 0x0000eb00d9037a24 */ /* 0x000fe400078e02ff */
.L_x_729:
        /* <DEDUP_REMOVED lines=16> */
.L_x_730:
        /* <DEDUP_REMOVED lines=9> */
.L_x_732:
[----:B------:R-:W-:-:S04]  /*06e0*/  MOV R3, c[0x0][0x3d4] ;  /* 0x0000f50000037a02 */ /* 0x000fc80000000f00 */
.L_x_731:
[----:B-----5:R-:W-:-:S04]  /*06f0*/  IADD3 R3, R3, 0x7f, RZ ;  /* 0x0000007f03037810 */ /* 0x020fc80007ffe0ff */
[----:B------:R-:W-:-:S04]  /*0700*/  SHF.R.S32.HI R0, RZ, 0x1f, R3 ;  /* 0x0000001fff007819 */ /* 0x000fc80000011403 */
[----:B------:R-:W-:-:S04]  /*0710*/  LEA.HI R0, R0, R3, RZ, 0x7 ;  /* 0x0000000300007211 */ /* 0x000fc800078f38ff */
[----:B------:R-:W-:-:S04]  /*0720*/  SHF.R.S32.HI R0, RZ, 0x7, R0 ;  /* 0x00000007ff007819 */ /* 0x000fc80000011400 */
[----:B------:R-:W-:-:S04]  /*0730*/  ISETP.GE.AND P0, PT, R217, R0, PT ;  /* 0x00000000d900720c */ /* 0x000fc80003f06270 */
[----:B------:R-:W-:-:S04]  /*0740*/  SEL R214, R214, 0xffffffff, !P0 ;  /* 0xffffffffd6d67807 */ /* 0x000fc80004000000 */
.L_x_727:
[----:B------:R-:W-:-:S13]  /*0750*/  ISETP.GE.AND P0, PT, R214, RZ, PT ;  /* 0x000000ffd600720c */ /* 0x000fda0003f06270 */
[----:B------:R-:W-:Y:S05]  /*0760*/  @!P0 EXIT ;  /* 0x000000000000894d */ /* 0x000fea0003800000 */
[----:B------:R-:W-:Y:S01]  /*0770*/  ISETP.NE.U32.AND P3, PT, RZ, c[0x0][0x2c8], PT ;  /* 0x0000b200ff007a0c */ /* 0x000fe20003f65070 */
[----:B------:R-:W-:Y:S01]  /*0780*/  IMAD.MOV.U32 R7, RZ, RZ, 0x4 ;  /* 0x00000004ff077424 */ /* 0x000fe200078e00ff */
[----:B------:R-:W-:Y:S02]  /*0790*/  ISETP.NE.U32.AND P0, PT, RZ, c[0x0][0x2d8], PT ;  /* 0x0000b600ff007a0c */ /* 0x000fe40003f05070 */
[----:B------:R-:W-:Y:S01]  /*07a0*/  ISETP.NE.AND.EX P3, PT, RZ, c[0x0][0x2cc], PT, P3 ;  /* 0x0000b300ff007a0c */ /* 0x000fe20003f65330 */
[----:B------:R-:W-:Y:S01]  /*07b0*/  IMAD.WIDE R12, R214, R7, c[0x0][0x2c8] ;  /* 0x0000b200d60c7625 */ /* 0x000fe200078e0207 */
[----:B------:R-:W-:Y:S02]  /*07c0*/  ISETP.NE.AND.EX P0, PT, RZ, c[0x0][0x2dc], PT, P0 ;  /* 0x0000b700ff007a0c */ /* 0x000fe40003f05300 */
[----:B------:R-:W-:-:S04]  /*07d0*/  ISETP.NE.U32.AND P1, PT, RZ, c[0x0][0x2d0], PT ;  /* 0x0000b400ff007a0c */ /* 0x000fc80003f25070 */
[----:B------:R-:W-:-:S05]  /*07e0*/  ISETP.NE.AND.EX P1, PT, RZ, c[0x0][0x2d4], PT, P1 ;  /* 0x0000b500ff007a0c */ /* 0x000fca0003f25310 */
[----:B------:R-:W2:Y:S01]  /*07f0*/  @P3 LDG.E R15, [R12.64] ;  /* 0x0000000a0c0f3981 */ /* 0x000ea2000c1e1900 */
[----:B------:R-:W-:Y:S01]  /*0800*/  IMAD.MOV.U32 R215, RZ, RZ, c[0x0][0x168] ;  /* 0x00005a00ffd77624 */ /* 0x000fe200078e00ff */
[----:B------:R-:W-:Y:S01]  /*0810*/  MOV R5, RZ ;  /* 0x000000ff00057202 */ /* 0x000fe20000000f00 */
[----:B------:R-:W-:Y:S02]  /*0820*/  IMAD.MOV.U32 R3, RZ, RZ, RZ ;  /* 0x000000ffff037224 */ /* 0x000fe400078e00ff */
[----:B------:R-:W-:-:S04]  /*0830*/  @P0 IMAD.WIDE R16, R214, R7, c[0x0][0x2d8] ;  /* 0x0000b600d6100625 */ /* 0x000fc800078e0207 */
[C---:B------:R-:W-:Y:S01]  /*0840*/  IMAD.WIDE R10, R214.reuse, R7, c[0x0][0x2d0] ;  /* 0x0000b400d60a7625 */ /* 0x040fe200078e0207 */
[----:B------:R3:W5:Y:S04]  /*0850*/  @P0 LDG.E R215, [R16.64] ;  /* 0x0000000a10d70981 */ /* 0x000768000c1e1900 */
[----:B------:R3:W5:Y:S04]  /*0860*/  @P3 LDG.E R3, [R12.64] ;  /* 0x0000000a0c033981 */ /* 0x000768000c1e1900 */
[----:B------:R3:W5:Y:S01]  /*0870*/  @P1 LDG.E R5, [R10.64] ;  /* 0x0000000a0a051981 */ /* 0x000762000c1e1900 */
[----:B------:R-:W-:Y:S01]  /*0880*/  IMAD.MOV.U32 R207, RZ, RZ, RZ ;  /* 0x000000ffffcf7224 */ /* 0x000fe200078e00ff */
[----:B------:R-:W-:Y:S01]  /*0890*/  MOV R213, c[0x0][0x198] ;  /* 0x0000660000d57a02 */ /* 0x000fe20000000f00 */
[----:B--2---:R-:W-:-:S05]  /*08a0*/  @P3 IMAD R15, R214, 0x40, R15 ;  /* 0x00000040d60f3824 */ /* 0x004fca00078e020f */
[----:B------:R-:W-:-:S04]  /*08b0*/  @P3 SHF.R.S32.HI R0, RZ, 0x1f, R15 ;  /* 0x0000001fff003819 */ /* 0x000fc8000001140f */
[----:B------:R-:W-:-:S04]  /*08c0*/  @P3 LEA.HI R0, R0, R15, RZ, 0x6 ;  /* 0x0000000f00003211 */ /* 0x000fc800078f30ff */
[----:B------:R-:W-:Y:S01]  /*08d0*/  @P3 LOP3.LUT R207, R0, 0xffffffc0, RZ, 0xc0, !PT ;  /* 0xffffffc000cf3812 */ /* 0x000fe200078ec0ff */
[----:B------:R-:W-:Y:S05]  /*08e0*/  @P0 BRA `(.L_x_733) ;  /* 0x0000004000000947 */ /* 0x000fea0003800000 */
[----:B---3--:R-:W-:Y:S05]  /*08f0*/  @!P3 BRA `(.L_x_733) ;  /* 0x000000300000b947 */ /* 0x008fea0003800000 */
[----:B-----5:R-:W2:Y:S04]  /*0900*/  LDG.E R215, [R12.64] ;  /* 0x0000000a0cd77981 */ /* 0x020ea8000c1e1900 */
[----:B------:R-:W2:Y:S02]  /*0910*/  LDG.E R0, [R12.64+0x4] ;  /* 0x0000040a0c007981 */ /* 0x000ea4000c1e1900 */
[----:B--2---:R-:W-:Y:S02]  /*0920*/  IADD3 R215, -R215, R0, RZ ;  /* 0x00000000d7d77210 */ /* 0x004fe40007ffe1ff */
.L_x_733:
[----:B---3--:R-:W-:-:S04]  /*0930*/  ISETP.NE.U32.AND P0, PT, RZ, c[0x0][0x2e0], PT ;  /* 0x0000b800ff007a0c */ /* 0x008fc80003f05070 */
[----:B------:R-:W-:-:S13]  /*0940*/  ISETP.NE.AND.EX P0, PT, RZ, c[0x0][0x2e4], PT, P0 ;  /* 0x0000b900ff007a0c */ /* 0x000fda0003f05300 */
[----:B------:R-:W-:Y:S05]  /*0950*/  @!P0 BRA `(.L_x_734) ;  /* 0x0000003000008947 */ /* 0x000fea0003800000 */
[----:B------:R-:W-:-:S05]  /*0960*/  IMAD.WIDE R6, R214, R7, c[0x0][0x2e0] ;  /* 0x0000b800d6067625 */ /* 0x000fca00078e0207 */
[----:B------:R2:W5:Y:S01]  /*0970*/  LDG.E R213, [R6.64] ;  /* 0x0000000a06d57981 */ /* 0x000562000c1e1900 */
[----:B------:R-:W-:Y:S05]  /*0980*/  BRA `(.L_x_735) ;  /* 0x0000004000007947 */ /* 0x000fea0003800000 */
.L_x_734:
[----:B------:R-:W-:Y:S05]  /*0990*/  @!P1 BRA `(.L_x_735) ;  /* 0x0000003000009947 */ /* 0x000fea0003800000 */
[----:B------:R-:W2:Y:S04]  /*09a0*/  LDG.E R213, [R10.64] ;  /* 0x0000000a0ad57981 */ /* 0x000ea8000c1e1900 */
[----:B------:R-:W2:Y:S02]  /*09b0*/  LDG.E R0, [R10.64+0x4] ;  /* 0x0000040a0a007981 */ /* 0x000ea4000c1e1900 */
[----:B--2---:R-:W-:Y:S02]  /*09c0*/  IADD3 R213, -R213, R0, RZ ;  /* 0x00000000d5d57210 */ /* 0x004fe40007ffe1ff */
.L_x_735:
[----:B------:R-:W-:Y:S01]  /*09d0*/  IMAD.SHL.U32 R210, R217, 0x80, RZ ;  /* 0x00000080d9d27824 */ /* 0x000fe200078e00ff */
[----:B-1---5:R-:W-:Y:S01]  /*09e0*/  IADD3 R2, R215, 0x3f, RZ ;  /* 0x0000003fd7027810 */ /* 0x022fe20007ffe0ff */
[----:B------:R-:W-:Y:S01]  /*09f0*/  CS2R R126, SRZ ;  /* 0x00000000007e7805 */ /* 0x000fe2000001ff00 */
[----:B------:R-:W-:Y:S01]  /*0a00*/  PLOP3.LUT P2, PT, PT, PT, PT, 0x80, 0x0 ;  /* 0x000000000000781c */ /* 0x000fe20003f4f070 */
[----:B------:R-:W-:Y:S01]  /*0a10*/  CS2R R124, SRZ ;  /* 0x00000000007c7805 */ /* 0x000fe2000001ff00 */
[----:B------:R-:W-:Y:S01]  /*0a20*/  IADD3 R0, R210, -c[0x0][0x2a4], -R213 ;  /* 0x8000a900d2007a10 */ /* 0x000fe20007ffe8d5 */
[----:B------:R-:W-:Y:S01]  /*0a30*/  CS2R R130, SRZ ;  /* 0x0000000000827805 */ /* 0x000fe2000001ff00 */
[----:B------:R-:W-:Y:S01]  /*0a40*/  SHF.R.S32.HI R211, RZ, 0x1f, R2 ;  /* 0x0000001fffd37819 */ /* 0x000fe20000011402 */
[----:B------:R-:W-:Y:S01]  /*0a50*/  CS2R R128, SRZ ;  /* 0x0000000000807805 */ /* 0x000fe2000001ff00 */
[----:B------:R-:W-:Y:S01]  /*0a60*/  CS2R R122, SRZ ;  /* 0x00000000007a7805 */ /* 0x000fe2000001ff00 */
[----:B------:R-:W-:Y:S01]  /*0a70*/  IMAD.IADD R0, R0, 0x1, R215 ;  /* 0x0000000100007824 */ /* 0x000fe200078e02d7 */
[----:B------:R-:W-:Y:S01]  /*0a80*/  LEA.HI R211, R211, R2, RZ, 0x6 ;  /* 0x00000002d3d37211 */ /* 0x000fe200078f30ff */
[----:B------:R-:W-:Y:S01]  /*0a90*/  CS2R R120, SRZ ;  /* 0x0000000000787805 */ /* 0x000fe2000001ff00 */
[----:B------:R-:W-:Y:S01]  /*0aa0*/  CS2R R118, SRZ ;  /* 0x0000000000767805 */ /* 0x000fe2000001ff00 */
[----:B------:R-:W-:Y:S01]  /*0ab0*/  CS2R R116, SRZ ;  /* 0x0000000000747805 */ /* 0x000fe2000001ff00 */
[----:B------:R-:W-:Y:S01]  /*0ac0*/  SHF.R.S32.HI R235, RZ, 0x1f, R0 ;  /* 0x0000001fffeb7819 */ /* 0x000fe20000011400 */
[----:B------:R-:W-:Y:S01]  /*0ad0*/  CS2R R110, SRZ ;  /* 0x00000000006e7805 */ /* 0x000fe2000001ff00 */
[----:B------:R-:W-:Y:S01]  /*0ae0*/  SHF.R.S32.HI R211, RZ, 0x6, R211 ;  /* 0x00000006ffd37819 */ /* 0x000fe200000114d3 */
        /* <DEDUP_REMOVED lines=30> */
[--C-:B------:R-:W-:Y:S01]  /*0cd0*/  IMAD.MOV.U32 R13, RZ, RZ, R216.reuse ;  /* 0x000000ffff0d7224 */ /* 0x100fe200078e00d8 */
[----:B------:R-:W-:Y:S01]  /*0ce0*/  SHF.R.S32.HI R2, RZ, 0x1f, R216 ;  /* 0x0000001fff027819 */ /* 0x000fe200000114d8 */
[----:B------:R-:W-:Y:S01]  /*0cf0*/  IMAD.SHL.U32 R222, R8, 0x4, RZ ;  /* 0x0000000408de7824 */ /* 0x000fe200078e00ff */
[----:B------:R-:W-:Y:S01]  /*0d00*/  ISETP.NE.AND P0, PT, R0, 0x1, PT ;  /* 0x000000010000780c */ /* 0x000fe20003f05270 */
[----:B------:R-:W-:Y:S01]  /*0d10*/  IMAD.SHL.U32 R204, R207, 0x40, RZ ;  /* 0x00000040cfcc7824 */ /* 0x000fe200078e00ff */
[-C--:B------:R-:W-:Y:S01]  /*0d20*/  LEA.HI R17, R15, R8.reuse, RZ, 0x3 ;  /* 0x000000080f117211 */ /* 0x080fe200078f18ff */
[----:B------:R-:W-:Y:S01]  /*0d30*/  IMAD R11, R2, c[0x0][0x238], RZ ;  /* 0x00008e00020b7a24 */ /* 0x000fe200078e02ff */
[--C-:B------:R-:W-:Y:S01]  /*0d40*/  SHF.R.S32.HI R9, RZ, 0x1f, R8.reuse ;  /* 0x0000001fff097819 */ /* 0x100fe20000011408 */
[----:B------:R-:W-:Y:S01]  /*0d50*/  ULDC.64 UR4, c[0x0][0x1d8] ;  /* 0x0000760000047ab9 */ /* 0x000fe20000000a00 */
[----:B--2---:R-:W-:Y:S01]  /*0d60*/  LOP3.LUT R7, R17, 0xfffffff8, RZ, 0xc0, !PT ;  /* 0xfffffff811077812 */ /* 0x004fe200078ec0ff */
[C---:B------:R-:W-:Y:S01]  /*0d70*/  IMAD R11, R216.reuse, c[0x0][0x23c], R11 ;  /* 0x00008f00d80b7a24 */ /* 0x040fe200078e020b */
[----:B------:R-:W-:Y:S01]  /*0d80*/  SHF.R.S32.HI R212, RZ, 0x3, R17 ;  /* 0x00000003ffd47819 */ /* 0x000fe20000011411 */
[C---:B------:R-:W-:Y:S01]  /*0d90*/  IMAD.WIDE.U32 R26, R216.reuse, c[0x0][0x238], R8 ;  /* 0x00008e00d81a7a25 */ /* 0x040fe200078e0008 */
[----:B------:R-:W-:Y:S01]  /*0da0*/  LEA.HI R19, R15, R8, RZ, 0x4 ;  /* 0x000000080f137211 */ /* 0x000fe200078f20ff */
[----:B------:R-:W-:Y:S01]  /*0db0*/  USHF.L.U32 UR6, UR4, 0x6, URZ ;  /* 0x0000000604067899 */ /* 0x000fe2000800063f */
[----:B------:R-:W-:Y:S01]  /*0dc0*/  SHF.R.S32.HI R6, RZ, 0x1f, R212 ;  /* 0x0000001fff067819 */ /* 0x000fe200000114d4 */
[----:B------:R-:W-:Y:S01]  /*0dd0*/  @P0 IMAD.HI.U32 R0, R216, c[0x0][0x24c], RZ ;  /* 0x00009300d8000a27 */ /* 0x000fe200078e00ff */
[----:B------:R-:W-:Y:S01]  /*0de0*/  IADD3 R220, P2, R212, R3, RZ ;  /* 0x00000003d4dc7210 */ /* 0x000fe20007f5e0ff */
[----:B------:R-:W-:Y:S01]  /*0df0*/  UMOV UR8, 0x6 ;  /* 0x0000000600087882 */ /* 0x000fe20000000000 */
[----:B------:R-:W-:Y:S01]  /*0e00*/  SHF.R.S32.HI R223, RZ, 0x1f, R222 ;  /* 0x0000001fffdf7819 */ /* 0x000fe200000114de */
[----:B------:R-:W-:Y:S01]  /*0e10*/  IMAD.IADD R4, R8, 0x1, -R7 ;  /* 0x0000000108047824 */ /* 0x000fe200078e0a07 */
[----:B------:R-:W-:Y:S01]  /*0e20*/  @P0 SHF.R.U32.HI R13, RZ, c[0x0][0x250], R0 ;  /* 0x00009400ff0d0a19 */ /* 0x000fe20000011600 */
[----:B------:R-:W-:Y:S01]  /*0e30*/  IMAD.IADD R7, R213, 0x1, -R210 ;  /* 0x00000001d5077824 */ /* 0x000fe200078e0ad2 */
[----:B------:R-:W-:Y:S01]  /*0e40*/  IADD3 R24, P0, R212, R5, RZ ;  /* 0x00000005d4187210 */ /* 0x000fe20007f1e0ff */
[----:B------:R-:W-:Y:S01]  /*0e50*/  IMAD.SHL.U32 R20, R4, 0x8, RZ ;  /* 0x0000000804147824 */ /* 0x000fe200078e00ff */
[----:B------:R-:W-:Y:S01]  /*0e60*/  SHF.R.S32.HI R12, RZ, 0x1f, R13 ;  /* 0x0000001fff0c7819 */ /* 0x000fe2000001140d */
[----:B------:R-:W-:Y:S01]  /*0e70*/  IMAD.IADD R0, R7, 0x1, -R212 ;  /* 0x0000000107007824 */ /* 0x000fe200078e0ad4 */
[-C--:B------:R-:W-:Y:S01]  /*0e80*/  LEA.HI.X.SX32 R3, R3, R6.reuse, 0x1, P2 ;  /* 0x0000000603037211 */ /* 0x080fe200010f0eff */
[----:B------:R-:W-:Y:S01]  /*0e90*/  IMAD.IADD R27, R27, 0x1, R11 ;  /* 0x000000011b1b7824 */ /* 0x000fe200078e020b */
[----:B------:R-:W-:Y:S01]  /*0ea0*/  LEA.HI.X.SX32 R25, R5, R6, 0x1, P0 ;  /* 0x0000000605197211 */ /* 0x000fe200000f0eff */
[----:B------:R-:W-:Y:S01]  /*0eb0*/  IMAD R22, R12, c[0x0][0x1e0], RZ ;  /* 0x000078000c167a24 */ /* 0x000fe200078e02ff */
[----:B------:R-:W-:Y:S01]  /*0ec0*/  SHF.R.S32.HI R6, RZ, 0x1f, R214 ;  /* 0x0000001fff067819 */ /* 0x000fe200000114d6 */
[----:B------:R-:W-:Y:S01]  /*0ed0*/  IMAD R5, R2, c[0x0][0x288], RZ ;  /* 0x0000a20002057a24 */ /* 0x000fe200078e02ff */
[----:B------:R-:W-:Y:S01]  /*0ee0*/  SHF.R.S32.HI R21, RZ, 0x1f, R20 ;  /* 0x0000001fff157819 */ /* 0x000fe20000011414 */
[C---:B------:R-:W-:Y:S01]  /*0ef0*/  IMAD R22, R13.reuse, c[0x0][0x1e4], R22 ;  /* 0x000079000d167a24 */ /* 0x040fe200078e0216 */
[----:B------:R-:W-:Y:S01]  /*0f00*/  ISETP.GE.AND P2, PT, R0, 0x1, PT ;  /* 0x000000010000780c */ /* 0x000fe20003f46270 */
[----:B------:R-:W-:Y:S01]  /*0f10*/  IMAD R28, R216, c[0x0][0x28c], R5 ;  /* 0x0000a300d81c7a24 */ /* 0x000fe200078e0205 */
[C---:B------:R-:W-:Y:S01]  /*0f20*/  ISETP.GE.AND P0, PT, R0.reuse, 0x21, PT ;  /* 0x000000210000780c */ /* 0x040fe20003f06270 */
[----:B------:R-:W-:Y:S01]  /*0f30*/  IMAD.WIDE.U32 R10, R13, c[0x0][0x1e0], R20 ;  /* 0x000078000d0a7a25 */ /* 0x000fe200078e0014 */
[C---:B------:R-:W-:Y:S01]  /*0f40*/  ISETP.GE.AND P6, PT, R0.reuse, 0x41, PT ;  /* 0x000000410000780c */ /* 0x040fe20003fc6270 */
[----:B------:R-:W-:Y:S01]  /*0f50*/  USHF.L.U64.HI UR5, UR4, UR8, UR5 ;  /* 0x0000000804057299 */ /* 0x000fe20008010205 */
[----:B------:R-:W-:Y:S01]  /*0f60*/  ISETP.GE.AND P5, PT, R0, 0x61, PT ;  /* 0x000000610000780c */ /* 0x000fe20003fa6270 */
[----:B------:R-:W-:Y:S01]  /*0f70*/  IMAD.IADD R23, R11, 0x1, R22 ;  /* 0x000000010b177824 */ /* 0x000fe200078e0216 */
[----:B------:R-:W-:Y:S01]  /*0f80*/  SEL R0, R214, RZ, !P3 ;  /* 0x000000ffd6007207 */ /* 0x000fe20005800000 */
[----:B------:R-:W-:Y:S01]  /*0f90*/  IMAD.MOV.U32 R22, RZ, RZ, R10 ;  /* 0x000000ffff167224 */ /* 0x000fe200078e000a */
[----:B------:R-:W-:Y:S01]  /*0fa0*/  SEL R14, R6, RZ, !P3 ;  /* 0x000000ff060e7207 */ /* 0x000fe20005800000 */
[----:B------:R-:W-:Y:S01]  /*0fb0*/  IMAD R11, R2, c[0x0][0x270], RZ ;  /* 0x00009c00020b7a24 */ /* 0x000fe200078e02ff */
[----:B------:R-:W-:Y:S01]  /*0fc0*/  SEL R10, R214, RZ, !P1 ;  /* 0x000000ffd60a7207 */ /* 0x000fe20004800000 */
[----:B------:R-:W-:Y:S01]  /*0fd0*/  IMAD.WIDE.U32 R26, R0, c[0x0][0x240], R26 ;  /* 0x00009000001a7a25 */ /* 0x000fe200078e001a */
[----:B------:R-:W-:-:S02]  /*0fe0*/  SEL R6, R6, RZ, !P1 ;  /* 0x000000ff06067207 */ /* 0x000fc40004800000 */
[----:B------:R-:W-:Y:S01]  /*0ff0*/  SHF.R.S32.HI R18, RZ, 0x1f, R204 ;  /* 0x0000001fff127819 */ /* 0x000fe200000114cc */
[----:B------:R-:W-:Y:S01]  /*1000*/  IMAD R203, R14, c[0x0][0x240], RZ ;  /* 0x000090000ecb7a24 */ /* 0x000fe200078e02ff */
[----:B------:R-:W-:Y:S01]  /*1010*/  SHF.R.S32.HI R5, RZ, 0x4, R19 ;  /* 0x00000004ff057819 */ /* 0x000fe20000011413 */
[----:B------:R-:W-:Y:S01]  /*1020*/  IMAD R34, R216, c[0x0][0x274], R11 ;  /* 0x00009d00d8227a24 */ /* 0x000fe200078e020b */
[----:B------:R-:W-:Y:S01]  /*1030*/  IADD3 R204, P1, R204, R26, RZ ;  /* 0x0000001acccc7210 */ /* 0x000fe20007f3e0ff */
[----:B------:R-:W-:Y:S01]  /*1040*/  IMAD R203, R0, c[0x0][0x244], R203 ;  /* 0x0000910000cb7a24 */ /* 0x000fe200078e02cb */
[----:B------:R-:W-:Y:S01]  /*1050*/  LEA.HI R16, R19, R5, RZ, 0x1 ;  /* 0x0000000513107211 */ /* 0x000fe200078f08ff */
[----:B------:R-:W-:Y:S01]  /*1060*/  IMAD.WIDE.U32 R30, R216, c[0x0][0x288], R222 ;  /* 0x0000a200d81e7a25 */ /* 0x000fe200078e00de */
[----:B------:R-:W-:Y:S02]  /*1070*/  ISETP.GE.OR P4, PT, R20, c[0x0][0x1cc], !P2 ;  /* 0x0000730014007a0c */ /* 0x000fe40005786670 */
[----:B------:R-:W-:Y:S01]  /*1080*/  IADD3.X R203, R18, R27, R203, P1, !PT ;  /* 0x0000001b12cb7210 */ /* 0x000fe20000ffe4cb */
[----:B------:R-:W-:Y:S01]  /*1090*/  IMAD R11, R6, c[0x0][0x1e8], RZ ;  /* 0x00007a00060b7a24 */ /* 0x000fe200078e02ff */
[----:B------:R-:W-:Y:S01]  /*10a0*/  LOP3.LUT R16, R16, 0xfffffffe, RZ, 0xc0, !PT ;  /* 0xfffffffe10107812 */ /* 0x000fe200078ec0ff */
[----:B------:R-:W-:Y:S01]  /*10b0*/  IMAD.WIDE.U32 R36, R216, c[0x0][0x270], R222 ;  /* 0x00009c00d8247a25 */ /* 0x000fe200078e00de */
[----:B------:R-:W-:-:S02]  /*10c0*/  ISETP.GE.OR P2, PT, R20, c[0x0][0x19c], !P2 ;  /* 0x0000670014007a0c */ /* 0x000fc40005746670 */
[----:B------:R-:W-:Y:S01]  /*10d0*/  LOP3.LUT R19, R19, 0xfffffff0, RZ, 0xc0, !PT ;  /* 0xfffffff013137812 */ /* 0x000fe200078ec0ff */
[----:B------:R-:W-:Y:S01]  /*10e0*/  IMAD.SHL.U32 R27, R212, 0x40, RZ ;  /* 0x00000040d41b7824 */ /* 0x000fe200078e00ff */
[-C--:B------:R-:W-:Y:S01]  /*10f0*/  LEA.HI R197, R15, R8.reuse, RZ, 0x7 ;  /* 0x000000080fc57211 */ /* 0x080fe200078f38ff */
[----:B------:R-:W-:Y:S02]  /*1100*/  IMAD.IADD R29, R31, 0x1, R28 ;  /* 0x000000011f1d7824 */ /* 0x000fe400078e021c */
[C---:B------:R-:W-:Y:S01]  /*1110*/  IMAD R32, R10.reuse, c[0x0][0x1ec], R11 ;  /* 0x00007b000a207a24 */ /* 0x040fe200078e020b */
[----:B------:R-:W-:Y:S01]  /*1120*/  LOP3.LUT R27, R27, 0x1c0, RZ, 0xc0, !PT ;  /* 0x000001c01b1b7812 */ /* 0x000fe200078ec0ff */
[----:B------:R-:W-:Y:S01]  /*1130*/  IMAD.WIDE.U32 R22, R10, c[0x0][0x1e8], R22 ;  /* 0x00007a000a167a25 */ /* 0x000fe200078e0016 */
[----:B------:R-:W-:Y:S02]  /*1140*/  LEA.HI R11, R15, R8, RZ, 0x6 ;  /* 0x000000080f0b7211 */ /* 0x000fe400078f30ff */
[----:B------:R-:W-:Y:S01]  /*1150*/  SHF.R.U32.HI R18, RZ, 0x3, R27 ;  /* 0x00000003ff127819 */ /* 0x000fe2000001161b */
[----:B------:R-:W-:Y:S01]  /*1160*/  IMAD.IADD R35, R37, 0x1, R34 ;  /* 0x0000000125237824 */ /* 0x000fe200078e0222 */
[----:B------:R-:W-:Y:S01]  /*1170*/  SHF.R.S32.HI R11, RZ, 0x6, R11 ;  /* 0x00000006ff0b7819 */ /* 0x000fe2000001140b */
[----:B------:R-:W-:Y:S01]  /*1180*/  IMAD R31, R14, c[0x0][0x278], RZ ;  /* 0x00009e000e1f7a24 */ /* 0x000fe200078e02ff */
[----:B------:R-:W-:Y:S01]  /*1190*/  SHF.R.U32.HI R197, RZ, 0x4, R197 ;  /* 0x00000004ffc57819 */ /* 0x000fe200000116c5 */
[----:B------:R-:W-:-:S02]  /*11a0*/  IMAD.MOV.U32 R34, RZ, RZ, R36 ;  /* 0x000000ffff227224 */ /* 0x000fc400078e0024 */
[----:B------:R-:W-:Y:S02]  /*11b0*/  IMAD.MOV.U32 R28, RZ, RZ, R30 ;  /* 0x000000ffff1c7224 */ /* 0x000fe400078e001e */
[----:B------:R-:W-:-:S04]  /*11c0*/  IMAD.WIDE R24, R217, 0x80, R24 ;  /* 0x00000080d9187825 */ /* 0x000fc800078e0218 */
[----:B------:R-:W-:Y:S01]  /*11d0*/  IMAD.IADD R33, R23, 0x1, R32 ;  /* 0x0000000117217824 */ /* 0x000fe200078e0220 */
[----:B------:R-:W-:Y:S01]  /*11e0*/  SHF.R.S32.HI R23, RZ, 0x1f, R207 ;  /* 0x0000001fff177819 */ /* 0x000fe200000114cf */
[C---:B------:R-:W-:Y:S02]  /*11f0*/  IMAD R208, R0.reuse, c[0x0][0x27c], R31 ;  /* 0x00009f0000d07a24 */ /* 0x040fe400078e021f */
[----:B------:R-:W-:Y:S02]  /*1200*/  IMAD.IADD R16, R5, 0x1, -R16 ;  /* 0x0000000105107824 */ /* 0x000fe400078e0a10 */
[----:B------:R-:W-:Y:S01]  /*1210*/  IMAD.MOV.U32 R32, RZ, RZ, R22 ;  /* 0x000000ffff207224 */ /* 0x000fe200078e0016 */
[----:B------:R-:W-:Y:S01]  /*1220*/  LOP3.LUT R22, R27, 0x38, R20, 0xf8, !PT ;  /* 0x000000381b167812 */ /* 0x000fe200078ef814 */
[----:B------:R-:W-:-:S04]  /*1230*/  IMAD.WIDE.U32 R30, R0, c[0x0][0x278], R34 ;  /* 0x00009e00001e7a25 */ /* 0x000fc800078e0022 */
[----:B------:R-:W-:Y:S01]  /*1240*/  IMAD R5, R14, c[0x0][0x290], RZ ;  /* 0x0000a4000e057a24 */ /* 0x000fe200078e02ff */
[----:B------:R-:W-:Y:S01]  /*1250*/  IADD3 R209, P3, R207, R30, RZ ;  /* 0x0000001ecfd17210 */ /* 0x000fe20007f7e0ff */
[----:B------:R-:W-:Y:S02]  /*1260*/  IMAD R12, R12, c[0x0][0x1b0], RZ ;  /* 0x00006c000c0c7a24 */ /* 0x000fe400078e02ff */
[----:B------:R-:W-:Y:S01]  /*1270*/  IMAD.WIDE.U32 R28, R0, c[0x0][0x290], R28 ;  /* 0x0000a400001c7a25 */ /* 0x000fe200078e001c */
[----:B------:R-:W-:Y:S02]  /*1280*/  IADD3.X R208, R23, R31, R208, P3, !PT ;  /* 0x0000001f17d07210 */ /* 0x000fe40001ffe4d0 */
[----:B------:R-:W-:Y:S01]  /*1290*/  ISETP.GE.OR P3, PT, R20, c[0x0][0x1cc], !P0 ;  /* 0x0000730014007a0c */ /* 0x000fe20004766670 */
[----:B------:R-:W-:Y:S01]  /*12a0*/  IMAD R27, R25, c[0x0][0x1d8], RZ ;  /* 0x00007600191b7a24 */ /* 0x000fe200078e02ff */
[----:B------:R-:W-:Y:S01]  /*12b0*/  IADD3 R207, P1, R207, R28, RZ ;  /* 0x0000001ccfcf7210 */ /* 0x000fe20007f3e0ff */
[----:B------:R-:W-:Y:S01]  /*12c0*/  IMAD R206, R0, c[0x0][0x294], R5 ;  /* 0x0000a50000ce7a24 */ /* 0x000fe200078e0205 */
[----:B------:R-:W-:Y:S01]  /*12d0*/  ISETP.GE.OR P0, PT, R20, c[0x0][0x19c], !P0 ;  /* 0x0000670014007a0c */ /* 0x000fe20004706670 */
[----:B------:R-:W-:-:S02]  /*12e0*/  IMAD R12, R13, c[0x0][0x1b4], R12 ;  /* 0x00006d000d0c7a24 */ /* 0x000fc400078e020c */
[----:B------:R-:W-:Y:S01]  /*12f0*/  IMAD.WIDE.U32 R34, R13, c[0x0][0x1b0], R20 ;  /* 0x00006c000d227a25 */ /* 0x000fe200078e0014 */
[----:B------:R-:W-:-:S03]  /*1300*/  IADD3.X R206, R23, R29, R206, P1, !PT ;  /* 0x0000001d17ce7210 */ /* 0x000fc60000ffe4ce */
[C---:B------:R-:W-:Y:S02]  /*1310*/  IMAD R13, R24.reuse, c[0x0][0x1dc], R27 ;  /* 0x00007700180d7a24 */ /* 0x040fe400078e021b */
[----:B------:R-:W-:-:S04]  /*1320*/  IMAD.WIDE.U32 R32, R24, c[0x0][0x1d8], R32 ;  /* 0x0000760018207a25 */ /* 0x000fc800078e0020 */
[----:B------:R-:W-:Y:S01]  /*1330*/  IMAD.IADD R13, R33, 0x1, R13 ;  /* 0x00000001210d7824 */ /* 0x000fe200078e020d */
[C---:B------:R-:W-:Y:S01]  /*1340*/  LEA R26, P1, R32.reuse, c[0x0][0x1c0], 0x1 ;  /* 0x00007000201a7a11 */ /* 0x040fe200078208ff */
[----:B------:R-:W-:Y:S02]  /*1350*/  IMAD.SHL.U32 R5, R11, 0x200, RZ ;  /* 0x000002000b057824 */ /* 0x000fe400078e00ff */
[----:B------:R-:W-:Y:S01]  /*1360*/  IMAD.IADD R35, R35, 0x1, R12 ;  /* 0x0000000123237824 */ /* 0x000fe200078e020c */
[----:B------:R-:W-:Y:S01]  /*1370*/  LEA.HI.X R27, R32, c[0x0][0x1c4], R13, 0x1, P1 ;  /* 0x00007100201b7a11 */ /* 0x000fe200008f0c0d */
[----:B------:R-:W-:Y:S01]  /*1380*/  IMAD R13, R6, c[0x0][0x1b8], RZ ;  /* 0x00006e00060d7a24 */ /* 0x000fe200078e02ff */
[----:B------:R-:W-:Y:S01]  /*1390*/  LEA.HI R12, R15, R8, RZ, 0x2 ;  /* 0x000000080f0c7211 */ /* 0x000fe200078f10ff */
[----:B------:R-:W-:Y:S01]  /*13a0*/  IMAD.WIDE.U32 R34, R10, c[0x0][0x1b8], R34 ;  /* 0x00006e000a227a25 */ /* 0x000fe200078e0022 */
[----:B------:R-:W-:Y:S02]  /*13b0*/  LOP3.LUT R18, R5, R22, R18, 0xf6, !PT ;  /* 0x0000001605127212 */ /* 0x000fe400078ef612 */
[----:B------:R-:W-:Y:S01]  /*13c0*/  IADD3 R28, P1, R26, UR6, RZ ;  /* 0x000000061a1c7c10 */ /* 0x000fe2000ff3e0ff */
[----:B------:R-:W-:Y:S01]  /*13d0*/  IMAD R13, R10, c[0x0][0x1bc], R13 ;  /* 0x00006f000a0d7a24 */ /* 0x000fe200078e020d */
[--C-:B------:R-:W-:Y:S01]  /*13e0*/  SHF.R.S32.HI R23, RZ, 0x2, R12.reuse ;  /* 0x00000002ff177819 */ /* 0x100fe2000001140c */
[----:B------:R-:W-:Y:S01]  /*13f0*/  IMAD.SHL.U32 R6, R18, 0x2, RZ ;  /* 0x0000000212067824 */ /* 0x000fe200078e00ff */
[----:B------:R-:W-:Y:S01]  /*1400*/  SHF.R.S32.HI R22, RZ, 0x1f, R12 ;  /* 0x0000001fff167819 */ /* 0x000fe2000001140c */
[----:B------:R-:W-:Y:S01]  /*1410*/  IMAD.IADD R35, R35, 0x1, R13 ;  /* 0x0000000123237824 */ /* 0x000fe200078e020d */
[----:B------:R-:W-:Y:S01]  /*1420*/  IADD3.X R29, R27, UR5, RZ, P1, !PT ;  /* 0x000000051b1d7c10 */ /* 0x000fe20008ffe4ff */
[----:B------:R-:W-:Y:S01]  /*1430*/  IMAD R13, R25, c[0x0][0x1a8], RZ ;  /* 0x00006a00190d7a24 */ /* 0x000fe200078e02ff */
[----:B------:R-:W-:Y:S01]  /*1440*/  LEA.HI R22, R22, R23, RZ, 0x3 ;  /* 0x0000001716167211 */ /* 0x000fe200078f18ff */
[----:B------:R-:W-:Y:S01]  /*1450*/  @!PT LDS RZ, [RZ] ;  /* 0x00000000fffff984 */ /* 0x000fe20000000800 */
[----:B------:R-:W-:Y:S01]  /*1460*/  @!PT LDS RZ, [RZ] ;  /* 0x00000000fffff984 */ /* 0x000fe20000000800 */
[----:B------:R-:W-:Y:S01]  /*1470*/  @!PT LDS RZ, [RZ] ;  /* 0x00000000fffff984 */ /* 0x000fe20000000800 */
[----:B------:R1:W-:Y:S01]  /*1480*/  LDGSTS.E.BYPASS.LTC128B.128 [R6+0x4080], [R26.64], !P4 ;  /* 0x040800001a067fae */ /* 0x0003e2000e101d4a */
[----:B------:R-:W-:Y:S01]  /*1490*/  IADD3 R30, P1, R28, UR6, RZ ;  /* 0x000000061c1e7c10 */ /* 0x000fe2000ff3e0ff */
[----:B------:R-:W-:Y:S01]  /*14a0*/  IMAD R13, R24, c[0x0][0x1ac], R13 ;  /* 0x00006b00180d7a24 */ /* 0x000fe200078e020d */
[----:B------:R-:W-:Y:S01]  /*14b0*/  LOP3.LUT R10, R22, 0xfffffff8, RZ, 0xc0, !PT ;  /* 0xfffffff8160a7812 */ /* 0x000fe200078ec0ff */
[----:B------:R2:W-:Y:S01]  /*14c0*/  LDGSTS.E.BYPASS.LTC128B.128 [R6+0x5080], [R28.64], !P3 ;  /* 0x050800001c067fae */ /* 0x0005e2000d901d4a */
[----:B------:R-:W-:Y:S01]  /*14d0*/  ISETP.GE.OR P4, PT, R20, c[0x0][0x1cc], !P6 ;  /* 0x0000730014007a0c */ /* 0x000fe20007786670 */
[----:B------:R-:W-:Y:S01]  /*14e0*/  IMAD.WIDE.U32 R34, R24, c[0x0][0x1a8], R34 ;  /* 0x00006a0018227a25 */ /* 0x000fe200078e0022 */
[----:B------:R-:W-:-:S02]  /*14f0*/  ISETP.GE.OR P3, PT, R20, c[0x0][0x1cc], !P5 ;  /* 0x0000730014007a0c */ /* 0x000fc40006f66670 */
[----:B------:R-:W-:Y:S01]  /*1500*/  IADD3.X R31, R29, UR5, RZ, P1, !PT ;  /* 0x000000051d1f7c10 */ /* 0x000fe20008ffe4ff */
[----:B------:R-:W-:Y:S01]  /*1510*/  IMAD.IADD R10, R23, 0x1, -R10 ;  /* 0x00000001170a7824 */ /* 0x000fe200078e0a0a */
[----:B------:R-:W-:Y:S01]  /*1520*/  IADD3 R22, P1, R30, UR6, RZ ;  /* 0x000000061e167c10 */ /* 0x000fe2000ff3e0ff */
[----:B------:R-:W-:Y:S01]  /*1530*/  IMAD.IADD R13, R35, 0x1, R13 ;  /* 0x00000001230d7824 */ /* 0x000fe200078e020d */
[----:B------:R-:W-:Y:S01]  /*1540*/  ISETP.GE.OR P6, PT, R20, c[0x0][0x19c], !P6 ;  /* 0x0000670014007a0c */ /* 0x000fe200077c6670 */
[----:B------:R-:W-:Y:S01]  /*1550*/  IMAD R25, R2, c[0x0][0x180], RZ ;  /* 0x0000600002197a24 */ /* 0x000fe200078e02ff */
[----:B------:R-:W-:Y:S01]  /*1560*/  IADD3.X R23, R31, UR5, RZ, P1, !PT ;  /* 0x000000051f177c10 */ /* 0x000fe20008ffe4ff */
[----:B------:R-:W-:Y:S01]  /*1570*/  ULDC.64 UR4, c[0x0][0x1a8] ;  /* 0x00006a0000047ab9 */ /* 0x000fe20000000a00 */
[----:B------:R-:W-:Y:S01]  /*1580*/  ISETP.GE.OR P5, PT, R20, c[0x0][0x19c], !P5 ;  /* 0x0000670014007a0c */ /* 0x000fe20006fa6670 */
[----:B------:R3:W-:Y:S01]  /*1590*/  LDGSTS.E.BYPASS.LTC128B.128 [R6+0x6080], [R30.64], !P4 ;  /* 0x060800001e067fae */ /* 0x0007e2000e101d4a */
[----:B------:R-:W-:Y:S01]  /*15a0*/  USHF.L.U32 UR13, UR4, 0x6, URZ ;  /* 0x00000006040d7899 */ /* 0x000fe2000800063f */
[----:B------:R-:W-:Y:S01]  /*15b0*/  IMAD R25, R216, c[0x0][0x184], R25 ;  /* 0x00006100d8197a24 */ /* 0x000fe200078e0219 */
[----:B------:R-:W-:Y:S01]  /*15c0*/  USHF.L.U64.HI UR5, UR4, UR8, UR5 ;  /* 0x0000000804057299 */ /* 0x000fe20008010205 */
[----:B------:R4:W-:Y:S01]  /*15d0*/  LDGSTS.E.BYPASS.LTC128B.128 [R6+0x7080], [R22.64], !P3 ;  /* 0x0708000016067fae */ /* 0x0009e2000d901d4a */
[----:B------:R-:W-:Y:S01]  /*15e0*/  ISETP.GE.AND P4, PT, R20, c[0x0][0x16c], PT ;  /* 0x00005b0014007a0c */ /* 0x000fe20003f86270 */
[----:B------:R-:W-:Y:S01]  /*15f0*/  IMAD R196, R16, 0x800, R5 ;  /* 0x0000080010c47824 */ /* 0x000fe200078e0205 */
[----:B------:R-:W-:Y:S01]  /*1600*/  ISETP.GE.AND P3, PT, R20, c[0x0][0x1fc], PT ;  /* 0x00007f0014007a0c */ /* 0x000fe20003f66270 */
[----:B------:R-:W0:Y:S01]  /*1610*/  LDGDEPBAR ;  /* 0x00000000000079af */ /* 0x000e220000000000 */
[----:B-1----:R-:W-:Y:S01]  /*1620*/  IMAD.WIDE.U32 R26, R216, c[0x0][0x180], R20 ;  /* 0x00006000d81a7a25 */ /* 0x002fe200078e0014 */
[----:B------:R-:W-:Y:S01]  /*1630*/  ULDC.64 UR6, c[0x0][0x208] ;  /* 0x0000820000067ab9 */ /* 0x000fe20000000a00 */
[----:B------:R-:W-:Y:S01]  /*1640*/  IADD3 R228, R6, 0x4080, RZ ;  /* 0x0000408006e47810 */ /* 0x000fe20007ffe0ff */
[----:B------:R-:W-:Y:S01]  /*1650*/  USHF.L.U64.HI UR9, UR6, UR8, UR7 ;  /* 0x0000000806097299 */ /* 0x000fe20008010207 */
[C---:B--2---:R-:W-:Y:S01]  /*1660*/  LEA R28, P1, R34.reuse, c[0x0][0x190], 0x1 ;  /* 0x00006400221c7a11 */ /* 0x044fe200078208ff */
[----:B------:R-:W-:Y:S01]  /*1670*/  IMAD.IADD R25, R27, 0x1, R25 ;  /* 0x000000011b197824 */ /* 0x000fe200078e0219 */
[----:B------:R-:W-:Y:S01]  /*1680*/  USHF.L.U32 UR12, UR6, 0x6, URZ ;  /* 0x00000006060c7899 */ /* 0x000fe2000800063f */
[----:B------:R-:W-:Y:S01]  /*1690*/  IMAD.MOV.U32 R24, RZ, RZ, R26 ;  /* 0x000000ffff187224 */ /* 0x000fe200078e001a */
[----:B------:R-:W-:Y:S01]  /*16a0*/  LEA.HI.X R29, R34, c[0x0][0x194], R13, 0x1, P1 ;  /* 0x00006500221d7a11 */ /* 0x000fe200008f0c0d */
[----:B------:R-:W-:Y:S01]  /*16b0*/  IMAD.WIDE.U32 R20, R216, c[0x0][0x210], R20 ;  /* 0x00008400d8147a25 */ /* 0x000fe200078e0014 */
[----:B------:R-:W-:-:S02]  /*16c0*/  LEA.HI R13, R15, R8, RZ, 0x5 ;  /* 0x000000080f0d7211 */ /* 0x000fc400078f28ff */
[----:B------:R-:W-:Y:S01]  /*16d0*/  IADD3 R225, R6, 0x8080, RZ ;  /* 0x0000808006e17810 */ /* 0x000fe20007ffe0ff */
[----:B------:R1:W-:Y:S01]  /*16e0*/  LDGSTS.E.BYPASS.LTC128B.128 [R6+0x80], [R28.64], !P2 ;  /* 0x000800001c067fae */ /* 0x0003e2000d101d4a */
[----:B------:R-:W-:Y:S01]  /*16f0*/  LOP3.LUT P2, RZ, R4, 0x4, RZ, 0xc0, !PT ;  /* 0x0000000404ff7812 */ /* 0x000fe2000784c0ff */
[----:B------:R-:W-:-:S04]  /*1700*/  IMAD.WIDE.U32 R218, R0, c[0x0][0x188], R24 ;  /* 0x0000620000da7a25 */ /* 0x000fc800078e0018 */
[C---:B------:R-:W-:Y:S02]  /*1710*/  IMAD R205, R3.reuse, c[0x0][0x178], RZ ;  /* 0x00005e0003cd7a24 */ /* 0x040fe400078e02ff */
[----:B------:R-:W-:Y:S01]  /*1720*/  IMAD R227, R3, c[0x0][0x208], RZ ;  /* 0x0000820003e37a24 */ /* 0x000fe200078e02ff */
[----:B----4-:R-:W-:Y:S01]  /*1730*/  IADD3 R22, P1, R28, UR13, RZ ;  /* 0x0000000d1c167c10 */ /* 0x010fe2000ff3e0ff */
[----:B------:R-:W-:Y:S01]  /*1740*/  IMAD R23, R2, c[0x0][0x210], RZ ;  /* 0x0000840002177a24 */ /* 0x000fe200078e02ff */
[----:B------:R-:W-:Y:S01]  /*1750*/  SHF.R.S32.HI R2, RZ, 0x5, R13 ;  /* 0x00000005ff027819 */ /* 0x000fe2000001140d */
[----:B------:R-:W-:Y:S02]  /*1760*/  IMAD R205, R220, c[0x0][0x17c], R205 ;  /* 0x00005f00dccd7a24 */ /* 0x000fe400078e02cd */
[----:B---3--:R-:W-:Y:S01]  /*1770*/  IMAD R30, R216, c[0x0][0x214], R23 ;  /* 0x00008500d81e7a24 */ /* 0x008fe200078e0217 */
[----:B------:R-:W-:Y:S01]  /*1780*/  LEA.HI R27, R13, R2, RZ, 0x1 ;  /* 0x000000020d1b7211 */ /* 0x000fe200078f08ff */
[----:B------:R-:W-:Y:S01]  /*1790*/  IMAD.MOV.U32 R199, RZ, RZ, 0x40 ;  /* 0x00000040ffc77424 */ /* 0x000fe200078e00ff */
[----:B------:R-:W-:Y:S01]  /*17a0*/  IADD3.X R23, R29, UR5, RZ, P1, !PT ;  /* 0x000000051d177c10 */ /* 0x000fe20008ffe4ff */
[----:B------:R-:W-:Y:S01]  /*17b0*/  IMAD.IADD R31, R21, 0x1, R30 ;  /* 0x00000001151f7824 */ /* 0x000fe200078e021e */
[----:B------:R-:W-:Y:S01]  /*17c0*/  LOP3.LUT R27, R27, 0xfffffffe, RZ, 0xc0, !PT ;  /* 0xfffffffe1b1b7812 */ /* 0x000fe200078ec0ff */
[----:B------:R-:W-:Y:S01]  /*17d0*/  IMAD R21, R14, c[0x0][0x218], RZ ;  /* 0x000086000e157a24 */ /* 0x000fe200078e02ff */
[C---:B------:R-:W-:Y:S01]  /*17e0*/  LOP3.LUT P1, RZ, R4.reuse, 0x2, RZ, 0xc0, !PT ;  /* 0x0000000204ff7812 */ /* 0x040fe2000782c0ff */
[----:B------:R-:W-:Y:S01]  /*17f0*/  IMAD.SHL.U32 R4, R4, 0x40, RZ ;  /* 0x0000004004047824 */ /* 0x000fe200078e00ff */
[----:B------:R2:W-:Y:S01]  /*1800*/  LDGSTS.E.BYPASS.LTC128B.128 [R6+0x1080], [R22.64], !P0 ;  /* 0x0108000016067fae */ /* 0x0005e2000c101d4a */
[----:B------:R-:W-:Y:S01]  /*1810*/  IMAD.IADD R198, R2, 0x1, -R27 ;  /* 0x0000000102c67824 */ /* 0x000fe200078e0a1b */
[----:B------:R-:W-:Y:S01]  /*1820*/  IADD3 R26, P0, R22, UR13, RZ ;  /* 0x0000000d161a7c10 */ /* 0x000fe2000ff1e0ff */
[----:B------:R-:W-:Y:S01]  /*1830*/  IMAD.SHL.U32 R27, R2, 0x10, RZ ;  /* 0x00000010021b7824 */ /* 0x000fe200078e00ff */
[----:B------:R-:W-:Y:S01]  /*1840*/  LOP3.LUT R2, R4, 0x1c0, RZ, 0xc0, !PT ;  /* 0x000001c004027812 */ /* 0x000fe200078ec0ff */
[----:B-1----:R-:W-:Y:S01]  /*1850*/  IMAD R29, R14, c[0x0][0x188], RZ ;  /* 0x000062000e1d7a24 */ /* 0x002fe200078e02ff */
[----:B------:R-:W-:Y:S01]  /*1860*/  LOP3.LUT R13, R13, 0xffffffe0, RZ, 0xc0, !PT ;  /* 0xffffffe00d0d7812 */ /* 0x000fe200078ec0ff */
[----:B------:R-:W-:Y:S01]  /*1870*/  IMAD.MOV.U32 R30, RZ, RZ, R20 ;  /* 0x000000ffff1e7224 */ /* 0x000fe200078e0014 */
[----:B------:R-:W-:Y:S01]  /*1880*/  LOP3.LUT R28, R2, 0x30, R27, 0xf8, !PT ;  /* 0x00000030021c7812 */ /* 0x000fe200078ef81b */
[C---:B------:R-:W-:Y:S01]  /*1890*/  IMAD R4, R0.reuse, c[0x0][0x18c], R29 ;  /* 0x0000630000047a24 */ /* 0x040fe200078e021d */
[----:B------:R-:W-:Y:S01]  /*18a0*/  IADD3.X R27, R23, UR5, RZ, P0, !PT ;  /* 0x00000005171b7c10 */ /* 0x000fe200087fe4ff */
[----:B------:R-:W-:Y:S01]  /*18b0*/  IMAD.WIDE.U32 R30, R0, c[0x0][0x218], R30 ;  /* 0x00008600001e7a25 */ /* 0x000fe200078e001e */
[----:B------:R-:W-:-:S02]  /*18c0*/  IADD3 R24, P0, R26, UR13, RZ ;  /* 0x0000000d1a187c10 */ /* 0x000fc4000ff1e0ff */
[----:B------:R-:W-:Y:S01]  /*18d0*/  LOP3.LUT R14, R2, 0x8, R17, 0xf8, !PT ;  /* 0x00000008020e7812 */ /* 0x000fe200078ef811 */
[----:B------:R1:W-:Y:S01]  /*18e0*/  LDGSTS.E.BYPASS.LTC128B.128 [R6+0x2080], [R26.64], !P6 ;  /* 0x020800001a067fae */ /* 0x0003e2000f101d4a */
[----:B------:R-:W-:Y:S01]  /*18f0*/  IADD3.X R25, R27, UR5, RZ, P0, !PT ;  /* 0x000000051b197c10 */ /* 0x000fe200087fe4ff */
[----:B------:R-:W-:Y:S01]  /*1900*/  IMAD.IADD R219, R219, 0x1, R4 ;  /* 0x00000001dbdb7824 */ /* 0x000fe200078e0204 */
[----:B------:R-:W-:Y:S01]  /*1910*/  SHF.R.U32.HI R195, RZ, 0x3, R2 ;  /* 0x00000003ffc37819 */ /* 0x000fe20000011602 */
[----:B------:R-:W-:Y:S01]  /*1920*/  IMAD R2, R0, c[0x0][0x21c], R21 ;  /* 0x0000870000027a24 */ /* 0x000fe200078e0215 */
[----:B------:R-:W-:Y:S01]  /*1930*/  ULDC.64 UR4, c[0x0][0x178] ;  /* 0x00005e0000047ab9 */ /* 0x000fe20000000a00 */
[----:B------:R3:W-:Y:S01]  /*1940*/  LDGSTS.E.BYPASS.LTC128B.128 [R6+0x3080], [R24.64], !P5 ;  /* 0x0308000018067fae */ /* 0x0007e2000e901d4a */
[-C--:B------:R-:W-:Y:S01]  /*1950*/  LOP3.LUT R5, R14, R195.reuse, RZ, 0x3c, !PT ;  /* 0x000000c30e057212 */ /* 0x080fe200078e3cff */
[----:B------:R-:W-:Y:S01]  /*1960*/  IMAD R21, R235, UR9, RZ ;  /* 0x00000009eb157c24 */ /* 0x000fe2000f8e02ff */
[----:B------:R-:W-:Y:S01]  /*1970*/  USHF.L.U32 UR13, UR4, 0x6, URZ ;  /* 0x00000006040d7899 */ /* 0x000fe2000800063f */
[----:B------:R-:W0:Y:S01]  /*1980*/  LDGDEPBAR ;  /* 0x00000000000079af */ /* 0x000e220000000000 */
[----:B------:R-:W-:Y:S01]  /*1990*/  IMAD.WIDE.U32 R218, R220, c[0x0][0x178], R218 ;  /* 0x00005e00dcda7a25 */ /* 0x000fe200078e00da */
[----:B------:R-:W-:Y:S01]  /*19a0*/  USHF.L.U64.HI UR8, UR4, UR8, UR5 ;  /* 0x0000000804087299 */ /* 0x000fe20008010205 */
[----:B------:R-:W-:Y:S01]  /*19b0*/  LOP3.LUT R28, R28, 0x8, R17, 0xf8, !PT ;  /* 0x000000081c1c7812 */ /* 0x000fe200078ef811 */
[----:B------:R-:W-:Y:S01]  /*19c0*/  USHF.L.U32 UR5, UR6, 0x5, URZ ;  /* 0x0000000506057899 */ /* 0x000fe2000800063f */
[----:B------:R-:W-:Y:S01]  /*19d0*/  IMAD.IADD R196, R196, 0x1, R5 ;  /* 0x00000001c4c47824 */ /* 0x000fe200078e0205 */
[----:B------:R-:W-:Y:S01]  /*19e0*/  UMOV UR4, 0x5 ;  /* 0x0000000500047882 */ /* 0x000fe20000000000 */
[----:B------:R-:W-:Y:S01]  /*19f0*/  IMAD.IADD R5, R31, 0x1, R2 ;  /* 0x000000011f057824 */ /* 0x000fe200078e0202 */
[----:B------:R-:W-:Y:S01]  /*1a00*/  SHF.R.S32.HI R2, RZ, 0x1f, R235 ;  /* 0x0000001fff027819 */ /* 0x000fe200000114eb */
[----:B------:R-:W-:Y:S01]  /*1a10*/  IMAD.IADD R205, R219, 0x1, R205 ;  /* 0x00000001dbcd7824 */ /* 0x000fe200078e02cd */
[----:B------:R-:W-:Y:S01]  /*1a20*/  LOP3.LUT R195, R28, R195, RZ, 0x3c, !PT ;  /* 0x000000c31cc37212 */ /* 0x000fe200078e3cff */
[----:B------:R-:W-:Y:S01]  /*1a30*/  IMAD.MOV.U32 R4, RZ, RZ, R30 ;  /* 0x000000ffff047224 */ /* 0x000fe200078e001e */
[----:B------:R-:W-:Y:S01]  /*1a40*/  USHF.L.U64.HI UR4, UR6, UR4, UR7 ;  /* 0x0000000406047299 */ /* 0x000fe20008010207 */
[C---:B------:R-:W-:Y:S01]  /*1a50*/  IMAD R14, R2.reuse, UR12, R21 ;  /* 0x0000000c020e7c24 */ /* 0x040fe2000f8e0215 */
[----:B------:R-:W-:Y:S01]  /*1a60*/  USHF.L.U32 UR6, UR5, 0x1, URZ ;  /* 0x0000000105067899 */ /* 0x000fe2000800063f */
[----:B------:R-:W-:Y:S01]  /*1a70*/  IMAD R2, R2, c[0x0][0x178], RZ ;  /* 0x00005e0002027a24 */ /* 0x000fe200078e02ff */
[----:B------:R-:W-:Y:S01]  /*1a80*/  USHF.L.U64.HI UR4, UR5, 0x1, UR4 ;  /* 0x0000000105047899 */ /* 0x000fe20008010204 */
[----:B------:R-:W-:-:S04]  /*1a90*/  IMAD.WIDE.U32 R20, R235, c[0x0][0x178], RZ ;  /* 0x00005e00eb147a25 */ /* 0x000fc800078e00ff */
[----:B------:R-:W-:Y:S01]  /*1aa0*/  IMAD R2, R235, c[0x0][0x17c], R2 ;  /* 0x00005f00eb027a24 */ /* 0x000fe200078e0202 */
[----:B------:R-:W-:Y:S01]  /*1ab0*/  LEA R0, P0, R20, R218, 0x6 ;  /* 0x000000da14007211 */ /* 0x000fe200078030ff */
[----:B------:R-:W-:Y:S01]  /*1ac0*/  IMAD.MOV.U32 R192, RZ, RZ, 0x20 ;  /* 0x00000020ffc07424 */ /* 0x000fe200078e00ff */
[----:B------:R-:W-:-:S04]  /*1ad0*/  DEPBAR.LE SB0, 0x1 ;  /* 0x000080400000791a */ /* 0x000fc80000000000 */
[----:B------:R-:W-:Y:S02]  /*1ae0*/  IMAD.IADD R2, R21, 0x1, R2 ;  /* 0x0000000115027824 */ /* 0x000fe400078e0202 */
[----:B------:R-:W-:Y:S01]  /*1af0*/  IMAD.SHL.U32 R196, R196, 0x2, RZ ;  /* 0x00000002c4c47824 */ /* 0x000fe200078e00ff */
[----:B------:R-:W-:Y:S01]  /*1b00*/  BAR.SYNC.DEFER_BLOCKING 0x0 ;  /* 0x0000000000007b1d */ /* 0x000fe20000010000 */
[----:B------:R-:W-:Y:S01]  /*1b10*/  IMAD R227, R220, c[0x0][0x20c], R227 ;  /* 0x00008300dce37a24 */ /* 0x000fe200078e02e3 */
[----:B------:R-:W-:Y:S01]  /*1b20*/  LEA.HI.X R3, R20, R205, R2, 0x6, P0 ;  /* 0x000000cd14037211 */ /* 0x000fe200000f3402 */
[----:B------:R-:W-:Y:S01]  /*1b30*/  IMAD.WIDE.U32 R220, R220, c[0x0][0x208], R4 ;  /* 0x00008200dcdc7a25 */ /* 0x000fe200078e0004 */
[----:B--2---:R-:W-:Y:S02]  /*1b40*/  LEA R22, P0, R0, c[0x0][0x160], 0x1 ;  /* 0x0000580000167a11 */ /* 0x004fe400078008ff */
[----:B------:R-:W-:Y:S01]  /*1b50*/  SEL R5, R192, 0xffffffe0, !P1 ;  /* 0xffffffe0c0057807 */ /* 0x000fe20004800000 */
[----:B------:R-:W-:Y:S01]  /*1b60*/  IMAD.SHL.U32 R18, R235, 0x40, RZ ;  /* 0x00000040eb127824 */ /* 0x000fe200078e00ff */
[----:B------:R-:W-:Y:S01]  /*1b70*/  LEA.HI.X R23, R0, c[0x0][0x164], R3, 0x1, P0 ;  /* 0x0000590000177a11 */ /* 0x000fe200000f0c03 */
[----:B------:R-:W-:Y:S01]  /*1b80*/  IMAD.IADD R227, R221, 0x1, R227 ;  /* 0x00000001dde37824 */ /* 0x000fe200078e02e3 */
[----:B------:R-:W-:Y:S01]  /*1b90*/  SEL R3, R199, 0xffffffc0, !P2 ;  /* 0xffffffc0c7037807 */ /* 0x000fe20005000000 */
[----:B------:R-:W-:Y:S01]  /*1ba0*/  IMAD.MOV.U32 R226, RZ, RZ, R220 ;  /* 0x000000ffffe27224 */ /* 0x000fe200078e00dc */
[----:B------:R-:W-:Y:S01]  /*1bb0*/  IADD3 R4, -R212, R215, -R18 ;  /* 0x000000d7d4047210 */ /* 0x000fe20007ffe912 */
[C---:B------:R-:W-:Y:S01]  /*1bc0*/  IMAD.IADD R19, R8.reuse, 0x1, -R19 ;  /* 0x0000000108137824 */ /* 0x040fe200078e0a13 */
[----:B------:R-:W-:Y:S01]  /*1bd0*/  ISETP.GT.AND P2, PT, R8, 0xf, PT ;  /* 0x0000000f0800780c */ /* 0x000fe20003f44270 */
[----:B------:R-:W-:Y:S01]  /*1be0*/  IMAD.IADD R2, R196, 0x1, R3 ;  /* 0x00000001c4027824 */ /* 0x000fe200078e0203 */
[----:B------:R-:W-:Y:S01]  /*1bf0*/  ISETP.LT.OR P0, PT, R4, 0x1, P4 ;  /* 0x000000010400780c */ /* 0x000fe20002701670 */
[----:B------:R-:W-:Y:S01]  /*1c00*/  IMAD.IADD R3, R196, 0x1, R5 ;  /* 0x00000001c4037824 */ /* 0x000fe200078e0205 */
[C---:B------:R-:W-:Y:S01]  /*1c10*/  ISETP.LT.OR P6, PT, R4.reuse, 0x21, P4 ;  /* 0x000000210400780c */ /* 0x040fe200027c1670 */
[----:B------:R-:W-:Y:S01]  /*1c20*/  IMAD.IADD R0, R5, 0x1, R2 ;  /* 0x0000000105007824 */ /* 0x000fe200078e0202 */
[C---:B------:R-:W-:Y:S01]  /*1c30*/  ISETP.LT.OR P5, PT, R4.reuse, 0x1, P3 ;  /* 0x000000010400780c */ /* 0x040fe20001fa1670 */
[----:B------:R-:W-:Y:S01]  /*1c40*/  IMAD.WIDE.U32 R20, R235, UR12, R226 ;  /* 0x0000000ceb147c25 */ /* 0x000fe2000f8e00e2 */
[----:B------:R-:W-:Y:S01]  /*1c50*/  ISETP.LT.OR P1, PT, R4, 0x21, P3 ;  /* 0x000000210400780c */ /* 0x000fe20001f21670 */
[----:B------:R2:W4:Y:S02]  /*1c60*/  LDSM.16.M88.4 R144, [R196+0x4080] ;  /* 0x00408000c490783b */ /* 0x0005240000000200 */
[----:B------:R-:W-:Y:S01]  /*1c70*/  IMAD.IADD R14, R21, 0x1, R14 ;  /* 0x00000001150e7824 */ /* 0x000fe200078e020e */
[----:B------:R-:W-:Y:S01]  /*1c80*/  SHF.R.S32.HI R4, RZ, 0x1f, R19 ;  /* 0x0000001fff047819 */ /* 0x000fe20000011413 */
[----:B------:R-:W-:Y:S01]  /*1c90*/  IMAD.SHL.U32 R21, R16, 0x20, RZ ;  /* 0x0000002010157824 */ /* 0x000fe200078e00ff */
[----:B------:R2:W1:Y:S01]  /*1ca0*/  LDSM.16.M88.4 R148, [R196+0x6080] ;  /* 0x00608000c494783b */ /* 0x0004620000000200 */
[----:B------:R-:W-:Y:S01]  /*1cb0*/  SHF.R.S32.HI R17, RZ, 0x1f, R18 ;  /* 0x0000001fff117819 */ /* 0x000fe20000011412 */
[----:B------:R-:W-:Y:S01]  /*1cc0*/  IMAD.IADD R13, R8, 0x1, -R13 ;  /* 0x00000001080d7824 */ /* 0x000fe200078e0a0d */
[----:B------:R-:W-:Y:S01]  /*1cd0*/  LEA.HI R5, R4, R19, RZ, 0x3 ;  /* 0x0000001304057211 */ /* 0x000fe200078f18ff */
[----:B------:R2:W1:Y:S01]  /*1ce0*/  LDSM.16.M88.4 R152, [R3+0x4080] ;  /* 0x004080000398783b */ /* 0x0004620000000200 */
[----:B------:R-:W-:-:S02]  /*1cf0*/  IMAD R195, R16, 0x200, R195 ;  /* 0x0000020010c37824 */ /* 0x000fc400078e02c3 */
[C---:B------:R-:W-:Y:S01]  /*1d00*/  LOP3.LUT R4, R5.reuse, 0xfffffff8, RZ, 0xc0, !PT ;  /* 0xfffffff805047812 */ /* 0x040fe200078ec0ff */
[----:B------:R2:W1:Y:S01]  /*1d10*/  LDSM.16.M88.4 R160, [R3+0x6080] ;  /* 0x0060800003a0783b */ /* 0x0004620000000200 */
[----:B------:R-:W-:Y:S02]  /*1d20*/  IMAD.SHL.U32 R194, R5, 0x40, RZ ;  /* 0x0000004005c27824 */ /* 0x000fe400078e00ff */
[----:B------:R-:W-:Y:S01]  /*1d30*/  IMAD.SHL.U32 R5, R16, 0x8, RZ ;  /* 0x0000000810057824 */ /* 0x000fe200078e00ff */
[----:B------:R2:W1:Y:S01]  /*1d40*/  LDSM.16.M88.4 R164, [R2+0x4080] ;  /* 0x0040800002a4783b */ /* 0x0004620000000200 */
[----:B------:R-:W-:Y:S01]  /*1d50*/  IMAD.IADD R4, R19, 0x1, -R4 ;  /* 0x0000000113047824 */ /* 0x000fe200078e0a04 */
[----:B------:R-:W-:Y:S01]  /*1d60*/  LOP3.LUT R194, R194, 0xfffffe00, RZ, 0xc0, !PT ;  /* 0xfffffe00c2c27812 */ /* 0x000fe200078ec0ff */
[----:B------:R-:W-:Y:S01]  /*1d70*/  IMAD.SHL.U32 R19, R10, 0x40, RZ ;  /* 0x000000400a137824 */ /* 0x000fe200078e00ff */
[----:B------:R2:W2:Y:S04]  /*1d80*/  LDSM.16.M88.4 R168, [R2+0x6080] ;  /* 0x0060800002a8783b */ /* 0x0004a80000000200 */
[----:B------:R1:W2:Y:S01]  /*1d90*/  LDSM.16.M88.4 R172, [R0+0x4080] ;  /* 0x0040800000ac783b */ /* 0x0002a20000000200 */
[----:B------:R-:W-:-:S03]  /*1da0*/  LOP3.LUT R19, R19, 0x1c0, RZ, 0xc0, !PT ;  /* 0x000001c013137812 */ /* 0x000fc600078ec0ff */
[----:B------:R1:W2:Y:S04]  /*1db0*/  LDSM.16.M88.4 R176, [R0+0x6080] ;  /* 0x0060800000b0783b */ /* 0x0002a80000000200 */
[----:B------:R-:W-:Y:S06]  /*1dc0*/  BAR.SYNC.DEFER_BLOCKING 0x0 ;  /* 0x0000000000007b1d */ /* 0x000fec0000010000 */
[----:B------:R-:W-:Y:S01]  /*1dd0*/  @!PT LDS RZ, [RZ] ;  /* 0x00000000fffff984 */ /* 0x000fe20000000800 */
[----:B------:R-:W-:Y:S01]  /*1de0*/  @!PT LDS RZ, [RZ] ;  /* 0x00000000fffff984 */ /* 0x000fe20000000800 */
[----:B------:R-:W-:Y:S01]  /*1df0*/  @!PT LDS RZ, [RZ] ;  /* 0x00000000fffff984 */ /* 0x000fe20000000800 */
[----:B------:R5:W-:Y:S01]  /*1e00*/  LDGSTS.E.BYPASS.LTC128B.128 [R6+0x4080], [R22.64], !P0 ;  /* 0x0408000016067fae */ /* 0x000be2000c101d4a */
[----:B-1----:R-:W-:-:S04]  /*1e10*/  IADD3 R26, P0, R22, UR13, RZ ;  /* 0x0000000d161a7c10 */ /* 0x002fc8000ff1e0ff */
[----:B------:R-:W-:-:S05]  /*1e20*/  IADD3.X R27, R23, UR8, RZ, P0, !PT ;  /* 0x00000008171b7c10 */ /* 0x000fca00087fe4ff */
[----:B------:R1:W-:Y:S01]  /*1e30*/  LDGSTS.E.BYPASS.LTC128B.128 [R6+0x5080], [R26.64], !P6 ;  /* 0x050800001a067fae */ /* 0x0003e2000f101d4a */
[----:B-----5:R-:W-:-:S04]  /*1e40*/  LEA R22, P0, R20, c[0x0][0x1f0], 0x1 ;  /* 0x00007c0014167a11 */ /* 0x020fc800078008ff */
[----:B------:R-:W-:Y:S01]  /*1e50*/  LEA.HI.X R23, R20, c[0x0][0x1f4], R14, 0x1, P0 ;  /* 0x00007d0014177a11 */ /* 0x000fe200000f0c0e */
[----:B------:R-:W-:Y:S01]  /*1e60*/  IMAD.SHL.U32 R20, R16, 0x10, RZ ;  /* 0x0000001010147824 */ /* 0x000fe200078e00ff */
[----:B------:R-:W-:Y:S02]  /*1e70*/  @!P2 IADD3 R15, P0, R18, R209, RZ ;  /* 0x000000d1120fa210 */ /* 0x000fe40007f1e0ff */
[----:B------:R-:W-:Y:S02]  /*1e80*/  IADD3 R16, R235, 0x1, RZ ;  /* 0x00000001eb107810 */ /* 0x000fe40007ffe0ff */
[----:B------:R-:W-:Y:S01]  /*1e90*/  LOP3.LUT R20, R20, 0x10, RZ, 0xc0, !PT ;  /* 0x0000001014147812 */ /* 0x000fe200078ec0ff */
[----:B------:R-:W-:Y:S01]  /*1ea0*/  @!P2 IMAD.X R14, R17, 0x1, R208, P0 ;  /* 0x00000001110ea824 */ /* 0x000fe200000e06d0 */
[----:B---3--:R-:W-:Y:S02]  /*1eb0*/  @!P2 LEA R24, P0, R15, c[0x0][0x258], 0x2 ;  /* 0x000096000f18aa11 */ /* 0x008fe400078010ff */
[----:B------:R-:W-:Y:S01]  /*1ec0*/  LOP3.LUT R197, R20, 0x8, R197, 0xf8, !PT ;  /* 0x0000000814c57812 */ /* 0x000fe200078ef8c5 */
[----:B------:R-:W-:Y:S01]  /*1ed0*/  IMAD.SHL.U32 R20, R11, 0x8, RZ ;  /* 0x000000080b147824 */ /* 0x000fe200078e00ff */
[----:B------:R-:W-:-:S02]  /*1ee0*/  @!P2 LEA.HI.X R25, R15, c[0x0][0x25c], R14, 0x2, P0 ;  /* 0x000097000f19aa11 */ /* 0x000fc400000f140e */
[----:B------:R-:W-:Y:S02]  /*1ef0*/  IADD3 R18, P0, R18, R207, RZ ;  /* 0x000000cf12127210 */ /* 0x000fe40007f1e0ff */
[----:B------:R-:W-:Y:S02]  /*1f00*/  LOP3.LUT R20, R20, 0x18, RZ, 0xc0, !PT ;  /* 0x0000001814147812 */ /* 0x000fe400078ec0ff */
[----:B------:R-:W-:Y:S01]  /*1f10*/  SHF.R.U32.HI R15, RZ, 0x3, R19 ;  /* 0x00000003ff0f7819 */ /* 0x000fe20000011613 */
[----:B------:R-:W-:Y:S01]  /*1f20*/  IMAD.X R17, R17, 0x1, R206, P0 ;  /* 0x0000000111117824 */ /* 0x000fe200000e06ce */
[----:B------:R-:W-:Y:S02]  /*1f30*/  LEA R28, P0, R18, c[0x0][0x280], 0x2 ;  /* 0x0000a000121c7a11 */ /* 0x000fe400078010ff */
[----:B------:R-:W-:Y:S02]  /*1f40*/  LOP3.LUT R14, R20, 0x20, R21, 0xf8, !PT ;  /* 0x00000020140e7812 */ /* 0x000fe400078ef815 */
[----:B------:R-:W-:-:S02]  /*1f50*/  LOP3.LUT R21, R12, 0x7ffffffc, RZ, 0xc0, !PT ;  /* 0x7ffffffc0c157812 */ /* 0x000fc400078ec0ff */
[----:B------:R-:W-:Y:S01]  /*1f60*/  LEA.HI.X R29, R18, c[0x0][0x284], R17, 0x2, P0 ;  /* 0x0000a100121d7a11 */ /* 0x000fe200000f1411 */
[----:B------:R-:W-:Y:S01]  /*1f70*/  @!P2 IMAD.SHL.U32 R17, R8, 0x10, RZ ;  /* 0x000000100811a824 */ /* 0x000fe200078e00ff */
[----:B------:R-:W-:Y:S01]  /*1f80*/  SHF.R.S32.HI R12, RZ, 0x1f, R13 ;  /* 0x0000001fff0c7819 */ /* 0x000fe2000001140d */
[----:B------:R-:W-:Y:S01]  /*1f90*/  IMAD.SHL.U32 R18, R4, 0x40, RZ ;  /* 0x0000004004127824 */ /* 0x000fe200078e00ff */
[----:B------:R-:W-:Y:S02]  /*1fa0*/  IADD3 R30, P0, R22, UR6, RZ ;  /* 0x00000006161e7c10 */ /* 0x000fe4000ff1e0ff */
[----:B------:R-:W-:Y:S01]  /*1fb0*/  LEA.HI R12, R12, R13, RZ, 0x2 ;  /* 0x0000000d0c0c7211 */ /* 0x000fe200078f10ff */
[----:B------:R3:W-:Y:S01]  /*1fc0*/  @!P2 LDGSTS.E.BYPASS.LTC128B.128 [R17+0xc080], [R24.64] ;  /* 0x0c0800001811afae */ /* 0x0007e2000b901d4a */
[----:B------:R-:W-:Y:S01]  /*1fd0*/  LOP3.LUT R15, R15, R19, R20, 0x1e, !PT ;  /* 0x000000130f0f7212 */ /* 0x000fe200078e1e14 */
[----:B------:R-:W-:Y:S01]  /*1fe0*/  @!P2 IMAD.SHL.U32 R19, R8, 0x10, RZ ;  /* 0x000000100813a824 */ /* 0x000fe200078e00ff */
[----:B------:R-:W-:Y:S01]  /*1ff0*/  IADD3.X R31, R23, UR4, RZ, P0, !PT ;  /* 0x00000004171f7c10 */ /* 0x000fe200087fe4ff */
[----:B------:R-:W0:Y:S01]  /*2000*/  LDGDEPBAR ;  /* 0x00000000000079af */ /* 0x000e220000000000 */
[----:B------:R-:W-:-:S02]  /*2010*/  ISETP.GE.AND P0, PT, R16, R211, PT ;  /* 0x000000d31000720c */ /* 0x000fc40003f06270 */
[----:B------:R-:W-:Y:S01]  /*2020*/  LOP3.LUT R18, R18, 0x1c0, RZ, 0xc0, !PT ;  /* 0x000001c012127812 */ /* 0x000fe200078ec0ff */
[----:B------:R5:W-:Y:S04]  /*2030*/  LDGSTS.E.BYPASS.LTC128B.128 [R6+0x8080], [R22.64], !P5 ;  /* 0x0808000016067fae */ /* 0x000be8000e901d4a */
[----:B------:R1:W-:Y:S04]  /*2040*/  LDGSTS.E.BYPASS.LTC128B.128 [R6+0x9080], [R30.64], !P1 ;  /* 0x090800001e067fae */ /* 0x0003e8000c901d4a */
[----:B------:R1:W-:Y:S04]  /*2050*/  @!P2 LDGSTS.E.BYPASS.LTC128B.128 [R19+0xc280], [R28.64] ;  /* 0x0c2800001c13afae */ /* 0x0003e8000b901d4a */
[----:B------:R-:W0:Y:S04]  /*2060*/  LDGDEPBAR ;  /* 0x00000000000079af */ /* 0x000e280000000000 */
[----:B------:R-:W0:Y:S01]  /*2070*/  LDGDEPBAR ;  /* 0x00000000000079af */ /* 0x000e220000000000 */
[----:B---3--:R-:W-:Y:S01]  /*2080*/  IMAD.IADD R17, R8, 0x1, -R21 ;  /* 0x0000000108117824 */ /* 0x008fe200078e0a15 */
[----:B------:R-:W-:-:S05]  /*2090*/  SHF.R.S32.HI R21, RZ, 0x2, R12 ;  /* 0x00000002ff157819 */ /* 0x000fca000001140c */
[----:B------:R-:W-:Y:S01]  /*20a0*/  IMAD R224, R198, 0x10, R21 ;  /* 0x00000010c6e07824 */ /* 0x000fe200078e0215 */
[----:B-----5:R-:W-:Y:S01]  /*20b0*/  LOP3.LUT R22, R18, 0x8, R5, 0xf8, !PT ;  /* 0x0000000812167812 */ /* 0x020fe200078ef805 */
[----:B------:R-:W-:-:S04]  /*20c0*/  IMAD.SHL.U32 R198, R198, 0x400, RZ ;  /* 0x00000400c6c67824 */ /* 0x000fc800078e00ff */
[----:B------:R-:W-:Y:S01]  /*20d0*/  IMAD R20, R17, 0x2, R198 ;  /* 0x0000000211147824 */ /* 0x000fe200078e02c6 */
[----:B-1----:R-:W-:-:S03]  /*20e0*/  SHF.R.U32.HI R19, RZ, 0x3, R18 ;  /* 0x00000003ff137819 */ /* 0x002fc60000011612 */
[----:B------:R-:W-:Y:S01]  /*20f0*/  IMAD.IADD R15, R20, 0x1, R15 ;  /* 0x00000001140f7824 */ /* 0x000fe200078e020f */
[----:B------:R-:W-:Y:S02]  /*2100*/  LOP3.LUT R5, R22, R19, RZ, 0x3c, !PT ;  /* 0x0000001316057212 */ /* 0x000fe400078e3cff */
[C-C-:B------:R-:W-:Y:S02]  /*2110*/  LOP3.LUT R197, R19.reuse, R197, R18.reuse, 0x1e, !PT ;  /* 0x000000c513c57212 */ /* 0x140fe400078e1e12 */
[----:B------:R-:W-:Y:S02]  /*2120*/  LOP3.LUT R19, R19, R14, R18, 0x1e, !PT ;  /* 0x0000000e13137212 */ /* 0x000fe400078e1e12 */
[-C--:B------:R-:W-:Y:S02]  /*2130*/  IADD3 R198, R5, R194.reuse, R198 ;  /* 0x000000c205c67210 */ /* 0x080fe40007ffe0c6 */
[-C--:B------:R-:W-:Y:S02]  /*2140*/  LOP3.LUT R197, R197, R194.reuse, RZ, 0xfc, !PT ;  /* 0x000000c2c5c57212 */ /* 0x080fe400078efcff */
[----:B------:R-:W-:Y:S01]  /*2150*/  LOP3.LUT R194, R19, R194, RZ, 0xfc, !PT ;  /* 0x000000c213c27212 */ /* 0x000fe200078efcff */
[----:B------:R-:W-:Y:S05]  /*2160*/  @P0 BRA `(.L_x_737) ;  /* 0x0000018000000947 */ /* 0x000fea0003800000 */
[----:B--2-4-:R-:W-:Y:S01]  /*2170*/  SHF.R.S32.HI R14, RZ, 0x1f, R16 ;  /* 0x0000001fff0e7819 */ /* 0x014fe20000011410 */
        /* <DEDUP_REMOVED lines=22> */
.L_x_738:
[----:B------:R-:W-:Y:S05]  /*22e0*/  BSYNC B0 ;  /* 0x0000000000007941 */ /* 0x000fea0003800000 */
.L_x_737:
[----:B-12-4-:R-:W-:Y:S01]  /*22f0*/  SHF.R.S32.HI R6, RZ, 0x1f, R11 ;  /* 0x0000001fff067819 */ /* 0x016fe2000001140b */
[----:B------:R-:W0:Y:S01]  /*2300*/  LDGDEPBAR ;  /* 0x00000000000079af */ /* 0x000e220000000000 */
[----:B------:R-:W-:Y:S01]  /*2310*/  LOP3.LUT R12, R12, 0x7ffffffc, RZ, 0xc0, !PT ;  /* 0x7ffffffc0c0c7812 */ /* 0x000fe200078ec0ff */
[----:B------:R-:W-:Y:S01]  /*2320*/  IMAD.SHL.U32 R195, R195, 0x2, RZ ;  /* 0x00000002c3c37824 */ /* 0x000fe200078e00ff */
[----:B------:R-:W-:Y:S01]  /*2330*/  LEA.HI R5, R6, R11, RZ, 0x2 ;  /* 0x0000000b06057211 */ /* 0x000fe200078f10ff */
[----:B------:R-:W-:Y:S01]  /*2340*/  IMAD.MOV.U32 R231, RZ, RZ, 0x1 ;  /* 0x00000001ffe77424 */ /* 0x000fe200078e00ff */
[----:B------:R-:W-:Y:S01]  /*2350*/  LOP3.LUT P5, RZ, R10, 0x4, RZ, 0xc0, !PT ;  /* 0x000000040aff7812 */ /* 0x000fe200078ac0ff */
[----:B------:R-:W-:Y:S01]  /*2360*/  IMAD.IADD R12, R13, 0x1, -R12 ;  /* 0x000000010d0c7824 */ /* 0x000fe200078e0a0c */
[----:B------:R-:W-:Y:S01]  /*2370*/  LOP3.LUT R6, R5, 0x1ffffffc, RZ, 0xc0, !PT ;  /* 0x1ffffffc05067812 */ /* 0x000fe200078ec0ff */
[----:B------:R-:W-:Y:S01]  /*2380*/  IMAD.MOV.U32 R230, RZ, RZ, RZ ;  /* 0x000000ffffe67224 */ /* 0x000fe200078e00ff */
[----:B------:R-:W-:Y:S01]  /*2390*/  LEA R229, R15, 0xc480, 0x1 ;  /* 0x0000c4800fe57811 */ /* 0x000fe200078e08ff */
[----:B------:R-:W-:Y:S01]  /*23a0*/  IMAD.MOV.U32 R193, RZ, RZ, RZ ;  /* 0x000000ffffc17224 */ /* 0x000fe200078e00ff */
[C---:B------:R-:W-:Y:S01]  /*23b0*/  LOP3.LUT P1, RZ, R4.reuse, 0x2, RZ, 0xc0, !PT ;  /* 0x0000000204ff7812 */ /* 0x040fe2000782c0ff */
[----:B------:R-:W-:Y:S01]  /*23c0*/  IMAD.IADD R11, R11, 0x1, -R6 ;  /* 0x000000010b0b7824 */ /* 0x000fe200078e0a06 */
[----:B------:R-:W-:Y:S01]  /*23d0*/  LOP3.LUT P0, RZ, R4, 0x4, RZ, 0xc0, !PT ;  /* 0x0000000404ff7812 */ /* 0x000fe2000780c0ff */
[----:B------:R-:W-:Y:S01]  /*23e0*/  CS2R R126, SRZ ;  /* 0x00000000007e7805 */ /* 0x000fe2000001ff00 */
[----:B------:R-:W-:Y:S01]  /*23f0*/  IADD3 R233, R229, 0x40, RZ ;  /* 0x00000040e5e97810 */ /* 0x000fe20007ffe0ff */
[----:B------:R-:W-:Y:S01]  /*2400*/  IMAD R232, R11, 0x4, R12 ;  /* 0x000000040be87824 */ /* 0x000fe200078e020c */
[----:B------:R-:W-:Y:S01]  /*2410*/  LEA R194, R194, 0x80, 0x1 ;  /* 0x00000080c2c27811 */ /* 0x000fe200078e08ff */
[----:B------:R-:W-:Y:S01]  /*2420*/  CS2R R124, SRZ ;  /* 0x00000000007c7805 */ /* 0x000fe2000001ff00 */
[----:B------:R-:W-:Y:S01]  /*2430*/  CS2R R130, SRZ ;  /* 0x0000000000827805 */ /* 0x000fe2000001ff00 */
        /* <DEDUP_REMOVED lines=32> */
[----:B------:R-:W-:-:S02]  /*2640*/  SEL R199, R199, 0xffffffc0, !P0 ;  /* 0xffffffc0c7c77807 */ /* 0x000fc40004000000 */
[----:B------:R-:W-:Y:S02]  /*2650*/  @P5 IADD3 R233, R229, -0x40, RZ ;  /* 0xffffffc0e5e95810 */ /* 0x000fe40007ffe0ff */
.L_x_741:
        /* <DEDUP_REMOVED lines=100> */
.L_x_739:
[-C--:B-1----:R-:W-:Y:S01]  /*2ca0*/  HMMA.16816.F32.BF16 R36, R132, R144.reuse, RZ ;  /* 0x000000908424723c */ /* 0x082fe200000418ff */
[----:B------:R-:W0:Y:S03]  /*2cb0*/  LDGDEPBAR ;  /* 0x00000000000079af */ /* 0x000e260000000000 */
[----:B------:R-:W-:Y:S04]  /*2cc0*/  LEA R237, R235, 0x1, 0x6 ;  /* 0x00000001ebed7811 */ /* 0x000fe800078e30ff */
[C---:B------:R-:W-:Y:S04]  /*2cd0*/  HMMA.16816.F32.BF16 R40, R136.reuse, R144, RZ ;  /* 0x000000908828723c */ /* 0x040fe800000418ff */
[----:B------:R-:W-:Y:S04]  /*2ce0*/  IADD3 R237, R213, R237, -R210 ;  /* 0x000000edd5ed7210 */ /* 0x000fe80007ffe8d2 */
[-C--:B------:R-:W-:Y:S01]  /*2cf0*/  HMMA.16816.F32.BF16 R44, R136, R146.reuse, RZ ;  /* 0x00000092882c723c */ /* 0x080fe200000418ff */
[----:B------:R-:W-:Y:S05]  /*2d00*/  IADD3 R237, R224, R237, -R215 ;  /* 0x000000ede0ed7210 */ /* 0x000fea0007ffe8d7 */
[----:B------:R-:W-:Y:S02]  /*2d10*/  IMAD.IADD R237, R237, 0x1, -R232 ;  /* 0x00000001eded7824 */ /* 0x000fe400078e0ae8 */
[C---:B------:R-:W-:Y:S04]  /*2d20*/  HMMA.16816.F32.BF16 R48, R132.reuse, R146, RZ ;  /* 0x000000928430723c */ /* 0x040fe800000418ff */
[C---:B------:R-:W-:Y:S02]  /*2d30*/  IMNMX R199, R234.reuse, R237, PT ;  /* 0x000000edeac77217 */ /* 0x040fe40003800200 */
[----:B------:R-:W-:Y:S02]  /*2d40*/  IADD3 R239, R237, 0x8, RZ ;  /* 0x00000008edef7810 */ /* 0x000fe40007ffe0ff */
[-C--:B------:R-:W-:Y:S01]  /*2d50*/  HMMA.16816.F32.BF16 R52, R132, R148.reuse, RZ ;  /* 0x000000948434723c */ /* 0x080fe200000418ff */
[C---:B------:R-:W-:Y:S03]  /*2d60*/  ISETP.GT.AND P1, PT, R199.reuse, RZ, PT ;  /* 0x000000ffc700720c */ /* 0x040fe60003f24270 */
[----:B------:R-:W-:Y:S02]  /*2d70*/  IMNMX R238, R234, R239, PT ;  /* 0x000000efeaee7217 */ /* 0x000fe40003800200 */
[----:B------:R-:W-:Y:S02]  /*2d80*/  FSEL R189, R4, -INF , P1 ;  /* 0xff80000004bd7808 */ /* 0x000fe40000800000 */
        /* <DEDUP_REMOVED lines=41> */
[C---:B------:R-:W-:Y:S01]  /*3020*/  ISETP.GT.AND P1, PT, R238.reuse, 0x1, PT ;  /* 0x00000001ee00780c */ /* 0x040fe20003f24270 */
[-C--:B------:R-:W-:Y:S01]  /*3030*/  HMMA.16816.F32.BF16 R60, R156, R162.reuse, R60 ;  /* 0x000000a29c3c723c */ /* 0x080fe2000004183c */
[----:B------:R-:W-:Y:S03]  /*3040*/  MUFU.EX2 R6, R202 ;  /* 0x000000ca00067308 */ /* 0x000fe60000000800 */
[----:B------:R-:W-:Y:S01]  /*3050*/  FSEL R7, R7, -INF , P1 ;  /* 0xff80000007077808 */ /* 0x000fe20000800000 */
[--C-:B------:R-:W-:Y:S01]  /*3060*/  FFMA.FTZ R240, R199, c[0x0][0x29c], -R190.reuse ;  /* 0x0000a700c7f07a23 */ /* 0x100fe200000108be */
[----:B------:R-:W-:Y:S02]  /*3070*/  ISETP.GT.AND P1, PT, R238, 0x20, PT ;  /* 0x00000020ee00780c */ /* 0x000fe40003f24270 */
[----:B------:R-:W-:Y:S03]  /*3080*/  HMMA.16816.F32.BF16 R64, R140, R162, R64 ;  /* 0x000000a28c40723c */ /* 0x000fe60000041840 */
[----:B------:R2:W-:Y:S01]  /*3090*/  MUFU.EX2 R202, R240 ;  /* 0x000000f000ca7308 */ /* 0x0005e20000000800 */
[--C-:B------:R-:W-:Y:S01]  /*30a0*/  FFMA.FTZ R239, R7, c[0x0][0x29c], -R190.reuse ;  /* 0x0000a70007ef7a23 */ /* 0x100fe200000108be */
[----:B------:R-:W-:Y:S02]  /*30b0*/  FSEL R199, R18, -INF , P1 ;  /* 0xff80000012c77808 */ /* 0x000fe40000800000 */
[C---:B------:R-:W-:Y:S01]  /*30c0*/  ISETP.GT.AND P1, PT, R238.reuse, 0x21, PT ;  /* 0x00000021ee00780c */ /* 0x040fe20003f24270 */
[-C--:B-1----:R-:W-:Y:S05]  /*30d0*/  HMMA.16816.F32.BF16 R36, R132, R164.reuse, R36 ;  /* 0x000000a48424723c */ /* 0x082fea0000041824 */
[----:B------:R1:W-:Y:S01]  /*30e0*/  MUFU.EX2 R7, R239 ;  /* 0x000000ef00077308 */ /* 0x0003e20000000800 */
[----:B------:R-:W-:Y:S01]  /*30f0*/  FSEL R19, R19, -INF , P1 ;  /* 0xff80000013137808 */ /* 0x000fe20000800000 */
[--C-:B------:R-:W-:Y:S01]  /*3100*/  FFMA.FTZ R18, R199, c[0x0][0x29c], -R190.reuse ;  /* 0x0000a700c7127a23 */ /* 0x100fe200000108be */
[C---:B------:R-:W-:Y:S04]  /*3110*/  HMMA.16816.F32.BF16 R40, R136.reuse, R164, R40 ;  /* 0x000000a48828723c */ /* 0x040fe80000041828 */
[----:B------:R-:W-:Y:S03]  /*3120*/  ISETP.GT.AND P1, PT, R238, 0x40, PT ;  /* 0x00000040ee00780c */ /* 0x000fe60003f24270 */
[----:B------:R-:W3:Y:S01]  /*3130*/  MUFU.EX2 R201, R241 ;  /* 0x000000f100c97308 */ /* 0x000ee20000000800 */
[-C--:B------:R-:W-:Y:S04]  /*3140*/  HMMA.16816.F32.BF16 R44, R136, R166.reuse, R44 ;  /* 0x000000a6882c723c */ /* 0x080fe8000004182c */
[----:B------:R-:W-:Y:S01]  /*3150*/  FSEL R199, R22, -INF , P1 ;  /* 0xff80000016c77808 */ /* 0x000fe20000800000 */
[--C-:B--2---:R-:W-:Y:S01]  /*3160*/  FFMA.FTZ R240, R19, c[0x0][0x29c], -R190.reuse ;  /* 0x0000a70013f07a23 */ /* 0x104fe200000108be */
[C---:B------:R-:W-:Y:S02]  /*3170*/  ISETP.GT.AND P1, PT, R238.reuse, 0x41, PT ;  /* 0x00000041ee00780c */ /* 0x040fe40003f24270 */
[C---:B------:R-:W-:Y:S01]  /*3180*/  HMMA.16816.F32.BF16 R48, R132.reuse, R166, R48 ;  /* 0x000000a68430723c */ /* 0x040fe20000041830 */
[----:B------:R-:W-:Y:S03]  /*3190*/  MUFU.EX2 R19, R240 ;  /* 0x000000f000137308 */ /* 0x000fe60000000800 */
[----:B------:R-:W-:Y:S01]  /*31a0*/  FSEL R23, R23, -INF , P1 ;  /* 0xff80000017177808 */ /* 0x000fe20000800000 */
[--C-:B------:R-:W-:Y:S01]  /*31b0*/  FFMA.FTZ R22, R199, c[0x0][0x29c], -R190.reuse ;  /* 0x0000a700c7167a23 */ /* 0x100fe200000108be */
[----:B------:R-:W-:Y:S01]  /*31c0*/  ISETP.GT.AND P1, PT, R238, 0x60, PT ;  /* 0x00000060ee00780c */ /* 0x000fe20003f24270 */
[----:B------:R-:W-:Y:S01]  /*31d0*/  IMAD.MOV.U32 R199, RZ, RZ, 0x40 ;  /* 0x00000040ffc77424 */ /* 0x000fe200078e00ff */
[-C--:B------:R-:W-:Y:S03]  /*31e0*/  HMMA.16816.F32.BF16 R52, R132, R168.reuse, R52 ;  /* 0x000000a88434723c */ /* 0x080fe60000041834 */
[----:B------:R-:W2:Y:S01]  /*31f0*/  MUFU.EX2 R18, R18 ;  /* 0x0000001200127308 */ /* 0x000ea20000000800 */
[----:B------:R-:W-:Y:S01]  /*3200*/  FSEL R181, R34, -INF , P1 ;  /* 0xff80000022b57808 */ /* 0x000fe20000800000 */
[--C-:B-1----:R-:W-:Y:S01]  /*3210*/  FFMA.FTZ R239, R23, c[0x0][0x29c], -R190.reuse ;  /* 0x0000a70017ef7a23 */ /* 0x102fe200000108be */
[----:B------:R-:W-:Y:S02]  /*3220*/  ISETP.GT.AND P1, PT, R238, 0x61, PT ;  /* 0x00000061ee00780c */ /* 0x000fe40003f24270 */
[----:B------:R-:W-:Y:S01]  /*3230*/  SEL R199, R199, 0xffffffc0, !P0 ;  /* 0xffffffc0c7c77807 */ /* 0x000fe20004000000 */
[----:B------:R-:W-:Y:S01]  /*3240*/  FFMA.FTZ R34, R181, c[0x0][0x29c], -R190 ;  /* 0x0000a700b5227a23 */ /* 0x000fe200000108be */
[C---:B------:R-:W-:Y:S03]  /*3250*/  HMMA.16816.F32.BF16 R56, R136.reuse, R168, R56 ;  /* 0x000000a88838723c */ /* 0x040fe60000041838 */
[----:B------:R-:W-:Y:S01]  /*3260*/  MUFU.EX2 R23, R239 ;  /* 0x000000ef00177308 */ /* 0x000fe20000000800 */
[----:B------:R-:W-:Y:S02]  /*3270*/  FSEL R35, R35, -INF , P1 ;  /* 0xff80000023237808 */ /* 0x000fe40000800000 */
[----:B------:R-:W-:Y:S02]  /*3280*/  IADD3 R181, R237, 0x20, RZ ;  /* 0x00000020edb57810 */ /* 0x000fe40007ffe0ff */
[----:B------:R-:W-:Y:S01]  /*3290*/  IADD3 R180, R199, R180, R192 ;  /* 0x000000b4c7b47210 */ /* 0x000fe20007ffe0c0 */
[----:B------:R-:W-:Y:S01]  /*32a0*/  FFMA.FTZ R190, R35, c[0x0][0x29c], -R190 ;  /* 0x0000a70023be7a23 */ /* 0x000fe200000108be */
[-C--:B------:R-:W-:Y:S03]  /*32b0*/  HMMA.16816.F32.BF16 R60, R136, R170.reuse, R60 ;  /* 0x000000aa883c723c */ /* 0x080fe6000004183c */
[----:B------:R-:W1:Y:S01]  /*32c0*/  LDSM.16.M88.4 R140, [R180+0x8080] ;  /* 0x00808000b48c783b */ /* 0x000e620000000200 */
[----:B------:R4:W-:Y:S01]  /*32d0*/  MUFU.EX2 R35, R190 ;  /* 0x000000be00237308 */ /* 0x0009e20000000800 */
[----:B------:R-:W-:Y:S02]  /*32e0*/  IMNMX R181, R234, R181, PT ;  /* 0x000000b5eab57217 */ /* 0x000fe40003800200 */
[----:B---3--:R-:W-:Y:S01]  /*32f0*/  F2FP.BF16.PACK_AB R242, R6, R201 ;  /* 0x000000c906f2723e */ /* 0x008fe200000010ff */
[----:B------:R-:W-:Y:S03]  /*3300*/  HMMA.16816.F32.BF16 R64, R132, R170, R64 ;  /* 0x000000aa8440723c */ /* 0x000fe60000041840 */
[----:B------:R3:W5:Y:S01]  /*3310*/  LDSM.16.M88.4 R156, [R180+0x9080] ;  /* 0x00908000b49c783b */ /* 0x0007620000000200 */
[----:B------:R-:W-:Y:S02]  /*3320*/  ISETP.GT.AND P1, PT, R181, RZ, PT ;  /* 0x000000ffb500720c */ /* 0x000fe40003f24270 */
[----:B------:R-:W-:Y:S01]  /*3330*/  IADD3 R237, R237, 0x28, RZ ;  /* 0x00000028eded7810 */ /* 0x000fe20007ffe0ff */
[----:B------:R-:W1:Y:S01]  /*3340*/  MUFU.EX2 R34, R34 ;  /* 0x0000002200227308 */ /* 0x000e620000000800 */
[----:B------:R-:W-:Y:S02]  /*3350*/  FSEL R238, R8, -INF , P1 ;  /* 0xff80000008ee7808 */ /* 0x000fe40000800000 */
[C---:B------:R-:W-:Y:S02]  /*3360*/  ISETP.GT.AND P1, PT, R181.reuse, 0x1, PT ;  /* 0x00000001b500780c */ /* 0x040fe40003f24270 */
[----:B------:R-:W-:Y:S01]  /*3370*/  ISETP.GT.AND P6, PT, R181, 0x60, PT ;  /* 0x00000060b500780c */ /* 0x000fe20003fc4270 */
[--C-:B------:R-:W-:Y:S01]  /*3380*/  FFMA.FTZ R8, R238, c[0x0][0x29c], -R185.reuse ;  /* 0x0000a700ee087a23 */ /* 0x100fe200000108b9 */
[----:B------:R-:W-:Y:S02]  /*3390*/  FSEL R238, R9, -INF , P1 ;  /* 0xff80000009ee7808 */ /* 0x000fe40000800000 */
[C---:B------:R-:W-:Y:S01]  /*33a0*/  ISETP.GT.AND P1, PT, R181.reuse, 0x20, PT ;  /* 0x00000020b500780c */ /* 0x040fe20003f24270 */
[----:B------:R-:W-:Y:S01]  /*33b0*/  MUFU.EX2 R22, R22 ;  /* 0x0000001600167308 */ /* 0x000fe20000000800 */
[C---:B------:R-:W-:Y:S01]  /*33c0*/  ISETP.GT.AND P5, PT, R181.reuse, 0x61, PT ;  /* 0x00000061b500780c */ /* 0x040fe20003fa4270 */
[--C-:B------:R-:W-:Y:S01]  /*33d0*/  FFMA.FTZ R9, R238, c[0x0][0x29c], -R185.reuse ;  /* 0x0000a700ee097a23 */ /* 0x100fe200000108b9 */
[----:B------:R-:W-:Y:S02]  /*33e0*/  FSEL R12, R12, -INF , P1 ;  /* 0xff8000000c0c7808 */ /* 0x000fe40000800000 */
[----:B------:R-:W-:Y:S03]  /*33f0*/  ISETP.GT.AND P1, PT, R181, 0x21, PT ;  /* 0x00000021b500780c */ /* 0x000fe60003f24270 */
[--C-:B----4-:R-:W-:Y:S01]  /*3400*/  FFMA.FTZ R190, R12, c[0x0][0x29c], -R185.reuse ;  /* 0x0000a7000cbe7a23 */ /* 0x110fe200000108b9 */
[----:B---3--:R-:W-:Y:S01]  /*3410*/  FSEL R180, R13, -INF , P1 ;  /* 0xff8000000db47808 */ /* 0x008fe20000800000 */
[----:B------:R-:W3:Y:S01]  /*3420*/  MUFU.EX2 R8, R8 ;  /* 0x0000000800087308 */ /* 0x000ee20000000800 */
[C---:B------:R-:W-:Y:S03]  /*3430*/  ISETP.GT.AND P1, PT, R181.reuse, 0x40, PT ;  /* 0x00000040b500780c */ /* 0x040fe60003f24270 */
[--C-:B------:R-:W-:Y:S01]  /*3440*/  FFMA.FTZ R13, R180, c[0x0][0x29c], -R185.reuse ;  /* 0x0000a700b40d7a23 */ /* 0x100fe200000108b9 */
[----:B------:R-:W-:Y:S02]  /*3450*/  FSEL R180, R24, -INF , P1 ;  /* 0xff80000018b47808 */ /* 0x000fe40000800000 */
[----:B------:R-:W-:Y:S01]  /*3460*/  ISETP.GT.AND P1, PT, R181, 0x41, PT ;  /* 0x00000041b500780c */ /* 0x000fe20003f24270 */
[-C--:B-1----:R-:W-:Y:S02]  /*3470*/  HMMA.16816.F32.BF16 R36, R140, R172.reuse, R36 ;  /* 0x000000ac8c24723c */ /* 0x082fe40000041824 */
[----:B------:R1:W-:Y:S03]  /*3480*/  MUFU.EX2 R12, R190 ;  /* 0x000000be000c7308 */ /* 0x0003e60000000800 */
[--C-:B------:R-:W-:Y:S01]  /*3490*/  FFMA.FTZ R24, R180, c[0x0][0x29c], -R185.reuse ;  /* 0x0000a700b4187a23 */ /* 0x100fe200000108b9 */
[----:B------:R-:W-:Y:S02]  /*34a0*/  IMNMX R180, R234, R237, PT ;  /* 0x000000edeab47217 */ /* 0x000fe40003800200 */
[C---:B-----5:R-:W-:Y:S04]  /*34b0*/  HMMA.16816.F32.BF16 R40, R156.reuse, R172, R40 ;  /* 0x000000ac9c28723c */ /* 0x060fe80000041828 */
[----:B------:R-:W4:Y:S04]  /*34c0*/  MUFU.EX2 R9, R9 ;  /* 0x0000000900097308 */ /* 0x000f280000000800 */
[-C--:B------:R-:W-:Y:S06]  /*34d0*/  HMMA.16816.F32.BF16 R44, R156, R174.reuse, R44 ;  /* 0x000000ae9c2c723c */ /* 0x080fec000004182c */
[----:B------:R-:W5:Y:S02]  /*34e0*/  MUFU.EX2 R13, R13 ;  /* 0x0000000d000d7308 */ /* 0x000f640000000800 */
[C---:B------:R-:W-:Y:S04]  /*34f0*/  HMMA.16816.F32.BF16 R48, R140.reuse, R174, R48 ;  /* 0x000000ae8c30723c */ /* 0x040fe80000041830 */
[----:B-1----:R-:W-:Y:S02]  /*3500*/  FSEL R190, R25, -INF , P1 ;  /* 0xff80000019be7808 */ /* 0x002fe40000800000 */
[----:B------:R-:W1:Y:S01]  /*3510*/  LDS R25, [R183+0xc280] ;  /* 0x00c28000b7197984 */ /* 0x000e620000000800 */
        /* <DEDUP_REMOVED lines=13> */
[----:B------:R-:W2:Y:S02]  /*35f0*/  LDS R14, [R183+0xc2a0] ;  /* 0x00c2a000b70e7984 */ /* 0x000ea40000000800 */
[----:B------:R-:W-:Y:S01]  /*3600*/  ISETP.GT.AND P1, PT, R180, 0x21, PT ;  /* 0x00000021b400780c */ /* 0x000fe20003f24270 */
[----:B------:R-:W-:Y:S01]  /*3610*/  FFMA.FTZ R185, R28, c[0x0][0x29c], -R185 ;  /* 0x0000a7001cb97a23 */ /* 0x000fe200000108b9 */
[C---:B------:R-:W-:Y:S01]  /*3620*/  ISETP.GT.AND P6, PT, R180.reuse, 0x1, PT ;  /* 0x00000001b400780c */ /* 0x040fe20003fc4270 */
[--C-:B------:R-:W-:Y:S01]  /*3630*/  FFMA.FTZ R29, R29, c[0x0][0x29c], -R184.reuse ;  /* 0x0000a7001d1d7a23 */ /* 0x100fe200000108b8 */
[----:B------:R-:W-:Y:S01]  /*3640*/  FSEL R15, R15, -INF , P1 ;  /* 0xff8000000f0f7808 */ /* 0x000fe20000800000 */
[----:B------:R-:W-:Y:S01]  /*3650*/  HMMA.16816.F32.BF16 R64, R140, R178, R64 ;  /* 0x000000b28c40723c */ /* 0x000fe20000041840 */
[----:B------:R-:W2:Y:S03]  /*3660*/  MUFU.EX2 R10, R10 ;  /* 0x0000000a000a7308 */ /* 0x000ea60000000800 */
        /* <DEDUP_REMOVED lines=9> */
[--C-:B-1----:R-:W-:Y:S01]  /*3700*/  FADD.FTZ R26, R37, -R25.reuse ;  /* 0x80000019251a7221 */ /* 0x102fe20000010000 */
[----:B------:R-:W-:Y:S01]  /*3710*/  FSEL R241, R30, -INF , P5 ;  /* 0xff8000001ef17808 */ /* 0x000fe20002800000 */
[--C-:B------:R-:W-:Y:S01]  /*3720*/  FADD.FTZ R243, R36, -R25.reuse ;  /* 0x8000001924f37221 */ /* 0x100fe20000010000 */
[----:B------:R-:W-:Y:S01]  /*3730*/  ISETP.GT.AND P1, PT, R180, 0x61, PT ;  /* 0x00000061b400780c */ /* 0x000fe20003f24270 */
[----:B------:R-:W-:Y:S01]  /*3740*/  FMUL.FTZ R28, R187, R26 ;  /* 0x0000001abb1c7220 */ /* 0x000fe20000410000 */
[----:B------:R-:W-:Y:S01]  /*3750*/  FSEL R27, R27, -INF , P6 ;  /* 0xff8000001b1b7808 */ /* 0x000fe20003000000 */
[----:B------:R-:W1:Y:S01]  /*3760*/  LDS R26, [R183+0xc300] ;  /* 0x00c30000b71a7984 */ /* 0x000e620000000800 */
[----:B------:R2:W-:Y:S01]  /*3770*/  MUFU.EX2 R30, R11 ;  /* 0x0000000b001e7308 */ /* 0x0005e20000000800 */
[----:B------:R-:W-:Y:S01]  /*3780*/  FSEL R31, R31, -INF , P1 ;  /* 0xff8000001f1f7808 */ /* 0x000fe20000800000 */
[--C-:B------:R-:W-:Y:S01]  /*3790*/  FADD.FTZ R180, R49, -R25.reuse ;  /* 0x8000001931b47221 */ /* 0x100fe20000010000 */
[----:B------:R-:W1:Y:S01]  /*37a0*/  LDS R183, [R183+0xc320] ;  /* 0x00c32000b7b77984 */ /* 0x000e620000000800 */
[--C-:B------:R-:W-:Y:S02]  /*37b0*/  FFMA.FTZ R27, R27, c[0x0][0x29c], -R184.reuse ;  /* 0x0000a7001b1b7a23 */ /* 0x100fe400000108b8 */
[--C-:B------:R-:W-:Y:S02]  /*37c0*/  FFMA.FTZ R239, R239, c[0x0][0x29c], -R184.reuse ;  /* 0x0000a700efef7a23 */ /* 0x100fe400000108b8 */
[--C-:B------:R-:W-:Y:S02]  /*37d0*/  FFMA.FTZ R241, R241, c[0x0][0x29c], -R184.reuse ;  /* 0x0000a700f1f17a23 */ /* 0x100fe400000108b8 */
[----:B------:R-:W1:Y:S01]  /*37e0*/  MUFU.EX2 R185, R185 ;  /* 0x000000b900b97308 */ /* 0x000e620000000800 */
[----:B------:R-:W-:Y:S02]  /*37f0*/  FFMA.FTZ R184, R31, c[0x0][0x29c], -R184 ;  /* 0x0000a7001fb87a23 */ /* 0x000fe400000108b8 */
[--C-:B------:R-:W-:Y:S02]  /*3800*/  FADD.FTZ R31, R48, -R25.reuse ;  /* 0x80000019301f7221 */ /* 0x100fe40000010000 */
[----:B------:R-:W-:Y:S01]  /*3810*/  FMUL.FTZ R243, R182, R243 ;  /* 0x000000f3b6f37220 */ /* 0x000fe20000410000 */
[----:B------:R-:W-:Y:S01]  /*3820*/  F2FP.BF16.PACK_AB R182, R187, R182 ;  /* 0x000000b6bbb6723e */ /* 0x000fe200000010ff */
[--C-:B------:R-:W-:Y:S02]  /*3830*/  FADD.FTZ R187, R52, -R25.reuse ;  /* 0x8000001934bb7221 */ /* 0x100fe40000010000 */
[--C-:B------:R-:W-:Y:S01]  /*3840*/  FADD.FTZ R190, R53, -R25.reuse ;  /* 0x8000001935be7221 */ /* 0x100fe20000010000 */
[----:B------:R-:W1:Y:S01]  /*3850*/  MUFU.EX2 R29, R29 ;  /* 0x0000001d001d7308 */ /* 0x000e620000000800 */
[----:B------:R-:W-:Y:S01]  /*3860*/  STS [R229], R182 ;  /* 0x000000b6e5007388 */ /* 0x000fe20000000800 */
[--C-:B------:R-:W-:Y:S01]  /*3870*/  FADD.FTZ R238, R64, -R25.reuse ;  /* 0x8000001940ee7221 */ /* 0x100fe20000010000 */
[----:B------:R-:W-:Y:S01]  /*3880*/  F2FP.BF16.PACK_AB R28, R28, R243 ;  /* 0x000000f31c1c723e */ /* 0x000fe200000010ff */
[----:B------:R-:W-:Y:S02]  /*3890*/  FADD.FTZ R25, R65, -R25 ;  /* 0x8000001941197221 */ /* 0x000fe40000010000 */
[--C-:B--2---:R-:W-:Y:S02]  /*38a0*/  FADD.FTZ R11, R38, -R14.reuse ;  /* 0x8000000e260b7221 */ /* 0x104fe40000010000 */
[--C-:B------:R-:W-:Y:S02]  /*38b0*/  FADD.FTZ R240, R39, -R14.reuse ;  /* 0x8000000e27f07221 */ /* 0x100fe40000010000 */
[C---:B------:R-:W-:Y:S01]  /*38c0*/  FMUL.FTZ R180, R189.reuse, R180 ;  /* 0x000000b4bdb47220 */ /* 0x040fe20000410000 */
[----:B------:R-:W2:Y:S01]  /*38d0*/  MUFU.EX2 R237, R237 ;  /* 0x000000ed00ed7308 */ /* 0x000ea20000000800 */
[----:B------:R-:W-:Y:S01]  /*38e0*/  FMUL.FTZ R31, R186, R31 ;  /* 0x0000001fba1f7220 */ /* 0x000fe20000410000 */
[----:B------:R-:W-:Y:S01]  /*38f0*/  F2FP.BF16.PACK_AB R186, R189, R186 ;  /* 0x000000babdba723e */ /* 0x000fe200000010ff */
[----:B------:R-:W-:Y:S02]  /*3900*/  FMUL.FTZ R25, R6, R25 ;  /* 0x0000001906197220 */ /* 0x000fe40000410000 */
[----:B------:R-:W-:Y:S01]  /*3910*/  FMUL.FTZ R11, R202, R11 ;  /* 0x0000000bca0b7220 */ /* 0x000fe20000410000 */
        /* <DEDUP_REMOVED lines=22> */
[--C-:B-1----:R-:W-:Y:S01]  /*3a80*/  FADD.FTZ R7, R40, -R26.reuse ;  /* 0x8000001a28077221 */ /* 0x102fe20000010000 */
[----:B------:R-:W-:Y:S01]  /*3a90*/  MUFU.EX2 R241, R241 ;  /* 0x000000f100f17308 */ /* 0x000fe20000000800 */
[--C-:B------:R-:W-:Y:S01]  /*3aa0*/  FADD.FTZ R250, R41, -R26.reuse ;  /* 0x8000001a29fa7221 */ /* 0x100fe20000010000 */
[----:B------:R-:W-:Y:S01]  /*3ab0*/  F2FP.BF16.PACK_AB R248, R14, R19 ;  /* 0x000000130ef8723e */ /* 0x000fe200000010ff */
[--C-:B------:R-:W-:Y:S02]  /*3ac0*/  FADD.FTZ R11, R44, -R26.reuse ;  /* 0x8000001a2c0b7221 */ /* 0x100fe40000010000 */
[--C-:B------:R-:W-:Y:S02]  /*3ad0*/  FADD.FTZ R252, R45, -R26.reuse ;  /* 0x8000001a2dfc7221 */ /* 0x100fe40000010000 */
[----:B---3--:R-:W-:Y:S01]  /*3ae0*/  FMUL.FTZ R7, R8, R7 ;  /* 0x0000000708077220 */ /* 0x008fe20000410000 */
[C---:B----4-:R-:W-:Y:S01]  /*3af0*/  F2FP.BF16.PACK_AB R8, R9.reuse, R8 ;  /* 0x000000080908723e */ /* 0x050fe200000010ff */
[----:B------:R-:W-:Y:S01]  /*3b00*/  FMUL.FTZ R250, R9, R250 ;  /* 0x000000fa09fa7220 */ /* 0x000fe20000410000 */
[----:B------:R-:W1:Y:S01]  /*3b10*/  MUFU.EX2 R14, R27 ;  /* 0x0000001b000e7308 */ /* 0x000e620000000800 */
[----:B------:R-:W-:Y:S01]  /*3b20*/  FMUL.FTZ R11, R12, R11 ;  /* 0x0000000b0c0b7220 */ /* 0x000fe20000410000 */
[C---:B-----5:R-:W-:Y:S01]  /*3b30*/  F2FP.BF16.PACK_AB R12, R13.reuse, R12 ;  /* 0x0000000c0d0c723e */ /* 0x060fe200000010ff */
[----:B------:R3:W-:Y:S01]  /*3b40*/  STS [R229+0x1000], R8 ;  /* 0x00100008e5007388 */ /* 0x0007e20000000800 */
[----:B------:R-:W-:Y:S01]  /*3b50*/  FMUL.FTZ R252, R13, R252 ;  /* 0x000000fc0dfc7220 */ /* 0x000fe20000410000 */
[----:B------:R-:W-:Y:S01]  /*3b60*/  F2FP.BF16.PACK_AB R250, R250, R7 ;  /* 0x00000007fafa723e */ /* 0x000fe200000010ff */
[--C-:B------:R-:W-:Y:S02]  /*3b70*/  FADD.FTZ R13, R57, -R26.reuse ;  /* 0x8000001a390d7221 */ /* 0x100fe40000010000 */
        /* <DEDUP_REMOVED lines=15> */
[----:B--2---:R-:W-:Y:S01]  /*3c70*/  F2FP.BF16.PACK_AB R9, R244, R237 ;  /* 0x000000edf409723e */ /* 0x004fe200000010ff */
[----:B------:R-:W-:Y:S01]  /*3c80*/  STS [R229+0x1400], R26 ;  /* 0x0014001ae5007388 */ /* 0x000fe20000000800 */
[----:B------:R-:W-:Y:S01]  /*3c90*/  F2FP.BF16.PACK_AB R22, R23, R22 ;  /* 0x000000161716723e */ /* 0x000fe200000010ff */
[--C-:B------:R-:W-:Y:S01]  /*3ca0*/  FADD.FTZ R186, R42, -R183.reuse ;  /* 0x800000b72aba7221 */ /* 0x100fe20000010000 */
[----:B------:R-:W-:Y:S01]  /*3cb0*/  F2FP.BF16.PACK_AB R188, R191, R188 ;  /* 0x000000bcbfbc723e */ /* 0x000fe200000010ff */
[----:B------:R2:W-:Y:S01]  /*3cc0*/  STS [R233+0x1000], R12 ;  /* 0x0010000ce9007388 */ /* 0x0005e20000000800 */
[----:B------:R-:W-:Y:S01]  /*3cd0*/  F2FP.BF16.PACK_AB R24, R181, R24 ;  /* 0x00000018b518723e */ /* 0x000fe200000010ff */
[----:B------:R-:W-:Y:S01]  /*3ce0*/  FMUL.FTZ R186, R29, R186 ;  /* 0x000000ba1dba7220 */ /* 0x000fe20000410000 */
[----:B-1----:R-:W-:Y:S01]  /*3cf0*/  F2FP.BF16.PACK_AB R182, R14, R239 ;  /* 0x000000ef0eb6723e */ /* 0x002fe200000010ff */
        /* <DEDUP_REMOVED lines=13> */
[----:B------:R-:W-:Y:S01]  /*3dd0*/  FADD.FTZ R18, R58, -R183 ;  /* 0x800000b73a127221 */ /* 0x000fe20000010000 */
[----:B------:R-:W-:Y:S01]  /*3de0*/  F2FP.BF16.PACK_AB R238, R25, R238 ;  /* 0x000000ee19ee723e */ /* 0x000fe200000010ff */
[----:B------:R-:W-:Y:S01]  /*3df0*/  STS [R233+0x2400], R34 ;  /* 0x00240022e9007388 */ /* 0x000fe20000000800 */
[----:B------:R-:W-:Y:S02]  /*3e00*/  IMAD.IADD R202, R192, 0x1, R201 ;  /* 0x00000001c0ca7824 */ /* 0x000fe400078e02c9 */
[----:B------:R-:W-:Y:S01]  /*3e10*/  FMUL.FTZ R18, R239, R18 ;  /* 0x00000012ef127220 */ /* 0x000fe20000410000 */
[----:B------:R-:W-:Y:S01]  /*3e20*/  STS [R229+0x3000], R24 ;  /* 0x00300018e5007388 */ /* 0x000fe20000000800 */
[--C-:B--2---:R-:W-:Y:S03]  /*3e30*/  FADD.FTZ R12, R46, -R183.reuse ;  /* 0x800000b72e0c7221 */ /* 0x104fe60000010000 */
[----:B------:R-:W-:Y:S01]  /*3e40*/  STS [R229+0x3400], R182 ;  /* 0x003400b6e5007388 */ /* 0x000fe20000000800 */
[----:B------:R-:W-:Y:S02]  /*3e50*/  FMUL.FTZ R12, R237, R12 ;  /* 0x0000000ced0c7220 */ /* 0x000fe40000410000 */
[--C-:B-1----:R-:W-:Y:S01]  /*3e60*/  FADD.FTZ R9, R47, -R183.reuse ;  /* 0x800000b72f097221 */ /* 0x102fe20000010000 */
        /* <DEDUP_REMOVED lines=120> */
.L_x_740:
        /* <DEDUP_REMOVED lines=174> */
.L_x_736:
        /* <DEDUP_REMOVED lines=23> */
[----:B--2---:R-:W-:Y:S02]  /*5240*/  LEA.HI R6, R4, R5, RZ, 0x3 ;  /* 0x0000000504067211 */ /* 0x004fe400078f18ff */
        /* <DEDUP_REMOVED lines=94> */
.L_x_743:
[----:B---3--:R-:W-:Y:S01]  /*5830*/  LEA.HI R2, R3, R0, RZ, 0x3 ;  /* 0x0000000003027211 */ /* 0x008fe200078f18ff */
[----:B-----5:R-:W-:Y:S01]  /*5840*/  IMAD.IADD R210, R33, 0x1, -R210 ;  /* 0x0000000121d27824 */ /* 0x020fe200078e0ad2 */
[----:B------:R-:W-:Y:S01]  /*5850*/  SHF.R.S32.HI R36, RZ, 0x1f, R214 ;  /* 0x0000001fff247819 */ /* 0x000fe200000114d6 */
[----:B------:R-:W-:Y:S01]  /*5860*/  BSSY B0, `(.L_x_744) ;  /* 0x0000031000007945 */ /* 0x000fe20003800000 */
[----:B------:R-:W-:-:S02]  /*5870*/  LOP3.LUT R5, R2, 0x1ffffff8, RZ, 0xc0, !PT ;  /* 0x1ffffff802057812 */ /* 0x000fc400078ec0ff */
[----:B------:R-:W-:Y:S02]  /*5880*/  SHF.R.S32.HI R2, RZ, 0x3, R2 ;  /* 0x00000003ff027819 */ /* 0x000fe40000011402 */
[----:B------:R-:W-:Y:S01]  /*5890*/  SEL R36, R36, RZ, !P1 ;  /* 0x000000ff24247207 */ /* 0x000fe20004800000 */
[----:B------:R-:W-:Y:S01]  /*58a0*/  IMAD.IADD R38, R0, 0x1, -R5 ;  /* 0x0000000100267824 */ /* 0x000fe200078e0a05 */
[----:B------:R-:W-:Y:S01]  /*58b0*/  LEA.HI R0, R3, R0, RZ, 0x6 ;  /* 0x0000000003007211 */ /* 0x000fe200078f30ff */
[C---:B------:R-:W-:Y:S01]  /*58c0*/  IMAD.SHL.U32 R5, R2.reuse, 0x40, RZ ;  /* 0x0000004002057824 */ /* 0x040fe200078e00ff */
[----:B------:R-:W-:Y:S01]  /*58d0*/  IADD3 R42, P0, R2, R34, RZ ;  /* 0x00000022022a7210 */ /* 0x000fe20007f1e0ff */
[----:B------:R-:W-:Y:S01]  /*58e0*/  IMAD.SHL.U32 R38, R38, 0x8, RZ ;  /* 0x0000000826267824 */ /* 0x000fe200078e00ff */
[----:B------:R-:W-:Y:S01]  /*58f0*/  SEL R214, R214, RZ, !P1 ;  /* 0x000000ffd6d67207 */ /* 0x000fe20004800000 */
[----:B------:R-:W-:Y:S01]  /*5900*/  IMAD.SHL.U32 R0, R0, 0x8, RZ ;  /* 0x0000000800007824 */ /* 0x000fe200078e00ff */
[----:B------:R-:W-:-:S02]  /*5910*/  LOP3.LUT R5, R5, 0x1c0, RZ, 0xc0, !PT ;  /* 0x000001c005057812 */ /* 0x000fc400078ec0ff */
[--C-:B------:R-:W-:Y:S02]  /*5920*/  SHF.R.S32.HI R39, RZ, 0x1f, R38.reuse ;  /* 0x0000001fff277819 */ /* 0x100fe40000011426 */
[--C-:B------:R-:W-:Y:S02]  /*5930*/  LOP3.LUT R3, R5, 0x38, R38.reuse, 0xf8, !PT ;  /* 0x0000003805037812 */ /* 0x100fe400078ef826 */
[----:B------:R-:W-:Y:S01]  /*5940*/  SHF.R.U32.HI R4, RZ, 0x3, R5 ;  /* 0x00000003ff047819 */ /* 0x000fe20000011605 */
[----:B------:R-:W-:Y:S01]  /*5950*/  IMAD.WIDE.U32 R40, R216, c[0x0][0x338], R38 ;  /* 0x0000ce00d8287a25 */ /* 0x000fe200078e0026 */
[----:B------:R-:W-:Y:S02]  /*5960*/  LEA.HI.X.SX32 R43, R2, R35, 0x1, P0 ;  /* 0x00000023022b7211 */ /* 0x000fe400000f0eff */
[----:B------:R-:W-:-:S03]  /*5970*/  LOP3.LUT R3, R3, R4, RZ, 0x3c, !PT ;  /* 0x0000000403037212 */ /* 0x000fc600078e3cff */
[----:B------:R-:W-:Y:S01]  /*5980*/  IMAD.WIDE R42, R217, 0x80, R42 ;  /* 0x00000080d92a7825 */ /* 0x000fe200078e022a */
[----:B------:R-:W-:-:S05]  /*5990*/  LOP3.LUT R0, R3, 0x7ffffe00, R0, 0xf8, !PT ;  /* 0x7ffffe0003007812 */ /* 0x000fca00078ef800 */
[----:B------:R-:W-:Y:S01]  /*59a0*/  IMAD.SHL.U32 R32, R0, 0x2, RZ ;  /* 0x0000000200207824 */ /* 0x000fe200078e00ff */
[----:B------:R-:W-:-:S04]  /*59b0*/  SHF.R.S32.HI R0, RZ, 0x1f, R216 ;  /* 0x0000001fff007819 */ /* 0x000fc800000114d8 */
[----:B------:R1:W2:Y:S01]  /*59c0*/  LDS.128 R28, [R32+0x5080] ;  /* 0x00508000201c7984 */ /* 0x0002a20000000c00 */
[----:B------:R-:W-:-:S03]  /*59d0*/  IMAD R3, R0, c[0x0][0x338], RZ ;  /* 0x0000ce0000037a24 */ /* 0x000fc600078e02ff */
[----:B------:R1:W3:Y:S01]  /*59e0*/  LDS.128 R24, [R32+0x6080] ;  /* 0x0060800020187984 */ /* 0x0002e20000000c00 */
[----:B------:R-:W-:Y:S01]  /*59f0*/  IMAD R33, R216, c[0x0][0x33c], R3 ;  /* 0x0000cf00d8217a24 */ /* 0x000fe200078e0203 */
[----:B------:R-:W-:Y:S02]  /*5a00*/  IMNMX R3, R210, 0x80, PT ;  /* 0x00000080d2037817 */ /* 0x000fe40003800200 */
[----:B------:R1:W4:Y:S01]  /*5a10*/  LDS.128 R20, [R32+0x7080] ;  /* 0x0070800020147984 */ /* 0x0003220000000c00 */
[----:B------:R-:W-:Y:S01]  /*5a20*/  IMAD.IADD R41, R41, 0x1, R33 ;  /* 0x0000000129297824 */ /* 0x000fe200078e0221 */
[----:B------:R-:W-:Y:S01]  /*5a30*/  ISETP.GE.AND P3, PT, R2, R3, PT ;  /* 0x000000030200720c */ /* 0x000fe20003f66270 */
[----:B------:R-:W-:Y:S01]  /*5a40*/  IMAD R33, R36, c[0x0][0x340], RZ ;  /* 0x0000d00024217a24 */ /* 0x000fe200078e02ff */
[----:B------:R1:W1:Y:S01]  /*5a50*/  LDS.128 R16, [R32+0x80] ;  /* 0x0000800020107984 */ /* 0x0002620000000c00 */
[----:B------:R-:W-:Y:S01]  /*5a60*/  IMAD.WIDE.U32 R40, R214, c[0x0][0x340], R40 ;  /* 0x0000d000d6287a25 */ /* 0x000fe200078e0028 */
[----:B------:R-:W-:-:S02]  /*5a70*/  ISETP.GE.OR P0, PT, R38, c[0x0][0x324], P3 ;  /* 0x0000c90026007a0c */ /* 0x000fc40001f06670 */
[----:B------:R1:W1:Y:S01]  /*5a80*/  LDS.128 R12, [R32+0x1080] ;  /* 0x00108000200c7984 */ /* 0x0002620000000c00 */
[----:B------:R-:W-:-:S03]  /*5a90*/  IMAD R33, R214, c[0x0][0x344], R33 ;  /* 0x0000d100d6217a24 */ /* 0x000fc600078e0221 */
[----:B------:R1:W1:Y:S01]  /*5aa0*/  LDS.128 R8, [R32+0x2080] ;  /* 0x0020800020087984 */ /* 0x0002620000000c00 */
[----:B------:R-:W-:-:S03]  /*5ab0*/  IMAD.IADD R45, R41, 0x1, R33 ;  /* 0x00000001292d7824 */ /* 0x000fc600078e0221 */
[----:B------:R1:W1:Y:S03]  /*5ac0*/  LDS.128 R4, [R32+0x3080] ;  /* 0x0030800020047984 */ /* 0x0002660000000c00 */
        /* <DEDUP_REMOVED lines=10> */
.L_x_745:
[----:B------:R-:W-:Y:S05]  /*5b70*/  BSYNC B0 ;  /* 0x0000000000007941 */ /* 0x000fea0003800000 */
.L_x_744:
        /* <DEDUP_REMOVED lines=16> */
.L_x_747:
[----:B------:R-:W-:Y:S05]  /*5c80*/  BSYNC B0 ;  /* 0x0000000000007941 */ /* 0x000fea0003800000 */
.L_x_746:
        /* <DEDUP_REMOVED lines=16> */
.L_x_749:
[----:B------:R-:W-:Y:S05]  /*5d90*/  BSYNC B0 ;  /* 0x0000000000007941 */ /* 0x000fea0003800000 */
.L_x_748:
        /* <DEDUP_REMOVED lines=16> */
.L_x_751:
[----:B------:R-:W-:Y:S05]  /*5ea0*/  BSYNC B0 ;  /* 0x0000000000007941 */ /* 0x000fea0003800000 */
.L_x_750:
        /* <DEDUP_REMOVED lines=19> */
.L_x_753:
[----:B------:R-:W-:Y:S05]  /*5fe0*/  BSYNC B0 ;  /* 0x0000000000007941 */ /* 0x000fea0003800000 */
.L_x_752:
        /* <DEDUP_REMOVED lines=14> */
.L_x_755:
[----:B------:R-:W-:Y:S05]  /*60d0*/  BSYNC B0 ;  /* 0x0000000000007941 */ /* 0x000fea0003800000 */
.L_x_754:
        /* <DEDUP_REMOVED lines=14> */
.L_x_757:
[----:B------:R-:W-:Y:S05]  /*61c0*/  BSYNC B0 ;  /* 0x0000000000007941 */ /* 0x000fea0003800000 */
.L_x_756:
        /* <DEDUP_REMOVED lines=14> */
.L_x_742:
[----:B------:R-:W-:Y:S01]  /*62b0*/  ISETP.NE.U32.AND P0, PT, RZ, c[0x0][0x360], PT ;  /* 0x0000d800ff007a0c */ /* 0x000fe20003f05070 */
[----:B------:R-:W-:Y:S01]  /*62c0*/  IMAD.MOV.U32 R9, RZ, RZ, 0x4 ;  /* 0x00000004ff097424 */ /* 0x000fe200078e00ff */
[----:B------:R-:W-:Y:S02]  /*62d0*/  ISETP.NE.U32.AND P1, PT, RZ, c[0x0][0x358], PT ;  /* 0x0000d600ff007a0c */ /* 0x000fe40003f25070 */
[----:B------:R-:W-:Y:S01]  /*62e0*/  ISETP.NE.AND.EX P0, PT, RZ, c[0x0][0x364], PT, P0 ;  /* 0x0000d900ff007a0c */ /* 0x000fe20003f05300 */
[----:B------:R-:W-:Y:S01]  /*62f0*/  IMAD.WIDE R4, R214, R9, c[0x0][0x358] ;  /* 0x0000d600d6047625 */ /* 0x000fe200078e0209 */
[----:B------:R-:W-:-:S03]  /*6300*/  ISETP.NE.AND.EX P1, PT, RZ, c[0x0][0x35c], PT, P1 ;  /* 0x0000d700ff007a0c */ /* 0x000fc60003f25310 */
[----:B--2---:R-:W-:-:S08]  /*6310*/  IMAD.MOV.U32 R7, RZ, RZ, c[0x0][0x2f0] ;  /* 0x0000bc00ff077624 */ /* 0x004fd000078e00ff */
        /* <DEDUP_REMOVED lines=11> */
.L_x_758:
[----:B-1----:R-:W1:Y:S01]  /*63d0*/  S2R R3, SR_TID.X ;  /* 0x0000000000037919 */ /* 0x002e620000002100 */
[----:B-----5:R-:W-:Y:S01]  /*63e0*/  IMAD.IADD R7, R7, 0x1, -R210 ;  /* 0x0000000107077824 */ /* 0x020fe200078e0ad2 */
[----:B------:R-:W-:Y:S01]  /*63f0*/  SHF.R.S32.HI R0, RZ, 0x1f, R216 ;  /* 0x0000001fff007819 */ /* 0x000fe200000114d8 */
[----:B------:R-:W-:Y:S04]  /*6400*/  BSSY B0, `(.L_x_759) ;  /* 0x0000021000007945 */ /* 0x000fe80003800000 */
[----:B------:R-:W-:-:S04]  /*6410*/  IMAD R9, R0, c[0x0][0x308], RZ ;  /* 0x0000c20000097a24 */ /* 0x000fc800078e02ff */
[----:B------:R-:W-:Y:S01]  /*6420*/  IMAD R6, R216, c[0x0][0x30c], R9 ;  /* 0x0000c300d8067a24 */ /* 0x000fe200078e0209 */
[----:B-1----:R-:W-:-:S04]  /*6430*/  SHF.R.S32.HI R2, RZ, 0x1f, R3 ;  /* 0x0000001fff027819 */ /* 0x002fc80000011403 */
[----:B------:R-:W-:-:S04]  /*6440*/  LEA.HI R2, R2, R3, RZ, 0x3 ;  /* 0x0000000302027211 */ /* 0x000fc800078f18ff */
[----:B------:R-:W-:Y:S02]  /*6450*/  LOP3.LUT R4, R2, 0x1ffffff8, RZ, 0xc0, !PT ;  /* 0x1ffffff802047812 */ /* 0x000fe400078ec0ff */
[----:B------:R-:W-:-:S03]  /*6460*/  SHF.R.S32.HI R2, RZ, 0x3, R2 ;  /* 0x00000003ff027819 */ /* 0x000fc60000011402 */
[----:B------:R-:W-:Y:S01]  /*6470*/  IMAD.IADD R4, R3, 0x1, -R4 ;  /* 0x0000000103047824 */ /* 0x000fe200078e0a04 */
[C---:B------:R-:W-:Y:S02]  /*6480*/  IADD3 R12, P0, R2.reuse, R10, RZ ;  /* 0x0000000a020c7210 */ /* 0x040fe40007f1e0ff */
[----:B------:R-:W-:Y:S01]  /*6490*/  ISETP.GE.AND P3, PT, R2, R7, PT ;  /* 0x000000070200720c */ /* 0x000fe20003f66270 */
[----:B------:R-:W-:Y:S01]  /*64a0*/  IMAD.SHL.U32 R4, R4, 0x8, RZ ;  /* 0x0000000804047824 */ /* 0x000fe200078e00ff */
[----:B------:R-:W-:Y:S02]  /*64b0*/  SHF.R.S32.HI R3, RZ, 0x1f, R214 ;  /* 0x0000001fff037819 */ /* 0x000fe400000114d6 */
[----:B------:R-:W-:Y:S02]  /*64c0*/  LEA.HI.X.SX32 R13, R2, R11, 0x1, P0 ;  /* 0x0000000b020d7211 */ /* 0x000fe400000f0eff */
[----:B------:R-:W-:Y:S02]  /*64d0*/  SHF.R.S32.HI R5, RZ, 0x1f, R4 ;  /* 0x0000001fff057819 */ /* 0x000fe40000011404 */
[----:B------:R-:W-:Y:S01]  /*64e0*/  ISETP.GE.OR P0, PT, R4, c[0x0][0x2f4], P3 ;  /* 0x0000bd0004007a0c */ /* 0x000fe20001f06670 */
[----:B------:R-:W-:Y:S01]  /*64f0*/  IMAD.WIDE R12, R217, 0x80, R12 ;  /* 0x00000080d90c7825 */ /* 0x000fe200078e020c */
[----:B------:R-:W-:-:S02]  /*6500*/  SEL R3, R3, RZ, !P1 ;  /* 0x000000ff03037207 */ /* 0x000fc40004800000 */
[----:B------:R-:W-:Y:S01]  /*6510*/  SEL R214, R214, RZ, !P1 ;  /* 0x000000ffd6d67207 */ /* 0x000fe20004800000 */
[----:B------:R-:W-:-:S04]  /*6520*/  IMAD.WIDE.U32 R8, R216, c[0x0][0x308], R4 ;  /* 0x0000c200d8087a25 */ /* 0x000fc800078e0004 */
[----:B------:R-:W-:Y:S02]  /*6530*/  IMAD.IADD R9, R9, 0x1, R6 ;  /* 0x0000000109097824 */ /* 0x000fe400078e0206 */
[----:B------:R-:W-:Y:S02]  /*6540*/  IMAD R15, R3, c[0x0][0x310], RZ ;  /* 0x0000c400030f7a24 */ /* 0x000fe400078e02ff */
[----:B------:R-:W-:-:S04]  /*6550*/  IMAD.WIDE.U32 R10, R214, c[0x0][0x310], R8 ;  /* 0x0000c400d60a7a25 */ /* 0x000fc800078e0008 */
[----:B------:R-:W-:-:S04]  /*6560*/  IMAD R15, R214, c[0x0][0x314], R15 ;  /* 0x0000c500d60f7a24 */ /* 0x000fc800078e020f */
        /* <DEDUP_REMOVED lines=10> */
.L_x_760:
[----:B------:R-:W-:Y:S05]  /*6610*/  BSYNC B0 ;  /* 0x0000000000007941 */ /* 0x000fea0003800000 */
.L_x_759:
        /* <DEDUP_REMOVED lines=16> */
.L_x_762:
[----:B------:R-:W-:Y:S05]  /*6720*/  BSYNC B0 ;  /* 0x0000000000007941 */ /* 0x000fea0003800000 */
.L_x_761:
        /* <DEDUP_REMOVED lines=16> */
.L_x_764:
[----:B------:R-:W-:Y:S05]  /*6830*/  BSYNC B0 ;  /* 0x0000000000007941 */ /* 0x000fea0003800000 */
.L_x_763:
        /* <DEDUP_REMOVED lines=16> */
.L_x_766:
[----:B------:R-:W-:Y:S05]  /*6940*/  BSYNC B0 ;  /* 0x0000000000007941 */ /* 0x000fea0003800000 */
.L_x_765:
[----:B-1----:R-:W-:Y:S01]  /*6950*/  IMAD R7, R0, c[0x0][0x338], RZ ;  /* 0x0000ce0000077a24 */ /* 0x002fe200078e02ff */
        /* <DEDUP_REMOVED lines=18> */
.L_x_768:
[----:B------:R-:W-:Y:S05]  /*6a80*/  BSYNC B0 ;  /* 0x0000000000007941 */ /* 0x000fea0003800000 */
.L_x_767:
        /* <DEDUP_REMOVED lines=14> */
.L_x_770:
[----:B------:R-:W-:Y:S05]  /*6b70*/  BSYNC B0 ;  /* 0x0000000000007941 */ /* 0x000fea0003800000 */
.L_x_769:
        /* <DEDUP_REMOVED lines=14> */
.L_x_772:
[----:B------:R-:W-:Y:S05]  /*6c60*/  BSYNC B0 ;  /* 0x0000000000007941 */ /* 0x000fea0003800000 */
.L_x_771:
        /* <DEDUP_REMOVED lines=14> */
.L_x_773:
        /* <DEDUP_REMOVED lines=11> */
.L_x_1818:


//--------------------- .text._ZN7cutlass13device_kernelIN5flash19enable_sm80_to_sm89INS1_16FlashAttnBwdSm80INS1_25CollectiveMainloopBwdSm80ILi2ELi2EN4cute5tupleIJNS5_1CILi64EEENS7_ILi128EEES8_EEENS_10bfloat16_tEfNS_4arch4Sm80ELb1ELb0ELb0ELb1ELb1ELb0ELb0ELb0ELi2ELi2ELi4ELi2ELb1EEENS1_21CollectiveEpilogueBwdISA_SB_SD_Li256ELb1ELb0ELi2EEENS1_25SingleTileBwdLPTSchedulerILb1ELi128ELb1EEEEEEEEEvNT_6ParamsE --------------------------
	.section	.text._ZN7cutlass13device_kernelIN5flash19enable_sm80_to_sm89INS1_16FlashAttnBwdSm80INS1_25CollectiveMainloopBwdSm80ILi2ELi2EN4cute5tupleIJNS5_1CILi64EEENS7_ILi128EEES8_EEENS_10bfloat16_tEfNS_4arch4Sm80ELb1ELb0ELb0ELb1ELb1ELb0ELb0ELb0ELi2ELi2ELi4ELi2ELb1EEENS1_21CollectiveEpilogueBwdISA_SB_SD_Li256ELb1ELb0ELi2EEENS1_25SingleTileBwdLPTSchedulerILb1ELi128ELb1EEEEEEEEEvNT_6ParamsE,"ax",@progbits
	.sectioninfo	@"SHI_REGISTERS=255"
	.align	128
.text._ZN7cutlass13device_kernelIN5flash19enable_sm80_to_sm89INS1_16FlashAttnBwdSm80INS1_25CollectiveMainloopBwdSm80ILi2ELi2EN4cute5tupleIJNS5_1CILi64EEENS7_ILi128EEES8_EEENS_10bfloat16_tEfNS_4arch4Sm80ELb1ELb0ELb0ELb1ELb1ELb0ELb0ELb0ELi2ELi2ELi4ELi2ELb1EEENS1_21CollectiveEpilogueBwdISA_SB_SD_Li256ELb1ELb0ELi2EEENS1_25SingleTileBwdLPTSchedulerILb1ELi128ELb1EEEEEEEEEvNT_6ParamsE:
        .type           _ZN7cutlass13device_kernelIN5flash19enable_sm80_to_sm89INS1_16FlashAttnBwdSm80INS1_25CollectiveMainloopBwdSm80ILi2ELi2EN4cute5tupleIJNS5_1CILi64EEENS7_ILi128EEES8_EEENS_10bfloat16_tEfNS_4arch4Sm80ELb1ELb0ELb0ELb1ELb1ELb0ELb0ELb0ELi2ELi2ELi4ELi2ELb1EEENS1_21CollectiveEpilogueBwdISA_SB_SD_Li256ELb1ELb0ELi2EEENS1_25SingleTileBwdLPTSchedulerILb1ELi128ELb1EEEEEEEEEvNT_6ParamsE,@function
        .size           _ZN7cutlass13device_kernelIN5flash19enable_sm80_to_sm89INS1_16FlashAttnBwdSm80INS1_25CollectiveMainloopBwdSm80ILi2ELi2EN4cute5tupleIJNS5_1CILi64EEENS7_ILi128EEES8_EEENS_10bfloat16_tEfNS_4arch4Sm80ELb1ELb0ELb0ELb1ELb1ELb0ELb0ELb0ELi2ELi2ELi4ELi2ELb1EEENS1_21CollectiveEpilogueBwdISA_SB_SD_Li256ELb1ELb0ELi2EEENS1_25SingleTileBwdLPTSchedulerILb1ELi128ELb1EEEEEEEEEvNT_6ParamsE,(.L_x_1819 - _ZN7cutlass13device_kernelIN5flash19enable_sm80_to_sm89INS1_16FlashAttnBwdSm80INS1_25CollectiveMainloopBwdSm80ILi2ELi2EN4cute5tupleIJNS5_1CILi64EEENS7_ILi128EEES8_EEENS_10bfloat16_tEfNS_4arch4Sm80ELb1ELb0ELb0ELb1ELb1ELb0ELb0ELb0ELi2ELi2ELi4ELi2ELb1EEENS1_21CollectiveEpilogueBwdISA_SB_SD_Li256ELb1ELb0ELi2EEENS1_25SingleTileBwdLPTSchedulerILb1ELi128ELb1EEEEEEEEEvNT_6ParamsE)
        .other          _ZN7cutlass13device_kernelIN5flash19enable_sm80_to_sm89INS1_16FlashAttnBwdSm80INS1_25CollectiveMainloopBwdSm80ILi2ELi2EN4cute5tupleIJNS5_1CILi64EEENS7_ILi128EEES8_EEENS_10bfloat16_tEfNS_4arch4Sm80ELb1ELb0ELb0ELb1ELb1ELb0ELb0ELb0ELi2ELi2ELi4ELi2ELb1EEENS1_21CollectiveEpilogueBwdISA_SB_SD_Li256ELb1ELb0ELi2EEENS1_25SingleTileBwdLPTSchedulerILb1ELi128ELb1EEEEEEEEEvNT_6ParamsE,@"STO_CUDA_ENTRY STV_DEFAULT"
_ZN7cutlass13device_kernelIN5flash19enable_sm80_to_sm89INS1_16FlashAttnBwdSm80INS1_25CollectiveMainloopBwdSm80ILi2ELi2EN4cute5tupleIJNS5_1CILi64EEENS7_ILi128EEES8_EEENS_10bfloat16_tEfNS_4arch4Sm80ELb1ELb0ELb0ELb1ELb1ELb0ELb0ELb0ELi2ELi2ELi4ELi2ELb1EEENS1_21CollectiveEpilogueBwdISA_SB_SD_Li256ELb1ELb0ELi2EEENS1_25SingleTileBwdLPTSchedulerILb1ELi128ELb1EEEEEEEEEvNT_6ParamsE:
        /* <DEDUP_REMOVED lines=24> */
.L_x_775:
[----:B------:R-:W-:-:S04]  /*0180*/  MOV R2, c[0x0][0x3ac] ;  /* 0x0000eb0000027a02 */ /* 0x000fc80000000f00 */
[----:B------:R-:W-:Y:S02]  /*0190*/  ISETP.NE.AND P0, PT, R2, 0x1, PT ;  /* 0x000000010200780c */ /* 0x000fe40003f05270 */
[----:B------:R-:W-:-:S11]  /*01a0*/  MOV R2, R0 ;  /* 0x0000000000027202 */ /* 0x000fd60000000f00 */
[----:B------:R-:W-:-:S05]  /*01b0*/  @P0 IMAD.HI.U32 R3, R0, c[0x0][0x3b0], RZ ;  /* 0x0000ec0000030a27 */ /* 0x000fca00078e00ff */
[----:B------:R-:W-:-:S05]  /*01c0*/  @P0 SHF.R.U32.HI R2, RZ, c[0x0][0x3b4], R3 ;  /* 0x0000ed00ff020a19 */ /* 0x000fca0000011603 */
[----:B------:R-:W-:Y:S02]  /*01d0*/  IMAD R5, R2, c[0x0][0x3ac], RZ ;  /* 0x0000eb0002057a24 */ /* 0x000fe400078e02ff */
.L_x_776:
        /* <DEDUP_REMOVED lines=13> */
[----:B------:R-:W-:-:S05]  /*02b0*/  IMAD.WIDE R4, R214, R3, c[0x0][0x3e0] ;  /* 0x0000f800d6047625 */ /* 0x000fca00078e0203 */
[----:B------:R1:W5:Y:S01]  /*02c0*/  LDG.E R3, [R4.64] ;  /* 0x0000000a04037981 */ /* 0x000362000c1e1900 */
[----:B------:R-:W-:Y:S05]  /*02d0*/  BRA `(.L_x_778) ;  /* 0x000000a000007947 */ /* 0x000fea0003800000 */
.L_x_777:
        /* <DEDUP_REMOVED lines=9> */
.L_x_779:
[----:B------:R-:W-:-:S04]  /*0370*/  MOV R3, c[0x0][0x3d4] ;  /* 0x0000f50000037a02 */ /* 0x000fc80000000f00 */
.L_x_778:
[----:B-----5:R-:W-:-:S04]  /*0380*/  IADD3 R3, R3, 0x7f, RZ ;  /* 0x0000007f03037810 */ /* 0x020fc80007ffe0ff */
[----:B------:R-:W-:-:S04]  /*0390*/  SHF.R.S32.HI R0, RZ, 0x1f, R3 ;  /* 0x0000001fff007819 */ /* 0x000fc80000011403 */
[----:B------:R-:W-:-:S04]  /*03a0*/  LEA.HI R3, R0, R3, RZ, 0x7 ;  /* 0x0000000300037211 */ /* 0x000fc800078f38ff */
[----:B------:R-:W-:-:S04]  /*03b0*/  SHF.R.S32.HI R3, RZ, 0x7, R3 ;  /* 0x00000007ff037819 */ /* 0x000fc80000011403 */
[-C--:B------:R-:W-:Y:S02]  /*03c0*/  ISETP.GT.AND P0, PT, R3, R2.reuse, PT ;  /* 0x000000020300720c */ /* 0x080fe40003f04270 */
[----:B------:R-:W-:Y:S02]  /*03d0*/  LOP3.LUT R2, RZ, R2, RZ, 0x33, !PT ;  /* 0x00000002ff027212 */ /* 0x000fe400078e33ff */
[----:B------:R-:W-:-:S03]  /*03e0*/  SEL R214, R214, 0xffffffff, P0 ;  /* 0xffffffffd6d67807 */ /* 0x000fc60000000000 */
[----:B------:R-:W-:Y:S01]  /*03f0*/  IMAD.IADD R216, R3, 0x1, R2 ;  /* 0x0000000103d87824 */ /* 0x000fe200078e0202 */
[----:B------:R-:W-:Y:S05]  /*0400*/  BRA `(.L_x_780) ;  /* 0x0000038000007947 */ /* 0x000fea0003800000 */
.L_x_774:
        /* <DEDUP_REMOVED lines=16> */
.L_x_781:
[----:B------:R-:W-:Y:S02]  /*0510*/  MOV R0, c[0x0][0x3ac] ;  /* 0x0000eb0000007a02 */ /* 0x000fe40000000f00 */
[----:B------:R-:W-:Y:S02]  /*0520*/  MOV R2, R3 ;  /* 0x0000000300027202 */ /* 0x000fe40000000f00 */
[----:B------:R-:W-:-:S13]  /*0530*/  ISETP.NE.AND P0, PT, R0, 0x1, PT ;  /* 0x000000010000780c */ /* 0x000fda0003f05270 */
[----:B------:R-:W-:-:S05]  /*0540*/  @P0 IMAD.HI.U32 R0, R3, c[0x0][0x3b0], RZ ;  /* 0x0000ec0003000a27 */ /* 0x000fca00078e00ff */
[----:B------:R-:W-:-:S05]  /*0550*/  @P0 SHF.R.U32.HI R2, RZ, c[0x0][0x3b4], R0 ;  /* 0x0000ed00ff020a19 */ /* 0x000fca0000011600 */
[----:B------:R-:W-:Y:S02]  /*0560*/  IMAD R4, R2, c[0x0][0x3ac], RZ ;  /* 0x0000eb0002047a24 */ /* 0x000fe400078e02ff */
.L_x_782:
        /* <DEDUP_REMOVED lines=16> */
.L_x_783:
        /* <DEDUP_REMOVED lines=9> */
.L_x_785:
[----:B------:R-:W-:-:S04]  /*0700*/  MOV R3, c[0x0][0x3d4] ;  /* 0x0000f50000037a02 */ /* 0x000fc80000000f00 */
.L_x_784:
[----:B-----5:R-:W-:-:S04]  /*0710*/  IADD3 R3, R3, 0x7f, RZ ;  /* 0x0000007f03037810 */ /* 0x020fc80007ffe0ff */
[----:B------:R-:W-:-:S04]  /*0720*/  SHF.R.S32.HI R0, RZ, 0x1f, R3 ;  /* 0x0000001fff007819 */ /* 0x000fc80000011403 */
[----:B------:R-:W-:-:S04]  /*0730*/  LEA.HI R3, R0, R3, RZ, 0x7 ;  /* 0x0000000300037211 */ /* 0x000fc800078f38ff */
[----:B------:R-:W-:-:S04]  /*0740*/  SHF.R.S32.HI R3, RZ, 0x7, R3 ;  /* 0x00000007ff037819 */ /* 0x000fc80000011403 */
[-C--:B------:R-:W-:Y:S02]  /*0750*/  ISETP.GT.AND P0, PT, R3, R2.reuse, PT ;  /* 0x000000020300720c */ /* 0x080fe40003f04270 */
[----:B------:R-:W-:Y:S02]  /*0760*/  LOP3.LUT R2, RZ, R2, RZ, 0x33, !PT ;  /* 0x00000002ff027212 */ /* 0x000fe400078e33ff */
[----:B------:R-:W-:-:S03]  /*0770*/  SEL R214, R214, 0xffffffff, P0 ;  /* 0xffffffffd6d67807 */ /* 0x000fc60000000000 */
[----:B------:R-:W-:Y:S02]  /*0780*/  IMAD.IADD R216, R3, 0x1, R2 ;  /* 0x0000000103d87824 */ /* 0x000fe400078e0202 */
.L_x_780:
        /* <DEDUP_REMOVED lines=12> */
[----:B-1----:R-:W-:Y:S01]  /*0850*/  MOV R5, RZ ;  /* 0x000000ff00057202 */ /* 0x002fe20000000f00 */
        /* <DEDUP_REMOVED lines=17> */
.L_x_786:
[----:B-1----:R-:W-:-:S04]  /*0970*/  ISETP.NE.U32.AND P0, PT, RZ, c[0x0][0x2e0], PT ;  /* 0x0000b800ff007a0c */ /* 0x002fc80003f05070 */
[----:B------:R-:W-:-:S13]  /*0980*/  ISETP.NE.AND.EX P0, PT, RZ, c[0x0][0x2e4], PT, P0 ;  /* 0x0000b900ff007a0c */ /* 0x000fda0003f05300 */
[----:B------:R-:W-:Y:S05]  /*0990*/  @!P0 BRA `(.L_x_787) ;  /* 0x0000003000008947 */ /* 0x000fea0003800000 */
[----:B------:R-:W-:-:S05]  /*09a0*/  IMAD.WIDE R6, R214, R7, c[0x0][0x2e0] ;  /* 0x0000b800d6067625 */ /* 0x000fca00078e0207 */
[----:B------:R1:W5:Y:S01]  /*09b0*/  LDG.E R213, [R6.64] ;  /* 0x0000000a06d57981 */ /* 0x000362000c1e1900 */
[----:B------:R-:W-:Y:S05]  /*09c0*/  BRA `(.L_x_788) ;  /* 0x0000004000007947 */ /* 0x000fea0003800000 */
.L_x_787:
[----:B------:R-:W-:Y:S05]  /*09d0*/  @!P1 BRA `(.L_x_788) ;  /* 0x0000003000009947 */ /* 0x000fea0003800000 */
[----:B------:R-:W2:Y:S04]  /*09e0*/  LDG.E R213, [R10.64] ;  /* 0x0000000a0ad57981 */ /* 0x000ea8000c1e1900 */
[----:B------:R-:W2:Y:S02]  /*09f0*/  LDG.E R0, [R10.64+0x4] ;  /* 0x0000040a0a007981 */ /* 0x000ea4000c1e1900 */
[----:B--2---:R-:W-:Y:S02]  /*0a00*/  IADD3 R213, -R213, R0, RZ ;  /* 0x00000000d5d57210 */ /* 0x004fe40007ffe1ff */
.L_x_788:
[----:B------:R-:W-:Y:S01]  /*0a10*/  IMAD.SHL.U32 R210, R216, 0x80, RZ ;  /* 0x00000080d8d27824 */ /* 0x000fe200078e00ff */
[----:B-----5:R-:W-:Y:S01]  /*0a20*/  IADD3 R2, R215, 0x3f, RZ ;  /* 0x0000003fd7027810 */ /* 0x020fe20007ffe0ff */
        /* <DEDUP_REMOVED lines=50> */
[----:B------:R-:W-:Y:S01]  /*0d50*/  IMAD.SHL.U32 R204, R207, 0x40, RZ ;  /* 0x00000040cfcc7824 */ /* 0x000fe200078e00ff */
[-C--:B------:R-:W-:Y:S01]  /*0d60*/  LEA.HI R17, R15, R8.reuse, RZ, 0x3 ;  /* 0x000000080f117211 */ /* 0x080fe200078f18ff */
[C---:B------:R-:W-:Y:S01]  /*0d70*/  IMAD R0, R2.reuse, c[0x0][0x238], RZ ;  /* 0x00008e0002007a24 */ /* 0x040fe200078e02ff */
[----:B------:R-:W-:Y:S01]  /*0d80*/  SHF.R.S32.HI R9, RZ, 0x1f, R8 ;  /* 0x0000001fff097819 */ /* 0x000fe20000011408 */
[----:B------:R-:W-:Y:S01]  /*0d90*/  IMAD R28, R2, c[0x0][0x288], RZ ;  /* 0x0000a200021c7a24 */ /* 0x000fe200078e02ff */
[----:B-1----:R-:W-:Y:S01]  /*0da0*/  LOP3.LUT R7, R17, 0xfffffff8, RZ, 0xc0, !PT ;  /* 0xfffffff811077812 */ /* 0x002fe200078ec0ff */
[C---:B------:R-:W-:Y:S01]  /*0db0*/  IMAD R11, R217.reuse, c[0x0][0x23c], R0 ;  /* 0x00008f00d90b7a24 */ /* 0x040fe200078e0200 */
[----:B------:R-:W-:Y:S01]  /*0dc0*/  SHF.R.S32.HI R212, RZ, 0x3, R17 ;  /* 0x00000003ffd47819 */ /* 0x000fe20000011411 */
[----:B------:R-:W-:Y:S01]  /*0dd0*/  IMAD.WIDE.U32 R26, R217, c[0x0][0x238], R8 ;  /* 0x00008e00d91a7a25 */ /* 0x000fe200078e0008 */
[----:B------:R-:W-:Y:S01]  /*0de0*/  LEA.HI R19, R15, R8, RZ, 0x4 ;  /* 0x000000080f137211 */ /* 0x000fe200078f20ff */
[----:B------:R-:W-:Y:S01]  /*0df0*/  ULDC.64 UR4, c[0x0][0x1d8] ;  /* 0x0000760000047ab9 */ /* 0x000fe20000000a00 */
[----:B------:R-:W-:Y:S01]  /*0e00*/  SHF.R.S32.HI R6, RZ, 0x1f, R212 ;  /* 0x0000001fff067819 */ /* 0x000fe200000114d4 */
[----:B------:R-:W-:Y:S01]  /*0e10*/  @P0 IMAD.HI.U32 R4, R217, c[0x0][0x24c], RZ ;  /* 0x00009300d9040a27 */ /* 0x000fe200078e00ff */
[----:B------:R-:W-:Y:S01]  /*0e20*/  IADD3 R220, P2, R212, R3, RZ ;  /* 0x00000003d4dc7210 */ /* 0x000fe20007f5e0ff */
[----:B------:R-:W-:Y:S01]  /*0e30*/  USHF.L.U32 UR6, UR4, 0x6, URZ ;  /* 0x0000000604067899 */ /* 0x000fe2000800063f */
[----:B------:R-:W-:Y:S01]  /*0e40*/  SHF.R.S32.HI R223, RZ, 0x1f, R222 ;  /* 0x0000001fffdf7819 */ /* 0x000fe200000114de */
[----:B------:R-:W-:Y:S01]  /*0e50*/  IMAD.IADD R27, R27, 0x1, R11 ;  /* 0x000000011b1b7824 */ /* 0x000fe200078e020b */
[----:B------:R-:W-:Y:S01]  /*0e60*/  @P0 SHF.R.U32.HI R13, RZ, c[0x0][0x250], R4 ;  /* 0x00009400ff0d0a19 */ /* 0x000fe20000011604 */
[----:B------:R-:W-:Y:S01]  /*0e70*/  IMAD.IADD R4, R8, 0x1, -R7 ;  /* 0x0000000108047824 */ /* 0x000fe200078e0a07 */
[----:B------:R-:W-:Y:S01]  /*0e80*/  IADD3 R24, P0, R212, R5, RZ ;  /* 0x00000005d4187210 */ /* 0x000fe20007f1e0ff */
[----:B------:R-:W-:Y:S01]  /*0e90*/  IMAD.IADD R7, R213, 0x1, -R210 ;  /* 0x00000001d5077824 */ /* 0x000fe200078e0ad2 */
[----:B------:R-:W-:Y:S01]  /*0ea0*/  SHF.R.S32.HI R12, RZ, 0x1f, R13 ;  /* 0x0000001fff0c7819 */ /* 0x000fe2000001140d */
[----:B------:R-:W-:Y:S01]  /*0eb0*/  IMAD.SHL.U32 R20, R4, 0x8, RZ ;  /* 0x0000000804147824 */ /* 0x000fe200078e00ff */
[-C--:B------:R-:W-:Y:S01]  /*0ec0*/  LEA.HI.X.SX32 R3, R3, R6.reuse, 0x1, P2 ;  /* 0x0000000603037211 */ /* 0x080fe200010f0eff */
[----:B------:R-:W-:Y:S01]  /*0ed0*/  IMAD.IADD R0, R7, 0x1, -R212 ;  /* 0x0000000107007824 */ /* 0x000fe200078e0ad4 */
[----:B------:R-:W-:Y:S01]  /*0ee0*/  LEA.HI.X.SX32 R25, R5, R6, 0x1, P0 ;  /* 0x0000000605197211 */ /* 0x000fe200000f0eff */
[----:B------:R-:W-:Y:S01]  /*0ef0*/  IMAD R22, R12, c[0x0][0x1e0], RZ ;  /* 0x000078000c167a24 */ /* 0x000fe200078e02ff */
[----:B------:R-:W-:Y:S01]  /*0f00*/  SHF.R.S32.HI R6, RZ, 0x1f, R214 ;  /* 0x0000001fff067819 */ /* 0x000fe200000114d6 */
[----:B------:R-:W-:Y:S01]  /*0f10*/  IMAD R34, R2, c[0x0][0x270], RZ ;  /* 0x00009c0002227a24 */ /* 0x000fe200078e02ff */
[----:B------:R-:W-:Y:S01]  /*0f20*/  SHF.R.S32.HI R21, RZ, 0x1f, R20 ;  /* 0x0000001fff157819 */ /* 0x000fe20000011414 */
[----:B------:R-:W-:Y:S01]  /*0f30*/  IMAD R22, R13, c[0x0][0x1e4], R22 ;  /* 0x000079000d167a24 */ /* 0x000fe200078e0216 */
[C---:B------:R-:W-:Y:S01]  /*0f40*/  ISETP.GE.AND P2, PT, R0.reuse, 0x1, PT ;  /* 0x000000010000780c */ /* 0x040fe20003f46270 */
[----:B------:R-:W-:Y:S01]  /*0f50*/  IMAD R28, R217, c[0x0][0x28c], R28 ;  /* 0x0000a300d91c7a24 */ /* 0x000fe200078e021c */
[C---:B------:R-:W-:Y:S01]  /*0f60*/  ISETP.GE.AND P0, PT, R0.reuse, 0x21, PT ;  /* 0x000000210000780c */ /* 0x040fe20003f06270 */
[----:B------:R-:W-:Y:S01]  /*0f70*/  IMAD.WIDE.U32 R10, R13, c[0x0][0x1e0], R20 ;  /* 0x000078000d0a7a25 */ /* 0x000fe200078e0014 */
[C---:B------:R-:W-:Y:S01]  /*0f80*/  ISETP.GE.AND P6, PT, R0.reuse, 0x41, PT ;  /* 0x000000410000780c */ /* 0x040fe20003fc6270 */
[----:B------:R-:W-:Y:S01]  /*0f90*/  UMOV UR8, 0x6 ;  /* 0x0000000600087882 */ /* 0x000fe20000000000 */
[----:B------:R-:W-:Y:S01]  /*0fa0*/  ISETP.GE.AND P5, PT, R0, 0x61, PT ;  /* 0x000000610000780c */ /* 0x000fe20003fa6270 */
[----:B------:R-:W-:Y:S01]  /*0fb0*/  IMAD.IADD R23, R11, 0x1, R22 ;  /* 0x000000010b177824 */ /* 0x000fe200078e0216 */
[----:B------:R-:W-:Y:S01]  /*0fc0*/  SEL R0, R214, RZ, !P3 ;  /* 0x000000ffd6007207 */ /* 0x000fe20005800000 */
[----:B------:R-:W-:Y:S01]  /*0fd0*/  IMAD.MOV.U32 R22, RZ, RZ, R10 ;  /* 0x000000ffff167224 */ /* 0x000fe200078e000a */
[----:B------:R-:W-:Y:S01]  /*0fe0*/  SEL R14, R6, RZ, !P3 ;  /* 0x000000ff060e7207 */ /* 0x000fe20005800000 */
[----:B------:R-:W-:Y:S01]  /*0ff0*/  IMAD.WIDE.U32 R30, R217, c[0x0][0x288], R222 ;  /* 0x0000a200d91e7a25 */ /* 0x000fe200078e00de */
[----:B------:R-:W-:Y:S01]  /*1000*/  SEL R10, R214, RZ, !P1 ;  /* 0x000000ffd60a7207 */ /* 0x000fe20004800000 */
[----:B------:R-:W-:Y:S01]  /*1010*/  USHF.L.U64.HI UR5, UR4, UR8, UR5 ;  /* 0x0000000804057299 */ /* 0x000fe20008010205 */
[----:B------:R-:W-:Y:S01]  /*1020*/  SEL R6, R6, RZ, !P1 ;  /* 0x000000ff06067207 */ /* 0x000fe20004800000 */
[----:B------:R-:W-:Y:S01]  /*1030*/  IMAD R203, R14, c[0x0][0x240], RZ ;  /* 0x000090000ecb7a24 */ /* 0x000fe200078e02ff */
[----:B------:R-:W-:Y:S01]  /*1040*/  SHF.R.S32.HI R18, RZ, 0x1f, R204 ;  /* 0x0000001fff127819 */ /* 0x000fe200000114cc */
[----:B------:R-:W-:Y:S01]  /*1050*/  IMAD.WIDE.U32 R26, R0, c[0x0][0x240], R26 ;  /* 0x00009000001a7a25 */ /* 0x000fe200078e001a */
[----:B------:R-:W-:-:S02]  /*1060*/  SHF.R.S32.HI R5, RZ, 0x4, R19 ;  /* 0x00000004ff057819 */ /* 0x000fc40000011413 */
[----:B------:R-:W-:Y:S01]  /*1070*/  ISETP.GE.OR P4, PT, R20, c[0x0][0x1cc], !P2 ;  /* 0x0000730014007a0c */ /* 0x000fe20005786670 */
[----:B------:R-:W-:Y:S01]  /*1080*/  IMAD R203, R0, c[0x0][0x244], R203 ;  /* 0x0000910000cb7a24 */ /* 0x000fe200078e02cb */
[----:B------:R-:W-:Y:S01]  /*1090*/  IADD3 R204, P1, R204, R26, RZ ;  /* 0x0000001acccc7210 */ /* 0x000fe20007f3e0ff */
[----:B------:R-:W-:Y:S01]  /*10a0*/  IMAD R34, R217, c[0x0][0x274], R34 ;  /* 0x00009d00d9227a24 */ /* 0x000fe200078e0222 */
[----:B------:R-:W-:Y:S01]  /*10b0*/  LEA.HI R16, R19, R5, RZ, 0x1 ;  /* 0x0000000513107211 */ /* 0x000fe200078f08ff */
[----:B------:R-:W-:Y:S01]  /*10c0*/  IMAD R11, R6, c[0x0][0x1e8], RZ ;  /* 0x00007a00060b7a24 */ /* 0x000fe200078e02ff */
[----:B------:R-:W-:Y:S01]  /*10d0*/  IADD3.X R203, R18, R27, R203, P1, !PT ;  /* 0x0000001b12cb7210 */ /* 0x000fe20000ffe4cb */
[----:B------:R-:W-:Y:S01]  /*10e0*/  IMAD.WIDE.U32 R36, R217, c[0x0][0x270], R222 ;  /* 0x00009c00d9247a25 */ /* 0x000fe200078e00de */
[----:B------:R-:W-:Y:S02]  /*10f0*/  LOP3.LUT R16, R16, 0xfffffffe, RZ, 0xc0, !PT ;  /* 0xfffffffe10107812 */ /* 0x000fe400078ec0ff */
[----:B------:R-:W-:Y:S01]  /*1100*/  ISETP.GE.OR P2, PT, R20, c[0x0][0x19c], !P2 ;  /* 0x0000670014007a0c */ /* 0x000fe20005746670 */
[----:B------:R-:W-:Y:S01]  /*1110*/  IMAD.SHL.U32 R27, R212, 0x40, RZ ;  /* 0x00000040d41b7824 */ /* 0x000fe200078e00ff */
[----:B------:R-:W-:Y:S01]  /*1120*/  LOP3.LUT R19, R19, 0xfffffff0, RZ, 0xc0, !PT ;  /* 0xfffffff013137812 */ /* 0x000fe200078ec0ff */
[----:B------:R-:W-:Y:S01]  /*1130*/  IMAD.IADD R29, R31, 0x1, R28 ;  /* 0x000000011f1d7824 */ /* 0x000fe200078e021c */
[-C--:B------:R-:W-:Y:S01]  /*1140*/  LEA.HI R197, R15, R8.reuse, RZ, 0x7 ;  /* 0x000000080fc57211 */ /* 0x080fe200078f38ff */
[C---:B------:R-:W-:Y:S01]  /*1150*/  IMAD R32, R10.reuse, c[0x0][0x1ec], R11 ;  /* 0x00007b000a207a24 */ /* 0x040fe200078e020b */
[----:B------:R-:W-:Y:S01]  /*1160*/  LOP3.LUT R27, R27, 0x1c0, RZ, 0xc0, !PT ;  /* 0x000001c01b1b7812 */ /* 0x000fe200078ec0ff */
[----:B------:R-:W-:Y:S01]  /*1170*/  IMAD.WIDE.U32 R22, R10, c[0x0][0x1e8], R22 ;  /* 0x00007a000a167a25 */ /* 0x000fe200078e0016 */
[----:B------:R-:W-:-:S02]  /*1180*/  LEA.HI R11, R15, R8, RZ, 0x6 ;  /* 0x000000080f0b7211 */ /* 0x000fc400078f30ff */
[----:B------:R-:W-:Y:S01]  /*1190*/  SHF.R.U32.HI R18, RZ, 0x3, R27 ;  /* 0x00000003ff127819 */ /* 0x000fe2000001161b */
[----:B------:R-:W-:Y:S01]  /*11a0*/  IMAD.IADD R35, R37, 0x1, R34 ;  /* 0x0000000125237824 */ /* 0x000fe200078e0222 */
[----:B------:R-:W-:Y:S01]  /*11b0*/  SHF.R.S32.HI R11, RZ, 0x6, R11 ;  /* 0x00000006ff0b7819 */ /* 0x000fe2000001140b */
[----:B------:R-:W-:Y:S01]  /*11c0*/  IMAD R31, R14, c[0x0][0x278], RZ ;  /* 0x00009e000e1f7a24 */ /* 0x000fe200078e02ff */
[----:B------:R-:W-:Y:S01]  /*11d0*/  SHF.R.U32.HI R197, RZ, 0x4, R197 ;  /* 0x00000004ffc57819 */ /* 0x000fe200000116c5 */
[----:B------:R-:W-:Y:S02]  /*11e0*/  IMAD.MOV.U32 R34, RZ, RZ, R36 ;  /* 0x000000ffff227224 */ /* 0x000fe400078e0024 */
        /* <DEDUP_REMOVED lines=31> */
[C---:B------:R-:W-:Y:S01]  /*13e0*/  IMAD.WIDE.U32 R34, R10.reuse, c[0x0][0x1b8], R34 ;  /* 0x00006e000a227a25 */ /* 0x040fe200078e0022 */
[----:B------:R-:W-:Y:S02]  /*13f0*/  LOP3.LUT R18, R5, R22, R18, 0xf6, !PT ;  /* 0x0000001605127212 */ /* 0x000fe400078ef612 */
[--C-:B------:R-:W-:Y:S01]  /*1400*/  SHF.R.S32.HI R23, RZ, 0x2, R12.reuse ;  /* 0x00000002ff177819 */ /* 0x100fe2000001140c */
[----:B------:R-:W-:Y:S01]  /*1410*/  IMAD R13, R10, c[0x0][0x1bc], R13 ;  /* 0x00006f000a0d7a24 */ /* 0x000fe200078e020d */
[----:B------:R-:W-:Y:S01]  /*1420*/  IADD3 R28, P1, R26, UR6, RZ ;  /* 0x000000061a1c7c10 */ /* 0x000fe2000ff3e0ff */
        /* <DEDUP_REMOVED lines=13> */
[----:B------:R-:W-:Y:S01]  /*1500*/  IMAD.WIDE.U32 R34, R24, c[0x0][0x1a8], R34 ;  /* 0x00006a0018227a25 */ /* 0x000fe200078e0022 */
[----:B------:R-:W-:Y:S01]  /*1510*/  ISETP.GE.OR P4, PT, R20, c[0x0][0x1cc], !P6 ;  /* 0x0000730014007a0c */ /* 0x000fe20007786670 */
[----:B------:R2:W-:Y:S01]  /*1520*/  LDGSTS.E.BYPASS.LTC128B.128 [R6+0x5080], [R28.64], !P3 ;  /* 0x050800001c067fae */ /* 0x0005e2000d901d4a */
        /* <DEDUP_REMOVED lines=8> */
[C---:B------:R-:W-:Y:S01]  /*15b0*/  IMAD.WIDE.U32 R24, R217.reuse, c[0x0][0x180], R20 ;  /* 0x00006000d9187a25 */ /* 0x040fe200078e0014 */
[----:B------:R-:W-:Y:S01]  /*15c0*/  USHF.L.U32 UR13, UR4, 0x6, URZ ;  /* 0x00000006040d7899 */ /* 0x000fe2000800063f */
[C---:B------:R-:W-:Y:S01]  /*15d0*/  ISETP.GE.OR P6, PT, R20.reuse, c[0x0][0x19c], !P6 ;  /* 0x0000670014007a0c */ /* 0x040fe200077c6670 */
[----:B------:R3:W-:Y:S01]  /*15e0*/  LDGSTS.E.BYPASS.LTC128B.128 [R6+0x6080], [R30.64], !P4 ;  /* 0x060800001e067fae */ /* 0x0007e2000e101d4a */
[----:B------:R-:W-:Y:S01]  /*15f0*/  USHF.L.U64.HI UR5, UR4, UR8, UR5 ;  /* 0x0000000804057299 */ /* 0x000fe20008010205 */
[----:B------:R-:W-:Y:S01]  /*1600*/  IMAD R18, R217, c[0x0][0x184], R18 ;  /* 0x00006100d9127a24 */ /* 0x000fe200078e0212 */
[----:B------:R-:W-:Y:S01]  /*1610*/  ISETP.GE.OR P5, PT, R20, c[0x0][0x19c], !P5 ;  /* 0x0000670014007a0c */ /* 0x000fe20006fa6670 */
[----:B------:R-:W-:Y:S01]  /*1620*/  IMAD R196, R16, 0x800, R5 ;  /* 0x0000080010c47824 */ /* 0x000fe200078e0205 */
[C---:B------:R-:W-:Y:S01]  /*1630*/  ISETP.GE.AND P4, PT, R20.reuse, c[0x0][0x16c], PT ;  /* 0x00005b0014007a0c */ /* 0x040fe20003f86270 */
[----:B------:R4:W-:Y:S01]  /*1640*/  LDGSTS.E.BYPASS.LTC128B.128 [R6+0x7080], [R22.64], !P3 ;  /* 0x0708000016067fae */ /* 0x0009e2000d901d4a */
[----:B------:R-:W-:Y:S01]  /*1650*/  IMAD.IADD R25, R25, 0x1, R18 ;  /* 0x0000000119197824 */ /* 0x000fe200078e0212 */
[----:B------:R-:W-:Y:S01]  /*1660*/  ISETP.GE.AND P3, PT, R20, c[0x0][0x1fc], PT ;  /* 0x00007f0014007a0c */ /* 0x000fe20003f66270 */
[----:B------:R-:W-:Y:S01]  /*1670*/  IMAD.WIDE.U32 R20, R217, c[0x0][0x210], R20 ;  /* 0x00008400d9147a25 */ /* 0x000fe200078e0014 */
[----:B------:R-:W0:Y:S01]  /*1680*/  LDGDEPBAR ;  /* 0x00000000000079af */ /* 0x000e220000000000 */
[----:B------:R-:W-:Y:S01]  /*1690*/  ULDC.64 UR6, c[0x0][0x208] ;  /* 0x0000820000067ab9 */ /* 0x000fe20000000a00 */
[----:B------:R-:W-:Y:S01]  /*16a0*/  IADD3 R228, R6, 0x4080, RZ ;  /* 0x0000408006e47810 */ /* 0x000fe20007ffe0ff */
[----:B------:R-:W-:Y:S01]  /*16b0*/  IMAD.WIDE.U32 R218, R0, c[0x0][0x188], R24 ;  /* 0x0000620000da7a25 */ /* 0x000fe200078e0018 */
[----:B------:R-:W-:Y:S01]  /*16c0*/  USHF.L.U64.HI UR9, UR6, UR8, UR7 ;  /* 0x0000000806097299 */ /* 0x000fe20008010207 */
[----:B--2---:R-:W-:Y:S01]  /*16d0*/  LEA R28, P1, R34, c[0x0][0x190], 0x1 ;  /* 0x00006400221c7a11 */ /* 0x004fe200078208ff */
[----:B------:R-:W-:Y:S01]  /*16e0*/  USHF.L.U32 UR12, UR6, 0x6, URZ ;  /* 0x00000006060c7899 */ /* 0x000fe2000800063f */
[C---:B------:R-:W-:Y:S01]  /*16f0*/  IMAD R205, R3.reuse, c[0x0][0x178], RZ ;  /* 0x00005e0003cd7a24 */ /* 0x040fe200078e02ff */
[----:B------:R-:W-:Y:S01]  /*1700*/  IADD3 R225, R6, 0x8080, RZ ;  /* 0x0000808006e17810 */ /* 0x000fe20007ffe0ff */
[----:B------:R-:W-:Y:S01]  /*1710*/  IMAD R227, R3, c[0x0][0x208], RZ ;  /* 0x0000820003e37a24 */ /* 0x000fe200078e02ff */
[----:B------:R-:W-:Y:S01]  /*1720*/  LEA.HI.X R29, R34, c[0x0][0x194], R13, 0x1, P1 ;  /* 0x00006500221d7a11 */ /* 0x000fe200008f0c0d */
[----:B------:R-:W-:Y:S01]  /*1730*/  IMAD R205, R220, c[0x0][0x17c], R205 ;  /* 0x00005f00dccd7a24 */ /* 0x000fe200078e02cd */
[----:B------:R-:W-:Y:S01]  /*1740*/  LEA.HI R13, R15, R8, RZ, 0x5 ;  /* 0x000000080f0d7211 */ /* 0x000fe200078f28ff */
[----:B------:R-:W-:-:S02]  /*1750*/  IMAD.MOV.U32 R199, RZ, RZ, 0x40 ;  /* 0x00000040ffc77424 */ /* 0x000fc400078e00ff */
[----:B------:R2:W-:Y:S01]  /*1760*/  LDGSTS.E.BYPASS.LTC128B.128 [R6+0x80], [R28.64], !P2 ;  /* 0x000800001c067fae */ /* 0x0005e2000d101d4a */
[----:B------:R-:W-:Y:S01]  /*1770*/  LOP3.LUT P2, RZ, R4, 0x4, RZ, 0xc0, !PT ;  /* 0x0000000404ff7812 */ /* 0x000fe2000784c0ff */
[----:B---3--:R-:W-:Y:S01]  /*1780*/  IMAD R30, R2, c[0x0][0x210], RZ ;  /* 0x00008400021e7a24 */ /* 0x008fe200078e02ff */
[----:B------:R-:W-:Y:S01]  /*1790*/  SHF.R.S32.HI R2, RZ, 0x5, R13 ;  /* 0x00000005ff027819 */ /* 0x000fe2000001140d */
[----:B------:R-:W-:Y:S02]  /*17a0*/  IMAD.MOV.U32 R192, RZ, RZ, 0x20 ;  /* 0x00000020ffc07424 */ /* 0x000fe400078e00ff */
[----:B------:R-:W-:Y:S01]  /*17b0*/  IMAD R30, R217, c[0x0][0x214], R30 ;  /* 0x00008500d91e7a24 */ /* 0x000fe200078e021e */
[----:B-1----:R-:W-:Y:S01]  /*17c0*/  LEA.HI R27, R13, R2, RZ, 0x1 ;  /* 0x000000020d1b7211 */ /* 0x002fe200078f08ff */
[----:B------:R-:W-:Y:S01]  /*17d0*/  IMAD R227, R220, c[0x0][0x20c], R227 ;  /* 0x00008300dce37a24 */ /* 0x000fe200078e02e3 */
[----:B----4-:R-:W-:Y:S01]  /*17e0*/  IADD3 R22, P1, R28, UR13, RZ ;  /* 0x0000000d1c167c10 */ /* 0x010fe2000ff3e0ff */
[----:B------:R-:W-:Y:S01]  /*17f0*/  IMAD.IADD R31, R21, 0x1, R30 ;  /* 0x00000001151f7824 */ /* 0x000fe200078e021e */
[----:B------:R-:W-:Y:S01]  /*1800*/  LOP3.LUT R27, R27, 0xfffffffe, RZ, 0xc0, !PT ;  /* 0xfffffffe1b1b7812 */ /* 0x000fe200078ec0ff */
[----:B------:R-:W-:Y:S01]  /*1810*/  IMAD R21, R14, c[0x0][0x218], RZ ;  /* 0x000086000e157a24 */ /* 0x000fe200078e02ff */
[----:B------:R-:W-:Y:S01]  /*1820*/  IADD3.X R23, R29, UR5, RZ, P1, !PT ;  /* 0x000000051d177c10 */ /* 0x000fe20008ffe4ff */
[----:B------:R-:W-:Y:S01]  /*1830*/  IMAD.MOV.U32 R30, RZ, RZ, R20 ;  /* 0x000000ffff1e7224 */ /* 0x000fe200078e0014 */
[C---:B------:R-:W-:Y:S01]  /*1840*/  LOP3.LUT P1, RZ, R4.reuse, 0x2, RZ, 0xc0, !PT ;  /* 0x0000000204ff7812 */ /* 0x040fe2000782c0ff */
[----:B------:R-:W-:Y:S01]  /*1850*/  IMAD.SHL.U32 R4, R4, 0x40, RZ ;  /* 0x0000004004047824 */ /* 0x000fe200078e00ff */
[----:B------:R-:W-:Y:S01]  /*1860*/  LOP3.LUT R13, R13, 0xffffffe0, RZ, 0xc0, !PT ;  /* 0xffffffe00d0d7812 */ /* 0x000fe200078ec0ff */
[C---:B------:R-:W-:Y:S01]  /*1870*/  IMAD.IADD R198, R2.reuse, 0x1, -R27 ;  /* 0x0000000102c67824 */ /* 0x040fe200078e0a1b */
[----:B------:R1:W-:Y:S01]  /*1880*/  LDGSTS.E.BYPASS.LTC128B.128 [R6+0x1080], [R22.64], !P0 ;  /* 0x0108000016067fae */ /* 0x0003e2000c101d4a */
[----:B------:R-:W-:Y:S01]  /*1890*/  IMAD.SHL.U32 R27, R2, 0x10, RZ ;  /* 0x00000010021b7824 */ /* 0x000fe200078e00ff */
[----:B------:R-:W-:Y:S01]  /*18a0*/  LOP3.LUT R2, R4, 0x1c0, RZ, 0xc0, !PT ;  /* 0x000001c004027812 */ /* 0x000fe200078ec0ff */
[----:B------:R-:W-:Y:S01]  /*18b0*/  IMAD.WIDE.U32 R30, R0, c[0x0][0x218], R30 ;  /* 0x00008600001e7a25 */ /* 0x000fe200078e001e */
[----:B------:R-:W-:-:S02]  /*18c0*/  IADD3 R26, P0, R22, UR13, RZ ;  /* 0x0000000d161a7c10 */ /* 0x000fc4000ff1e0ff */
[----:B------:R-:W-:Y:S01]  /*18d0*/  SHF.R.U32.HI R195, RZ, 0x3, R2 ;  /* 0x00000003ffc37819 */ /* 0x000fe20000011602 */
[----:B------:R-:W-:Y:S01]  /*18e0*/  IMAD.SHL.U32 R18, R235, 0x40, RZ ;  /* 0x00000040eb127824 */ /* 0x000fe200078e00ff */
[----:B--2---:R-:W-:Y:S01]  /*18f0*/  LOP3.LUT R28, R2, 0x30, R27, 0xf8, !PT ;  /* 0x00000030021c7812 */ /* 0x004fe200078ef81b */
[----:B------:R-:W-:Y:S01]  /*1900*/  IMAD R29, R14, c[0x0][0x188], RZ ;  /* 0x000062000e1d7a24 */ /* 0x000fe200078e02ff */
[----:B------:R-:W-:Y:S01]  /*1910*/  IADD3.X R27, R23, UR5, RZ, P0, !PT ;  /* 0x00000005171b7c10 */ /* 0x000fe200087fe4ff */
[----:B------:R-:W-:Y:S01]  /*1920*/  IMAD.IADD R19, R8, 0x1, -R19 ;  /* 0x0000000108137824 */ /* 0x000fe200078e0a13 */
[----:B------:R-:W-:Y:S01]  /*1930*/  IADD3 R24, P0, R26, UR13, RZ ;  /* 0x0000000d1a187c10 */ /* 0x000fe2000ff1e0ff */
[----:B------:R-:W-:Y:S01]  /*1940*/  IMAD R4, R0, c[0x0][0x18c], R29 ;  /* 0x0000630000047a24 */ /* 0x000fe200078e021d */
[----:B------:R-:W-:Y:S01]  /*1950*/  LOP3.LUT R14, R2, 0x8, R17, 0xf8, !PT ;  /* 0x00000008020e7812 */ /* 0x000fe200078ef811 */
[----:B------:R2:W-:Y:S01]  /*1960*/  LDGSTS.E.BYPASS.LTC128B.128 [R6+0x2080], [R26.64], !P6 ;  /* 0x020800001a067fae */ /* 0x0005e2000f101d4a */
[----:B------:R-:W-:Y:S01]  /*1970*/  IADD3.X R25, R27, UR5, RZ, P0, !PT ;  /* 0x000000051b197c10 */ /* 0x000fe200087fe4ff */
[----:B------:R-:W-:Y:S01]  /*1980*/  IMAD R2, R0, c[0x0][0x21c], R21 ;  /* 0x0000870000027a24 */ /* 0x000fe200078e0215 */
[-C--:B------:R-:W-:Y:S01]  /*1990*/  LOP3.LUT R5, R14, R195.reuse, RZ, 0x3c, !PT ;  /* 0x000000c30e057212 */ /* 0x080fe200078e3cff */
[----:B------:R-:W-:Y:S01]  /*19a0*/  IMAD R21, R235, UR9, RZ ;  /* 0x00000009eb157c24 */ /* 0x000fe2000f8e02ff */
[----:B------:R-:W-:Y:S01]  /*19b0*/  ULDC.64 UR4, c[0x0][0x178] ;  /* 0x00005e0000047ab9 */ /* 0x000fe20000000a00 */
[----:B------:R3:W-:Y:S01]  /*19c0*/  LDGSTS.E.BYPASS.LTC128B.128 [R6+0x3080], [R24.64], !P5 ;  /* 0x0308000018067fae */ /* 0x0007e2000e901d4a */
[----:B------:R-:W-:Y:S01]  /*19d0*/  IMAD.IADD R219, R219, 0x1, R4 ;  /* 0x00000001dbdb7824 */ /* 0x000fe200078e0204 */
[----:B------:R-:W-:Y:S01]  /*19e0*/  USHF.L.U32 UR13, UR4, 0x6, URZ ;  /* 0x00000006040d7899 */ /* 0x000fe2000800063f */
[----:B------:R-:W-:Y:S01]  /*19f0*/  IMAD.IADD R196, R196, 0x1, R5 ;  /* 0x00000001c4c47824 */ /* 0x000fe200078e0205 */
[----:B------:R-:W0:Y:S01]  /*1a00*/  LDGDEPBAR ;  /* 0x00000000000079af */ /* 0x000e220000000000 */
[----:B------:R-:W-:Y:S01]  /*1a10*/  IMAD.IADD R5, R31, 0x1, R2 ;  /* 0x000000011f057824 */ /* 0x000fe200078e0202 */
[----:B------:R-:W-:Y:S01]  /*1a20*/  SHF.R.S32.HI R2, RZ, 0x1f, R235 ;  /* 0x0000001fff027819 */ /* 0x000fe200000114eb */
[----:B------:R-:W-:Y:S01]  /*1a30*/  IMAD.WIDE.U32 R218, R220, c[0x0][0x178], R218 ;  /* 0x00005e00dcda7a25 */ /* 0x000fe200078e00da */
[----:B------:R-:W-:Y:S01]  /*1a40*/  USHF.L.U64.HI UR8, UR4, UR8, UR5 ;  /* 0x0000000804087299 */ /* 0x000fe20008010205 */
[----:B------:R-:W-:Y:S01]  /*1a50*/  LOP3.LUT R28, R28, 0x8, R17, 0xf8, !PT ;  /* 0x000000081c1c7812 */ /* 0x000fe200078ef811 */
[----:B------:R-:W-:Y:S01]  /*1a60*/  USHF.L.U32 UR5, UR6, 0x5, URZ ;  /* 0x0000000506057899 */ /* 0x000fe2000800063f */
[C---:B------:R-:W-:Y:S01]  /*1a70*/  IMAD R14, R2.reuse, UR12, R21 ;  /* 0x0000000c020e7c24 */ /* 0x040fe2000f8e0215 */
[----:B------:R-:W-:Y:S01]  /*1a80*/  SHF.R.S32.HI R17, RZ, 0x1f, R18 ;  /* 0x0000001fff117819 */ /* 0x000fe20000011412 */
[----:B------:R-:W-:Y:S01]  /*1a90*/  IMAD R2, R2, c[0x0][0x178], RZ ;  /* 0x00005e0002027a24 */ /* 0x000fe200078e02ff */
[----:B------:R-:W-:Y:S01]  /*1aa0*/  UMOV UR4, 0x5 ;  /* 0x0000000500047882 */ /* 0x000fe20000000000 */
[----:B------:R-:W-:Y:S01]  /*1ab0*/  IMAD.WIDE.U32 R20, R235, c[0x0][0x178], RZ ;  /* 0x00005e00eb147a25 */ /* 0x000fe200078e00ff */
[----:B------:R-:W-:Y:S01]  /*1ac0*/  LOP3.LUT R195, R28, R195, RZ, 0x3c, !PT ;  /* 0x000000c31cc37212 */ /* 0x000fe200078e3cff */
[----:B------:R-:W-:-:S02]  /*1ad0*/  USHF.L.U64.HI UR4, UR6, UR4, UR7 ;  /* 0x0000000406047299 */ /* 0x000fc40008010207 */
[----:B------:R-:W-:Y:S01]  /*1ae0*/  IMAD R2, R235, c[0x0][0x17c], R2 ;  /* 0x00005f00eb027a24 */ /* 0x000fe200078e0202 */
[----:B------:R-:W-:Y:S01]  /*1af0*/  LEA R0, P0, R20, R218, 0x6 ;  /* 0x000000da14007211 */ /* 0x000fe200078030ff */
[----:B------:R-:W-:Y:S01]  /*1b00*/  IMAD.IADD R205, R219, 0x1, R205 ;  /* 0x00000001dbcd7824 */ /* 0x000fe200078e02cd */
[----:B------:R-:W-:Y:S01]  /*1b10*/  USHF.L.U32 UR6, UR5, 0x1, URZ ;  /* 0x0000000105067899 */ /* 0x000fe2000800063f */
[----:B------:R-:W-:Y:S01]  /*1b20*/  IMAD.IADD R2, R21, 0x1, R2 ;  /* 0x0000000115027824 */ /* 0x000fe200078e0202 */
[----:B------:R-:W-:Y:S01]  /*1b30*/  USHF.L.U64.HI UR4, UR5, 0x1, UR4 ;  /* 0x0000000105047899 */ /* 0x000fe20008010204 */
[----:B------:R-:W-:Y:S02]  /*1b40*/  IMAD.MOV.U32 R4, RZ, RZ, R30 ;  /* 0x000000ffff047224 */ /* 0x000fe400078e001e */
[----:B------:R-:W-:Y:S01]  /*1b50*/  IMAD.SHL.U32 R196, R196, 0x2, RZ ;  /* 0x00000002c4c47824 */ /* 0x000fe200078e00ff */
[----:B------:R-:W-:-:S04]  /*1b60*/  DEPBAR.LE SB0, 0x1 ;  /* 0x000080400000791a */ /* 0x000fc80000000000 */
[----:B------:R-:W-:Y:S01]  /*1b70*/  BAR.SYNC.DEFER_BLOCKING 0x0 ;  /* 0x0000000000007b1d */ /* 0x000fe20000010000 */
[----:B------:R-:W-:Y:S01]  /*1b80*/  LEA.HI.X R3, R20, R205, R2, 0x6, P0 ;  /* 0x000000cd14037211 */ /* 0x000fe200000f3402 */
[----:B------:R-:W-:Y:S01]  /*1b90*/  IMAD.WIDE.U32 R220, R220, c[0x0][0x208], R4 ;  /* 0x00008200dcdc7a25 */ /* 0x000fe200078e0004 */
[----:B-1----:R-:W-:Y:S02]  /*1ba0*/  LEA R22, P0, R0, c[0x0][0x160], 0x1 ;  /* 0x0000580000167a11 */ /* 0x002fe400078008ff */
[----:B------:R-:W-:Y:S01]  /*1bb0*/  SEL R5, R192, 0xffffffe0, !P1 ;  /* 0xffffffe0c0057807 */ /* 0x000fe20004800000 */
[----:B------:R-:W-:Y:S01]  /*1bc0*/  IMAD.IADD R227, R221, 0x1, R227 ;  /* 0x00000001dde37824 */ /* 0x000fe200078e02e3 */
[----:B------:R-:W-:Y:S01]  /*1bd0*/  LEA.HI.X R23, R0, c[0x0][0x164], R3, 0x1, P0 ;  /* 0x0000590000177a11 */ /* 0x000fe200000f0c03 */
[----:B------:R-:W-:Y:S01]  /*1be0*/  IMAD.MOV.U32 R226, RZ, RZ, R220 ;  /* 0x000000ffffe27224 */ /* 0x000fe200078e00dc */
[----:B------:R-:W-:Y:S01]  /*1bf0*/  SEL R3, R199, 0xffffffc0, !P2 ;  /* 0xffffffc0c7037807 */ /* 0x000fe20005000000 */
[----:B------:R-:W-:Y:S01]  /*1c00*/  IMAD.IADD R13, R8, 0x1, -R13 ;  /* 0x00000001080d7824 */ /* 0x000fe200078e0a0d */
[----:B------:R-:W-:Y:S01]  /*1c10*/  IADD3 R4, -R212, R215, -R18 ;  /* 0x000000d7d4047210 */ /* 0x000fe20007ffe912 */
[----:B------:R-:W-:Y:S01]  /*1c20*/  IMAD.WIDE.U32 R20, R235, UR12, R226 ;  /* 0x0000000ceb147c25 */ /* 0x000fe2000f8e00e2 */
[----:B------:R-:W-:-:S02]  /*1c30*/  ISETP.GT.AND P2, PT, R8, 0xf, PT ;  /* 0x0000000f0800780c */ /* 0x000fc40003f44270 */
[----:B------:R-:W-:Y:S01]  /*1c40*/  ISETP.LT.OR P0, PT, R4, 0x1, P4 ;  /* 0x000000010400780c */ /* 0x000fe20002701670 */
[----:B------:R-:W-:Y:S01]  /*1c50*/  IMAD.IADD R2, R196, 0x1, R3 ;  /* 0x00000001c4027824 */ /* 0x000fe200078e0203 */
[----:B------:R-:W-:Y:S01]  /*1c60*/  ISETP.LT.OR P6, PT, R4, 0x21, P4 ;  /* 0x000000210400780c */ /* 0x000fe200027c1670 */
[----:B------:R-:W-:Y:S01]  /*1c70*/  IMAD.IADD R3, R196, 0x1, R5 ;  /* 0x00000001c4037824 */ /* 0x000fe200078e0205 */
[C---:B------:R-:W-:Y:S01]  /*1c80*/  ISETP.LT.OR P5, PT, R4.reuse, 0x1, P3 ;  /* 0x000000010400780c */ /* 0x040fe20001fa1670 */
[----:B------:R-:W-:Y:S01]  /*1c90*/  IMAD.IADD R0, R5, 0x1, R2 ;  /* 0x0000000105007824 */ /* 0x000fe200078e0202 */
[----:B------:R-:W-:Y:S01]  /*1ca0*/  ISETP.LT.OR P1, PT, R4, 0x21, P3 ;  /* 0x000000210400780c */ /* 0x000fe20001f21670 */
[----:B------:R-:W-:Y:S01]  /*1cb0*/  IMAD.IADD R14, R21, 0x1, R14 ;  /* 0x00000001150e7824 */ /* 0x000fe200078e020e */
[----:B------:R-:W-:Y:S01]  /*1cc0*/  SHF.R.S32.HI R4, RZ, 0x1f, R19 ;  /* 0x0000001fff047819 */ /* 0x000fe20000011413 */
[----:B------:R1:W4:Y:S01]  /*1cd0*/  LDSM.16.M88.4 R144, [R196+0x4080] ;  /* 0x00408000c490783b */ /* 0x0003220000000200 */
[----:B------:R-:W-:-:S02]  /*1ce0*/  IMAD.SHL.U32 R21, R16, 0x20, RZ ;  /* 0x0000002010157824 */ /* 0x000fc400078e00ff */
[----:B------:R-:W-:Y:S01]  /*1cf0*/  LEA.HI R5, R4, R19, RZ, 0x3 ;  /* 0x0000001304057211 */ /* 0x000fe200078f18ff */
[----:B------:R1:W1:Y:S01]  /*1d00*/  LDSM.16.M88.4 R148, [R196+0x6080] ;  /* 0x00608000c494783b */ /* 0x0002620000000200 */
[C---:B------:R-:W-:Y:S02]  /*1d10*/  IMAD R195, R16.reuse, 0x200, R195 ;  /* 0x0000020010c37824 */ /* 0x040fe400078e02c3 */
        /* <DEDUP_REMOVED lines=8> */
[----:B------:R1:W1:Y:S04]  /*1da0*/  LDSM.16.M88.4 R164, [R2+0x4080] ;  /* 0x0040800002a4783b */ /* 0x0002680000000200 */
[----:B------:R1:W1:Y:S01]  /*1db0*/  LDSM.16.M88.4 R168, [R2+0x6080] ;  /* 0x0060800002a8783b */ /* 0x0002620000000200 */
[----:B------:R-:W-:-:S03]  /*1dc0*/  LOP3.LUT R19, R19, 0x1c0, RZ, 0xc0, !PT ;  /* 0x000001c013137812 */ /* 0x000fc600078ec0ff */
[----:B------:R1:W1:Y:S04]  /*1dd0*/  LDSM.16.M88.4 R172, [R0+0x4080] ;  /* 0x0040800000ac783b */ /* 0x0002680000000200 */
[----:B------:R1:W1:Y:S04]  /*1de0*/  LDSM.16.M88.4 R176, [R0+0x6080] ;  /* 0x0060800000b0783b */ /* 0x0002680000000200 */
        /* <DEDUP_REMOVED lines=82> */
.L_x_791:
[----:B------:R-:W-:Y:S05]  /*2310*/  BSYNC B0 ;  /* 0x0000000000007941 */ /* 0x000fea0003800000 */
.L_x_790:
        /* <DEDUP_REMOVED lines=55> */
.L_x_794:
        /* <DEDUP_REMOVED lines=100> */
.L_x_792:
        /* <DEDUP_REMOVED lines=405> */
.L_x_793:
        /* <DEDUP_REMOVED lines=174> */
.L_x_789:
[----:B------:R-:W-:Y:S05]  /*5100*/  @P2 BRA `(.L_x_795) ;  /* 0x000011d000002947 */ /* 0x000fea0003800000 */
[----:B------:R-:W2:Y:S01]  /*5110*/  S2R R0, SR_TID.X ;  /* 0x0000000000007919 */ /* 0x000ea20000002100 */
        /* <DEDUP_REMOVED lines=14> */
[----:B--2---:R-:W-:Y:S02]  /*5200*/  SHF.R.S32.HI R3, RZ, 0x1f, R0 ;  /* 0x0000001fff037819 */ /* 0x004fe40000011400 */
[----:B------:R-:W-:Y:S02]  /*5210*/  F2FP.BF16.PACK_AB R88, R89, R88 ;  /* 0x000000585958723e */ /* 0x000fe400000010ff */
[----:B------:R-:W-:-:S02]  /*5220*/  LEA.HI R2, R3, R0, RZ, 0x2 ;  /* 0x0000000003027211 */ /* 0x000fc400078f10ff */
[----:B------:R-:W-:Y:S02]  /*5230*/  F2FP.BF16.PACK_AB R90, R91, R90 ;  /* 0x0000005a5b5a723e */ /* 0x000fe400000010ff */
[--C-:B------:R-:W-:Y:S02]  /*5240*/  SHF.R.S32.HI R5, RZ, 0x2, R2.reuse ;  /* 0x00000002ff057819 */ /* 0x100fe40000011402 */
[----:B------:R-:W-:Y:S02]  /*5250*/  SHF.R.S32.HI R4, RZ, 0x1f, R2 ;  /* 0x0000001fff047819 */ /* 0x000fe40000011402 */
[----:B------:R-:W-:Y:S02]  /*5260*/  LOP3.LUT R9, R2, 0x3ffffffc, RZ, 0xc0, !PT ;  /* 0x3ffffffc02097812 */ /* 0x000fe400078ec0ff */
[----:B-1----:R-:W-:Y:S02]  /*5270*/  LEA.HI R6, R4, R5, RZ, 0x3 ;  /* 0x0000000504067211 */ /* 0x002fe400078f18ff */
        /* <DEDUP_REMOVED lines=94> */
.L_x_796:
[----:B---3--:R-:W-:Y:S01]  /*5860*/  LEA.HI R2, R3, R0, RZ, 0x3 ;  /* 0x0000000003027211 */ /* 0x008fe200078f18ff */
[----:B------:R-:W-:Y:S01]  /*5870*/  BSSY B0, `(.L_x_797) ;  /* 0x0000033000007945 */ /* 0x000fe20003800000 */
[----:B------:R-:W-:-:S02]  /*5880*/  SHF.R.S32.HI R36, RZ, 0x1f, R214 ;  /* 0x0000001fff247819 */ /* 0x000fc400000114d6 */
[----:B------:R-:W-:Y:S02]  /*5890*/  LOP3.LUT R5, R2, 0x1ffffff8, RZ, 0xc0, !PT ;  /* 0x1ffffff802057812 */ /* 0x000fe400078ec0ff */
        /* <DEDUP_REMOVED lines=11> */
[----:B------:R-:W-:Y:S02]  /*5950*/  LOP3.LUT R3, R5, 0x38, R38, 0xf8, !PT ;  /* 0x0000003805037812 */ /* 0x000fe400078ef826 */
[----:B------:R-:W-:Y:S02]  /*5960*/  SHF.R.U32.HI R4, RZ, 0x3, R5 ;  /* 0x00000003ff047819 */ /* 0x000fe40000011605 */
[----:B------:R-:W-:Y:S02]  /*5970*/  LEA.HI.X.SX32 R43, R2, R41, 0x1, P0 ;  /* 0x00000029022b7211 */ /* 0x000fe400000f0eff */
[----:B------:R-:W-:-:S03]  /*5980*/  LOP3.LUT R3, R3, R4, RZ, 0x3c, !PT ;  /* 0x0000000403037212 */ /* 0x000fc600078e3cff */
[----:B------:R-:W-:Y:S01]  /*5990*/  IMAD.WIDE R42, R216, 0x80, R42 ;  /* 0x00000080d82a7825 */ /* 0x000fe200078e022a */
[----:B------:R-:W-:-:S03]  /*59a0*/  LOP3.LUT R0, R3, 0x7ffffe00, R0, 0xf8, !PT ;  /* 0x7ffffe0003007812 */ /* 0x000fc600078ef800 */
[----:B-----5:R-:W-:Y:S02]  /*59b0*/  IMAD.IADD R3, R33, 0x1, -R210 ;  /* 0x0000000121037824 */ /* 0x020fe400078e0ad2 */
[----:B------:R-:W-:Y:S01]  /*59c0*/  IMAD.SHL.U32 R32, R0, 0x2, RZ ;  /* 0x0000000200207824 */ /* 0x000fe200078e00ff */
[----:B------:R-:W-:Y:S02]  /*59d0*/  SHF.R.S32.HI R0, RZ, 0x1f, R217 ;  /* 0x0000001fff007819 */ /* 0x000fe400000114d9 */
[----:B------:R-:W-:Y:S02]  /*59e0*/  IMNMX R3, R3, 0x80, PT ;  /* 0x0000008003037817 */ /* 0x000fe40003800200 */
[----:B------:R1:W2:Y:S01]  /*59f0*/  LDS.128 R28, [R32+0x5080] ;  /* 0x00508000201c7984 */ /* 0x0002a20000000c00 */
[----:B------:R-:W-:Y:S01]  /*5a00*/  IMAD R34, R0, c[0x0][0x338], RZ ;  /* 0x0000ce0000227a24 */ /* 0x000fe200078e02ff */
[----:B------:R-:W-:Y:S02]  /*5a10*/  ISETP.GE.AND P3, PT, R2, R3, PT ;  /* 0x000000030200720c */ /* 0x000fe40003f66270 */
[----:B------:R1:W3:Y:S01]  /*5a20*/  LDS.128 R24, [R32+0x6080] ;  /* 0x0060800020187984 */ /* 0x0002e20000000c00 */
[C---:B------:R-:W-:Y:S01]  /*5a30*/  IMAD R33, R217.reuse, c[0x0][0x33c], R34 ;  /* 0x0000cf00d9217a24 */ /* 0x040fe200078e0222 */
[----:B------:R-:W-:Y:S01]  /*5a40*/  ISETP.GE.OR P0, PT, R38, c[0x0][0x324], P3 ;  /* 0x0000c90026007a0c */ /* 0x000fe20001f06670 */
[----:B------:R-:W-:Y:S01]  /*5a50*/  IMAD.WIDE.U32 R34, R217, c[0x0][0x338], R38 ;  /* 0x0000ce00d9227a25 */ /* 0x000fe200078e0026 */
[----:B------:R1:W4:Y:S03]  /*5a60*/  LDS.128 R20, [R32+0x7080] ;  /* 0x0070800020147984 */ /* 0x0003260000000c00 */
[----:B------:R-:W-:Y:S01]  /*5a70*/  IMAD.IADD R35, R35, 0x1, R33 ;  /* 0x0000000123237824 */ /* 0x000fe200078e0221 */
[----:B------:R1:W1:Y:S01]  /*5a80*/  LDS.128 R16, [R32+0x80] ;  /* 0x0000800020107984 */ /* 0x0002620000000c00 */
[----:B------:R-:W-:-:S02]  /*5a90*/  IMAD R33, R36, c[0x0][0x340], RZ ;  /* 0x0000d00024217a24 */ /* 0x000fc400078e02ff */
[C---:B------:R-:W-:Y:S01]  /*5aa0*/  IMAD.WIDE.U32 R40, R214.reuse, c[0x0][0x340], R34 ;  /* 0x0000d000d6287a25 */ /* 0x040fe200078e0022 */
[----:B------:R1:W1:Y:S03]  /*5ab0*/  LDS.128 R12, [R32+0x1080] ;  /* 0x00108000200c7984 */ /* 0x0002660000000c00 */
[----:B------:R-:W-:Y:S01]  /*5ac0*/  IMAD R33, R214, c[0x0][0x344], R33 ;  /* 0x0000d100d6217a24 */ /* 0x000fe200078e0221 */
[----:B------:R1:W1:Y:S03]  /*5ad0*/  LDS.128 R8, [R32+0x2080] ;  /* 0x0020800020087984 */ /* 0x0002660000000c00 */
[----:B------:R-:W-:Y:S01]  /*5ae0*/  IMAD.IADD R45, R41, 0x1, R33 ;  /* 0x00000001292d7824 */ /* 0x000fe200078e0221 */
        /* <DEDUP_REMOVED lines=11> */
.L_x_798:
[----:B------:R-:W-:Y:S05]  /*5ba0*/  BSYNC B0 ;  /* 0x0000000000007941 */ /* 0x000fea0003800000 */
.L_x_797:
        /* <DEDUP_REMOVED lines=16> */
.L_x_800:
[----:B------:R-:W-:Y:S05]  /*5cb0*/  BSYNC B0 ;  /* 0x0000000000007941 */ /* 0x000fea0003800000 */
.L_x_799:
        /* <DEDUP_REMOVED lines=16> */
.L_x_802:
[----:B------:R-:W-:Y:S05]  /*5dc0*/  BSYNC B0 ;  /* 0x0000000000007941 */ /* 0x000fea0003800000 */
.L_x_801:
        /* <DEDUP_REMOVED lines=16> */
.L_x_804:
[----:B------:R-:W-:Y:S05]  /*5ed0*/  BSYNC B0 ;  /* 0x0000000000007941 */ /* 0x000fea0003800000 */
.L_x_803:
        /* <DEDUP_REMOVED lines=19> */
.L_x_806:
[----:B------:R-:W-:Y:S05]  /*6010*/  BSYNC B0 ;  /* 0x0000000000007941 */ /* 0x000fea0003800000 */
.L_x_805:
        /* <DEDUP_REMOVED lines=14> */
.L_x_808:
[----:B------:R-:W-:Y:S05]  /*6100*/  BSYNC B0 ;  /* 0x0000000000007941 */ /* 0x000fea0003800000 */
.L_x_807:
        /* <DEDUP_REMOVED lines=14> */
.L_x_810:
[----:B------:R-:W-:Y:S05]  /*61f0*/  BSYNC B0 ;  /* 0x0000000000007941 */ /* 0x000fea0003800000 */
.L_x_809:
        /* <DEDUP_REMOVED lines=14> */
.L_x_795:
[----:B------:R-:W-:Y:S01]  /*62e0*/  ISETP.NE.U32.AND P0, PT, RZ, c[0x0][0x360], PT ;  /* 0x0000d800ff007a0c */ /* 0x000fe20003f05070 */
[----:B------:R-:W-:Y:S01]  /*62f0*/  IMAD.MOV.U32 R9, RZ, RZ, 0x4 ;  /* 0x00000004ff097424 */ /* 0x000fe200078e00ff */
[----:B------:R-:W-:Y:S02]  /*6300*/  ISETP.NE.U32.AND P1, PT, RZ, c[0x0][0x358], PT ;  /* 0x0000d600ff007a0c */ /* 0x000fe40003f25070 */
[----:B------:R-:W-:Y:S01]  /*6310*/  ISETP.NE.AND.EX P0, PT, RZ, c[0x0][0x364], PT, P0 ;  /* 0x0000d900ff007a0c */ /* 0x000fe20003f05300 */
[----:B------:R-:W-:Y:S01]  /*6320*/  IMAD.WIDE R4, R214, R9, c[0x0][0x358] ;  /* 0x0000d600d6047625 */ /* 0x000fe200078e0209 */
[----:B------:R-:W-:-:S03]  /*6330*/  ISETP.NE.AND.EX P1, PT, RZ, c[0x0][0x35c], PT, P1 ;  /* 0x0000d700ff007a0c */ /* 0x000fc60003f25310 */
[----:B-1----:R-:W-:-:S08]  /*6340*/  IMAD.MOV.U32 R7, RZ, RZ, c[0x0][0x2f0] ;  /* 0x0000bc00ff077624 */ /* 0x002fd000078e00ff */
        /* <DEDUP_REMOVED lines=11> */
.L_x_811:
        /* <DEDUP_REMOVED lines=36> */
.L_x_813:
[----:B------:R-:W-:Y:S05]  /*6640*/  BSYNC B0 ;  /* 0x0000000000007941 */ /* 0x000fea0003800000 */
.L_x_812:
        /* <DEDUP_REMOVED lines=16> */
.L_x_815:
[----:B------:R-:W-:Y:S05]  /*6750*/  BSYNC B0 ;  /* 0x0000000000007941 */ /* 0x000fea0003800000 */
.L_x_814:
        /* <DEDUP_REMOVED lines=16> */
.L_x_817:
[----:B------:R-:W-:Y:S05]  /*6860*/  BSYNC B0 ;  /* 0x0000000000007941 */ /* 0x000fea0003800000 */
.L_x_816:
        /* <DEDUP_REMOVED lines=16> */
.L_x_819:
[----:B------:R-:W-:Y:S05]  /*6970*/  BSYNC B0 ;  /* 0x0000000000007941 */ /* 0x000fea0003800000 */
.L_x_818:
        /* <DEDUP_REMOVED lines=20> */
.L_x_821:
[----:B------:R-:W-:Y:S05]  /*6ac0*/  BSYNC B0 ;  /* 0x0000000000007941 */ /* 0x000fea0003800000 */
.L_x_820:
        /* <DEDUP_REMOVED lines=14> */
.L_x_823:
[----:B------:R-:W-:Y:S05]  /*6bb0*/  BSYNC B0 ;  /* 0x0000000000007941 */ /* 0x000fea0003800000 */
.L_x_822:
        /* <DEDUP_REMOVED lines=14> */
.L_x_825:
[----:B------:R-:W-:Y:S05]  /*6ca0*/  BSYNC B0 ;  /* 0x0000000000007941 */ /* 0x000fea0003800000 */
.L_x_824:
        /* <DEDUP_REMOVED lines=14> */
.L_x_826:
        /* <DEDUP_REMOVED lines=15> */
.L_x_1819:


//--------------------- .text._ZN7cutlass13device_kernelIN5flash19enable_sm80_to_sm89INS1_16FlashAttnBwdSm80INS1_25CollectiveMainloopBwdSm80ILi2ELi2EN4cute5tupleIJNS5_1CILi64EEENS7_ILi128EEES8_EEENS_10bfloat16_tEfNS_4arch4Sm80ELb1ELb0ELb0ELb1ELb0ELb0ELb0ELb0ELi2ELi2ELi4ELi2ELb1EEENS1_24CollectiveEpilogueBwdGQAISA_fSD_Li256ELb1ELb0EEENS1_25SingleTileBwdLPTSchedulerILb1ELi128ELb0EEEEEEEEEvNT_6ParamsE --------------------------
	.section	.text._ZN7cutlass13device_kernelIN5flash19enable_sm80_to_sm89INS1_16FlashAttnBwdSm80INS1_25CollectiveMainloopBwdSm80ILi2ELi2EN4cute5tupleIJNS5_1CILi64EEENS7_ILi128EEES8_EEENS_10bfloat16_tEfNS_4arch4Sm80ELb1ELb0ELb0ELb1ELb0ELb0ELb0ELb0ELi2ELi2ELi4ELi2ELb1EEENS1_24CollectiveEpilogueBwdGQAISA_fSD_Li256ELb1ELb0EEENS1_25SingleTileBwdLPTSchedulerILb1ELi128ELb0EEEEEEEEEvNT_6ParamsE,"ax",@progbits
	.sectioninfo	@"SHI_REGISTERS=255"
	.align	128
.text._ZN7cutlass13device_kernelIN5flash19enable_sm80_to_sm89INS1_16FlashAttnBwdSm80INS1_25CollectiveMainloopBwdSm80ILi2ELi2EN4cute5tupleIJNS5_1CILi64EEENS7_ILi128EEES8_EEENS_10bfloat16_tEfNS_4arch4Sm80ELb1ELb0ELb0ELb1ELb0ELb0ELb0ELb0ELi2ELi2ELi4ELi2ELb1EEENS1_24CollectiveEpilogueBwdGQAISA_fSD_Li256ELb1ELb0EEENS1_25SingleTileBwdLPTSchedulerILb1ELi128ELb0EEEEEEEEEvNT_6ParamsE:
        .type           _ZN7cutlass13device_kernelIN5flash19enable_sm80_to_sm89INS1_16FlashAttnBwdSm80INS1_25CollectiveMainloopBwdSm80ILi2ELi2EN4cute5tupleIJNS5_1CILi64EEENS7_ILi128EEES8_EEENS_10bfloat16_tEfNS_4arch4Sm80ELb1ELb0ELb0ELb1ELb0ELb0ELb0ELb0ELi2ELi2ELi4ELi2ELb1EEENS1_24CollectiveEpilogueBwdGQAISA_fSD_Li256ELb1ELb0EEENS1_25SingleTileBwdLPTSchedulerILb1ELi128ELb0EEEEEEEEEvNT_6ParamsE,@function
        .size           _ZN7cutlass13device_kernelIN5flash19enable_sm80_to_sm89INS1_16FlashAttnBwdSm80INS1_25CollectiveMainloopBwdSm80ILi2ELi2EN4cute5tupleIJNS5_1CILi64EEENS7_ILi128EEES8_EEENS_10bfloat16_tEfNS_4arch4Sm80ELb1ELb0ELb0ELb1ELb0ELb0ELb0ELb0ELi2ELi2ELi4ELi2ELb1EEENS1_24CollectiveEpilogueBwdGQAISA_fSD_Li256ELb1ELb0EEENS1_25SingleTileBwdLPTSchedulerILb1ELi128ELb0EEEEEEEEEvNT_6ParamsE,(.L_x_1820 - _ZN7cutlass13device_kernelIN5flash19enable_sm80_to_sm89INS1_16FlashAttnBwdSm80INS1_25CollectiveMainloopBwdSm80ILi2ELi2EN4cute5tupleIJNS5_1CILi64EEENS7_ILi128EEES8_EEENS_10bfloat16_tEfNS_4arch4Sm80ELb1ELb0ELb0ELb1ELb0ELb0ELb0ELb0ELi2ELi2ELi4ELi2ELb1EEENS1_24CollectiveEpilogueBwdGQAISA_fSD_Li256ELb1ELb0EEENS1_25SingleTileBwdLPTSchedulerILb1ELi128ELb0EEEEEEEEEvNT_6ParamsE)
        .other          _ZN7cutlass13device_kernelIN5flash19enable_sm80_to_sm89INS1_16FlashAttnBwdSm80INS1_25CollectiveMainloopBwdSm80ILi2ELi2EN4cute5tupleIJNS5_1CILi64EEENS7_ILi128EEES8_EEENS_10bfloat16_tEfNS_4arch4Sm80ELb1ELb0ELb0ELb1ELb0ELb0ELb0ELb0ELi2ELi2ELi4ELi2ELb1EEENS1_24CollectiveEpilogueBwdGQAISA_fSD_Li256ELb1ELb0EEENS1_25SingleTileBwdLPTSchedulerILb1ELi128ELb0EEEEEEEEEvNT_6ParamsE,@"STO_CUDA_ENTRY STV_DEFAULT"
_ZN7cutlass13device_kernelIN5flash19enable_sm80_to_sm89INS1_16FlashAttnBwdSm80INS1_25CollectiveMainloopBwdSm80ILi2ELi2EN4cute5tupleIJNS5_1CILi64EEENS7_ILi128EEES8_EEENS_10bfloat16_tEfNS_4arch4Sm80ELb1ELb0ELb0ELb1ELb0ELb0ELb0ELb0ELi2ELi2ELi4ELi2ELb1EEENS1_24CollectiveEpilogueBwdGQAISA_fSD_Li256ELb1ELb0EEENS1_25SingleTileBwdLPTSchedulerILb1ELi128ELb0EEEEEEEEEvNT_6ParamsE:
        /* <DEDUP_REMOVED lines=24> */
.L_x_828:
[----:B------:R-:W-:Y:S02]  /*0180*/  MOV R2, c[0x0][0x3b4] ;  /* 0x0000ed0000027a02 */ /* 0x000fe40000000f00 */
[----:B------:R-:W-:Y:S02]  /*0190*/  MOV R217, R0 ;  /* 0x0000000000d97202 */ /* 0x000fe40000000f00 */
[----:B------:R-:W-:-:S13]  /*01a0*/  ISETP.NE.AND P0, PT, R2, 0x1, PT ;  /* 0x000000010200780c */ /* 0x000fda0003f05270 */
[----:B------:R-:W-:-:S05]  /*01b0*/  @P0 IMAD.HI.U32 R2, R0, c[0x0][0x3b8], RZ ;  /* 0x0000ee0000020a27 */ /* 0x000fca00078e00ff */
[----:B------:R-:W-:-:S05]  /*01c0*/  @P0 SHF.R.U32.HI R217, RZ, c[0x0][0x3bc], R2 ;  /* 0x0000ef00ffd90a19 */ /* 0x000fca0000011602 */
[----:B------:R-:W-:Y:S02]  /*01d0*/  IMAD R3, R217, c[0x0][0x3b4], RZ ;  /* 0x0000ed00d9037a24 */ /* 0x000fe400078e02ff */
.L_x_829:
        /* <DEDUP_REMOVED lines=16> */
.L_x_830:
        /* <DEDUP_REMOVED lines=9> */
.L_x_832:
[----:B------:R-:W-:-:S04]  /*0370*/  MOV R3, c[0x0][0x3dc] ;  /* 0x0000f70000037a02 */ /* 0x000fc80000000f00 */
.L_x_831:
[----:B-----5:R-:W-:-:S04]  /*0380*/  IADD3 R3, R3, 0x7f, RZ ;  /* 0x0000007f03037810 */ /* 0x020fc80007ffe0ff */
[----:B------:R-:W-:-:S04]  /*0390*/  SHF.R.S32.HI R0, RZ, 0x1f, R3 ;  /* 0x0000001fff007819 */ /* 0x000fc80000011403 */
[----:B------:R-:W-:-:S04]  /*03a0*/  LEA.HI R0, R0, R3, RZ, 0x7 ;  /* 0x0000000300007211 */ /* 0x000fc800078f38ff */
[----:B------:R-:W-:-:S04]  /*03b0*/  SHF.R.S32.HI R0, RZ, 0x7, R0 ;  /* 0x00000007ff007819 */ /* 0x000fc80000011400 */
[----:B------:R-:W-:-:S04]  /*03c0*/  ISETP.GE.AND P0, PT, R217, R0, PT ;  /* 0x00000000d900720c */ /* 0x000fc80003f06270 */
[----:B------:R-:W-:Y:S01]  /*03d0*/  SEL R214, R214, 0xffffffff, !P0 ;  /* 0xffffffffd6d67807 */ /* 0x000fe20004000000 */
[----:B------:R-:W-:Y:S05]  /*03e0*/  BRA `(.L_x_833) ;  /* 0x0000036000007947 */ /* 0x000fea0003800000 */
.L_x_827:
        /* <DEDUP_REMOVED lines=16> */
.L_x_834:
[----:B------:R-:W-:Y:S02]  /*04f0*/  MOV R0, c[0x0][0x3b4] ;  /* 0x0000ed0000007a02 */ /* 0x000fe40000000f00 */
[----:B------:R-:W-:Y:S02]  /*0500*/  MOV R217, R2 ;  /* 0x0000000200d97202 */ /* 0x000fe40000000f00 */
[----:B------:R-:W-:-:S13]  /*0510*/  ISETP.NE.AND P0, PT, R0, 0x1, PT ;  /* 0x000000010000780c */ /* 0x000fda0003f05270 */
[----:B------:R-:W-:-:S05]  /*0520*/  @P0 IMAD.HI.U32 R0, R2, c[0x0][0x3b8], RZ ;  /* 0x0000ee0002000a27 */ /* 0x000fca00078e00ff */
[----:B------:R-:W-:-:S05]  /*0530*/  @P0 SHF.R.U32.HI R217, RZ, c[0x0][0x3bc], R0 ;  /* 0x0000ef00ffd90a19 */ /* 0x000fca0000011600 */
[----:B------:R-:W-:Y:S02]  /*0540*/  IMAD R3, R217, c[0x0][0x3b4], RZ ;  /* 0x0000ed00d9037a24 */ /* 0x000fe400078e02ff */
.L_x_835:
        /* <DEDUP_REMOVED lines=16> */
.L_x_836:
        /* <DEDUP_REMOVED lines=9> */
.L_x_838:
[----:B------:R-:W-:-:S04]  /*06e0*/  MOV R3, c[0x0][0x3dc] ;  /* 0x0000f70000037a02 */ /* 0x000fc80000000f00 */
.L_x_837:
[----:B-----5:R-:W-:-:S04]  /*06f0*/  IADD3 R3, R3, 0x7f, RZ ;  /* 0x0000007f03037810 */ /* 0x020fc80007ffe0ff */
[----:B------:R-:W-:-:S04]  /*0700*/  SHF.R.S32.HI R0, RZ, 0x1f, R3 ;  /* 0x0000001fff007819 */ /* 0x000fc80000011403 */
[----:B------:R-:W-:-:S04]  /*0710*/  LEA.HI R0, R0, R3, RZ, 0x7 ;  /* 0x0000000300007211 */ /* 0x000fc800078f38ff */
[----:B------:R-:W-:-:S04]  /*0720*/  SHF.R.S32.HI R0, RZ, 0x7, R0 ;  /* 0x00000007ff007819 */ /* 0x000fc80000011400 */
[----:B------:R-:W-:-:S04]  /*0730*/  ISETP.GE.AND P0, PT, R217, R0, PT ;  /* 0x00000000d900720c */ /* 0x000fc80003f06270 */
[----:B------:R-:W-:-:S04]  /*0740*/  SEL R214, R214, 0xffffffff, !P0 ;  /* 0xffffffffd6d67807 */ /* 0x000fc80004000000 */
.L_x_833:
[----:B------:R-:W-:-:S13]  /*0750*/  ISETP.GE.AND P0, PT, R214, RZ, PT ;  /* 0x000000ffd600720c */ /* 0x000fda0003f06270 */
[----:B------:R-:W-:Y:S05]  /*0760*/  @!P0 EXIT ;  /* 0x000000000000894d */ /* 0x000fea0003800000 */
[----:B------:R-:W-:Y:S01]  /*0770*/  ISETP.NE.U32.AND P3, PT, RZ, c[0x0][0x2c8], PT ;  /* 0x0000b200ff007a0c */ /* 0x000fe20003f65070 */
[----:B------:R-:W-:Y:S01]  /*0780*/  IMAD.MOV.U32 R7, RZ, RZ, 0x4 ;  /* 0x00000004ff077424 */ /* 0x000fe200078e00ff */
[----:B------:R-:W-:Y:S02]  /*0790*/  ISETP.NE.U32.AND P1, PT, RZ, c[0x0][0x2d0], PT ;  /* 0x0000b400ff007a0c */ /* 0x000fe40003f25070 */
[----:B------:R-:W-:Y:S01]  /*07a0*/  ISETP.NE.AND.EX P3, PT, RZ, c[0x0][0x2cc], PT, P3 ;  /* 0x0000b300ff007a0c */ /* 0x000fe20003f65330 */
[----:B------:R-:W-:Y:S01]  /*07b0*/  IMAD.WIDE R16, R214, R7, c[0x0][0x2c8] ;  /* 0x0000b200d6107625 */ /* 0x000fe200078e0207 */
[----:B------:R-:W-:Y:S02]  /*07c0*/  ISETP.NE.U32.AND P0, PT, RZ, c[0x0][0x2d8], PT ;  /* 0x0000b600ff007a0c */ /* 0x000fe40003f05070 */
[----:B------:R-:W-:Y:S02]  /*07d0*/  ISETP.NE.AND.EX P1, PT, RZ, c[0x0][0x2d4], PT, P1 ;  /* 0x0000b500ff007a0c */ /* 0x000fe40003f25310 */
[----:B------:R-:W-:-:S07]  /*07e0*/  ISETP.NE.AND.EX P0, PT, RZ, c[0x0][0x2dc], PT, P0 ;  /* 0x0000b700ff007a0c */ /* 0x000fce0003f05300 */
[----:B------:R-:W2:Y:S01]  /*07f0*/  @P3 LDG.E R3, [R16.64] ;  /* 0x0000000a10033981 */ /* 0x000ea2000c1e1900 */
        /* <DEDUP_REMOVED lines=14> */
[----:B-1----:R-:W-:Y:S02]  /*08e0*/  CS2R R2, SRZ ;  /* 0x0000000000027805 */ /* 0x002fe4000001ff00 */
[--C-:B---3--:R-:W-:Y:S01]  /*08f0*/  @P3 SHF.R.S32.HI R3, RZ, 0x1f, R13.reuse ;  /* 0x0000001fff033819 */ /* 0x108fe2000001140d */
[----:B------:R-:W-:Y:S01]  /*0900*/  @P3 IMAD.MOV.U32 R2, RZ, RZ, R13 ;  /* 0x000000ffff023224 */ /* 0x000fe200078e000d */
[----:B------:R-:W-:Y:S01]  /*0910*/  @P3 LOP3.LUT R207, R0, 0xffffffc0, RZ, 0xc0, !PT ;  /* 0xffffffc000cf3812 */ /* 0x000fe200078ec0ff */
[----:B------:R-:W-:Y:S05]  /*0920*/  @P0 BRA `(.L_x_839) ;  /* 0x0000004000000947 */ /* 0x000fea0003800000 */
[----:B------:R-:W-:Y:S05]  /*0930*/  @!P3 BRA `(.L_x_839) ;  /* 0x000000300000b947 */ /* 0x000fea0003800000 */
[----:B-----5:R-:W2:Y:S04]  /*0940*/  LDG.E R215, [R16.64] ;  /* 0x0000000a10d77981 */ /* 0x020ea8000c1e1900 */
[----:B------:R-:W2:Y:S02]  /*0950*/  LDG.E R0, [R16.64+0x4] ;  /* 0x0000040a10007981 */ /* 0x000ea4000c1e1900 */
[----:B--2---:R-:W-:-:S02]  /*0960*/  IADD3 R215, -R215, R0, RZ ;  /* 0x00000000d7d77210 */ /* 0x004fc40007ffe1ff */
.L_x_839:
[----:B------:R-:W-:-:S04]  /*0970*/  ISETP.NE.U32.AND P0, PT, RZ, c[0x0][0x2e0], PT ;  /* 0x0000b800ff007a0c */ /* 0x000fc80003f05070 */
[----:B------:R-:W-:-:S13]  /*0980*/  ISETP.NE.AND.EX P0, PT, RZ, c[0x0][0x2e4], PT, P0 ;  /* 0x0000b900ff007a0c */ /* 0x000fda0003f05300 */
[----:B------:R-:W-:Y:S05]  /*0990*/  @!P0 BRA `(.L_x_840) ;  /* 0x0000003000008947 */ /* 0x000fea0003800000 */
[----:B------:R-:W-:-:S05]  /*09a0*/  IMAD.WIDE R6, R214, R7, c[0x0][0x2e0] ;  /* 0x0000b800d6067625 */ /* 0x000fca00078e0207 */
[----:B------:R1:W5:Y:S01]  /*09b0*/  LDG.E R213, [R6.64] ;  /* 0x0000000a06d57981 */ /* 0x000362000c1e1900 */
[----:B------:R-:W-:Y:S05]  /*09c0*/  BRA `(.L_x_841) ;  /* 0x0000004000007947 */ /* 0x000fea0003800000 */
.L_x_840:
[----:B------:R-:W-:Y:S05]  /*09d0*/  @!P1 BRA `(.L_x_841) ;  /* 0x0000003000009947 */ /* 0x000fea0003800000 */
[----:B------:R-:W2:Y:S04]  /*09e0*/  LDG.E R213, [R14.64] ;  /* 0x0000000a0ed57981 */ /* 0x000ea8000c1e1900 */
[----:B------:R-:W2:Y:S02]  /*09f0*/  LDG.E R0, [R14.64+0x4] ;  /* 0x0000040a0e007981 */ /* 0x000ea4000c1e1900 */
[----:B--2---:R-:W-:Y:S02]  /*0a00*/  IADD3 R213, -R213, R0, RZ ;  /* 0x00000000d5d57210 */ /* 0x004fe40007ffe1ff */
.L_x_841:
        /* <DEDUP_REMOVED lines=50> */
[----:B------:R-:W-:Y:S01]  /*0d30*/  IMAD.SHL.U32 R222, R8, 0x4, RZ ;  /* 0x0000000408de7824 */ /* 0x000fe200078e00ff */
[----:B------:R-:W-:Y:S01]  /*0d40*/  ISETP.NE.AND P0, PT, R0, 0x1, PT ;  /* 0x000000010000780c */ /* 0x000fe20003f05270 */
[----:B------:R-:W-:Y:S01]  /*0d50*/  IMAD.SHL.U32 R204, R207, 0x40, RZ ;  /* 0x00000040cfcc7824 */ /* 0x000fe200078e00ff */
[----:B------:R-:W-:Y:S01]  /*0d60*/  SHF.R.S32.HI R0, RZ, 0x1f, R216 ;  /* 0x0000001fff007819 */ /* 0x000fe200000114d8 */
[----:B------:R-:W-:Y:S01]  /*0d70*/  IMAD.WIDE.U32 R26, R216, c[0x0][0x238], R8 ;  /* 0x00008e00d81a7a25 */ /* 0x000fe200078e0008 */
[----:B------:R-:W-:Y:S01]  /*0d80*/  LEA.HI R17, R15, R8, RZ, 0x3 ;  /* 0x000000080f117211 */ /* 0x000fe200078f18ff */
[----:B------:R-:W-:Y:S01]  /*0d90*/  ULDC.64 UR4, c[0x0][0x1d8] ;  /* 0x0000760000047ab9 */ /* 0x000fe20000000a00 */
[----:B------:R-:W-:Y:S01]  /*0da0*/  SEL R10, R214, RZ, !P1 ;  /* 0x000000ffd60a7207 */ /* 0x000fe20004800000 */
[----:B------:R-:W-:Y:S01]  /*0db0*/  IMAD R11, R0, c[0x0][0x238], RZ ;  /* 0x00008e00000b7a24 */ /* 0x000fe200078e02ff */
[----:B------:R-:W-:Y:S01]  /*0dc0*/  LOP3.LUT R7, R17, 0xfffffff8, RZ, 0xc0, !PT ;  /* 0xfffffff811077812 */ /* 0x000fe200078ec0ff */
[----:B------:R-:W-:Y:S01]  /*0dd0*/  USHF.L.U32 UR6, UR4, 0x6, URZ ;  /* 0x0000000604067899 */ /* 0x000fe2000800063f */
[----:B------:R-:W-:Y:S01]  /*0de0*/  SHF.R.S32.HI R212, RZ, 0x3, R17 ;  /* 0x00000003ffd47819 */ /* 0x000fe20000011411 */
[C---:B------:R-:W-:Y:S01]  /*0df0*/  IMAD R11, R216.reuse, c[0x0][0x23c], R11 ;  /* 0x00008f00d80b7a24 */ /* 0x040fe200078e020b */
[----:B------:R-:W-:Y:S01]  /*0e00*/  SHF.R.S32.HI R223, RZ, 0x1f, R222 ;  /* 0x0000001fffdf7819 */ /* 0x000fe200000114de */
[----:B------:R-:W-:Y:S01]  /*0e10*/  @P0 IMAD.HI.U32 R6, R216, c[0x0][0x24c], RZ ;  /* 0x00009300d8060a27 */ /* 0x000fe200078e00ff */
[----:B------:R-:W-:Y:S01]  /*0e20*/  IADD3 R220, P2, R212, R2, RZ ;  /* 0x00000002d4dc7210 */ /* 0x000fe20007f5e0ff */
[----:B------:R-:W-:Y:S01]  /*0e30*/  UMOV UR8, 0x6 ;  /* 0x0000000600087882 */ /* 0x000fe20000000000 */
[----:B------:R-:W-:Y:S01]  /*0e40*/  LEA.HI R197, R15, R8, RZ, 0x7 ;  /* 0x000000080fc57211 */ /* 0x000fe200078f38ff */
[----:B------:R-:W-:Y:S01]  /*0e50*/  IMAD.IADD R27, R27, 0x1, R11 ;  /* 0x000000011b1b7824 */ /* 0x000fe200078e020b */
[----:B------:R-:W-:Y:S01]  /*0e60*/  SHF.R.S32.HI R11, RZ, 0x1f, R212 ;  /* 0x0000001fff0b7819 */ /* 0x000fe200000114d4 */
[----:B------:R-:W-:Y:S01]  /*0e70*/  IMAD.IADD R14, R8, 0x1, -R7 ;  /* 0x00000001080e7824 */ /* 0x000fe200078e0a07 */
[----:B------:R-:W-:Y:S01]  /*0e80*/  @P0 SHF.R.U32.HI R13, RZ, c[0x0][0x250], R6 ;  /* 0x00009400ff0d0a19 */ /* 0x000fe20000011606 */
[----:B------:R-:W-:Y:S01]  /*0e90*/  IMAD.IADD R7, R213, 0x1, -R210 ;  /* 0x00000001d5077824 */ /* 0x000fe200078e0ad2 */
[----:B------:R-:W-:Y:S01]  /*0ea0*/  IADD3 R24, P0, R212, R4, RZ ;  /* 0x00000004d4187210 */ /* 0x000fe20007f1e0ff */
[----:B------:R-:W-:Y:S01]  /*0eb0*/  IMAD.SHL.U32 R20, R14, 0x8, RZ ;  /* 0x000000080e147824 */ /* 0x000fe200078e00ff */
[----:B------:R-:W-:Y:S01]  /*0ec0*/  SHF.R.S32.HI R12, RZ, 0x1f, R13 ;  /* 0x0000001fff0c7819 */ /* 0x000fe2000001140d */
[----:B------:R-:W-:Y:S01]  /*0ed0*/  IMAD.X R2, R11, 0x1, R3, P2 ;  /* 0x000000010b027824 */ /* 0x000fe200010e0603 */
[----:B------:R-:W-:Y:S01]  /*0ee0*/  SHF.R.S32.HI R6, RZ, 0x1f, R214 ;  /* 0x0000001fff067819 */ /* 0x000fe200000114d6 */
[----:B------:R-:W-:Y:S01]  /*0ef0*/  IMAD.IADD R3, R7, 0x1, -R212 ;  /* 0x0000000107037824 */ /* 0x000fe200078e0ad4 */
[--C-:B------:R-:W-:Y:S01]  /*0f00*/  SHF.R.S32.HI R21, RZ, 0x1f, R20.reuse ;  /* 0x0000001fff157819 */ /* 0x100fe20000011414 */
[----:B------:R-:W-:Y:S01]  /*0f10*/  IMAD.X R25, R11, 0x1, R5, P0 ;  /* 0x000000010b197824 */ /* 0x000fe200000e0605 */
[----:B------:R-:W-:Y:S01]  /*0f20*/  SEL R4, R6, RZ, !P3 ;  /* 0x000000ff06047207 */ /* 0x000fe20005800000 */
[----:B------:R-:W-:Y:S01]  /*0f30*/  IMAD R22, R12, c[0x0][0x1e0], RZ ;  /* 0x000078000c167a24 */ /* 0x000fe200078e02ff */
[----:B------:R-:W-:Y:S01]  /*0f40*/  ISETP.GE.AND P2, PT, R3, 0x1, PT ;  /* 0x000000010300780c */ /* 0x000fe20003f46270 */
[----:B------:R-:W-:Y:S01]  /*0f50*/  IMAD.WIDE.U32 R18, R13, c[0x0][0x1e0], R20 ;  /* 0x000078000d127a25 */ /* 0x000fe200078e0014 */
[C---:B------:R-:W-:Y:S01]  /*0f60*/  ISETP.GE.AND P0, PT, R3.reuse, 0x21, PT ;  /* 0x000000210300780c */ /* 0x040fe20003f06270 */
[----:B------:R-:W-:Y:S01]  /*0f70*/  USHF.L.U64.HI UR5, UR4, UR8, UR5 ;  /* 0x0000000804057299 */ /* 0x000fe20008010205 */
[----:B------:R-:W-:Y:S01]  /*0f80*/  ISETP.GE.AND P6, PT, R3, 0x41, PT ;  /* 0x000000410300780c */ /* 0x000fe20003fc6270 */
[----:B------:R-:W-:Y:S01]  /*0f90*/  IMAD R22, R13, c[0x0][0x1e4], R22 ;  /* 0x000079000d167a24 */ /* 0x000fe200078e0216 */
[----:B------:R-:W-:Y:S01]  /*0fa0*/  ISETP.GE.AND P5, PT, R3, 0x61, PT ;  /* 0x000000610300780c */ /* 0x000fe20003fa6270 */
[----:B------:R-:W-:Y:S01]  /*0fb0*/  IMAD R16, R4, c[0x0][0x240], RZ ;  /* 0x0000900004107a24 */ /* 0x000fe200078e02ff */
[----:B------:R-:W-:Y:S01]  /*0fc0*/  SEL R3, R214, RZ, !P3 ;  /* 0x000000ffd6037207 */ /* 0x000fe20005800000 */
[----:B------:R-:W-:Y:S01]  /*0fd0*/  IMAD.IADD R23, R19, 0x1, R22 ;  /* 0x0000000113177824 */ /* 0x000fe200078e0216 */
[----:B------:R-:W-:Y:S01]  /*0fe0*/  SEL R6, R6, RZ, !P1 ;  /* 0x000000ff06067207 */ /* 0x000fe20004800000 */
[----:B------:R-:W-:Y:S01]  /*0ff0*/  IMAD.MOV.U32 R22, RZ, RZ, R18 ;  /* 0x000000ffff167224 */ /* 0x000fe200078e0012 */
[----:B------:R-:W-:Y:S01]  /*1000*/  SHF.R.S32.HI R18, RZ, 0x1f, R204 ;  /* 0x0000001fff127819 */ /* 0x000fe200000114cc */
[----:B------:R-:W-:Y:S01]  /*1010*/  IMAD.WIDE.U32 R26, R3, c[0x0][0x240], R26 ;  /* 0x00009000031a7a25 */ /* 0x000fe200078e001a */
[----:B------:R-:W-:-:S02]  /*1020*/  LEA.HI R19, R15, R8, RZ, 0x4 ;  /* 0x000000080f137211 */ /* 0x000fc400078f20ff */
[----:B------:R-:W-:Y:S01]  /*1030*/  ISETP.GE.OR P4, PT, R20, c[0x0][0x1cc], !P2 ;  /* 0x0000730014007a0c */ /* 0x000fe20005786670 */
[----:B------:R-:W-:Y:S01]  /*1040*/  IMAD R11, R0, c[0x0][0x270], RZ ;  /* 0x00009c00000b7a24 */ /* 0x000fe200078e02ff */
[----:B------:R-:W-:Y:S01]  /*1050*/  IADD3 R204, P1, R204, R26, RZ ;  /* 0x0000001acccc7210 */ /* 0x000fe20007f3e0ff */
[----:B------:R-:W-:Y:S01]  /*1060*/  IMAD R203, R3, c[0x0][0x244], R16 ;  /* 0x0000910003cb7a24 */ /* 0x000fe200078e0210 */
[----:B------:R-:W-:Y:S01]  /*1070*/  ISETP.GE.OR P2, PT, R20, c[0x0][0x19c], !P2 ;  /* 0x0000670014007a0c */ /* 0x000fe20005746670 */
[----:B------:R-:W-:Y:S01]  /*1080*/  IMAD R5, R0, c[0x0][0x288], RZ ;  /* 0x0000a20000057a24 */ /* 0x000fe200078e02ff */
[----:B------:R-:W-:Y:S01]  /*1090*/  SHF.R.U32.HI R197, RZ, 0x4, R197 ;  /* 0x00000004ffc57819 */ /* 0x000fe200000116c5 */
[----:B------:R-:W-:Y:S01]  /*10a0*/  IMAD R30, R216, c[0x0][0x274], R11 ;  /* 0x00009d00d81e7a24 */ /* 0x000fe200078e020b */
[----:B------:R-:W-:Y:S01]  /*10b0*/  IADD3.X R203, R18, R27, R203, P1, !PT ;  /* 0x0000001b12cb7210 */ /* 0x000fe20000ffe4cb */
[----:B------:R-:W-:Y:S02]  /*10c0*/  IMAD R11, R6, c[0x0][0x1e8], RZ ;  /* 0x00007a00060b7a24 */ /* 0x000fe400078e02ff */
[----:B------:R-:W-:-:S04]  /*10d0*/  IMAD.WIDE.U32 R36, R216, c[0x0][0x270], R222 ;  /* 0x00009c00d8247a25 */ /* 0x000fc800078e00de */
[C---:B------:R-:W-:Y:S01]  /*10e0*/  IMAD R28, R216.reuse, c[0x0][0x28c], R5 ;  /* 0x0000a300d81c7a24 */ /* 0x040fe200078e0205 */
[----:B------:R-:W-:Y:S01]  /*10f0*/  SHF.R.S32.HI R5, RZ, 0x4, R19 ;  /* 0x00000004ff057819 */ /* 0x000fe20000011413 */
[----:B------:R-:W-:-:S03]  /*1100*/  IMAD.WIDE.U32 R34, R216, c[0x0][0x288], R222 ;  /* 0x0000a200d8227a25 */ /* 0x000fc600078e00de */
[C---:B------:R-:W-:Y:S01]  /*1110*/  LEA.HI R16, R19.reuse, R5, RZ, 0x1 ;  /* 0x0000000513107211 */ /* 0x040fe200078f08ff */
[----:B------:R-:W-:Y:S01]  /*1120*/  IMAD.SHL.U32 R27, R212, 0x40, RZ ;  /* 0x00000040d41b7824 */ /* 0x000fe200078e00ff */
[----:B------:R-:W-:Y:S01]  /*1130*/  LOP3.LUT R19, R19, 0xfffffff0, RZ, 0xc0, !PT ;  /* 0xfffffff013137812 */ /* 0x000fe200078ec0ff */
[C---:B------:R-:W-:Y:S01]  /*1140*/  IMAD R32, R10.reuse, c[0x0][0x1ec], R11 ;  /* 0x00007b000a207a24 */ /* 0x040fe200078e020b */
[----:B------:R-:W-:Y:S01]  /*1150*/  LEA.HI R11, R15, R8, RZ, 0x6 ;  /* 0x000000080f0b7211 */ /* 0x000fe200078f30ff */
[----:B------:R-:W-:Y:S01]  /*1160*/  IMAD.WIDE.U32 R22, R10, c[0x0][0x1e8], R22 ;  /* 0x00007a000a167a25 */ /* 0x000fe200078e0016 */
[----:B------:R-:W-:Y:S02]  /*1170*/  LOP3.LUT R27, R27, 0x1c0, RZ, 0xc0, !PT ;  /* 0x000001c01b1b7812 */ /* 0x000fe400078ec0ff */
[----:B------:R-:W-:Y:S01]  /*1180*/  LOP3.LUT R16, R16, 0xfffffffe, RZ, 0xc0, !PT ;  /* 0xfffffffe10107812 */ /* 0x000fe200078ec0ff */
[----:B------:R-:W-:Y:S01]  /*1190*/  IMAD.IADD R31, R37, 0x1, R30 ;  /* 0x00000001251f7824 */ /* 0x000fe200078e021e */
[----:B------:R-:W-:Y:S01]  /*11a0*/  SHF.R.U32.HI R18, RZ, 0x3, R27 ;  /* 0x00000003ff127819 */ /* 0x000fe2000001161b */
[----:B------:R-:W-:Y:S01]  /*11b0*/  IMAD.IADD R29, R35, 0x1, R28 ;  /* 0x00000001231d7824 */ /* 0x000fe200078e021c */
[----:B------:R-:W-:Y:S01]  /*11c0*/  SHF.R.S32.HI R11, RZ, 0x6, R11 ;  /* 0x00000006ff0b7819 */ /* 0x000fe2000001140b */
[----:B------:R-:W-:-:S02]  /*11d0*/  IMAD.MOV.U32 R30, RZ, RZ, R36 ;  /* 0x000000ffff1e7224 */ /* 0x000fc400078e0024 */
[----:B------:R-:W-:Y:S02]  /*11e0*/  IMAD.MOV.U32 R28, RZ, RZ, R34 ;  /* 0x000000ffff1c7224 */ /* 0x000fe400078e0022 */
[----:B------:R-:W-:-:S04]  /*11f0*/  IMAD.WIDE R24, R217, 0x80, R24 ;  /* 0x00000080d9187825 */ /* 0x000fc800078e0218 */
[----:B------:R-:W-:Y:S01]  /*1200*/  IMAD.IADD R33, R23, 0x1, R32 ;  /* 0x0000000117217824 */ /* 0x000fe200078e0220 */
[----:B------:R-:W-:Y:S01]  /*1210*/  SHF.R.S32.HI R23, RZ, 0x1f, R207 ;  /* 0x0000001fff177819 */ /* 0x000fe200000114cf */
[----:B------:R-:W-:Y:S01]  /*1220*/  IMAD.MOV.U32 R32, RZ, RZ, R22 ;  /* 0x000000ffff207224 */ /* 0x000fe200078e0016 */
[----:B------:R-:W-:Y:S01]  /*1230*/  LOP3.LUT R22, R27, 0x38, R20, 0xf8, !PT ;  /* 0x000000381b167812 */ /* 0x000fe200078ef814 */
[----:B------:R-:W-:-:S04]  /*1240*/  IMAD.WIDE.U32 R30, R3, c[0x0][0x278], R30 ;  /* 0x00009e00031e7a25 */ /* 0x000fc800078e001e */
[----:B------:R-:W-:Y:S01]  /*1250*/  IMAD R206, R4, c[0x0][0x290], RZ ;  /* 0x0000a40004ce7a24 */ /* 0x000fe200078e02ff */
[----:B------:R-:W-:Y:S01]  /*1260*/  IADD3 R209, P3, R207, R30, RZ ;  /* 0x0000001ecfd17210 */ /* 0x000fe20007f7e0ff */
[----:B------:R-:W-:Y:S02]  /*1270*/  IMAD R12, R12, c[0x0][0x1b0], RZ ;  /* 0x00006c000c0c7a24 */ /* 0x000fe400078e02ff */
[----:B------:R-:W-:-:S04]  /*1280*/  IMAD.WIDE.U32 R28, R3, c[0x0][0x290], R28 ;  /* 0x0000a400031c7a25 */ /* 0x000fc800078e001c */
[----:B------:R-:W-:Y:S01]  /*1290*/  IMAD R27, R25, c[0x0][0x1d8], RZ ;  /* 0x00007600191b7a24 */ /* 0x000fe200078e02ff */
[----:B------:R-:W-:Y:S01]  /*12a0*/  IADD3 R207, P1, R207, R28, RZ ;  /* 0x0000001ccfcf7210 */ /* 0x000fe20007f3e0ff */
[----:B------:R-:W-:Y:S02]  /*12b0*/  IMAD R208, R4, c[0x0][0x278], RZ ;  /* 0x00009e0004d07a24 */ /* 0x000fe400078e02ff */
[----:B------:R-:W-:Y:S02]  /*12c0*/  IMAD R206, R3, c[0x0][0x294], R206 ;  /* 0x0000a50003ce7a24 */ /* 0x000fe400078e02ce */
[C---:B------:R-:W-:Y:S02]  /*12d0*/  IMAD R12, R13.reuse, c[0x0][0x1b4], R12 ;  /* 0x00006d000d0c7a24 */ /* 0x040fe400078e020c */
[----:B------:R-:W-:Y:S01]  /*12e0*/  IMAD.WIDE.U32 R34, R13, c[0x0][0x1b0], R20 ;  /* 0x00006c000d227a25 */ /* 0x000fe200078e0014 */
[----:B------:R-:W-:-:S03]  /*12f0*/  IADD3.X R206, R23, R29, R206, P1, !PT ;  /* 0x0000001d17ce7210 */ /* 0x000fc60000ffe4ce */
[C---:B------:R-:W-:Y:S02]  /*1300*/  IMAD R13, R24.reuse, c[0x0][0x1dc], R27 ;  /* 0x00007700180d7a24 */ /* 0x040fe400078e021b */
[----:B------:R-:W-:-:S04]  /*1310*/  IMAD.WIDE.U32 R32, R24, c[0x0][0x1d8], R32 ;  /* 0x0000760018207a25 */ /* 0x000fc800078e0020 */
[----:B------:R-:W-:Y:S01]  /*1320*/  IMAD R208, R3, c[0x0][0x27c], R208 ;  /* 0x00009f0003d07a24 */ /* 0x000fe200078e02d0 */
[----:B------:R-:W-:Y:S01]  /*1330*/  LEA R26, P1, R32, c[0x0][0x1c0], 0x1 ;  /* 0x00007000201a7a11 */ /* 0x000fe200078208ff */
[----:B------:R-:W-:Y:S02]  /*1340*/  IMAD.IADD R16, R5, 0x1, -R16 ;  /* 0x0000000105107824 */ /* 0x000fe400078e0a10 */
[----:B------:R-:W-:Y:S01]  /*1350*/  IMAD.IADD R13, R33, 0x1, R13 ;  /* 0x00000001210d7824 */ /* 0x000fe200078e020d */
[----:B------:R-:W-:Y:S01]  /*1360*/  IADD3.X R208, R23, R31, R208, P3, !PT ;  /* 0x0000001f17d07210 */ /* 0x000fe20001ffe4d0 */
[----:B------:R-:W-:Y:S01]  /*1370*/  IMAD.SHL.U32 R5, R11, 0x200, RZ ;  /* 0x000002000b057824 */ /* 0x000fe200078e00ff */
[----:B------:R-:W-:Y:S01]  /*1380*/  ISETP.GE.OR P3, PT, R20, c[0x0][0x1cc], !P0 ;  /* 0x0000730014007a0c */ /* 0x000fe20004766670 */
[----:B------:R-:W-:Y:S01]  /*1390*/  IMAD.IADD R35, R35, 0x1, R12 ;  /* 0x0000000123237824 */ /* 0x000fe200078e020c */
[----:B------:R-:W-:Y:S01]  /*13a0*/  LEA.HI.X R27, R32, c[0x0][0x1c4], R13, 0x1, P1 ;  /* 0x00007100201b7a11 */ /* 0x000fe200008f0c0d */
[----:B------:R-:W-:Y:S01]  /*13b0*/  IMAD R13, R6, c[0x0][0x1b8], RZ ;  /* 0x00006e00060d7a24 */ /* 0x000fe200078e02ff */
[----:B------:R-:W-:Y:S01]  /*13c0*/  LEA.HI R12, R15, R8, RZ, 0x2 ;  /* 0x000000080f0c7211 */ /* 0x000fe200078f10ff */
[----:B------:R-:W-:Y:S01]  /*13d0*/  IMAD.WIDE.U32 R34, R10, c[0x0][0x1b8], R34 ;  /* 0x00006e000a227a25 */ /* 0x000fe200078e0022 */
[----:B------:R-:W-:-:S02]  /*13e0*/  LOP3.LUT R18, R5, R22, R18, 0xf6, !PT ;  /* 0x0000001605127212 */ /* 0x000fc400078ef612 */
        /* <DEDUP_REMOVED lines=28> */
[----:B------:R-:W-:Y:S01]  /*15b0*/  LEA R30, P1, R34, c[0x0][0x190], 0x1 ;  /* 0x00006400221e7a11 */ /* 0x000fe200078208ff */
[----:B------:R3:W-:Y:S01]  /*15c0*/  LDGSTS.E.BYPASS.LTC128B.128 [R6+0x6080], [R32.64], !P4 ;  /* 0x0608000020067fae */ /* 0x0007e2000e101d4a */
[----:B------:R-:W-:Y:S01]  /*15d0*/  USHF.L.U32 UR13, UR4, 0x6, URZ ;  /* 0x00000006040d7899 */ /* 0x000fe2000800063f */
[----:B------:R-:W-:Y:S01]  /*15e0*/  IMAD R25, R216, c[0x0][0x184], R25 ;  /* 0x00006100d8197a24 */ /* 0x000fe200078e0219 */
[----:B------:R-:W-:Y:S01]  /*15f0*/  LEA.HI.X R31, R34, c[0x0][0x194], R13, 0x1, P1 ;  /* 0x00006500221f7a11 */ /* 0x000fe200008f0c0d */
[----:B------:R4:W-:Y:S01]  /*1600*/  LDGSTS.E.BYPASS.LTC128B.128 [R6+0x7080], [R22.64], !P3 ;  /* 0x0708000016067fae */ /* 0x0009e2000d901d4a */
[----:B------:R-:W-:Y:S01]  /*1610*/  LEA.HI R13, R15, R8, RZ, 0x5 ;  /* 0x000000080f0d7211 */ /* 0x000fe200078f28ff */
[----:B------:R-:W-:Y:S01]  /*1620*/  USHF.L.U64.HI UR5, UR4, UR8, UR5 ;  /* 0x0000000804057299 */ /* 0x000fe20008010205 */
[----:B------:R-:W-:Y:S01]  /*1630*/  ISETP.GE.OR P6, PT, R20, c[0x0][0x19c], !P6 ;  /* 0x0000670014007a0c */ /* 0x000fe200077c6670 */
[----:B------:R-:W-:Y:S01]  /*1640*/  IMAD.SHL.U32 R18, R14, 0x40, RZ ;  /* 0x000000400e127824 */ /* 0x000fe200078e00ff */
[----:B------:R-:W-:Y:S01]  /*1650*/  ISETP.GE.OR P5, PT, R20, c[0x0][0x19c], !P5 ;  /* 0x0000670014007a0c */ /* 0x000fe20006fa6670 */
[----:B-1----:R-:W-:Y:S01]  /*1660*/  IMAD.WIDE.U32 R26, R216, c[0x0][0x180], R20 ;  /* 0x00006000d81a7a25 */ /* 0x002fe200078e0014 */
[C---:B------:R-:W-:Y:S01]  /*1670*/  ISETP.GE.AND P4, PT, R20.reuse, c[0x0][0x16c], PT ;  /* 0x00005b0014007a0c */ /* 0x040fe20003f86270 */
[----:B------:R-:W0:Y:S01]  /*1680*/  LDGDEPBAR ;  /* 0x00000000000079af */ /* 0x000e220000000000 */
[----:B------:R-:W-:Y:S01]  /*1690*/  ISETP.GE.AND P3, PT, R20, c[0x0][0x1fc], PT ;  /* 0x00007f0014007a0c */ /* 0x000fe20003f66270 */
[----:B------:R-:W-:Y:S01]  /*16a0*/  IMAD.MOV.U32 R24, RZ, RZ, R26 ;  /* 0x000000ffff187224 */ /* 0x000fe200078e001a */
[----:B------:R-:W-:Y:S01]  /*16b0*/  LOP3.LUT R18, R18, 0x1c0, RZ, 0xc0, !PT ;  /* 0x000001c012127812 */ /* 0x000fe200078ec0ff */
[----:B------:R-:W-:Y:S01]  /*16c0*/  IMAD.WIDE.U32 R20, R216, c[0x0][0x210], R20 ;  /* 0x00008400d8147a25 */ /* 0x000fe200078e0014 */
[----:B------:R1:W-:Y:S01]  /*16d0*/  LDGSTS.E.BYPASS.LTC128B.128 [R6+0x80], [R30.64], !P2 ;  /* 0x000800001e067fae */ /* 0x0003e2000d101d4a */
[----:B------:R-:W-:Y:S01]  /*16e0*/  LOP3.LUT P2, RZ, R14, 0x4, RZ, 0xc0, !PT ;  /* 0x000000040eff7812 */ /* 0x000fe2000784c0ff */
[----:B------:R-:W-:Y:S01]  /*16f0*/  ULDC.64 UR6, c[0x0][0x208] ;  /* 0x0000820000067ab9 */ /* 0x000fe20000000a00 */
[----:B------:R-:W-:Y:S01]  /*1700*/  IMAD.IADD R25, R27, 0x1, R25 ;  /* 0x000000011b197824 */ /* 0x000fe200078e0219 */
[----:B------:R-:W-:Y:S01]  /*1710*/  SHF.R.U32.HI R195, RZ, 0x3, R18 ;  /* 0x00000003ffc37819 */ /* 0x000fe20000011612 */
[----:B------:R-:W-:Y:S01]  /*1720*/  IMAD R196, R16, 0x800, R5 ;  /* 0x0000080010c47824 */ /* 0x000fe200078e0205 */
[----:B------:R-:W-:Y:S01]  /*1730*/  USHF.L.U64.HI UR9, UR6, UR8, UR7 ;  /* 0x0000000806097299 */ /* 0x000fe20008010207 */
[----:B------:R-:W-:Y:S01]  /*1740*/  IMAD.WIDE.U32 R218, R3, c[0x0][0x188], R24 ;  /* 0x0000620003da7a25 */ /* 0x000fe200078e0018 */
[----:B------:R-:W-:Y:S01]  /*1750*/  USHF.L.U32 UR12, UR6, 0x6, URZ ;  /* 0x00000006060c7899 */ /* 0x000fe2000800063f */
[----:B------:R-:W-:-:S02]  /*1760*/  IADD3 R228, R6, 0x4080, RZ ;  /* 0x0000408006e47810 */ /* 0x000fc40007ffe0ff */
[----:B------:R-:W-:Y:S01]  /*1770*/  IMAD R205, R2, c[0x0][0x178], RZ ;  /* 0x00005e0002cd7a24 */ /* 0x000fe200078e02ff */
[----:B------:R-:W-:Y:S01]  /*1780*/  IADD3 R225, R6, 0x8080, RZ ;  /* 0x0000808006e17810 */ /* 0x000fe20007ffe0ff */
[----:B------:R-:W-:Y:S01]  /*1790*/  IMAD.MOV.U32 R199, RZ, RZ, 0x40 ;  /* 0x00000040ffc77424 */ /* 0x000fe200078e00ff */
[----:B----4-:R-:W-:Y:S01]  /*17a0*/  IADD3 R22, P1, R30, UR13, RZ ;  /* 0x0000000d1e167c10 */ /* 0x010fe2000ff3e0ff */
[----:B------:R-:W-:Y:S01]  /*17b0*/  IMAD R23, R0, c[0x0][0x210], RZ ;  /* 0x0000840000177a24 */ /* 0x000fe200078e02ff */
[----:B------:R-:W-:Y:S01]  /*17c0*/  SHF.R.S32.HI R0, RZ, 0x5, R13 ;  /* 0x00000005ff007819 */ /* 0x000fe2000001140d */
[----:B------:R-:W-:Y:S02]  /*17d0*/  IMAD R205, R220, c[0x0][0x17c], R205 ;  /* 0x00005f00dccd7a24 */ /* 0x000fe400078e02cd */
[----:B------:R-:W-:Y:S01]  /*17e0*/  IMAD R26, R216, c[0x0][0x214], R23 ;  /* 0x00008500d81a7a24 */ /* 0x000fe200078e0217 */
[----:B--2---:R-:W-:Y:S01]  /*17f0*/  LEA.HI R29, R13, R0, RZ, 0x1 ;  /* 0x000000000d1d7211 */ /* 0x004fe200078f08ff */
[----:B------:R-:W-:Y:S01]  /*1800*/  IMAD R227, R2, c[0x0][0x208], RZ ;  /* 0x0000820002e37a24 */ /* 0x000fe200078e02ff */
[----:B------:R-:W-:Y:S01]  /*1810*/  IADD3.X R23, R31, UR5, RZ, P1, !PT ;  /* 0x000000051f177c10 */ /* 0x000fe20008ffe4ff */
[----:B------:R-:W-:Y:S01]  /*1820*/  IMAD.IADD R27, R21, 0x1, R26 ;  /* 0x00000001151b7824 */ /* 0x000fe200078e021a */
[----:B------:R-:W-:Y:S01]  /*1830*/  LOP3.LUT R29, R29, 0xfffffffe, RZ, 0xc0, !PT ;  /* 0xfffffffe1d1d7812 */ /* 0x000fe200078ec0ff */
[----:B------:R-:W-:Y:S01]  /*1840*/  IMAD.SHL.U32 R21, R0, 0x10, RZ ;  /* 0x0000001000157824 */ /* 0x000fe200078e00ff */
[----:B------:R-:W-:Y:S01]  /*1850*/  LOP3.LUT P1, RZ, R14, 0x2, RZ, 0xc0, !PT ;  /* 0x000000020eff7812 */ /* 0x000fe2000782c0ff */
[----:B------:R-:W-:Y:S01]  /*1860*/  IMAD R14, R4, c[0x0][0x188], RZ ;  /* 0x00006200040e7a24 */ /* 0x000fe200078e02ff */
[----:B------:R2:W-:Y:S01]  /*1870*/  LDGSTS.E.BYPASS.LTC128B.128 [R6+0x1080], [R22.64], !P0 ;  /* 0x0108000016067fae */ /* 0x0005e2000c101d4a */
[----:B------:R-:W-:Y:S01]  /*1880*/  IMAD.IADD R198, R0, 0x1, -R29 ;  /* 0x0000000100c67824 */ /* 0x000fe200078e0a1d */
[----:B------:R-:W-:Y:S01]  /*1890*/  LOP3.LUT R28, R18, 0x30, R21, 0xf8, !PT ;  /* 0x00000030121c7812 */ /* 0x000fe200078ef815 */
[----:B------:R-:W-:Y:S01]  /*18a0*/  IMAD.MOV.U32 R26, RZ, RZ, R20 ;  /* 0x000000ffff1a7224 */ /* 0x000fe200078e0014 */
[----:B------:R-:W-:Y:S01]  /*18b0*/  LOP3.LUT R13, R13, 0xffffffe0, RZ, 0xc0, !PT ;  /* 0xffffffe00d0d7812 */ /* 0x000fe200078ec0ff */
[----:B------:R-:W-:Y:S01]  /*18c0*/  IMAD R0, R4, c[0x0][0x218], RZ ;  /* 0x0000860004007a24 */ /* 0x000fe200078e02ff */
[--C-:B------:R-:W-:Y:S01]  /*18d0*/  LOP3.LUT R28, R28, 0x8, R17.reuse, 0xf8, !PT ;  /* 0x000000081c1c7812 */ /* 0x100fe200078ef811 */
[C---:B------:R-:W-:Y:S01]  /*18e0*/  IMAD R4, R3.reuse, c[0x0][0x18c], R14 ;  /* 0x0000630003047a24 */ /* 0x040fe200078e020e */
[----:B------:R-:W-:Y:S01]  /*18f0*/  LOP3.LUT R14, R18, 0x8, R17, 0xf8, !PT ;  /* 0x00000008120e7812 */ /* 0x000fe200078ef811 */
[----:B------:R-:W-:Y:S01]  /*1900*/  IMAD.WIDE.U32 R26, R3, c[0x0][0x218], R26 ;  /* 0x00008600031a7a25 */ /* 0x000fe200078e001a */
[----:B------:R-:W-:-:S02]  /*1910*/  SHF.R.S32.HI R18, RZ, 0x1f, R235 ;  /* 0x0000001fff127819 */ /* 0x000fc400000114eb */
[-C--:B------:R-:W-:Y:S01]  /*1920*/  LOP3.LUT R5, R14, R195.reuse, RZ, 0x3c, !PT ;  /* 0x000000c30e057212 */ /* 0x080fe200078e3cff */
[----:B------:R-:W-:Y:S01]  /*1930*/  IMAD.IADD R219, R219, 0x1, R4 ;  /* 0x00000001dbdb7824 */ /* 0x000fe200078e0204 */
[----:B------:R-:W-:Y:S01]  /*1940*/  LOP3.LUT R195, R28, R195, RZ, 0x3c, !PT ;  /* 0x000000c31cc37212 */ /* 0x000fe200078e3cff */
[----:B------:R-:W-:Y:S02]  /*1950*/  IMAD R0, R3, c[0x0][0x21c], R0 ;  /* 0x0000870003007a24 */ /* 0x000fe400078e0200 */
[----:B------:R-:W-:Y:S01]  /*1960*/  IMAD.MOV.U32 R4, RZ, RZ, R26 ;  /* 0x000000ffff047224 */ /* 0x000fe200078e001a */
[----:B------:R-:W-:Y:S01]  /*1970*/  IADD3 R26, P0, R22, UR13, RZ ;  /* 0x0000000d161a7c10 */ /* 0x000fe2000ff1e0ff */
[----:B------:R-:W-:Y:S02]  /*1980*/  IMAD.IADD R196, R196, 0x1, R5 ;  /* 0x00000001c4c47824 */ /* 0x000fe400078e0205 */
[----:B------:R-:W-:Y:S01]  /*1990*/  IMAD.IADD R5, R27, 0x1, R0 ;  /* 0x000000011b057824 */ /* 0x000fe200078e0200 */
[----:B------:R-:W-:Y:S01]  /*19a0*/  IADD3.X R27, R23, UR5, RZ, P0, !PT ;  /* 0x00000005171b7c10 */ /* 0x000fe200087fe4ff */
[C---:B------:R-:W-:Y:S01]  /*19b0*/  IMAD R3, R235.reuse, UR9, RZ ;  /* 0x00000009eb037c24 */ /* 0x040fe2000f8e02ff */
[----:B------:R-:W-:Y:S01]  /*19c0*/  IADD3 R24, P0, R26, UR13, RZ ;  /* 0x0000000d1a187c10 */ /* 0x000fe2000ff1e0ff */
[----:B------:R-:W-:-:S02]  /*19d0*/  IMAD.WIDE.U32 R20, R235, c[0x0][0x178], RZ ;  /* 0x00005e00eb147a25 */ /* 0x000fc400078e00ff */
[----:B------:R4:W-:Y:S01]  /*19e0*/  LDGSTS.E.BYPASS.LTC128B.128 [R6+0x2080], [R26.64], !P6 ;  /* 0x020800001a067fae */ /* 0x0009e2000f101d4a */
[----:B------:R-:W-:Y:S01]  /*19f0*/  IADD3.X R25, R27, UR5, RZ, P0, !PT ;  /* 0x000000051b197c10 */ /* 0x000fe200087fe4ff */
[C---:B------:R-:W-:Y:S01]  /*1a00*/  IMAD R14, R18.reuse, UR12, R3 ;  /* 0x0000000c120e7c24 */ /* 0x040fe2000f8e0203 */
[----:B------:R-:W-:Y:S01]  /*1a10*/  ULDC.64 UR4, c[0x0][0x178] ;  /* 0x00005e0000047ab9 */ /* 0x000fe20000000a00 */
[----:B------:R-:W-:Y:S01]  /*1a20*/  IMAD R18, R18, c[0x0][0x178], RZ ;  /* 0x00005e0012127a24 */ /* 0x000fe200078e02ff */
[----:B------:R-:W-:Y:S01]  /*1a30*/  USHF.L.U32 UR13, UR4, 0x6, URZ ;  /* 0x00000006040d7899 */ /* 0x000fe2000800063f */
[----:B------:R5:W-:Y:S01]  /*1a40*/  LDGSTS.E.BYPASS.LTC128B.128 [R6+0x3080], [R24.64], !P5 ;  /* 0x0308000018067fae */ /* 0x000be2000e901d4a */
[----:B------:R-:W-:Y:S01]  /*1a50*/  IMAD.WIDE.U32 R218, R220, c[0x0][0x178], R218 ;  /* 0x00005e00dcda7a25 */ /* 0x000fe200078e00da */
[----:B------:R-:W-:Y:S02]  /*1a60*/  USHF.L.U64.HI UR8, UR4, UR8, UR5 ;  /* 0x0000000804087299 */ /* 0x000fe40008010205 */
[----:B------:R-:W0:Y:S01]  /*1a70*/  LDGDEPBAR ;  /* 0x00000000000079af */ /* 0x000e220000000000 */
[----:B------:R-:W-:Y:S01]  /*1a80*/  IMAD R18, R235, c[0x0][0x17c], R18 ;  /* 0x00005f00eb127a24 */ /* 0x000fe200078e0212 */
[----:B------:R-:W-:Y:S01]  /*1a90*/  LEA R0, P0, R20, R218, 0x6 ;  /* 0x000000da14007211 */ /* 0x000fe200078030ff */
[----:B------:R-:W-:Y:S01]  /*1aa0*/  IMAD.IADD R205, R219, 0x1, R205 ;  /* 0x00000001dbcd7824 */ /* 0x000fe200078e02cd */
[----:B------:R-:W-:Y:S01]  /*1ab0*/  USHF.L.U32 UR5, UR6, 0x5, URZ ;  /* 0x0000000506057899 */ /* 0x000fe2000800063f */
[----:B------:R-:W-:Y:S01]  /*1ac0*/  IMAD.IADD R18, R21, 0x1, R18 ;  /* 0x0000000115127824 */ /* 0x000fe200078e0212 */
[----:B------:R-:W-:Y:S01]  /*1ad0*/  UMOV UR4, 0x5 ;  /* 0x0000000500047882 */ /* 0x000fe20000000000 */
[----:B------:R-:W-:Y:S01]  /*1ae0*/  IMAD.MOV.U32 R192, RZ, RZ, 0x20 ;  /* 0x00000020ffc07424 */ /* 0x000fe200078e00ff */
[----:B------:R-:W-:Y:S01]  /*1af0*/  USHF.L.U64.HI UR4, UR6, UR4, UR7 ;  /* 0x0000000406047299 */ /* 0x000fe20008010207 */
[----:B------:R-:W-:Y:S01]  /*1b00*/  IMAD.SHL.U32 R196, R196, 0x2, RZ ;  /* 0x00000002c4c47824 */ /* 0x000fe200078e00ff */
[----:B------:R-:W-:Y:S01]  /*1b10*/  LEA.HI.X R3, R20, R205, R18, 0x6, P0 ;  /* 0x000000cd14037211 */ /* 0x000fe200000f3412 */
[----:B------:R-:W-:Y:S01]  /*1b20*/  IMAD R227, R220, c[0x0][0x20c], R227 ;  /* 0x00008300dce37a24 */ /* 0x000fe200078e02e3 */
[----:B--2---:R-:W-:Y:S01]  /*1b30*/  LEA R22, P0, R0, c[0x0][0x160], 0x1 ;  /* 0x0000580000167a11 */ /* 0x004fe200078008ff */
[----:B------:R-:W-:Y:S01]  /*1b40*/  IMAD.WIDE.U32 R220, R220, c[0x0][0x208], R4 ;  /* 0x00008200dcdc7a25 */ /* 0x000fe200078e0004 */
[----:B------:R-:W-:Y:S01]  /*1b50*/  SEL R5, R192, 0xffffffe0, !P1 ;  /* 0xffffffe0c0057807 */ /* 0x000fe20004800000 */
[----:B------:R-:W-:Y:S01]  /*1b60*/  USHF.L.U32 UR6, UR5, 0x1, URZ ;  /* 0x0000000105067899 */ /* 0x000fe2000800063f */
[----:B------:R-:W-:Y:S01]  /*1b70*/  LEA.HI.X R23, R0, c[0x0][0x164], R3, 0x1, P0 ;  /* 0x0000590000177a11 */ /* 0x000fe200000f0c03 */
[----:B------:R-:W-:Y:S01]  /*1b80*/  IMAD.SHL.U32 R18, R235, 0x40, RZ ;  /* 0x00000040eb127824 */ /* 0x000fe200078e00ff */
[----:B------:R-:W-:Y:S01]  /*1b90*/  SEL R3, R199, 0xffffffc0, !P2 ;  /* 0xffffffc0c7037807 */ /* 0x000fe20005000000 */
[----:B------:R-:W-:Y:S01]  /*1ba0*/  IMAD.IADD R227, R221, 0x1, R227 ;  /* 0x00000001dde37824 */ /* 0x000fe200078e02e3 */
[----:B------:R-:W-:Y:S01]  /*1bb0*/  ISETP.GT.AND P2, PT, R8, 0xf, PT ;  /* 0x0000000f0800780c */ /* 0x000fe20003f44270 */
[----:B------:R-:W-:Y:S01]  /*1bc0*/  IMAD.MOV.U32 R226, RZ, RZ, R220 ;  /* 0x000000ffffe27224 */ /* 0x000fe200078e00dc */
[----:B------:R-:W-:Y:S01]  /*1bd0*/  IADD3 R4, -R212, R215, -R18 ;  /* 0x000000d7d4047210 */ /* 0x000fe20007ffe912 */
[----:B------:R-:W-:Y:S01]  /*1be0*/  IMAD.IADD R2, R196, 0x1, R3 ;  /* 0x00000001c4027824 */ /* 0x000fe200078e0203 */
[----:B------:R-:W-:-:S04]  /*1bf0*/  DEPBAR.LE SB0, 0x1 ;  /* 0x000080400000791a */ /* 0x000fc80000000000 */
[----:B------:R-:W-:Y:S01]  /*1c00*/  BAR.SYNC.DEFER_BLOCKING 0x0 ;  /* 0x0000000000007b1d */ /* 0x000fe20000010000 */
[----:B------:R-:W-:Y:S01]  /*1c10*/  IMAD.IADD R3, R196, 0x1, R5 ;  /* 0x00000001c4037824 */ /* 0x000fe200078e0205 */
[C---:B------:R-:W-:Y:S01]  /*1c20*/  ISETP.LT.OR P0, PT, R4.reuse, 0x1, P4 ;  /* 0x000000010400780c */ /* 0x040fe20002701670 */
[----:B------:R-:W-:Y:S01]  /*1c30*/  IMAD.IADD R0, R5, 0x1, R2 ;  /* 0x0000000105007824 */ /* 0x000fe200078e0202 */
[C---:B------:R-:W-:Y:S01]  /*1c40*/  ISETP.LT.OR P6, PT, R4.reuse, 0x21, P4 ;  /* 0x000000210400780c */ /* 0x040fe200027c1670 */
[----:B------:R-:W-:Y:S01]  /*1c50*/  IMAD.WIDE.U32 R20, R235, UR12, R226 ;  /* 0x0000000ceb147c25 */ /* 0x000fe2000f8e00e2 */
[C---:B------:R-:W-:Y:S01]  /*1c60*/  ISETP.LT.OR P5, PT, R4.reuse, 0x1, P3 ;  /* 0x000000010400780c */ /* 0x040fe20001fa1670 */
[----:B------:R-:W-:Y:S01]  /*1c70*/  USHF.L.U64.HI UR4, UR5, 0x1, UR4 ;  /* 0x0000000105047899 */ /* 0x000fe20008010204 */
[----:B------:R-:W-:Y:S01]  /*1c80*/  ISETP.LT.OR P1, PT, R4, 0x21, P3 ;  /* 0x000000210400780c */ /* 0x000fe20001f21670 */
[----:B------:R-:W-:Y:S01]  /*1c90*/  IMAD.IADD R14, R21, 0x1, R14 ;  /* 0x00000001150e7824 */ /* 0x000fe200078e020e */
[----:B------:R-:W-:Y:S01]  /*1ca0*/  SHF.R.S32.HI R17, RZ, 0x1f, R18 ;  /* 0x0000001fff117819 */ /* 0x000fe20000011412 */
[----:B------:R-:W-:-:S02]  /*1cb0*/  IMAD.IADD R19, R8, 0x1, -R19 ;  /* 0x0000000108137824 */ /* 0x000fc400078e0a13 */
[----:B------:R-:W-:Y:S02]  /*1cc0*/  IMAD.SHL.U32 R21, R16, 0x20, RZ ;  /* 0x0000002010157824 */ /* 0x000fe400078e00ff */
[----:B------:R-:W-:Y:S01]  /*1cd0*/  IMAD.IADD R13, R8, 0x1, -R13 ;  /* 0x00000001080d7824 */ /* 0x000fe200078e0a0d */
[----:B------:R-:W-:Y:S01]  /*1ce0*/  SHF.R.S32.HI R4, RZ, 0x1f, R19 ;  /* 0x0000001fff047819 */ /* 0x000fe20000011413 */
[----:B------:R-:W-:-:S03]  /*1cf0*/  IMAD R195, R16, 0x200, R195 ;  /* 0x0000020010c37824 */ /* 0x000fc600078e02c3 */
[----:B------:R-:W-:Y:S01]  /*1d00*/  LEA.HI R5, R4, R19, RZ, 0x3 ;  /* 0x0000001304057211 */ /* 0x000fe200078f18ff */
[----:B------:R3:W2:Y:S03]  /*1d10*/  LDSM.16.M88.4 R144, [R196+0x4080] ;  /* 0x00408000c490783b */ /* 0x0006a60000000200 */
[C---:B------:R-:W-:Y:S01]  /*1d20*/  LOP3.LUT R4, R5.reuse, 0xfffffff8, RZ, 0xc0, !PT ;  /* 0xfffffff805047812 */ /* 0x040fe200078ec0ff */
[----:B------:R-:W-:Y:S01]  /*1d30*/  IMAD.SHL.U32 R194, R5, 0x40, RZ ;  /* 0x0000004005c27824 */ /* 0x000fe200078e00ff */
[----:B------:R3:W1:Y:S01]  /*1d40*/  LDSM.16.M88.4 R148, [R196+0x6080] ;  /* 0x00608000c494783b */ /* 0x0006620000000200 */
[----:B------:R-:W-:Y:S02]  /*1d50*/  IMAD.SHL.U32 R5, R16, 0x8, RZ ;  /* 0x0000000810057824 */ /* 0x000fe400078e00ff */
[----:B------:R-:W-:Y:S01]  /*1d60*/  IMAD.IADD R4, R19, 0x1, -R4 ;  /* 0x0000000113047824 */ /* 0x000fe200078e0a04 */
[----:B------:R3:W1:Y:S01]  /*1d70*/  LDSM.16.M88.4 R152, [R3+0x4080] ;  /* 0x004080000398783b */ /* 0x0006620000000200 */
[----:B------:R-:W-:Y:S01]  /*1d80*/  IMAD.SHL.U32 R19, R10, 0x40, RZ ;  /* 0x000000400a137824 */ /* 0x000fe200078e00ff */
[----:B------:R-:W-:-:S02]  /*1d90*/  LOP3.LUT R194, R194, 0xfffffe00, RZ, 0xc0, !PT ;  /* 0xfffffe00c2c27812 */ /* 0x000fc400078ec0ff */
[----:B------:R3:W1:Y:S02]  /*1da0*/  LDSM.16.M88.4 R160, [R3+0x6080] ;  /* 0x0060800003a0783b */ /* 0x0006640000000200 */
[----:B------:R-:W-:Y:S02]  /*1db0*/  LOP3.LUT R19, R19, 0x1c0, RZ, 0xc0, !PT ;  /* 0x000001c013137812 */ /* 0x000fe400078ec0ff */
        /* <DEDUP_REMOVED lines=9> */
[----:B----4-:R-:W-:-:S04]  /*1e50*/  IADD3 R26, P0, R22, UR13, RZ ;  /* 0x0000000d161a7c10 */ /* 0x010fc8000ff1e0ff */
[----:B------:R-:W-:-:S05]  /*1e60*/  IADD3.X R27, R23, UR8, RZ, P0, !PT ;  /* 0x00000008171b7c10 */ /* 0x000fca00087fe4ff */
[----:B------:R3:W-:Y:S01]  /*1e70*/  LDGSTS.E.BYPASS.LTC128B.128 [R6+0x5080], [R26.64], !P6 ;  /* 0x050800001a067fae */ /* 0x0007e2000f101d4a */
[----:B-1----:R-:W-:-:S04]  /*1e80*/  LEA R22, P0, R20, c[0x0][0x1f0], 0x1 ;  /* 0x00007c0014167a11 */ /* 0x002fc800078008ff */
[----:B------:R-:W-:Y:S01]  /*1e90*/  LEA.HI.X R23, R20, c[0x0][0x1f4], R14, 0x1, P0 ;  /* 0x00007d0014177a11 */ /* 0x000fe200000f0c0e */
[----:B------:R-:W-:Y:S01]  /*1ea0*/  IMAD.SHL.U32 R20, R16, 0x10, RZ ;  /* 0x0000001010147824 */ /* 0x000fe200078e00ff */
[----:B------:R-:W-:Y:S02]  /*1eb0*/  @!P2 IADD3 R15, P0, R18, R209, RZ ;  /* 0x000000d1120fa210 */ /* 0x000fe40007f1e0ff */
[----:B------:R-:W-:Y:S02]  /*1ec0*/  IADD3 R16, R235, 0x1, RZ ;  /* 0x00000001eb107810 */ /* 0x000fe40007ffe0ff */
[----:B------:R-:W-:Y:S01]  /*1ed0*/  LOP3.LUT R20, R20, 0x10, RZ, 0xc0, !PT ;  /* 0x0000001014147812 */ /* 0x000fe200078ec0ff */
[----:B------:R-:W-:Y:S01]  /*1ee0*/  @!P2 IMAD.X R14, R17, 0x1, R208, P0 ;  /* 0x00000001110ea824 */ /* 0x000fe200000e06d0 */
[----:B-----5:R-:W-:Y:S02]  /*1ef0*/  @!P2 LEA R24, P0, R15, c[0x0][0x258], 0x2 ;  /* 0x000096000f18aa11 */ /* 0x020fe400078010ff */
        /* <DEDUP_REMOVED lines=28> */
[----:B-1----:R-:W-:Y:S01]  /*20c0*/  IMAD.IADD R17, R8, 0x1, -R21 ;  /* 0x0000000108117824 */ /* 0x002fe200078e0a15 */
[----:B------:R-:W-:-:S05]  /*20d0*/  SHF.R.S32.HI R21, RZ, 0x2, R12 ;  /* 0x00000002ff157819 */ /* 0x000fca000001140c */
[----:B------:R-:W-:Y:S01]  /*20e0*/  IMAD R224, R198, 0x10, R21 ;  /* 0x00000010c6e07824 */ /* 0x000fe200078e0215 */
[----:B----4-:R-:W-:Y:S01]  /*20f0*/  LOP3.LUT R22, R18, 0x8, R5, 0xf8, !PT ;  /* 0x0000000812167812 */ /* 0x010fe200078ef805 */
[----:B------:R-:W-:-:S04]  /*2100*/  IMAD.SHL.U32 R198, R198, 0x400, RZ ;  /* 0x00000400c6c67824 */ /* 0x000fc800078e00ff */
[----:B------:R-:W-:Y:S01]  /*2110*/  IMAD R20, R17, 0x2, R198 ;  /* 0x0000000211147824 */ /* 0x000fe200078e02c6 */
[----:B-----5:R-:W-:-:S03]  /*2120*/  SHF.R.U32.HI R19, RZ, 0x3, R18 ;  /* 0x00000003ff137819 */ /* 0x020fc60000011612 */
        /* <DEDUP_REMOVED lines=8> */
[----:B--23--:R-:W-:Y:S01]  /*21b0*/  SHF.R.S32.HI R14, RZ, 0x1f, R16 ;  /* 0x0000001fff0e7819 */ /* 0x00cfe20000011410 */
        /* <DEDUP_REMOVED lines=22> */
.L_x_844:
[----:B------:R-:W-:Y:S05]  /*2320*/  BSYNC B0 ;  /* 0x0000000000007941 */ /* 0x000fea0003800000 */
.L_x_843:
[----:B-123--:R-:W-:Y:S01]  /*2330*/  SHF.R.S32.HI R6, RZ, 0x1f, R11 ;  /* 0x0000001fff067819 */ /* 0x00efe2000001140b */
        /* <DEDUP_REMOVED lines=54> */
.L_x_847:
        /* <DEDUP_REMOVED lines=100> */
.L_x_845:
        /* <DEDUP_REMOVED lines=405> */
.L_x_846:
        /* <DEDUP_REMOVED lines=174> */
.L_x_842:
[----:B------:R-:W-:Y:S05]  /*5110*/  @P2 EXIT ;  /* 0x000000000000294d */ /* 0x000fea0003800000 */
[----:B------:R-:W-:-:S04]  /*5120*/  ISETP.NE.U32.AND P2, PT, RZ, c[0x0][0x360], PT ;  /* 0x0000d800ff007a0c */ /* 0x000fc80003f45070 */
[----:B------:R-:W-:-:S13]  /*5130*/  ISETP.NE.AND.EX P2, PT, RZ, c[0x0][0x364], PT, P2 ;  /* 0x0000d900ff007a0c */ /* 0x000fda0003f45320 */
[----:B------:R-:W-:-:S04]  /*5140*/  @P2 IMAD.MOV.U32 R3, RZ, RZ, 0x4 ;  /* 0x00000004ff032424 */ /* 0x000fc800078e00ff */
[----:B------:R-:W-:-:S05]  /*5150*/  @P2 IMAD.WIDE R6, R214, R3, c[0x0][0x360] ;  /* 0x0000d800d6062625 */ /* 0x000fca00078e0203 */
[----:B------:R1:W2:Y:S01]  /*5160*/  @P2 LDG.E R3, [R6.64] ;  /* 0x0000000a06032981 */ /* 0x0002a2000c1e1900 */
[----:B------:R-:W-:Y:S02]  /*5170*/  IMAD.MOV.U32 R0, RZ, RZ, 0x1 ;  /* 0x00000001ff007424 */ /* 0x000fe400078e00ff */
[----:B------:R-:W-:Y:S01]  /*5180*/  IMAD.SHL.U32 R217, R217, 0x2000, RZ ;  /* 0x00002000d9d97824 */ /* 0x000fe200078e00ff */
[----:B------:R-:W-:Y:S02]  /*5190*/  BAR.SYNC.DEFER_BLOCKING 0x1, 0x100 ;  /* 0x0044000000007b1d */ /* 0x000fe40000010000 */
[----:B------:R-:W-:-:S04]  /*51a0*/  ISETP.NE.AND P0, PT, R0, c[0x0][0x338], PT ;  /* 0x0000ce0000007a0c */ /* 0x000fc80003f05270 */
[----:B------:R-:W1:Y:S02]  /*51b0*/  S2R R0, SR_TID.X ;  /* 0x0000000000007919 */ /* 0x000e640000002100 */
[----:B-1----:R-:W-:Y:S01]  /*51c0*/  SHF.R.S32.HI R7, RZ, 0x1f, R0 ;  /* 0x0000001fff077819 */ /* 0x002fe20000011400 */
[----:B--2---:R-:W-:-:S05]  /*51d0*/  @P2 IMAD R3, R214, 0x80, R3 ;  /* 0x00000080d6032824 */ /* 0x004fca00078e0203 */
[----:B------:R-:W-:-:S04]  /*51e0*/  @P2 SHF.R.S32.HI R2, RZ, 0x1f, R3 ;  /* 0x0000001fff022819 */ /* 0x000fc80000011403 */
[----:B------:R-:W-:-:S04]  /*51f0*/  @P2 LEA.HI R2, R2, R3, RZ, 0x7 ;  /* 0x0000000302022211 */ /* 0x000fc800078f38ff */
[----:B------:R-:W-:Y:S01]  /*5200*/  @P2 SHF.L.U32 R4, R2, 0x6, RZ ;  /* 0x0000000602042819 */ /* 0x000fe200000006ff */
[----:B------:R-:W-:-:S03]  /*5210*/  @P0 IMAD.HI.U32 R2, R216, c[0x0][0x33c], RZ ;  /* 0x0000cf00d8020a27 */ /* 0x000fc600078e00ff */
[----:B------:R-:W-:Y:S02]  /*5220*/  @P2 LOP3.LUT R4, R4, 0xffffe000, RZ, 0xc0, !PT ;  /* 0xffffe00004042812 */ /* 0x000fe400078ec0ff */
[----:B------:R-:W-:Y:S02]  /*5230*/  @P0 SHF.R.U32.HI R216, RZ, c[0x0][0x340], R2 ;  /* 0x0000d000ffd80a19 */ /* 0x000fe40000011602 */
[----:B------:R-:W-:Y:S02]  /*5240*/  @P2 SHF.R.S32.HI R5, RZ, 0x1f, R4 ;  /* 0x0000001fff052819 */ /* 0x000fe40000011404 */
[----:B------:R-:W-:Y:S01]  /*5250*/  @!P2 CS2R R4, SRZ ;  /* 0x000000000004a805 */ /* 0x000fe2000001ff00 */
[----:B------:R-:W-:Y:S02]  /*5260*/  SHF.R.S32.HI R3, RZ, 0x1f, R216 ;  /* 0x0000001fff037819 */ /* 0x000fe400000114d8 */
[----:B------:R-:W-:-:S03]  /*5270*/  SHF.R.S32.HI R2, RZ, 0x1f, R217 ;  /* 0x0000001fff027819 */ /* 0x000fc600000114d9 */
[----:B------:R-:W-:Y:S01]  /*5280*/  IADD3 R4, P1, P0, R4, R217, R0 ;  /* 0x000000d904047210 */ /* 0x000fe2000783e000 */
[C---:B------:R-:W-:Y:S01]  /*5290*/  IMAD R9, R3.reuse, c[0x0][0x328], RZ ;  /* 0x0000ca0003097a24 */ /* 0x040fe200078e02ff */
[----:B------:R-:W-:Y:S01]  /*52a0*/  SHF.R.S32.HI R0, RZ, 0x1f, R214 ;  /* 0x0000001fff007819 */ /* 0x000fe200000114d6 */
[----:B------:R-:W-:Y:S01]  /*52b0*/  IMAD R3, R3, c[0x0][0x300], RZ ;  /* 0x0000c00003037a24 */ /* 0x000fe200078e02ff */
[----:B------:R-:W-:Y:S01]  /*52c0*/  IADD3.X R5, R5, R2, R7, P1, P0 ;  /* 0x0000000205057210 */ /* 0x000fe20000fe0407 */
[----:B------:R-:W-:Y:S01]  /*52d0*/  IMAD R9, R216, c[0x0][0x32c], R9 ;  /* 0x0000cb00d8097a24 */ /* 0x000fe200078e0209 */
[----:B------:R-:W-:Y:S01]  /*52e0*/  SEL R0, R0, RZ, !P2 ;  /* 0x000000ff00007207 */ /* 0x000fe20005000000 */
[C---:B------:R-:W-:Y:S02]  /*52f0*/  IMAD R3, R216.reuse, c[0x0][0x304], R3 ;  /* 0x0000c100d8037a24 */ /* 0x040fe400078e0203 */
[----:B------:R-:W-:-:S04]  /*5300*/  IMAD.WIDE.U32 R6, R216, c[0x0][0x328], R4 ;  /* 0x0000ca00d8067a25 */ /* 0x000fc800078e0004 */
[----:B------:R-:W-:-:S04]  /*5310*/  IMAD.WIDE.U32 R4, R216, c[0x0][0x300], R4 ;  /* 0x0000c000d8047a25 */ /* 0x000fc800078e0004 */
[----:B------:R-:W-:Y:S01]  /*5320*/  IMAD.IADD R7, R7, 0x1, R9 ;  /* 0x0000000107077824 */ /* 0x000fe200078e0209 */
[----:B------:R-:W-:Y:S01]  /*5330*/  IADD3 R5, R5, R3, RZ ;  /* 0x0000000305057210 */ /* 0x000fe20007ffe0ff */
[----:B------:R-:W-:Y:S01]  /*5340*/  IMAD R2, R0, c[0x0][0x330], RZ ;  /* 0x0000cc0000027a24 */ /* 0x000fe200078e02ff */
[----:B------:R-:W-:Y:S01]  /*5350*/  SEL R3, R214, RZ, !P2 ;  /* 0x000000ffd6037207 */ /* 0x000fe20005000000 */
[----:B------:R-:W-:-:S04]  /*5360*/  IMAD R0, R0, c[0x0][0x308], RZ ;  /* 0x0000c20000007a24 */ /* 0x000fc800078e02ff */
[C---:B------:R-:W-:Y:S02]  /*5370*/  IMAD R2, R3.reuse, c[0x0][0x334], R2 ;  /* 0x0000cd0003027a24 */ /* 0x040fe400078e0202 */
[----:B------:R-:W-:-:S04]  /*5380*/  IMAD.WIDE.U32 R6, R3, c[0x0][0x330], R6 ;  /* 0x0000cc0003067a25 */ /* 0x000fc800078e0006 */
[C---:B------:R-:W-:Y:S01]  /*5390*/  IMAD R0, R3.reuse, c[0x0][0x30c], R0 ;  /* 0x0000c30003007a24 */ /* 0x040fe200078e0200 */
[----:B------:R-:W-:Y:S01]  /*53a0*/  LEA R8, P1, R6, c[0x0][0x310], 0x2 ;  /* 0x0000c40006087a11 */ /* 0x000fe200078210ff */
[----:B------:R-:W-:-:S04]  /*53b0*/  IMAD.WIDE.U32 R4, R3, c[0x0][0x308], R4 ;  /* 0x0000c20003047a25 */ /* 0x000fc800078e0004 */
[----:B------:R-:W-:Y:S01]  /*53c0*/  IMAD.IADD R3, R7, 0x1, R2 ;  /* 0x0000000107037824 */ /* 0x000fe200078e0202 */
[----:B------:R-:W-:Y:S02]  /*53d0*/  IADD3 R5, R5, R0, RZ ;  /* 0x0000000005057210 */ /* 0x000fe40007ffe0ff */
[----:B------:R-:W-:Y:S02]  /*53e0*/  LEA R2, P0, R4, c[0x0][0x2e8], 0x2 ;  /* 0x0000ba0004027a11 */ /* 0x000fe400078010ff */
[----:B------:R-:W-:Y:S02]  /*53f0*/  LEA.HI.X R9, R6, c[0x0][0x314], R3, 0x2, P1 ;  /* 0x0000c50006097a11 */ /* 0x000fe400008f1403 */
[----:B------:R-:W-:-:S03]  /*5400*/  LEA.HI.X R3, R4, c[0x0][0x2ec], R5, 0x2, P0 ;  /* 0x0000bb0004037a11 */ /* 0x000fc600000f1405 */
        /* <DEDUP_REMOVED lines=65> */
.L_x_848:
        /* <DEDUP_REMOVED lines=14> */
.L_x_1820:


//--------------------- .text._ZN7cutlass13device_kernelIN5flash32FlashAttnBwdPostprocessConvertdQIN4cute5tupleIJNS3_1CILi64EEES6_EEENS_10bfloat16_tEfNS_4arch4Sm80ELi256ENS3_8TiledMMAINS3_8MMA_AtomIJNS3_30SM80_16x8x16_F32BF16BF16F32_TNEEEENS3_6LayoutINS4_IJNS5_ILi2EEENS5_ILi4EEENS5_ILi1EEEEEENS4_IJSI_SG_NS5_ILi0EEEEEEEENS4_IJNS5_ILi32EEES6_NS5_ILi16EEEEEEEELb0EEEEEvNT_6ParamsE --------------------------
	.section	.text._ZN7cutlass13device_kernelIN5flash32FlashAttnBwdPostprocessConvertdQIN4cute5tupleIJNS3_1CILi64EEES6_EEENS_10bfloat16_tEfNS_4arch4Sm80ELi256ENS3_8TiledMMAINS3_8MMA_AtomIJNS3_30SM80_16x8x16_F32BF16BF16F32_TNEEEENS3_6LayoutINS4_IJNS5_ILi2EEENS5_ILi4EEENS5_ILi1EEEEEENS4_IJSI_SG_NS5_ILi0EEEEEEEENS4_IJNS5_ILi32EEES6_NS5_ILi16EEEEEEEELb0EEEEEvNT_6ParamsE,"ax",@progbits
	.sectioninfo	@"SHI_REGISTERS=40"
	.align	128
.text._ZN7cutlass13device_kernelIN5flash32FlashAttnBwdPostprocessConvertdQIN4cute5tupleIJNS3_1CILi64EEES6_EEENS_10bfloat16_tEfNS_4arch4Sm80ELi256ENS3_8TiledMMAINS3_8MMA_AtomIJNS3_30SM80_16x8x16_F32BF16BF16F32_TNEEEENS3_6LayoutINS4_IJNS5_ILi2EEENS5_ILi4EEENS5_ILi1EEEEEENS4_IJSI_SG_NS5_ILi0EEEEEEEENS4_IJNS5_ILi32EEES6_NS5_ILi16EEEEEEEELb0EEEEEvNT_6ParamsE:
        .type           _ZN7cutlass13device_kernelIN5flash32FlashAttnBwdPostprocessConvertdQIN4cute5tupleIJNS3_1CILi64EEES6_EEENS_10bfloat16_tEfNS_4arch4Sm80ELi256ENS3_8TiledMMAINS3_8MMA_AtomIJNS3_30SM80_16x8x16_F32BF16BF16F32_TNEEEENS3_6LayoutINS4_IJNS5_ILi2EEENS5_ILi4EEENS5_ILi1EEEEEENS4_IJSI_SG_NS5_ILi0EEEEEEEENS4_IJNS5_ILi32EEES6_NS5_ILi16EEEEEEEELb0EEEEEvNT_6ParamsE,@function
        .size           _ZN7cutlass13device_kernelIN5flash32FlashAttnBwdPostprocessConvertdQIN4cute5tupleIJNS3_1CILi64EEES6_EEENS_10bfloat16_tEfNS_4arch4Sm80ELi256ENS3_8TiledMMAINS3_8MMA_AtomIJNS3_30SM80_16x8x16_F32BF16BF16F32_TNEEEENS3_6LayoutINS4_IJNS5_ILi2EEENS5_ILi4EEENS5_ILi1EEEEEENS4_IJSI_SG_NS5_ILi0EEEEEEEENS4_IJNS5_ILi32EEES6_NS5_ILi16EEEEEEEELb0EEEEEvNT_6ParamsE,(.L_x_1821 - _ZN7cutlass13device_kernelIN5flash32FlashAttnBwdPostprocessConvertdQIN4cute5tupleIJNS3_1CILi64EEES6_EEENS_10bfloat16_tEfNS_4arch4Sm80ELi256ENS3_8TiledMMAINS3_8MMA_AtomIJNS3_30SM80_16x8x16_F32BF16BF16F32_TNEEEENS3_6LayoutINS4_IJNS5_ILi2EEENS5_ILi4EEENS5_ILi1EEEEEENS4_IJSI_SG_NS5_ILi0EEEEEEEENS4_IJNS5_ILi32EEES6_NS5_ILi16EEEEEEEELb0EEEEEvNT_6ParamsE)
        .other          _ZN7cutlass13device_kernelIN5flash32FlashAttnBwdPostprocessConvertdQIN4cute5tupleIJNS3_1CILi64EEES6_EEENS_10bfloat16_tEfNS_4arch4Sm80ELi256ENS3_8TiledMMAINS3_8MMA_AtomIJNS3_30SM80_16x8x16_F32BF16BF16F32_TNEEEENS3_6LayoutINS4_IJNS5_ILi2EEENS5_ILi4EEENS5_ILi1EEEEEENS4_IJSI_SG_NS5_ILi0EEEEEEEENS4_IJNS5_ILi32EEES6_NS5_ILi16EEEEEEEELb0EEEEEvNT_6ParamsE,@"STO_CUDA_ENTRY STV_DEFAULT"
_ZN7cutlass13device_kernelIN5flash32FlashAttnBwdPostprocessConvertdQIN4cute5tupleIJNS3_1CILi64EEES6_EEENS_10bfloat16_tEfNS_4arch4Sm80ELi256ENS3_8TiledMMAINS3_8MMA_AtomIJNS3_30SM80_16x8x16_F32BF16BF16F32_TNEEEENS3_6LayoutINS4_IJNS5_ILi2EEENS5_ILi4EEENS5_ILi1EEEEEENS4_IJSI_SG_NS5_ILi0EEEEEEEENS4_IJNS5_ILi32EEES6_NS5_ILi16EEEEEEEELb0EEEEEvNT_6ParamsE:
[----:B------:R-:W-:Y:S02]  /*0000*/  IMAD.MOV.U32 R1, RZ, RZ, c[0x0][0x28] ;  /* 0x00000a00ff017624 */ /* 0x000fe400078e00ff */
[----:B------:R-:W0:Y:S01]  /*0010*/  S2R R9, SR_CTAID.Z ;  /* 0x0000000000097919 */ /* 0x000e220000002700 */
[----:B------:R-:W-:Y:S01]  /*0020*/  ISETP.NE.U32.AND P1, PT, RZ, c[0x0][0x1c8], PT ;  /* 0x00007200ff007a0c */ /* 0x000fe20003f25070 */
[----:B------:R-:W-:Y:S01]  /*0030*/  IMAD.MOV.U32 R6, RZ, RZ, 0x4 ;  /* 0x00000004ff067424 */ /* 0x000fe200078e00ff */
[----:B------:R-:W-:Y:S01]  /*0040*/  ISETP.NE.U32.AND P0, PT, RZ, c[0x0][0x1c0], PT ;  /* 0x00007000ff007a0c */ /* 0x000fe20003f05070 */
[----:B------:R-:W-:Y:S01]  /*0050*/  ULDC.64 UR4, c[0x0][0x118] ;  /* 0x0000460000047ab9 */ /* 0x000fe20000000a00 */
[----:B------:R-:W-:Y:S02]  /*0060*/  ISETP.NE.AND.EX P1, PT, RZ, c[0x0][0x1cc], PT, P1 ;  /* 0x00007300ff007a0c */ /* 0x000fe40003f25310 */
[----:B------:R-:W-:Y:S01]  /*0070*/  ISETP.NE.AND.EX P0, PT, RZ, c[0x0][0x1c4], PT, P0 ;  /* 0x00007100ff007a0c */ /* 0x000fe20003f05300 */
[----:B------:R-:W-:Y:S02]  /*0080*/  IMAD.MOV.U32 R21, RZ, RZ, c[0x0][0x190] ;  /* 0x00006400ff157624 */ /* 0x000fe400078e00ff */
[----:B0-----:R-:W-:-:S08]  /*0090*/  IMAD.WIDE R4, R9, R6, c[0x0][0x1c0] ;  /* 0x0000700009047625 */ /* 0x001fd000078e0206 */
[----:B------:R-:W-:Y:S02]  /*00a0*/  @P1 IMAD.WIDE R6, R9, R6, c[0x0][0x1c8] ;  /* 0x0000720009061625 */ /* 0x000fe400078e0206 */
[----:B------:R0:W5:Y:S01]  /*00b0*/  @P0 LDG.E R24, [R4.64] ;  /* 0x0000000404180981 */ /* 0x000162000c1e1900 */
[----:B------:R-:W-:-:S03]  /*00c0*/  ISETP.NE.U32.AND P2, PT, RZ, c[0x0][0x1c0], PT ;  /* 0x00007000ff007a0c */ /* 0x000fc60003f45070 */
[----:B------:R0:W5:Y:S04]  /*00d0*/  @P1 LDG.E R21, [R6.64] ;  /* 0x0000000406151981 */ /* 0x000168000c1e1900 */
[----:B------:R-:W1:Y:S02]  /*00e0*/  S2R R20, SR_CTAID.X ;  /* 0x0000000000147919 */ /* 0x000e640000002500 */
[----:B-1----:R-:W-:Y:S01]  /*00f0*/  IMAD.SHL.U32 R2, R20, 0x40, RZ ;  /* 0x0000004014027824 */ /* 0x002fe200078e00ff */
[----:B------:R-:W-:Y:S05]  /*0100*/  @P1 BRA `(.L_x_849) ;  /* 0x0000004000001947 */ /* 0x000fea0003800000 */
[----:B0-----:R-:W-:Y:S05]  /*0110*/  @!P0 BRA `(.L_x_849) ;  /* 0x0000003000008947 */ /* 0x001fea0003800000 */
[----:B------:R-:W2:Y:S04]  /*0120*/  LDG.E R0, [R4.64] ;  /* 0x0000000404007981 */ /* 0x000ea8000c1e1900 */
[----:B-----5:R-:W2:Y:S02]  /*0130*/  LDG.E R21, [R4.64+0x4] ;  /* 0x0000040404157981 */ /* 0x020ea4000c1e1900 */
[----:B--2---:R-:W-:-:S03]  /*0140*/  IMAD.IADD R21, R21, 0x1, -R0 ;  /* 0x0000000115157824 */ /* 0x004fc600078e0a00 */
.L_x_849:
[----:B0-----:R-:W-:Y:S01]  /*0150*/  ISETP.NE.AND.EX P1, PT, RZ, c[0x0][0x1c4], PT, P2 ;  /* 0x00007100ff007a0c */ /* 0x001fe20003f25320 */
[----:B-----5:R-:W-:Y:S01]  /*0160*/  @P0 IMAD R0, R9, 0x40, R24 ;  /* 0x0000004009000824 */ /* 0x020fe200078e0218 */
[----:B------:R-:W-:-:S13]  /*0170*/  ISETP.LE.AND P2, PT, R21, R2, PT ;  /* 0x000000021500720c */ /* 0x000fda0003f43270 */
[----:B------:R-:W-:Y:S05]  /*0180*/  @P1 EXIT P2 ;  /* 0x000000000000194d */ /* 0x000fea0001000000 */
[----:B------:R-:W0:Y:S01]  /*0190*/  S2R R29, SR_TID.X ;  /* 0x00000000001d7919 */ /* 0x000e220000002100 */
[----:B------:R-:W-:Y:S01]  /*01a0*/  @P0 SHF.R.S32.HI R3, RZ, 0x1f, R0 ;  /* 0x0000001fff030819 */ /* 0x000fe20000011400 */
[----:B------:R-:W-:Y:S01]  /*01b0*/  CS2R R4, SRZ ;  /* 0x0000000000047805 */ /* 0x000fe2000001ff00 */
[----:B------:R-:W-:Y:S01]  /*01c0*/  IMAD.SHL.U32 R7, R20, 0x1000, RZ ;  /* 0x0000100014077824 */ /* 0x000fe200078e00ff */
[----:B------:R-:W1:Y:S01]  /*01d0*/  S2R R25, SR_CTAID.Y ;  /* 0x0000000000197919 */ /* 0x000e620000002600 */
[----:B------:R-:W-:Y:S02]  /*01e0*/  @P0 LEA.HI R3, R3, R0, RZ, 0x6 ;  /* 0x0000000003030211 */ /* 0x000fe400078f30ff */
[----:B------:R-:W-:Y:S02]  /*01f0*/  SEL R22, R9, RZ, !P1 ;  /* 0x000000ff09167207 */ /* 0x000fe40004800000 */
[----:B------:R-:W-:Y:S01]  /*0200*/  SHF.R.S32.HI R11, RZ, 0x1f, R7 ;  /* 0x0000001fff0b7819 */ /* 0x000fe20000011407 */
[----:B------:R-:W-:-:S05]  /*0210*/  @P0 IMAD.SHL.U32 R3, R3, 0x40, RZ ;  /* 0x0000004003030824 */ /* 0x000fca00078e00ff */
[----:B------:R-:W-:-:S04]  /*0220*/  @P0 LOP3.LUT R3, R3, 0xfffff000, RZ, 0xc0, !PT ;  /* 0xfffff00003030812 */ /* 0x000fc800078ec0ff */
[--C-:B------:R-:W-:Y:S01]  /*0230*/  @P0 SHF.R.S32.HI R5, RZ, 0x1f, R3.reuse ;  /* 0x0000001fff050819 */ /* 0x100fe20000011403 */
[----:B------:R-:W-:Y:S01]  /*0240*/  @P0 IMAD.MOV.U32 R4, RZ, RZ, R3 ;  /* 0x000000ffff040224 */ /* 0x000fe200078e0003 */
[----:B------:R-:W-:Y:S01]  /*0250*/  SHF.R.S32.HI R3, RZ, 0x1f, R9 ;  /* 0x0000001fff037819 */ /* 0x000fe20000011409 */
[----:B0-----:R-:W-:-:S03]  /*0260*/  IMAD.SHL.U32 R6, R29, 0x4, RZ ;  /* 0x000000041d067824 */ /* 0x001fc600078e00ff */
[----:B------:R-:W-:Y:S02]  /*0270*/  SEL R3, R3, RZ, !P1 ;  /* 0x000000ff03037207 */ /* 0x000fe40004800000 */
[----:B-1----:R-:W-:Y:S02]  /*0280*/  SHF.R.S32.HI R0, RZ, 0x1f, R25 ;  /* 0x0000001fff007819 */ /* 0x002fe40000011419 */
[----:B------:R-:W-:Y:S01]  /*0290*/  IADD3 R4, P2, P3, R4, R6, R7 ;  /* 0x0000000604047210 */ /* 0x000fe20007b5e007 */
[----:B------:R-:W-:Y:S01]  /*02a0*/  IMAD R9, R3, c[0x0][0x180], RZ ;  /* 0x0000600003097a24 */ /* 0x000fe200078e02ff */
[----:B------:R-:W-:Y:S01]  /*02b0*/  SHF.R.S32.HI R6, RZ, 0x1f, R6 ;  /* 0x0000001fff067819 */ /* 0x000fe20000011406 */
[----:B------:R-:W-:Y:S02]  /*02c0*/  IMAD R8, R0, c[0x0][0x178], RZ ;  /* 0x00005e0000087a24 */ /* 0x000fe400078e02ff */
[----:B------:R-:W-:Y:S01]  /*02d0*/  IMAD R9, R22, c[0x0][0x184], R9 ;  /* 0x0000610016097a24 */ /* 0x000fe200078e0209 */
[----:B------:R-:W-:Y:S01]  /*02e0*/  IADD3.X R5, R5, R6, R11, P2, P3 ;  /* 0x0000000605057210 */ /* 0x000fe200017e640b */
[----:B------:R-:W-:-:S04]  /*02f0*/  IMAD R7, R25, c[0x0][0x17c], R8 ;  /* 0x00005f0019077a24 */ /* 0x000fc800078e0208 */
[----:B------:R-:W-:-:S04]  /*0300*/  IMAD.WIDE.U32 R4, R25, c[0x0][0x178], R4 ;  /* 0x00005e0019047a25 */ /* 0x000fc800078e0004 */
[----:B------:R-:W-:-:S04]  /*0310*/  IMAD.IADD R5, R5, 0x1, R7 ;  /* 0x0000000105057824 */ /* 0x000fc800078e0207 */
[----:B------:R-:W-:-:S04]  /*0320*/  IMAD.WIDE.U32 R4, R22, c[0x0][0x180], R4 ;  /* 0x0000600016047a25 */ /* 0x000fc800078e0004 */
[----:B------:R-:W-:Y:S01]  /*0330*/  IMAD.IADD R5, R5, 0x1, R9 ;  /* 0x0000000105057824 */ /* 0x000fe200078e0209 */
[----:B------:R-:W-:-:S04]  /*0340*/  LEA R32, P1, R4, c[0x0][0x160], 0x2 ;  /* 0x0000580004207a11 */ /* 0x000fc800078210ff */
[----:B------:R-:W-:-:S05]  /*0350*/  LEA.HI.X R33, R4, c[0x0][0x164], R5, 0x2, P1 ;  /* 0x0000590004217a11 */ /* 0x000fca00008f1405 */
[----:B------:R0:W2:Y:S04]  /*0360*/  LDG.E.128 R4, [R32.64] ;  /* 0x0000000420047981 */ /* 0x0000a8000c1e1d00 */
[----:B------:R0:W3:Y:S04]  /*0370*/  LDG.E.128 R8, [R32.64+0x1000] ;  /* 0x0010000420087981 */ /* 0x0000e8000c1e1d00 */
[----:B------:R0:W4:Y:S04]  /*0380*/  LDG.E.128 R12, [R32.64+0x2000] ;  /* 0x00200004200c7981 */ /* 0x000128000c1e1d00 */
[----:B------:R0:W5:Y:S01]  /*0390*/  LDG.E.128 R16, [R32.64+0x3000] ;  /* 0x0030000420107981 */ /* 0x000162000c1e1d00 */
[----:B------:R-:W-:Y:S01]  /*03a0*/  SHF.R.S32.HI R30, RZ, 0x1f, R29 ;  /* 0x0000001fff1e7819 */ /* 0x000fe2000001141d */
[----:B------:R-:W-:Y:S01]  /*03b0*/  IMAD R0, R0, c[0x0][0x1a8], RZ ;  /* 0x00006a0000007a24 */ /* 0x000fe200078e02ff */
[----:B------:R-:W-:Y:S01]  /*03c0*/  IADD3 R2, -R2, R21, RZ ;  /* 0x0000001502027210 */ /* 0x000fe20007ffe1ff */
[----:B------:R-:W-:Y:S01]  /*03d0*/  BSSY B0, `(.L_x_850) ;  /* 0x000008c000007945 */ /* 0x000fe20003800000 */
[----:B------:R-:W-:-:S02]  /*03e0*/  LEA.HI R23, R30, R29, RZ, 0x2 ;  /* 0x0000001d1e177211 */ /* 0x000fc400078f10ff */
[CC--:B------:R-:W-:Y:S02]  /*03f0*/  LEA.HI R27, R30.reuse, R29.reuse, RZ, 0x7 ;  /* 0x0000001d1e1b7211 */ /* 0x0c0fe400078f38ff */
[----:B------:R-:W-:Y:S02]  /*0400*/  LOP3.LUT R34, R23, 0x7ffffffc, RZ, 0xc0, !PT ;  /* 0x7ffffffc17227812 */ /* 0x000fe400078ec0ff */
[CC--:B------:R-:W-:Y:S01]  /*0410*/  LEA.HI R31, R30.reuse, R29.reuse, RZ, 0x3 ;  /* 0x0000001d1e1f7211 */ /* 0x0c0fe200078f18ff */
[----:B------:R-:W-:Y:S01]  /*0420*/  IMAD.SHL.U32 R37, R27, 0x8, RZ ;  /* 0x000000081b257824 */ /* 0x000fe200078e00ff */
[----:B------:R-:W-:Y:S01]  /*0430*/  LEA.HI R28, R30, R29, RZ, 0x5 ;  /* 0x0000001d1e1c7211 */ /* 0x000fe200078f28ff */
[----:B0-----:R-:W-:Y:S01]  /*0440*/  IMAD.IADD R32, R29, 0x1, -R34 ;  /* 0x000000011d207824 */ /* 0x001fe200078e0a22 */
[--C-:B------:R-:W-:Y:S02]  /*0450*/  SHF.R.S32.HI R26, RZ, 0x2, R23.reuse ;  /* 0x00000002ff1a7819 */ /* 0x100fe40000011417 */
[----:B------:R-:W-:-:S02]  /*0460*/  SHF.R.S32.HI R35, RZ, 0x1f, R23 ;  /* 0x0000001fff237819 */ /* 0x000fc40000011417 */
[--C-:B------:R-:W-:Y:S02]  /*0470*/  SHF.R.S32.HI R23, RZ, 0x3, R31.reuse ;  /* 0x00000003ff177819 */ /* 0x100fe4000001141f */
[----:B------:R-:W-:Y:S02]  /*0480*/  SHF.R.S32.HI R34, RZ, 0x1f, R31 ;  /* 0x0000001fff227819 */ /* 0x000fe4000001141f */
[----:B------:R-:W-:Y:S02]  /*0490*/  SHF.R.S32.HI R27, RZ, 0x5, R28 ;  /* 0x00000005ff1b7819 */ /* 0x000fe4000001141c */
[----:B------:R-:W-:Y:S02]  /*04a0*/  LOP3.LUT R37, R37, 0x7ffffc00, RZ, 0xc0, !PT ;  /* 0x7ffffc0025257812 */ /* 0x000fe400078ec0ff */
[----:B------:R-:W-:Y:S02]  /*04b0*/  LEA.HI R34, R34, R23, RZ, 0x2 ;  /* 0x0000001722227211 */ /* 0x000fe400078f10ff */
[----:B------:R-:W-:Y:S01]  /*04c0*/  LEA.HI R36, R28, R27, RZ, 0x1 ;  /* 0x0000001b1c247211 */ /* 0x000fe200078f08ff */
[----:B------:R-:W-:Y:S01]  /*04d0*/  IMAD R28, R32, 0x2, R37 ;  /* 0x00000002201c7824 */ /* 0x000fe200078e0225 */
[----:B------:R-:W-:-:S02]  /*04e0*/  LEA.HI R30, R30, R29, RZ, 0x6 ;  /* 0x0000001d1e1e7211 */ /* 0x000fc400078f30ff */
[----:B------:R-:W-:Y:S02]  /*04f0*/  LOP3.LUT R32, R34, 0xffffffc, RZ, 0xc0, !PT ;  /* 0x0ffffffc22207812 */ /* 0x000fe400078ec0ff */
[----:B------:R-:W-:Y:S02]  /*0500*/  SHF.R.S32.HI R34, RZ, 0x6, R30 ;  /* 0x00000006ff227819 */ /* 0x000fe4000001141e */
[----:B------:R-:W-:Y:S01]  /*0510*/  LOP3.LUT R30, R31, 0xfffffff8, RZ, 0xc0, !PT ;  /* 0xfffffff81f1e7812 */ /* 0x000fe200078ec0ff */
[----:B------:R-:W-:Y:S01]  /*0520*/  IMAD.IADD R31, R23, 0x1, -R32 ;  /* 0x00000001171f7824 */ /* 0x000fe200078e0a20 */
[----:B------:R-:W-:Y:S02]  /*0530*/  LEA.HI R35, R35, R26, RZ, 0x3 ;  /* 0x0000001a23237211 */ /* 0x000fe400078f18ff */
[----:B------:R-:W-:Y:S01]  /*0540*/  LOP3.LUT R36, R36, 0xfffffffe, RZ, 0xc0, !PT ;  /* 0xfffffffe24247812 */ /* 0x000fe200078ec0ff */
[----:B------:R-:W-:Y:S01]  /*0550*/  IMAD.IADD R33, R29, 0x1, -R30 ;  /* 0x000000011d217824 */ /* 0x000fe200078e0a1e */
[----:B------:R-:W-:Y:S01]  /*0560*/  LOP3.LUT R35, R35, 0xfffffff8, RZ, 0xc0, !PT ;  /* 0xfffffff823237812 */ /* 0x000fe200078ec0ff */
[----:B------:R-:W-:-:S02]  /*0570*/  IMAD R32, R34, 0x8, R31 ;  /* 0x0000000822207824 */ /* 0x000fc400078e021f */
[----:B------:R-:W-:Y:S02]  /*0580*/  IMAD.IADD R27, R27, 0x1, -R36 ;  /* 0x000000011b1b7824 */ /* 0x000fe400078e0a24 */
[----:B------:R-:W-:-:S03]  /*0590*/  IMAD.IADD R26, R26, 0x1, -R35 ;  /* 0x000000011a1a7824 */ /* 0x000fc600078e0a23 */
[C---:B------:R-:W-:Y:S01]  /*05a0*/  LEA R28, R27.reuse, R28, 0x8 ;  /* 0x0000001c1b1c7211 */ /* 0x040fe200078e40ff */
[----:B------:R-:W-:Y:S01]  /*05b0*/  IMAD.SHL.U32 R27, R27, 0x40, RZ ;  /* 0x000000401b1b7824 */ /* 0x000fe200078e00ff */
[----:B------:R-:W-:-:S04]  /*05c0*/  SHF.R.S32.HI R35, RZ, 0x1f, R26 ;  /* 0x0000001fff237819 */ /* 0x000fc8000001141a */
[----:B------:R-:W-:Y:S01]  /*05d0*/  LOP3.LUT R27, R27, 0x40, RZ, 0xc0, !PT ;  /* 0x000000401b1b7812 */ /* 0x000fe200078ec0ff */
[----:B--2---:R-:W-:Y:S04]  /*05e0*/  STS.128 [R29.X16], R4 ;  /* 0x000000041d007388 */ /* 0x004fe8000000cc00 */
[----:B---3--:R0:W-:Y:S04]  /*05f0*/  STS.128 [R29.X16+0x1000], R8 ;  /* 0x001000081d007388 */ /* 0x0081e8000000cc00 */
[----:B----4-:R-:W-:Y:S04]  /*0600*/  STS.128 [R29.X16+0x2000], R12 ;  /* 0x0020000c1d007388 */ /* 0x010fe8000000cc00 */
[----:B-----5:R-:W-:Y:S04]  /*0610*/  STS.128 [R29.X16+0x3000], R16 ;  /* 0x003000101d007388 */ /* 0x020fe8000000cc00 */
[----:B------:R-:W-:Y:S01]  /*0620*/  BAR.SYNC.DEFER_BLOCKING 0x0 ;  /* 0x0000000000007b1d */ /* 0x000fe20000010000 */
[----:B0-----:R-:W-:Y:S01]  /*0630*/  LEA.HI R8, R33, R33, RZ, 0x1 ;  /* 0x0000002121087211 */ /* 0x001fe200078f08ff */
[----:B------:R-:W-:Y:S01]  /*0640*/  IMAD.SHL.U32 R11, R34, 0x8, RZ ;  /* 0x00000008220b7824 */ /* 0x000fe200078e00ff */
[----:B------:R-:W-:-:S03]  /*0650*/  LEA.HI R34, R35, R26, RZ, 0x2 ;  /* 0x0000001a23227211 */ /* 0x000fc600078f10ff */
[----:B------:R-:W-:Y:S02]  /*0660*/  IMAD.SHL.U32 R36, R8, 0x200, RZ ;  /* 0x0000020008247824 */ /* 0x000fe400078e00ff */
[----:B------:R-:W-:Y:S01]  /*0670*/  IMAD.SHL.U32 R8, R33, 0x8, RZ ;  /* 0x0000000821087824 */ /* 0x000fe200078e00ff */
[----:B------:R-:W-:Y:S02]  /*0680*/  LOP3.LUT R33, R34, 0x7fffffc, RZ, 0xc0, !PT ;  /* 0x07fffffc22217812 */ /* 0x000fe400078ec0ff */
[----:B------:R-:W-:Y:S01]  /*0690*/  LOP3.LUT R35, R36, 0x7ffffc00, RZ, 0xc0, !PT ;  /* 0x7ffffc0024237812 */ /* 0x000fe200078ec0ff */
[----:B------:R-:W-:Y:S01]  /*06a0*/  IMAD.SHL.U32 R36, R34, 0x10, RZ ;  /* 0x0000001022247824 */ /* 0x000fe200078e00ff */
[----:B------:R-:W-:Y:S01]  /*06b0*/  LOP3.LUT R34, R27, 0x8, R8, 0xf8, !PT ;  /* 0x000000081b227812 */ /* 0x000fe200078ef808 */
[----:B------:R-:W-:Y:S01]  /*06c0*/  IMAD.IADD R33, R26, 0x1, -R33 ;  /* 0x000000011a217824 */ /* 0x000fe200078e0a21 */
[----:B------:R-:W-:Y:S01]  /*06d0*/  SHF.R.U32.HI R27, RZ, 0x3, R27 ;  /* 0x00000003ff1b7819 */ /* 0x000fe2000001161b */
[----:B------:R-:W-:Y:S01]  /*06e0*/  IMAD.U32 R32, R32, 0x10, R35 ;  /* 0x0000001020207824 */ /* 0x000fe200078e0023 */
[----:B------:R-:W-:Y:S01]  /*06f0*/  LOP3.LUT R36, R36, 0x40, RZ, 0xc0, !PT ;  /* 0x0000004024247812 */ /* 0x000fe200078ec0ff */
[----:B------:R-:W-:Y:S01]  /*0700*/  IMAD R28, R33, 0x10, R28 ;  /* 0x00000010211c7824 */ /* 0x000fe200078e021c */
[----:B------:R-:W-:Y:S01]  /*0710*/  ISETP.GE.AND P1, PT, R8, c[0x0][0x194], PT ;  /* 0x0000650008007a0c */ /* 0x000fe20003f26270 */
[----:B------:R-:W0:Y:S04]  /*0720*/  LDS R5, [R29.X4+0x800] ;  /* 0x000800001d057984 */ /* 0x000e280000004800 */
[----:B------:R-:W1:Y:S04]  /*0730*/  LDS R10, [R29.X4+0xc00] ;  /* 0x000c00001d0a7984 */ /* 0x000e680000004800 */
[----:B------:R-:W2:Y:S04]  /*0740*/  LDS R4, [R29.X4+0x1000] ;  /* 0x001000001d047984 */ /* 0x000ea80000004800 */
[----:B------:R-:W-:Y:S04]  /*0750*/  LDS R9, [R29.X4+0x1400] ;  /* 0x001400001d097984 */ /* 0x000fe80000004800 */
[----:B------:R-:W3:Y:S04]  /*0760*/  LDS R31, [R29.X4] ;  /* 0x000000001d1f7984 */ /* 0x000ee80000004800 */
[----:B------:R-:W4:Y:S04]  /*0770*/  LDS R30, [R29.X4+0x400] ;  /* 0x000400001d1e7984 */ /* 0x000f280000004800 */
[----:B------:R-:W5:Y:S04]  /*0780*/  LDS R6, [R29.X4+0x1800] ;  /* 0x001800001d067984 */ /* 0x000f680000004800 */
[----:B------:R-:W5:Y:S04]  /*0790*/  LDS R7, [R29.X4+0x1c00] ;  /* 0x001c00001d077984 */ /* 0x000f680000004800 */
[----:B------:R-:W5:Y:S04]  /*07a0*/  LDS R12, [R29.X4+0x2000] ;  /* 0x002000001d0c7984 */ /* 0x000f680000004800 */
[----:B------:R-:W5:Y:S04]  /*07b0*/  LDS R18, [R29.X4+0x2400] ;  /* 0x002400001d127984 */ /* 0x000f680000004800 */
[----:B------:R-:W5:Y:S01]  /*07c0*/  LDS R13, [R29.X4+0x2800] ;  /* 0x002800001d0d7984 */ /* 0x000f620000004800 */
[----:B0-----:R-:W-:-:S03]  /*07d0*/  FMUL.FTZ R5, R5, c[0x0][0x1b8] ;  /* 0x00006e0005057a20 */ /* 0x001fc60000410000 */
[----:B------:R-:W0:Y:S01]  /*07e0*/  LDS R17, [R29.X4+0x2c00] ;  /* 0x002c00001d117984 */ /* 0x000e220000004800 */
[----:B-1----:R-:W-:-:S03]  /*07f0*/  FMUL.FTZ R10, R10, c[0x0][0x1b8] ;  /* 0x00006e000a0a7a20 */ /* 0x002fc60000410000 */
[----:B------:R-:W1:Y:S01]  /*0800*/  LDS R15, [R29.X4+0x3000] ;  /* 0x003000001d0f7984 */ /* 0x000e620000004800 */
[----:B--2---:R-:W-:-:S03]  /*0810*/  FMUL.FTZ R4, R4, c[0x0][0x1b8] ;  /* 0x00006e0004047a20 */ /* 0x004fc60000410000 */
[----:B------:R-:W2:Y:S04]  /*0820*/  LDS R16, [R29.X4+0x3400] ;  /* 0x003400001d107984 */ /* 0x000ea80000004800 */
[----:B------:R-:W2:Y:S01]  /*0830*/  LDS R14, [R29.X4+0x3800] ;  /* 0x003800001d0e7984 */ /* 0x000ea20000004800 */
[----:B---3--:R-:W-:-:S03]  /*0840*/  FMUL.FTZ R31, R31, c[0x0][0x1b8] ;  /* 0x00006e001f1f7a20 */ /* 0x008fc60000410000 */
[----:B------:R3:W2:Y:S01]  /*0850*/  LDS R19, [R29.X4+0x3c00] ;  /* 0x003c00001d137984 */ /* 0x0006a20000004800 */
[----:B----4-:R-:W-:Y:S02]  /*0860*/  FMUL.FTZ R30, R30, c[0x0][0x1b8] ;  /* 0x00006e001e1e7a20 */ /* 0x010fe40000410000 */
[----:B-----5:R-:W-:-:S03]  /*0870*/  FMUL.FTZ R6, R6, c[0x0][0x1b8] ;  /* 0x00006e0006067a20 */ /* 0x020fc60000410000 */
[----:B------:R-:W-:Y:S02]  /*0880*/  F2FP.BF16.PACK_AB R31, R30, R31 ;  /* 0x0000001f1e1f723e */ /* 0x000fe400000010ff */
[----:B---3--:R-:W-:Y:S01]  /*0890*/  LOP3.LUT R29, R34, R27, RZ, 0x3c, !PT ;  /* 0x0000001b221d7212 */ /* 0x008fe200078e3cff */
[----:B------:R-:W-:Y:S01]  /*08a0*/  FMUL.FTZ R7, R7, c[0x0][0x1b8] ;  /* 0x00006e0007077a20 */ /* 0x000fe20000410000 */
[----:B------:R-:W-:Y:S02]  /*08b0*/  LOP3.LUT R27, R36, 0x8, R11, 0xf8, !PT ;  /* 0x00000008241b7812 */ /* 0x000fe400078ef80b */
[----:B------:R-:W-:Y:S01]  /*08c0*/  SHF.R.U32.HI R36, RZ, 0x3, R36 ;  /* 0x00000003ff247819 */ /* 0x000fe20000011624 */
[----:B------:R-:W-:Y:S01]  /*08d0*/  IMAD.IADD R11, R32, 0x1, R29 ;  /* 0x00000001200b7824 */ /* 0x000fe200078e021d */
[----:B------:R-:W-:Y:S01]  /*08e0*/  F2FP.BF16.PACK_AB R26, R7, R6 ;  /* 0x00000006071a723e */ /* 0x000fe200000010ff */
[----:B------:R-:W-:Y:S01]  /*08f0*/  FMUL.FTZ R29, R9, c[0x0][0x1b8] ;  /* 0x00006e00091d7a20 */ /* 0x000fe20000410000 */
[----:B------:R-:W-:Y:S01]  /*0900*/  LOP3.LUT R27, R27, R36, RZ, 0x3c, !PT ;  /* 0x000000241b1b7212 */ /* 0x000fe200078e3cff */
[----:B------:R-:W-:Y:S01]  /*0910*/  FMUL.FTZ R12, R12, c[0x0][0x1b8] ;  /* 0x00006e000c0c7a20 */ /* 0x000fe20000410000 */
[----:B------:R-:W-:Y:S01]  /*0920*/  F2FP.BF16.PACK_AB R9, R10, R5 ;  /* 0x000000050a09723e */ /* 0x000fe200000010ff */
[----:B------:R-:W-:Y:S01]  /*0930*/  FMUL.FTZ R5, R18, c[0x0][0x1b8] ;  /* 0x00006e0012057a20 */ /* 0x000fe20000410000 */
[----:B------:R-:W-:Y:S01]  /*0940*/  F2FP.BF16.PACK_AB R10, R29, R4 ;  /* 0x000000041d0a723e */ /* 0x000fe200000010ff */
[----:B------:R-:W-:-:S02]  /*0950*/  FMUL.FTZ R13, R13, c[0x0][0x1b8] ;  /* 0x00006e000d0d7a20 */ /* 0x000fc40000410000 */
[----:B------:R-:W-:Y:S01]  /*0960*/  IMAD.IADD R27, R27, 0x1, R28 ;  /* 0x000000011b1b7824 */ /* 0x000fe200078e021c */
[----:B------:R-:W-:Y:S01]  /*0970*/  F2FP.BF16.PACK_AB R12, R5, R12 ;  /* 0x0000000c050c723e */ /* 0x000fe200000010ff */
[----:B0-----:R-:W-:Y:S02]  /*0980*/  FMUL.FTZ R4, R17, c[0x0][0x1b8] ;  /* 0x00006e0011047a20 */ /* 0x001fe40000410000 */
[----:B------:R-:W-:Y:S02]  /*0990*/  IMAD.SHL.U32 R27, R27, 0x2, RZ ;  /* 0x000000021b1b7824 */ /* 0x000fe400078e00ff */
[----:B-1----:R-:W-:Y:S01]  /*09a0*/  FMUL.FTZ R15, R15, c[0x0][0x1b8] ;  /* 0x00006e000f0f7a20 */ /* 0x002fe20000410000 */
[----:B------:R-:W-:Y:S01]  /*09b0*/  F2FP.BF16.PACK_AB R13, R4, R13 ;  /* 0x0000000d040d723e */ /* 0x000fe200000010ff */
[C---:B------:R-:W-:Y:S01]  /*09c0*/  IMAD.SHL.U32 R4, R11.reuse, 0x2, RZ ;  /* 0x000000020b047824 */ /* 0x040fe200078e00ff */
[----:B------:R-:W-:Y:S01]  /*09d0*/  STS [R27+0x4000], R31 ;  /* 0x0040001f1b007388 */ /* 0x000fe20000000800 */
[----:B--2---:R-:W-:Y:S01]  /*09e0*/  FMUL.FTZ R16, R16, c[0x0][0x1b8] ;  /* 0x00006e0010107a20 */ /* 0x004fe20000410000 */
[----:B------:R-:W-:Y:S01]  /*09f0*/  LEA R11, R11, 0x4000, 0x1 ;  /* 0x000040000b0b7811 */ /* 0x000fe200078e08ff */
[----:B------:R-:W-:Y:S01]  /*0a00*/  IMAD R17, R25, c[0x0][0x1ac], R0 ;  /* 0x00006b0019117a24 */ /* 0x000fe200078e0200 */
[----:B------:R0:W-:Y:S01]  /*0a10*/  STS [R27+0x4100], R9 ;  /* 0x004100091b007388 */ /* 0x0001e20000000800 */
[----:B------:R-:W-:Y:S01]  /*0a20*/  FMUL.FTZ R14, R14, c[0x0][0x1b8] ;  /* 0x00006e000e0e7a20 */ /* 0x000fe20000410000 */
[----:B------:R-:W-:Y:S01]  /*0a30*/  F2FP.BF16.PACK_AB R15, R16, R15 ;  /* 0x0000000f100f723e */ /* 0x000fe200000010ff */
[----:B------:R-:W-:Y:S01]  /*0a40*/  FMUL.FTZ R19, R19, c[0x0][0x1b8] ;  /* 0x00006e0013137a20 */ /* 0x000fe20000410000 */
[----:B------:R-:W-:Y:S01]  /*0a50*/  STS [R27+0x5000], R12 ;  /* 0x0050000c1b007388 */ /* 0x000fe20000000800 */
[----:B------:R-:W-:-:S03]  /*0a60*/  IADD3 R0, R23, 0x20, RZ ;  /* 0x0000002017007810 */ /* 0x000fc60007ffe0ff */
[----:B------:R-:W-:Y:S01]  /*0a70*/  F2FP.BF16.PACK_AB R14, R19, R14 ;  /* 0x0000000e130e723e */ /* 0x000fe200000010ff */
[----:B------:R1:W-:Y:S01]  /*0a80*/  STS [R27+0x5100], R13 ;  /* 0x0051000d1b007388 */ /* 0x0003e20000000800 */
[----:B0-----:R-:W-:-:S03]  /*0a90*/  SHF.R.S32.HI R9, RZ, 0x1f, R8 ;  /* 0x0000001fff097819 */ /* 0x001fc60000011408 */
[----:B------:R0:W-:Y:S04]  /*0aa0*/  STS [R27+0x4400], R10 ;  /* 0x0044000a1b007388 */ /* 0x0001e80000000800 */
[----:B------:R-:W-:Y:S01]  /*0ab0*/  STS [R27+0x4500], R26 ;  /* 0x0045001a1b007388 */ /* 0x000fe20000000800 */
[----:B-1----:R-:W-:-:S03]  /*0ac0*/  IMAD.WIDE.U32 R12, R25, c[0x0][0x1a8], R8 ;  /* 0x00006a00190c7a25 */ /* 0x002fc600078e0008 */
[----:B------:R1:W-:Y:S01]  /*0ad0*/  STS [R27+0x5400], R15 ;  /* 0x0054000f1b007388 */ /* 0x0003e20000000800 */
[----:B------:R-:W-:Y:S01]  /*0ae0*/  CS2R R8, SRZ ;  /* 0x0000000000087805 */ /* 0x000fe2000001ff00 */
[----:B0-----:R-:W-:Y:S01]  /*0af0*/  IMNMX R10, R2, 0x40, PT ;  /* 0x00000040020a7817 */ /* 0x001fe20003800200 */
[--C-:B------:R-:W-:Y:S01]  /*0b00*/  @P0 IMAD.MOV.U32 R8, RZ, RZ, R24.reuse ;  /* 0x000000ffff080224 */ /* 0x100fe200078e0018 */
[----:B------:R0:W-:Y:S01]  /*0b10*/  STS [R27+0x5500], R14 ;  /* 0x0055000e1b007388 */ /* 0x0001e20000000800 */
[----:B------:R-:W-:Y:S01]  /*0b20*/  @P0 SHF.R.S32.HI R9, RZ, 0x1f, R24 ;  /* 0x0000001fff090819 */ /* 0x000fe20000011418 */
[----:B------:R-:W-:Y:S02]  /*0b30*/  IMAD.IADD R13, R13, 0x1, R17 ;  /* 0x000000010d0d7824 */ /* 0x000fe400078e0211 */
[----:B------:R-:W-:Y:S01]  /*0b40*/  BAR.SYNC.DEFER_BLOCKING 0x0 ;  /* 0x0000000000007b1d */ /* 0x000fe20000010000 */
[-C--:B------:R-:W-:Y:S01]  /*0b50*/  ISETP.GE.OR P2, PT, R0, R10.reuse, P1 ;  /* 0x0000000a0000720c */ /* 0x080fe20000f46670 */
[----:B-1----:R-:W-:Y:S01]  /*0b60*/  IMAD R15, R3, c[0x0][0x1b0], RZ ;  /* 0x00006c00030f7a24 */ /* 0x002fe200078e02ff */
[----:B------:R-:W-:-:S02]  /*0b70*/  ISETP.GE.OR P1, PT, R23, R10, P1 ;  /* 0x0000000a1700720c */ /* 0x000fc40000f26670 */
[----:B------:R-:W-:Y:S01]  /*0b80*/  IADD3 R2, P0, R23, R8, RZ ;  /* 0x0000000817027210 */ /* 0x000fe20007f1e0ff */
[----:B------:R-:W-:-:S03]  /*0b90*/  IMAD R15, R22, c[0x0][0x1b4], R15 ;  /* 0x00006d00160f7a24 */ /* 0x000fc600078e020f */
[----:B------:R-:W-:Y:S01]  /*0ba0*/  LEA.HI.X.SX32 R3, R23, R9, 0x1, P0 ;  /* 0x0000000917037211 */ /* 0x000fe200000f0eff */
[----:B------:R-:W-:-:S04]  /*0bb0*/  IMAD.WIDE.U32 R22, R22, c[0x0][0x1b0], R12 ;  /* 0x00006c0016167a25 */ /* 0x000fc800078e000c */
[----:B------:R-:W-:-:S04]  /*0bc0*/  IMAD.WIDE R20, R20, 0x40, R2 ;  /* 0x0000004014147825 */ /* 0x000fc800078e0202 */
[----:B------:R-:W-:Y:S01]  /*0bd0*/  IMAD.IADD R13, R23, 0x1, R15 ;  /* 0x00000001170d7824 */ /* 0x000fe200078e020f */
[----:B------:R-:W1:Y:S01]  /*0be0*/  LDS.128 R4, [R4+0x4400] ;  /* 0x0044000004047984 */ /* 0x000e620000000c00 */
[----:B------:R-:W-:Y:S05]  /*0bf0*/  @P1 BRA `(.L_x_851) ;  /* 0x0000009000001947 */ /* 0x000fea0003800000 */
[----:B0-----:R-:W0:Y:S01]  /*0c00*/  LDS.128 R8, [R11] ;  /* 0x000000000b087984 */ /* 0x001e220000000c00 */
[----:B------:R-:W-:Y:S02]  /*0c10*/  IMAD R15, R21, c[0x0][0x1a0], RZ ;  /* 0x00006800150f7a24 */ /* 0x000fe400078e02ff */
[----:B------:R-:W-:Y:S02]  /*0c20*/  IMAD.MOV.U32 R12, RZ, RZ, R22 ;  /* 0x000000ffff0c7224 */ /* 0x000fe400078e0016 */
[C---:B------:R-:W-:Y:S02]  /*0c30*/  IMAD R15, R20.reuse, c[0x0][0x1a4], R15 ;  /* 0x00006900140f7a24 */ /* 0x040fe400078e020f */
[----:B------:R-:W-:-:S04]  /*0c40*/  IMAD.WIDE.U32 R2, R20, c[0x0][0x1a0], R12 ;  /* 0x0000680014027a25 */ /* 0x000fc800078e000c */
[----:B------:R-:W-:Y:S01]  /*0c50*/  IMAD.IADD R3, R3, 0x1, R15 ;  /* 0x0000000103037824 */ /* 0x000fe200078e020f */
[----:B------:R-:W-:-:S04]  /*0c60*/  LEA R14, P0, R2, c[0x0][0x188], 0x1 ;  /* 0x00006200020e7a11 */ /* 0x000fc800078008ff */
[----:B------:R-:W-:-:S05]  /*0c70*/  LEA.HI.X R15, R2, c[0x0][0x18c], R3, 0x1, P0 ;  /* 0x00006300020f7a11 */ /* 0x000fca00000f0c03 */
[----:B0-----:R0:W-:Y:S04]  /*0c80*/  STG.E.128 [R14.64], R8 ;  /* 0x000000080e007986 */ /* 0x0011e8000c101d04 */
.L_x_851:
[----:B0-----:R-:W-:Y:S05]  /*0c90*/  BSYNC B0 ;  /* 0x0000000000007941 */ /* 0x001fea0003800000 */
.L_x_850:
[----:B------:R-:W-:Y:S05]  /*0ca0*/  @P2 EXIT ;  /* 0x000000000000294d */ /* 0x000fea0003800000 */
[----:B------:R-:W-:Y:S01]  /*0cb0*/  IADD3 R9, P0, R20, 0x20, RZ ;  /* 0x0000002014097810 */ /* 0x000fe20007f1e0ff */
[----:B------:R-:W-:Y:S02]  /*0cc0*/  IMAD.MOV.U32 R2, RZ, RZ, R22 ;  /* 0x000000ffff027224 */ /* 0x000fe400078e0016 */
[----:B------:R-:W-:Y:S02]  /*0cd0*/  IMAD.MOV.U32 R3, RZ, RZ, R13 ;  /* 0x000000ffff037224 */ /* 0x000fe400078e000d */
[----:B------:R-:W-:Y:S02]  /*0ce0*/  IMAD.X R20, RZ, RZ, R21, P0 ;  /* 0x000000ffff147224 */ /* 0x000fe400000e0615 */
[----:B------:R-:W-:-:S04]  /*0cf0*/  IMAD.WIDE.U32 R2, R9, c[0x0][0x1a0], R2 ;  /* 0x0000680009027a25 */ /* 0x000fc800078e0002 */
[----:B------:R-:W-:Y:S01]  /*0d00*/  IMAD R20, R20, c[0x0][0x1a0], RZ ;  /* 0x0000680014147a24 */ /* 0x000fe200078e02ff */
[----:B------:R-:W-:-:S03]  /*0d10*/  LEA R8, P0, R2, c[0x0][0x188], 0x1 ;  /* 0x0000620002087a11 */ /* 0x000fc600078008ff */
[----:B------:R-:W-:-:S04]  /*0d20*/  IMAD R9, R9, c[0x0][0x1a4], R20 ;  /* 0x0000690009097a24 */ /* 0x000fc800078e0214 */
[----:B------:R-:W-:-:S05]  /*0d30*/  IMAD.IADD R3, R3, 0x1, R9 ;  /* 0x0000000103037824 */ /* 0x000fca00078e0209 */
[----:B------:R-:W-:-:S05]  /*0d40*/  LEA.HI.X R9, R2, c[0x0][0x18c], R3, 0x1, P0 ;  /* 0x0000630002097a11 */ /* 0x000fca00000f0c03 */
[----:B-1----:R-:W-:Y:S01]  /*0d50*/  STG.E.128 [R8.64], R4 ;  /* 0x0000000408007986 */ /* 0x002fe2000c101d04 */
[----:B------:R-:W-:Y:S05]  /*0d60*/  EXIT ;  /* 0x000000000000794d */ /* 0x000fea0003800000 */
.L_x_852:
        /* <DEDUP_REMOVED lines=9> */
.L_x_1821:


//--------------------- .text._ZN7cutlass13device_kernelIN5flash19enable_sm80_to_sm89INS1_16FlashAttnBwdSm80INS1_25CollectiveMainloopBwdSm80ILi2ELi2EN4cute5tupleIJNS5_1CILi64EEENS7_ILi128EEES8_EEENS_10bfloat16_tEfNS_4arch4Sm80ELb1ELb0ELb0ELb1ELb1ELb0ELb0ELb0ELi2ELi2ELi4ELi2ELb1EEENS1_24CollectiveEpilogueBwdGQAISA_fSD_Li256ELb1ELb1EEENS1_25SingleTileBwdLPTSchedulerILb1ELi128ELb1EEEEEEEEEvNT_6ParamsE --------------------------
	.section	.text._ZN7cutlass13device_kernelIN5flash19enable_sm80_to_sm89INS1_16FlashAttnBwdSm80INS1_25CollectiveMainloopBwdSm80ILi2ELi2EN4cute5tupleIJNS5_1CILi64EEENS7_ILi128EEES8_EEENS_10bfloat16_tEfNS_4arch4Sm80ELb1ELb0ELb0ELb1ELb1ELb0ELb0ELb0ELi2ELi2ELi4ELi2ELb1EEENS1_24CollectiveEpilogueBwdGQAISA_fSD_Li256ELb1ELb1EEENS1_25SingleTileBwdLPTSchedulerILb1ELi128ELb1EEEEEEEEEvNT_6ParamsE,"ax",@progbits
	.sectioninfo	@"SHI_REGISTERS=255"
	.align	128
.text._ZN7cutlass13device_kernelIN5flash19enable_sm80_to_sm89INS1_16FlashAttnBwdSm80INS1_25CollectiveMainloopBwdSm80ILi2ELi2EN4cute5tupleIJNS5_1CILi64EEENS7_ILi128EEES8_EEENS_10bfloat16_tEfNS_4arch4Sm80ELb1ELb0ELb0ELb1ELb1ELb0ELb0ELb0ELi2ELi2ELi4ELi2ELb1EEENS1_24CollectiveEpilogueBwdGQAISA_fSD_Li256ELb1ELb1EEENS1_25SingleTileBwdLPTSchedulerILb1ELi128ELb1EEEEEEEEEvNT_6ParamsE:
        .type           _ZN7cutlass13device_kernelIN5flash19enable_sm80_to_sm89INS1_16FlashAttnBwdSm80INS1_25CollectiveMainloopBwdSm80ILi2ELi2EN4cute5tupleIJNS5_1CILi64EEENS7_ILi128EEES8_EEENS_10bfloat16_tEfNS_4arch4Sm80ELb1ELb0ELb0ELb1ELb1ELb0ELb0ELb0ELi2ELi2ELi4ELi2ELb1EEENS1_24CollectiveEpilogueBwdGQAISA_fSD_Li256ELb1ELb1EEENS1_25SingleTileBwdLPTSchedulerILb1ELi128ELb1EEEEEEEEEvNT_6ParamsE,@function
        .size           _ZN7cutlass13device_kernelIN5flash19enable_sm80_to_sm89INS1_16FlashAttnBwdSm80INS1_25CollectiveMainloopBwdSm80ILi2ELi2EN4cute5tupleIJNS5_1CILi64EEENS7_ILi128EEES8_EEENS_10bfloat16_tEfNS_4arch4Sm80ELb1ELb0ELb0ELb1ELb1ELb0ELb0ELb0ELi2ELi2ELi4ELi2ELb1EEENS1_24CollectiveEpilogueBwdGQAISA_fSD_Li256ELb1ELb1EEENS1_25SingleTileBwdLPTSchedulerILb1ELi128ELb1EEEEEEEEEvNT_6ParamsE,(.L_x_1822 - _ZN7cutlass13device_kernelIN5flash19enable_sm80_to_sm89INS1_16FlashAttnBwdSm80INS1_25CollectiveMainloopBwdSm80ILi2ELi2EN4cute5tupleIJNS5_1CILi64EEENS7_ILi128EEES8_EEENS_10bfloat16_tEfNS_4arch4Sm80ELb1ELb0ELb0ELb1ELb1ELb0ELb0ELb0ELi2ELi2ELi4ELi2ELb1EEENS1_24CollectiveEpilogueBwdGQAISA_fSD_Li256ELb1ELb1EEENS1_25SingleTileBwdLPTSchedulerILb1ELi128ELb1EEEEEEEEEvNT_6ParamsE)
        .other          _ZN7cutlass13device_kernelIN5flash19enable_sm80_to_sm89INS1_16FlashAttnBwdSm80INS1_25CollectiveMainloopBwdSm80ILi2ELi2EN4cute5tupleIJNS5_1CILi64EEENS7_ILi128EEES8_EEENS_10bfloat16_tEfNS_4arch4Sm80ELb1ELb0ELb0ELb1ELb1ELb0ELb0ELb0ELi2ELi2ELi4ELi2ELb1EEENS1_24CollectiveEpilogueBwdGQAISA_fSD_Li256ELb1ELb1EEENS1_25SingleTileBwdLPTSchedulerILb1ELi128ELb1EEEEEEEEEvNT_6ParamsE,@"STO_CUDA_ENTRY STV_DEFAULT"
_ZN7cutlass13device_kernelIN5flash19enable_sm80_to_sm89INS1_16FlashAttnBwdSm80INS1_25CollectiveMainloopBwdSm80ILi2ELi2EN4cute5tupleIJNS5_1CILi64EEENS7_ILi128EEES8_EEENS_10bfloat16_tEfNS_4arch4Sm80ELb1ELb0ELb0ELb1ELb1ELb0ELb0ELb0ELi2ELi2ELi4ELi2ELb1EEENS1_24CollectiveEpilogueBwdGQAISA_fSD_Li256ELb1ELb1EEENS1_25SingleTileBwdLPTSchedulerILb1ELi128ELb1EEEEEEEEEvNT_6ParamsE:
        /* <DEDUP_REMOVED lines=24> */
.L_x_854:
[----:B------:R-:W-:-:S04]  /*0180*/  MOV R2, c[0x0][0x3b4] ;  /* 0x0000ed0000027a02 */ /* 0x000fc80000000f00 */
[----:B------:R-:W-:Y:S02]  /*0190*/  ISETP.NE.AND P0, PT, R2, 0x1, PT ;  /* 0x000000010200780c */ /* 0x000fe40003f05270 */
[----:B------:R-:W-:-:S11]  /*01a0*/  MOV R2, R0 ;  /* 0x0000000000027202 */ /* 0x000fd60000000f00 */
[----:B------:R-:W-:-:S05]  /*01b0*/  @P0 IMAD.HI.U32 R3, R0, c[0x0][0x3b8], RZ ;  /* 0x0000ee0000030a27 */ /* 0x000fca00078e00ff */
[----:B------:R-:W-:-:S05]  /*01c0*/  @P0 SHF.R.U32.HI R2, RZ, c[0x0][0x3bc], R3 ;  /* 0x0000ef00ff020a19 */ /* 0x000fca0000011603 */
[----:B------:R-:W-:Y:S02]  /*01d0*/  IMAD R5, R2, c[0x0][0x3b4], RZ ;  /* 0x0000ed0002057a24 */ /* 0x000fe400078e02ff */
.L_x_855:
        /* <DEDUP_REMOVED lines=16> */
.L_x_856:
        /* <DEDUP_REMOVED lines=9> */
.L_x_858:
[----:B------:R-:W-:-:S04]  /*0370*/  MOV R3, c[0x0][0x3dc] ;  /* 0x0000f70000037a02 */ /* 0x000fc80000000f00 */
.L_x_857:
        /* <DEDUP_REMOVED lines=9> */
.L_x_853:
        /* <DEDUP_REMOVED lines=16> */
.L_x_860:
[----:B------:R-:W-:Y:S02]  /*0510*/  MOV R0, c[0x0][0x3b4] ;  /* 0x0000ed0000007a02 */ /* 0x000fe40000000f00 */
[----:B------:R-:W-:Y:S02]  /*0520*/  MOV R2, R3 ;  /* 0x0000000300027202 */ /* 0x000fe40000000f00 */
[----:B------:R-:W-:-:S13]  /*0530*/  ISETP.NE.AND P0, PT, R0, 0x1, PT ;  /* 0x000000010000780c */ /* 0x000fda0003f05270 */
[----:B------:R-:W-:-:S05]  /*0540*/  @P0 IMAD.HI.U32 R0, R3, c[0x0][0x3b8], RZ ;  /* 0x0000ee0003000a27 */ /* 0x000fca00078e00ff */
[----:B------:R-:W-:-:S05]  /*0550*/  @P0 SHF.R.U32.HI R2, RZ, c[0x0][0x3bc], R0 ;  /* 0x0000ef00ff020a19 */ /* 0x000fca0000011600 */
[----:B------:R-:W-:Y:S02]  /*0560*/  IMAD R4, R2, c[0x0][0x3b4], RZ ;  /* 0x0000ed0002047a24 */ /* 0x000fe400078e02ff */
.L_x_861:
        /* <DEDUP_REMOVED lines=16> */
.L_x_862:
        /* <DEDUP_REMOVED lines=9> */
.L_x_864:
[----:B------:R-:W-:-:S04]  /*0700*/  MOV R3, c[0x0][0x3dc] ;  /* 0x0000f70000037a02 */ /* 0x000fc80000000f00 */
.L_x_863:
        /* <DEDUP_REMOVED lines=8> */
.L_x_859:
        /* <DEDUP_REMOVED lines=16> */
[----:B------:R1:W5:Y:S02]  /*0890*/  @P0 LDG.E R215, [R18.64] ;  /* 0x0000000a12d70981 */ /* 0x000364000c1e1900 */
[----:B-1----:R-:W-:Y:S01]  /*08a0*/  CS2R R4, SRZ ;  /* 0x0000000000047805 */ /* 0x002fe2000001ff00 */
        /* <DEDUP_REMOVED lines=16> */
.L_x_865:
[----:B------:R-:W-:-:S04]  /*09b0*/  ISETP.NE.U32.AND P0, PT, RZ, c[0x0][0x2e0], PT ;  /* 0x0000b800ff007a0c */ /* 0x000fc80003f05070 */
[----:B------:R-:W-:-:S13]  /*09c0*/  ISETP.NE.AND.EX P0, PT, RZ, c[0x0][0x2e4], PT, P0 ;  /* 0x0000b900ff007a0c */ /* 0x000fda0003f05300 */
[----:B------:R-:W-:Y:S05]  /*09d0*/  @!P0 BRA `(.L_x_866) ;  /* 0x0000003000008947 */ /* 0x000fea0003800000 */
[----:B------:R-:W-:-:S05]  /*09e0*/  IMAD.WIDE R6, R214, R7, c[0x0][0x2e0] ;  /* 0x0000b800d6067625 */ /* 0x000fca00078e0207 */
[----:B------:R1:W5:Y:S01]  /*09f0*/  LDG.E R213, [R6.64] ;  /* 0x0000000a06d57981 */ /* 0x000362000c1e1900 */
[----:B------:R-:W-:Y:S05]  /*0a00*/  BRA `(.L_x_867) ;  /* 0x0000004000007947 */ /* 0x000fea0003800000 */
.L_x_866:
[----:B------:R-:W-:Y:S05]  /*0a10*/  @!P1 BRA `(.L_x_867) ;  /* 0x0000003000009947 */ /* 0x000fea0003800000 */
[----:B------:R-:W2:Y:S04]  /*0a20*/  LDG.E R213, [R14.64] ;  /* 0x0000000a0ed57981 */ /* 0x000ea8000c1e1900 */
[----:B------:R-:W2:Y:S02]  /*0a30*/  LDG.E R0, [R14.64+0x4] ;  /* 0x0000040a0e007981 */ /* 0x000ea4000c1e1900 */
[----:B--2---:R-:W-:Y:S02]  /*0a40*/  IADD3 R213, -R213, R0, RZ ;  /* 0x00000000d5d57210 */ /* 0x004fe40007ffe1ff */
.L_x_867:
        /* <DEDUP_REMOVED lines=49> */
[--C-:B------:R-:W-:Y:S01]  /*0d60*/  SHF.R.S32.HI R9, RZ, 0x1f, R8.reuse ;  /* 0x0000001fff097819 */ /* 0x100fe20000011408 */
[----:B------:R-:W-:Y:S01]  /*0d70*/  IMAD.SHL.U32 R222, R8, 0x4, RZ ;  /* 0x0000000408de7824 */ /* 0x000fe200078e00ff */
[----:B------:R-:W-:Y:S01]  /*0d80*/  ISETP.NE.AND P0, PT, R0, 0x1, PT ;  /* 0x000000010000780c */ /* 0x000fe20003f05270 */
[----:B------:R-:W-:Y:S01]  /*0d90*/  IMAD.SHL.U32 R204, R207, 0x40, RZ ;  /* 0x00000040cfcc7824 */ /* 0x000fe200078e00ff */
[----:B------:R-:W-:Y:S01]  /*0da0*/  SHF.R.S32.HI R0, RZ, 0x1f, R217 ;  /* 0x0000001fff007819 */ /* 0x000fe200000114d9 */
[----:B------:R-:W-:Y:S01]  /*0db0*/  IMAD.WIDE.U32 R26, R217, c[0x0][0x238], R8 ;  /* 0x00008e00d91a7a25 */ /* 0x000fe200078e0008 */
[----:B------:R-:W-:Y:S01]  /*0dc0*/  LEA.HI R17, R15, R8, RZ, 0x3 ;  /* 0x000000080f117211 */ /* 0x000fe200078f18ff */
[----:B------:R-:W-:Y:S01]  /*0dd0*/  ULDC.64 UR4, c[0x0][0x1d8] ;  /* 0x0000760000047ab9 */ /* 0x000fe20000000a00 */
[----:B------:R-:W-:Y:S01]  /*0de0*/  SHF.R.S32.HI R223, RZ, 0x1f, R222 ;  /* 0x0000001fffdf7819 */ /* 0x000fe200000114de */
[C---:B------:R-:W-:Y:S01]  /*0df0*/  IMAD R6, R0.reuse, c[0x0][0x238], RZ ;  /* 0x00008e0000067a24 */ /* 0x040fe200078e02ff */
[----:B------:R-:W-:Y:S01]  /*0e00*/  LOP3.LUT R7, R17, 0xfffffff8, RZ, 0xc0, !PT ;  /* 0xfffffff811077812 */ /* 0x000fe200078ec0ff */
[----:B------:R-:W-:Y:S01]  /*0e10*/  IMAD R30, R0, c[0x0][0x270], RZ ;  /* 0x00009c00001e7a24 */ /* 0x000fe200078e02ff */
[----:B------:R-:W-:Y:S01]  /*0e20*/  SHF.R.S32.HI R212, RZ, 0x3, R17 ;  /* 0x00000003ffd47819 */ /* 0x000fe20000011411 */
[C---:B------:R-:W-:Y:S01]  /*0e30*/  IMAD R11, R217.reuse, c[0x0][0x23c], R6 ;  /* 0x00008f00d90b7a24 */ /* 0x040fe200078e0206 */
[----:B------:R-:W-:Y:S01]  /*0e40*/  SHF.R.S32.HI R6, RZ, 0x1f, R214 ;  /* 0x0000001fff067819 */ /* 0x000fe200000114d6 */
[----:B------:R-:W-:Y:S01]  /*0e50*/  @P0 IMAD.HI.U32 R10, R217, c[0x0][0x24c], RZ ;  /* 0x00009300d90a0a27 */ /* 0x000fe200078e00ff */
[----:B------:R-:W-:Y:S01]  /*0e60*/  IADD3 R220, P2, R212, R2, RZ ;  /* 0x00000002d4dc7210 */ /* 0x000fe20007f5e0ff */
[----:B------:R-:W-:Y:S01]  /*0e70*/  USHF.L.U32 UR6, UR4, 0x6, URZ ;  /* 0x0000000604067899 */ /* 0x000fe2000800063f */
        /* <DEDUP_REMOVED lines=10> */
[----:B------:R-:W-:Y:S01]  /*0f20*/  SEL R4, R6, RZ, !P3 ;  /* 0x000000ff06047207 */ /* 0x000fe20005800000 */
        /* <DEDUP_REMOVED lines=8> */
[----:B------:R-:W-:Y:S01]  /*0fb0*/  UMOV UR8, 0x6 ;  /* 0x0000000600087882 */ /* 0x000fe20000000000 */
        /* <DEDUP_REMOVED lines=10> */
[----:B------:R-:W-:Y:S01]  /*1060*/  LEA.HI R19, R15, R8, RZ, 0x4 ;  /* 0x000000080f137211 */ /* 0x000fe200078f20ff */
[----:B------:R-:W-:Y:S01]  /*1070*/  USHF.L.U64.HI UR5, UR4, UR8, UR5 ;  /* 0x0000000804057299 */ /* 0x000fe20008010205 */
[----:B------:R-:W-:Y:S01]  /*1080*/  ISETP.GE.OR P4, PT, R20, c[0x0][0x1cc], !P2 ;  /* 0x0000730014007a0c */ /* 0x000fe20005786670 */
[----:B------:R-:W-:Y:S01]  /*1090*/  IMAD R203, R3, c[0x0][0x244], R16 ;  /* 0x0000910003cb7a24 */ /* 0x000fe200078e0210 */
[----:B------:R-:W-:Y:S01]  /*10a0*/  IADD3 R204, P1, R204, R26, RZ ;  /* 0x0000001acccc7210 */ /* 0x000fe20007f3e0ff */
[----:B------:R-:W-:Y:S01]  /*10b0*/  IMAD R28, R0, c[0x0][0x288], RZ ;  /* 0x0000a200001c7a24 */ /* 0x000fe200078e02ff */
[----:B------:R-:W-:Y:S01]  /*10c0*/  SHF.R.S32.HI R5, RZ, 0x4, R19 ;  /* 0x00000004ff057819 */ /* 0x000fe20000011413 */
[----:B------:R-:W-:Y:S01]  /*10d0*/  IMAD R30, R217, c[0x0][0x274], R30 ;  /* 0x00009d00d91e7a24 */ /* 0x000fe200078e021e */
[----:B------:R-:W-:Y:S01]  /*10e0*/  IADD3.X R203, R18, R27, R203, P1, !PT ;  /* 0x0000001b12cb7210 */ /* 0x000fe20000ffe4cb */
[----:B------:R-:W-:Y:S01]  /*10f0*/  IMAD R11, R6, c[0x0][0x1e8], RZ ;  /* 0x00007a00060b7a24 */ /* 0x000fe200078e02ff */
[----:B------:R-:W-:Y:S01]  /*1100*/  LEA.HI R16, R19, R5, RZ, 0x1 ;  /* 0x0000000513107211 */ /* 0x000fe200078f08ff */
[----:B------:R-:W-:Y:S01]  /*1110*/  IMAD.WIDE.U32 R36, R217, c[0x0][0x270], R222 ;  /* 0x00009c00d9247a25 */ /* 0x000fe200078e00de */
[----:B------:R-:W-:-:S02]  /*1120*/  ISETP.GE.OR P2, PT, R20, c[0x0][0x19c], !P2 ;  /* 0x0000670014007a0c */ /* 0x000fc40005746670 */
[----:B------:R-:W-:Y:S01]  /*1130*/  LOP3.LUT R16, R16, 0xfffffffe, RZ, 0xc0, !PT ;  /* 0xfffffffe10107812 */ /* 0x000fe200078ec0ff */
[----:B------:R-:W-:Y:S01]  /*1140*/  IMAD R28, R217, c[0x0][0x28c], R28 ;  /* 0x0000a300d91c7a24 */ /* 0x000fe200078e021c */
[----:B------:R-:W-:Y:S01]  /*1150*/  LOP3.LUT R19, R19, 0xfffffff0, RZ, 0xc0, !PT ;  /* 0xfffffff013137812 */ /* 0x000fe200078ec0ff */
[----:B------:R-:W-:Y:S01]  /*1160*/  IMAD.WIDE.U32 R34, R217, c[0x0][0x288], R222 ;  /* 0x0000a200d9227a25 */ /* 0x000fe200078e00de */
[----:B------:R-:W-:-:S03]  /*1170*/  SHF.R.U32.HI R197, RZ, 0x4, R197 ;  /* 0x00000004ffc57819 */ /* 0x000fc600000116c5 */
[----:B------:R-:W-:Y:S02]  /*1180*/  IMAD.SHL.U32 R27, R212, 0x40, RZ ;  /* 0x00000040d41b7824 */ /* 0x000fe400078e00ff */
[C---:B------:R-:W-:Y:S01]  /*1190*/  IMAD R32, R10.reuse, c[0x0][0x1ec], R11 ;  /* 0x00007b000a207a24 */ /* 0x040fe200078e020b */
[----:B------:R-:W-:Y:S01]  /*11a0*/  LEA.HI R11, R15, R8, RZ, 0x6 ;  /* 0x000000080f0b7211 */ /* 0x000fe200078f30ff */
[----:B------:R-:W-:Y:S01]  /*11b0*/  IMAD.WIDE.U32 R22, R10, c[0x0][0x1e8], R22 ;  /* 0x00007a000a167a25 */ /* 0x000fe200078e0016 */
[----:B------:R-:W-:Y:S02]  /*11c0*/  LOP3.LUT R27, R27, 0x1c0, RZ, 0xc0, !PT ;  /* 0x000001c01b1b7812 */ /* 0x000fe400078ec0ff */
[----:B------:R-:W-:Y:S01]  /*11d0*/  SHF.R.S32.HI R11, RZ, 0x6, R11 ;  /* 0x00000006ff0b7819 */ /* 0x000fe2000001140b */
[----:B------:R-:W-:Y:S01]  /*11e0*/  IMAD.IADD R31, R37, 0x1, R30 ;  /* 0x00000001251f7824 */ /* 0x000fe200078e021e */
[----:B------:R-:W-:Y:S01]  /*11f0*/  SHF.R.U32.HI R18, RZ, 0x3, R27 ;  /* 0x00000003ff127819 */ /* 0x000fe2000001161b */
[----:B------:R-:W-:-:S02]  /*1200*/  IMAD.IADD R29, R35, 0x1, R28 ;  /* 0x00000001231d7824 */ /* 0x000fc400078e021c */
[----:B------:R-:W-:Y:S02]  /*1210*/  IMAD.MOV.U32 R30, RZ, RZ, R36 ;  /* 0x000000ffff1e7224 */ /* 0x000fe400078e0024 */
        /* <DEDUP_REMOVED lines=13> */
[----:B------:R-:W-:Y:S02]  /*12f0*/  IMAD R206, R3, c[0x0][0x294], R206 ;  /* 0x0000a50003ce7a24 */ /* 0x000fe400078e02ce */
[C---:B------:R-:W-:Y:S02]  /*1300*/  IMAD R12, R13.reuse, c[0x0][0x1b4], R12 ;  /* 0x00006d000d0c7a24 */ /* 0x040fe400078e020c */
[----:B------:R-:W-:Y:S01]  /*1310*/  IMAD.WIDE.U32 R34, R13, c[0x0][0x1b0], R20 ;  /* 0x00006c000d227a25 */ /* 0x000fe200078e0014 */
[----:B------:R-:W-:-:S03]  /*1320*/  IADD3.X R206, R23, R29, R206, P1, !PT ;  /* 0x0000001d17ce7210 */ /* 0x000fc60000ffe4ce */
[C---:B------:R-:W-:Y:S02]  /*1330*/  IMAD R13, R24.reuse, c[0x0][0x1dc], R27 ;  /* 0x00007700180d7a24 */ /* 0x040fe400078e021b */
[----:B------:R-:W-:-:S04]  /*1340*/  IMAD.WIDE.U32 R32, R24, c[0x0][0x1d8], R32 ;  /* 0x0000760018207a25 */ /* 0x000fc800078e0020 */
[----:B------:R-:W-:Y:S01]  /*1350*/  IMAD R208, R4, c[0x0][0x278], RZ ;  /* 0x00009e0004d07a24 */ /* 0x000fe200078e02ff */
[C---:B------:R-:W-:Y:S01]  /*1360*/  LEA R26, P1, R32.reuse, c[0x0][0x1c0], 0x1 ;  /* 0x00007000201a7a11 */ /* 0x040fe200078208ff */
[----:B------:R-:W-:Y:S02]  /*1370*/  IMAD.IADD R13, R33, 0x1, R13 ;  /* 0x00000001210d7824 */ /* 0x000fe400078e020d */
[----:B------:R-:W-:Y:S02]  /*1380*/  IMAD.IADD R16, R5, 0x1, -R16 ;  /* 0x0000000105107824 */ /* 0x000fe400078e0a10 */
[----:B------:R-:W-:Y:S01]  /*1390*/  IMAD R208, R3, c[0x0][0x27c], R208 ;  /* 0x00009f0003d07a24 */ /* 0x000fe200078e02d0 */
[----:B------:R-:W-:Y:S01]  /*13a0*/  LEA.HI.X R27, R32, c[0x0][0x1c4], R13, 0x1, P1 ;  /* 0x00007100201b7a11 */ /* 0x000fe200008f0c0d */
[----:B------:R-:W-:Y:S01]  /*13b0*/  IMAD.SHL.U32 R5, R11, 0x200, RZ ;  /* 0x000002000b057824 */ /* 0x000fe200078e00ff */
[----:B------:R-:W-:Y:S01]  /*13c0*/  IADD3 R28, P1, R26, UR6, RZ ;  /* 0x000000061a1c7c10 */ /* 0x000fe2000ff3e0ff */
[----:B------:R-:W-:Y:S01]  /*13d0*/  IMAD.IADD R35, R35, 0x1, R12 ;  /* 0x0000000123237824 */ /* 0x000fe200078e020c */
[----:B------:R-:W-:Y:S01]  /*13e0*/  LEA.HI R12, R15, R8, RZ, 0x2 ;  /* 0x000000080f0c7211 */ /* 0x000fe200078f10ff */
[----:B------:R-:W-:Y:S01]  /*13f0*/  IMAD R13, R6, c[0x0][0x1b8], RZ ;  /* 0x00006e00060d7a24 */ /* 0x000fe200078e02ff */
[----:B------:R-:W-:Y:S01]  /*1400*/  LOP3.LUT R18, R5, R22, R18, 0xf6, !PT ;  /* 0x0000001605127212 */ /* 0x000fe200078ef612 */
[----:B------:R-:W-:Y:S01]  /*1410*/  IMAD.WIDE.U32 R34, R10, c[0x0][0x1b8], R34 ;  /* 0x00006e000a227a25 */ /* 0x000fe200078e0022 */
[----:B------:R-:W-:-:S02]  /*1420*/  IADD3.X R208, R23, R31, R208, P3, !PT ;  /* 0x0000001f17d07210 */ /* 0x000fc40001ffe4d0 */
[--C-:B------:R-:W-:Y:S01]  /*1430*/  SHF.R.S32.HI R23, RZ, 0x2, R12.reuse ;  /* 0x00000002ff177819 */ /* 0x100fe2000001140c */
[----:B------:R-:W-:Y:S01]  /*1440*/  IMAD R13, R10, c[0x0][0x1bc], R13 ;  /* 0x00006f000a0d7a24 */ /* 0x000fe200078e020d */
[----:B------:R-:W-:Y:S01]  /*1450*/  SHF.R.S32.HI R22, RZ, 0x1f, R12 ;  /* 0x0000001fff167819 */ /* 0x000fe2000001140c */
[----:B------:R-:W-:Y:S01]  /*1460*/  IMAD.SHL.U32 R6, R18, 0x2, RZ ;  /* 0x0000000212067824 */ /* 0x000fe200078e00ff */
[----:B------:R-:W-:Y:S01]  /*1470*/  ISETP.GE.OR P3, PT, R20, c[0x0][0x1cc], !P0 ;  /* 0x0000730014007a0c */ /* 0x000fe20004766670 */
[----:B------:R-:W-:Y:S01]  /*1480*/  IMAD.IADD R35, R35, 0x1, R13 ;  /* 0x0000000123237824 */ /* 0x000fe200078e020d */
[----:B------:R-:W-:Y:S01]  /*1490*/  IADD3.X R29, R27, UR5, RZ, P1, !PT ;  /* 0x000000051b1d7c10 */ /* 0x000fe20008ffe4ff */
[----:B------:R-:W-:Y:S01]  /*14a0*/  IMAD R13, R25, c[0x0][0x1a8], RZ ;  /* 0x00006a00190d7a24 */ /* 0x000fe200078e02ff */
[----:B------:R-:W-:Y:S01]  /*14b0*/  LEA.HI R22, R22, R23, RZ, 0x3 ;  /* 0x0000001716167211 */ /* 0x000fe200078f18ff */
[----:B------:R-:W-:Y:S01]  /*14c0*/  IMAD.WIDE.U32 R34, R24, c[0x0][0x1a8], R34 ;  /* 0x00006a0018227a25 */ /* 0x000fe200078e0022 */
[----:B------:R-:W-:Y:S01]  /*14d0*/  IADD3 R32, P1, R28, UR6, RZ ;  /* 0x000000061c207c10 */ /* 0x000fe2000ff3e0ff */
[----:B------:R-:W-:Y:S01]  /*14e0*/  @!PT LDS RZ, [RZ] ;  /* 0x00000000fffff984 */ /* 0x000fe20000000800 */
[----:B------:R-:W-:Y:S01]  /*14f0*/  @!PT LDS RZ, [RZ] ;  /* 0x00000000fffff984 */ /* 0x000fe20000000800 */
[----:B------:R-:W-:Y:S01]  /*1500*/  @!PT LDS RZ, [RZ] ;  /* 0x00000000fffff984 */ /* 0x000fe20000000800 */
[----:B------:R1:W-:Y:S01]  /*1510*/  LDGSTS.E.BYPASS.LTC128B.128 [R6+0x4080], [R26.64], !P4 ;  /* 0x040800001a067fae */ /* 0x0003e2000e101d4a */
[----:B------:R-:W-:Y:S01]  /*1520*/  LOP3.LUT R10, R22, 0xfffffff8, RZ, 0xc0, !PT ;  /* 0xfffffff8160a7812 */ /* 0x000fe200078ec0ff */
[----:B------:R-:W-:Y:S01]  /*1530*/  IMAD R13, R24, c[0x0][0x1ac], R13 ;  /* 0x00006b00180d7a24 */ /* 0x000fe200078e020d */
[----:B------:R-:W-:Y:S01]  /*1540*/  IADD3.X R33, R29, UR5, RZ, P1, !PT ;  /* 0x000000051d217c10 */ /* 0x000fe20008ffe4ff */
[----:B------:R-:W-:Y:S01]  /*1550*/  IMAD R18, R0, c[0x0][0x180], RZ ;  /* 0x0000600000127a24 */ /* 0x000fe200078e02ff */
[----:B------:R-:W-:Y:S01]  /*1560*/  IADD3 R22, P1, R32, UR6, RZ ;  /* 0x0000000620167c10 */ /* 0x000fe2000ff3e0ff */
[----:B------:R-:W-:Y:S01]  /*1570*/  IMAD.IADD R10, R23, 0x1, -R10 ;  /* 0x00000001170a7824 */ /* 0x000fe200078e0a0a */
[----:B------:R2:W-:Y:S01]  /*1580*/  LDGSTS.E.BYPASS.LTC128B.128 [R6+0x5080], [R28.64], !P3 ;  /* 0x050800001c067fae */ /* 0x0005e2000d901d4a */
[C---:B------:R-:W-:Y:S01]  /*1590*/  ISETP.GE.OR P4, PT, R20.reuse, c[0x0][0x1cc], !P6 ;  /* 0x0000730014007a0c */ /* 0x040fe20007786670 */
[----:B------:R-:W-:Y:S01]  /*15a0*/  IMAD.IADD R13, R35, 0x1, R13 ;  /* 0x00000001230d7824 */ /* 0x000fe200078e020d */
[----:B------:R-:W-:Y:S01]  /*15b0*/  IADD3.X R23, R33, UR5, RZ, P1, !PT ;  /* 0x0000000521177c10 */ /* 0x000fe20008ffe4ff */
[----:B------:R-:W-:Y:S01]  /*15c0*/  ULDC.64 UR4, c[0x0][0x1a8] ;  /* 0x00006a0000047ab9 */ /* 0x000fe20000000a00 */
[----:B------:R-:W-:Y:S01]  /*15d0*/  ISETP.GE.OR P3, PT, R20, c[0x0][0x1cc], !P5 ;  /* 0x0000730014007a0c */ /* 0x000fe20006f66670 */
[----:B------:R-:W-:Y:S01]  /*15e0*/  USHF.L.U32 UR13, UR4, 0x6, URZ ;  /* 0x00000006040d7899 */ /* 0x000fe2000800063f */
[C---:B------:R-:W-:Y:S01]  /*15f0*/  LEA R30, P1, R34.reuse, c[0x0][0x190], 0x1 ;  /* 0x00006400221e7a11 */ /* 0x040fe200078208ff */
[C---:B------:R-:W-:Y:S01]  /*1600*/  IMAD R18, R217.reuse, c[0x0][0x184], R18 ;  /* 0x00006100d9127a24 */ /* 0x040fe200078e0212 */
[----:B------:R-:W-:Y:S01]  /*1610*/  USHF.L.U64.HI UR5, UR4, UR8, UR5 ;  /* 0x0000000804057299 */ /* 0x000fe20008010205 */
[----:B------:R-:W-:Y:S01]  /*1620*/  IMAD.WIDE.U32 R24, R217, c[0x0][0x180], R20 ;  /* 0x00006000d9187a25 */ /* 0x000fe200078e0014 */
[----:B------:R-:W-:Y:S01]  /*1630*/  LEA.HI.X R31, R34, c[0x0][0x194], R13, 0x1, P1 ;  /* 0x00006500221f7a11 */ /* 0x000fe200008f0c0d */
[----:B------:R-:W-:Y:S01]  /*1640*/  ULDC.64 UR6, c[0x0][0x208] ;  /* 0x0000820000067ab9 */ /* 0x000fe20000000a00 */
[----:B------:R-:W-:Y:S01]  /*1650*/  LEA.HI R13, R15, R8, RZ, 0x5 ;  /* 0x000000080f0d7211 */ /* 0x000fe200078f28ff */
[----:B------:R3:W-:Y:S01]  /*1660*/  LDGSTS.E.BYPASS.LTC128B.128 [R6+0x6080], [R32.64], !P4 ;  /* 0x0608000020067fae */ /* 0x0007e2000e101d4a */
[----:B------:R-:W-:Y:S01]  /*1670*/  IMAD.IADD R25, R25, 0x1, R18 ;  /* 0x0000000119197824 */ /* 0x000fe200078e0212 */
[----:B------:R-:W-:Y:S01]  /*1680*/  ISETP.GE.OR P0, PT, R20, c[0x0][0x19c], !P0 ;  /* 0x0000670014007a0c */ /* 0x000fe20004706670 */
[----:B------:R-:W-:Y:S01]  /*1690*/  IMAD.SHL.U32 R18, R14, 0x40, RZ ;  /* 0x000000400e127824 */ /* 0x000fe200078e00ff */
[----:B------:R4:W-:Y:S01]  /*16a0*/  LDGSTS.E.BYPASS.LTC128B.128 [R6+0x7080], [R22.64], !P3 ;  /* 0x0708000016067fae */ /* 0x0009e2000d901d4a */
[----:B------:R-:W-:Y:S01]  /*16b0*/  ISETP.GE.OR P6, PT, R20, c[0x0][0x19c], !P6 ;  /* 0x0000670014007a0c */ /* 0x000fe200077c6670 */
[----:B-1----:R-:W-:Y:S01]  /*16c0*/  IMAD R26, R0, c[0x0][0x210], RZ ;  /* 0x00008400001a7a24 */ /* 0x002fe200078e02ff */
[----:B------:R-:W-:Y:S01]  /*16d0*/  SHF.R.S32.HI R0, RZ, 0x5, R13 ;  /* 0x00000005ff007819 */ /* 0x000fe2000001140d */
[----:B------:R-:W0:Y:S01]  /*16e0*/  LDGDEPBAR ;  /* 0x00000000000079af */ /* 0x000e220000000000 */
[C---:B------:R-:W-:Y:S01]  /*16f0*/  ISETP.GE.OR P5, PT, R20.reuse, c[0x0][0x19c], !P5 ;  /* 0x0000670014007a0c */ /* 0x040fe20006fa6670 */
[----:B------:R-:W-:Y:S01]  /*1700*/  IMAD R26, R217, c[0x0][0x214], R26 ;  /* 0x00008500d91a7a24 */ /* 0x000fe200078e021a */
[C---:B------:R-:W-:Y:S01]  /*1710*/  ISETP.GE.AND P4, PT, R20.reuse, c[0x0][0x16c], PT ;  /* 0x00005b0014007a0c */ /* 0x040fe20003f86270 */
[----:B------:R1:W-:Y:S01]  /*1720*/  LDGSTS.E.BYPASS.LTC128B.128 [R6+0x80], [R30.64], !P2 ;  /* 0x000800001e067fae */ /* 0x0003e2000d101d4a */
[----:B--2---:R-:W-:Y:S01]  /*1730*/  LEA.HI R29, R13, R0, RZ, 0x1 ;  /* 0x000000000d1d7211 */ /* 0x004fe200078f08ff */
[----:B------:R-:W-:Y:S01]  /*1740*/  IMAD.WIDE.U32 R218, R3, c[0x0][0x188], R24 ;  /* 0x0000620003da7a25 */ /* 0x000fe200078e0018 */
[----:B------:R-:W-:Y:S01]  /*1750*/  ISETP.GE.AND P3, PT, R20, c[0x0][0x1fc], PT ;  /* 0x00007f0014007a0c */ /* 0x000fe20003f66270 */
[----:B------:R-:W-:Y:S01]  /*1760*/  USHF.L.U64.HI UR9, UR6, UR8, UR7 ;  /* 0x0000000806097299 */ /* 0x000fe20008010207 */
[----:B------:R-:W-:Y:S01]  /*1770*/  LOP3.LUT R29, R29, 0xfffffffe, RZ, 0xc0, !PT ;  /* 0xfffffffe1d1d7812 */ /* 0x000fe200078ec0ff */
[----:B------:R-:W-:Y:S01]  /*1780*/  IMAD.WIDE.U32 R20, R217, c[0x0][0x210], R20 ;  /* 0x00008400d9147a25 */ /* 0x000fe200078e0014 */
[----:B------:R-:W-:Y:S01]  /*1790*/  LOP3.LUT P2, RZ, R14, 0x4, RZ, 0xc0, !PT ;  /* 0x000000040eff7812 */ /* 0x000fe2000784c0ff */
[----:B------:R-:W-:Y:S01]  /*17a0*/  USHF.L.U32 UR12, UR6, 0x6, URZ ;  /* 0x00000006060c7899 */ /* 0x000fe2000800063f */
[----:B------:R-:W-:Y:S01]  /*17b0*/  LOP3.LUT R18, R18, 0x1c0, RZ, 0xc0, !PT ;  /* 0x000001c012127812 */ /* 0x000fe200078ec0ff */
[----:B------:R-:W-:Y:S01]  /*17c0*/  IMAD.IADD R27, R21, 0x1, R26 ;  /* 0x00000001151b7824 */ /* 0x000fe200078e021a */
[----:B------:R-:W-:Y:S01]  /*17d0*/  LOP3.LUT R13, R13, 0xffffffe0, RZ, 0xc0, !PT ;  /* 0xffffffe00d0d7812 */ /* 0x000fe200078ec0ff */
[C---:B------:R-:W-:Y:S01]  /*17e0*/  IMAD.IADD R198, R0.reuse, 0x1, -R29 ;  /* 0x0000000100c67824 */ /* 0x040fe200078e0a1d */
[----:B------:R-:W-:Y:S01]  /*17f0*/  SHF.R.U32.HI R195, RZ, 0x3, R18 ;  /* 0x00000003ffc37819 */ /* 0x000fe20000011612 */
[----:B------:R-:W-:Y:S01]  /*1800*/  IMAD.SHL.U32 R21, R0, 0x10, RZ ;  /* 0x0000001000157824 */ /* 0x000fe200078e00ff */
[C---:B------:R-:W-:Y:S01]  /*1810*/  IADD3 R228, R6.reuse, 0x4080, RZ ;  /* 0x0000408006e47810 */ /* 0x040fe20007ffe0ff */
[----:B------:R-:W-:Y:S01]  /*1820*/  IMAD.MOV.U32 R26, RZ, RZ, R20 ;  /* 0x000000ffff1a7224 */ /* 0x000fe200078e0014 */
[----:B------:R-:W-:Y:S01]  /*1830*/  IADD3 R225, R6, 0x8080, RZ ;  /* 0x0000808006e17810 */ /* 0x000fe20007ffe0ff */
[----:B------:R-:W-:Y:S01]  /*1840*/  IMAD R0, R4, c[0x0][0x218], RZ ;  /* 0x0000860004007a24 */ /* 0x000fe200078e02ff */
[----:B----4-:R-:W-:Y:S01]  /*1850*/  IADD3 R22, P1, R30, UR13, RZ ;  /* 0x0000000d1e167c10 */ /* 0x010fe2000ff3e0ff */
[----:B------:R-:W-:Y:S01]  /*1860*/  IMAD.WIDE.U32 R26, R3, c[0x0][0x218], R26 ;  /* 0x00008600031a7a25 */ /* 0x000fe200078e001a */
[----:B------:R-:W-:-:S02]  /*1870*/  LOP3.LUT R28, R18, 0x30, R21, 0xf8, !PT ;  /* 0x00000030121c7812 */ /* 0x000fc400078ef815 */
[----:B------:R-:W-:Y:S01]  /*1880*/  IADD3.X R23, R31, UR5, RZ, P1, !PT ;  /* 0x000000051f177c10 */ /* 0x000fe20008ffe4ff */
[----:B------:R-:W-:Y:S01]  /*1890*/  IMAD R196, R16, 0x800, R5 ;  /* 0x0000080010c47824 */ /* 0x000fe200078e0205 */
[----:B------:R-:W-:Y:S01]  /*18a0*/  LOP3.LUT P1, RZ, R14, 0x2, RZ, 0xc0, !PT ;  /* 0x000000020eff7812 */ /* 0x000fe2000782c0ff */
[----:B------:R-:W-:Y:S01]  /*18b0*/  IMAD R14, R4, c[0x0][0x188], RZ ;  /* 0x00006200040e7a24 */ /* 0x000fe200078e02ff */
[--C-:B------:R-:W-:Y:S01]  /*18c0*/  LOP3.LUT R28, R28, 0x8, R17.reuse, 0xf8, !PT ;  /* 0x000000081c1c7812 */ /* 0x100fe200078ef811 */
[C---:B------:R-:W-:Y:S01]  /*18d0*/  IMAD R0, R3.reuse, c[0x0][0x21c], R0 ;  /* 0x0000870003007a24 */ /* 0x040fe200078e0200 */
[----:B------:R2:W-:Y:S01]  /*18e0*/  LDGSTS.E.BYPASS.LTC128B.128 [R6+0x1080], [R22.64], !P0 ;  /* 0x0108000016067fae */ /* 0x0005e2000c101d4a */
[----:B------:R-:W-:Y:S01]  /*18f0*/  IMAD R4, R3, c[0x0][0x18c], R14 ;  /* 0x0000630003047a24 */ /* 0x000fe200078e020e */
[----:B------:R-:W-:Y:S01]  /*1900*/  LOP3.LUT R14, R18, 0x8, R17, 0xf8, !PT ;  /* 0x00000008120e7812 */ /* 0x000fe200078ef811 */
[----:B------:R-:W-:Y:S01]  /*1910*/  IMAD R3, R235, UR9, RZ ;  /* 0x00000009eb037c24 */ /* 0x000fe2000f8e02ff */
[----:B------:R-:W-:Y:S01]  /*1920*/  SHF.R.S32.HI R18, RZ, 0x1f, R235 ;  /* 0x0000001fff127819 */ /* 0x000fe200000114eb */
[----:B------:R-:W-:Y:S01]  /*1930*/  IMAD.IADD R219, R219, 0x1, R4 ;  /* 0x00000001dbdb7824 */ /* 0x000fe200078e0204 */
[-C--:B------:R-:W-:Y:S01]  /*1940*/  LOP3.LUT R5, R14, R195.reuse, RZ, 0x3c, !PT ;  /* 0x000000c30e057212 */ /* 0x080fe200078e3cff */
[----:B------:R-:W-:Y:S01]  /*1950*/  IMAD.MOV.U32 R4, RZ, RZ, R26 ;  /* 0x000000ffff047224 */ /* 0x000fe200078e001a */
[----:B------:R-:W-:Y:S01]  /*1960*/  IADD3 R26, P0, R22, UR13, RZ ;  /* 0x0000000d161a7c10 */ /* 0x000fe2000ff1e0ff */
[----:B------:R-:W-:Y:S01]  /*1970*/  IMAD R14, R18, UR12, R3 ;  /* 0x0000000c120e7c24 */ /* 0x000fe2000f8e0203 */
[----:B------:R-:W-:Y:S01]  /*1980*/  LOP3.LUT R195, R28, R195, RZ, 0x3c, !PT ;  /* 0x000000c31cc37212 */ /* 0x000fe200078e3cff */
[----:B------:R-:W-:-:S02]  /*1990*/  IMAD.IADD R196, R196, 0x1, R5 ;  /* 0x00000001c4c47824 */ /* 0x000fc400078e0205 */
[----:B------:R-:W-:Y:S01]  /*19a0*/  IMAD.IADD R5, R27, 0x1, R0 ;  /* 0x000000011b057824 */ /* 0x000fe200078e0200 */
[----:B------:R-:W-:Y:S01]  /*19b0*/  IADD3.X R27, R23, UR5, RZ, P0, !PT ;  /* 0x00000005171b7c10 */ /* 0x000fe200087fe4ff */
[----:B------:R-:W-:Y:S01]  /*19c0*/  IMAD R18, R18, c[0x0][0x178], RZ ;  /* 0x00005e0012127a24 */ /* 0x000fe200078e02ff */
[----:B------:R-:W-:Y:S01]  /*19d0*/  IADD3 R24, P0, R26, UR13, RZ ;  /* 0x0000000d1a187c10 */ /* 0x000fe2000ff1e0ff */
[----:B------:R-:W-:Y:S02]  /*19e0*/  IMAD R205, R2, c[0x0][0x178], RZ ;  /* 0x00005e0002cd7a24 */ /* 0x000fe400078e02ff */
[----:B------:R4:W-:Y:S01]  /*19f0*/  LDGSTS.E.BYPASS.LTC128B.128 [R6+0x2080], [R26.64], !P6 ;  /* 0x020800001a067fae */ /* 0x0009e2000f101d4a */
[----:B------:R-:W-:Y:S01]  /*1a00*/  IADD3.X R25, R27, UR5, RZ, P0, !PT ;  /* 0x000000051b197c10 */ /* 0x000fe200087fe4ff */
[C---:B------:R-:W-:Y:S01]  /*1a10*/  IMAD.WIDE.U32 R20, R235.reuse, c[0x0][0x178], RZ ;  /* 0x00005e00eb147a25 */ /* 0x040fe200078e00ff */
[----:B------:R-:W-:Y:S02]  /*1a20*/  ULDC.64 UR4, c[0x0][0x178] ;  /* 0x00005e0000047ab9 */ /* 0x000fe40000000a00 */
[----:B------:R-:W-:Y:S01]  /*1a30*/  USHF.L.U32 UR13, UR4, 0x6, URZ ;  /* 0x00000006040d7899 */ /* 0x000fe2000800063f */
[----:B------:R5:W-:Y:S01]  /*1a40*/  LDGSTS.E.BYPASS.LTC128B.128 [R6+0x3080], [R24.64], !P5 ;  /* 0x0308000018067fae */ /* 0x000be2000e901d4a */
[----:B------:R-:W-:Y:S01]  /*1a50*/  IMAD R18, R235, c[0x0][0x17c], R18 ;  /* 0x00005f00eb127a24 */ /* 0x000fe200078e0212 */
[----:B------:R-:W-:Y:S01]  /*1a60*/  USHF.L.U64.HI UR8, UR4, UR8, UR5 ;  /* 0x0000000804087299 */ /* 0x000fe20008010205 */
[C---:B------:R-:W-:Y:S01]  /*1a70*/  IMAD R205, R220.reuse, c[0x0][0x17c], R205 ;  /* 0x00005f00dccd7a24 */ /* 0x040fe200078e02cd */
[----:B------:R-:W0:Y:S01]  /*1a80*/  LDGDEPBAR ;  /* 0x00000000000079af */ /* 0x000e220000000000 */
[----:B------:R-:W-:Y:S01]  /*1a90*/  IMAD.WIDE.U32 R218, R220, c[0x0][0x178], R218 ;  /* 0x00005e00dcda7a25 */ /* 0x000fe200078e00da */
[----:B------:R-:W-:-:S02]  /*1aa0*/  USHF.L.U32 UR5, UR6, 0x5, URZ ;  /* 0x0000000506057899 */ /* 0x000fc4000800063f */
[----:B------:R-:W-:Y:S01]  /*1ab0*/  UMOV UR4, 0x5 ;  /* 0x0000000500047882 */ /* 0x000fe20000000000 */
[----:B------:R-:W-:Y:S01]  /*1ac0*/  IMAD.IADD R18, R21, 0x1, R18 ;  /* 0x0000000115127824 */ /* 0x000fe200078e0212 */
[----:B------:R-:W-:Y:S01]  /*1ad0*/  LEA R0, P0, R20, R218, 0x6 ;  /* 0x000000da14007211 */ /* 0x000fe200078030ff */
[----:B------:R-:W-:Y:S01]  /*1ae0*/  IMAD.IADD R205, R219, 0x1, R205 ;  /* 0x00000001dbcd7824 */ /* 0x000fe200078e02cd */
[----:B------:R-:W-:Y:S01]  /*1af0*/  USHF.L.U64.HI UR4, UR6, UR4, UR7 ;  /* 0x0000000406047299 */ /* 0x000fe20008010207 */
[----:B------:R-:W-:Y:S01]  /*1b00*/  IMAD.MOV.U32 R199, RZ, RZ, 0x40 ;  /* 0x00000040ffc77424 */ /* 0x000fe200078e00ff */
[----:B------:R-:W-:Y:S01]  /*1b10*/  USHF.L.U32 UR6, UR5, 0x1, URZ ;  /* 0x0000000105067899 */ /* 0x000fe2000800063f */
[----:B------:R-:W-:Y:S01]  /*1b20*/  IMAD R227, R2, c[0x0][0x208], RZ ;  /* 0x0000820002e37a24 */ /* 0x000fe200078e02ff */
[----:B------:R-:W-:Y:S01]  /*1b30*/  LEA.HI.X R3, R20, R205, R18, 0x6, P0 ;  /* 0x000000cd14037211 */ /* 0x000fe200000f3412 */
[----:B------:R-:W-:Y:S01]  /*1b40*/  IMAD.MOV.U32 R192, RZ, RZ, 0x20 ;  /* 0x00000020ffc07424 */ /* 0x000fe200078e00ff */
[----:B--2---:R-:W-:Y:S01]  /*1b50*/  LEA R22, P0, R0, c[0x0][0x160], 0x1 ;  /* 0x0000580000167a11 */ /* 0x004fe200078008ff */
[----:B------:R-:W-:Y:S01]  /*1b60*/  IMAD.SHL.U32 R196, R196, 0x2, RZ ;  /* 0x00000002c4c47824 */ /* 0x000fe200078e00ff */
[----:B------:R-:W-:Y:S01]  /*1b70*/  USHF.L.U64.HI UR4, UR5, 0x1, UR4 ;  /* 0x0000000105047899 */ /* 0x000fe20008010204 */
[----:B------:R-:W-:Y:S01]  /*1b80*/  IMAD R227, R220, c[0x0][0x20c], R227 ;  /* 0x00008300dce37a24 */ /* 0x000fe200078e02e3 */
[----:B------:R-:W-:Y:S01]  /*1b90*/  LEA.HI.X R23, R0, c[0x0][0x164], R3, 0x1, P0 ;  /* 0x0000590000177a11 */ /* 0x000fe200000f0c03 */
[----:B------:R-:W-:Y:S01]  /*1ba0*/  IMAD.WIDE.U32 R220, R220, c[0x0][0x208], R4 ;  /* 0x00008200dcdc7a25 */ /* 0x000fe200078e0004 */
[----:B------:R-:W-:-:S02]  /*1bb0*/  SEL R3, R199, 0xffffffc0, !P2 ;  /* 0xffffffc0c7037807 */ /* 0x000fc40005000000 */
[----:B------:R-:W-:Y:S01]  /*1bc0*/  SEL R5, R192, 0xffffffe0, !P1 ;  /* 0xffffffe0c0057807 */ /* 0x000fe20004800000 */
[----:B------:R-:W-:Y:S01]  /*1bd0*/  IMAD.SHL.U32 R18, R235, 0x40, RZ ;  /* 0x00000040eb127824 */ /* 0x000fe200078e00ff */
[----:B------:R-:W-:-:S04]  /*1be0*/  DEPBAR.LE SB0, 0x1 ;  /* 0x000080400000791a */ /* 0x000fc80000000000 */
[----:B------:R-:W-:Y:S01]  /*1bf0*/  BAR.SYNC.DEFER_BLOCKING 0x0 ;  /* 0x0000000000007b1d */ /* 0x000fe20000010000 */
[----:B------:R-:W-:Y:S01]  /*1c00*/  IMAD.IADD R2, R196, 0x1, R3 ;  /* 0x00000001c4027824 */ /* 0x000fe200078e0203 */
[----:B------:R-:W-:Y:S01]  /*1c10*/  IADD3 R4, -R212, R215, -R18 ;  /* 0x000000d7d4047210 */ /* 0x000fe20007ffe912 */
[----:B------:R-:W-:Y:S01]  /*1c20*/  IMAD.IADD R3, R196, 0x1, R5 ;  /* 0x00000001c4037824 */ /* 0x000fe200078e0205 */
[----:B------:R-:W-:Y:S01]  /*1c30*/  ISETP.GT.AND P2, PT, R8, 0xf, PT ;  /* 0x0000000f0800780c */ /* 0x000fe20003f44270 */
[----:B------:R-:W-:Y:S01]  /*1c40*/  IMAD.IADD R0, R5, 0x1, R2 ;  /* 0x0000000105007824 */ /* 0x000fe200078e0202 */
[C---:B------:R-:W-:Y:S01]  /*1c50*/  ISETP.LT.OR P0, PT, R4.reuse, 0x1, P4 ;  /* 0x000000010400780c */ /* 0x040fe20002701670 */
[----:B------:R-:W-:Y:S01]  /*1c60*/  IMAD.IADD R227, R221, 0x1, R227 ;  /* 0x00000001dde37824 */ /* 0x000fe200078e02e3 */
[C---:B------:R-:W-:Y:S01]  /*1c70*/  ISETP.LT.OR P6, PT, R4.reuse, 0x21, P4 ;  /* 0x000000210400780c */ /* 0x040fe200027c1670 */
[----:B------:R-:W-:Y:S01]  /*1c80*/  IMAD.MOV.U32 R226, RZ, RZ, R220 ;  /* 0x000000ffffe27224 */ /* 0x000fe200078e00dc */
[----:B------:R-:W-:Y:S01]  /*1c90*/  ISETP.LT.OR P5, PT, R4, 0x1, P3 ;  /* 0x000000010400780c */ /* 0x000fe20001fa1670 */
[----:B------:R-:W-:Y:S01]  /*1ca0*/  IMAD.IADD R19, R8, 0x1, -R19 ;  /* 0x0000000108137824 */ /* 0x000fe200078e0a13 */
[----:B------:R-:W-:Y:S01]  /*1cb0*/  ISETP.LT.OR P1, PT, R4, 0x21, P3 ;  /* 0x000000210400780c */ /* 0x000fe20001f21670 */
[----:B------:R-:W-:Y:S01]  /*1cc0*/  IMAD.WIDE.U32 R20, R235, UR12, R226 ;  /* 0x0000000ceb147c25 */ /* 0x000fe2000f8e00e2 */
[----:B------:R-:W-:-:S02]  /*1cd0*/  SHF.R.S32.HI R17, RZ, 0x1f, R18 ;  /* 0x0000001fff117819 */ /* 0x000fc40000011412 */
[----:B------:R-:W-:Y:S01]  /*1ce0*/  SHF.R.S32.HI R4, RZ, 0x1f, R19 ;  /* 0x0000001fff047819 */ /* 0x000fe20000011413 */
[----:B------:R-:W-:Y:S02]  /*1cf0*/  IMAD.IADD R14, R21, 0x1, R14 ;  /* 0x00000001150e7824 */ /* 0x000fe400078e020e */
[----:B------:R-:W-:Y:S01]  /*1d00*/  IMAD.SHL.U32 R21, R16, 0x20, RZ ;  /* 0x0000002010157824 */ /* 0x000fe200078e00ff */
[----:B------:R-:W-:Y:S01]  /*1d10*/  LEA.HI R5, R4, R19, RZ, 0x3 ;  /* 0x0000001304057211 */ /* 0x000fe200078f18ff */
[----:B------:R-:W-:Y:S02]  /*1d20*/  IMAD.IADD R13, R8, 0x1, -R13 ;  /* 0x00000001080d7824 */ /* 0x000fe400078e0a0d */
[----:B------:R-:W-:Y:S01]  /*1d30*/  IMAD R195, R16, 0x200, R195 ;  /* 0x0000020010c37824 */ /* 0x000fe200078e02c3 */
[----:B------:R3:W2:Y:S01]  /*1d40*/  LDSM.16.M88.4 R144, [R196+0x4080] ;  /* 0x00408000c490783b */ /* 0x0006a20000000200 */
[C---:B------:R-:W-:Y:S01]  /*1d50*/  LOP3.LUT R4, R5.reuse, 0xfffffff8, RZ, 0xc0, !PT ;  /* 0xfffffff805047812 */ /* 0x040fe200078ec0ff */
[----:B------:R-:W-:-:S02]  /*1d60*/  IMAD.SHL.U32 R194, R5, 0x40, RZ ;  /* 0x0000004005c27824 */ /* 0x000fc400078e00ff */
[----:B------:R3:W1:Y:S01]  /*1d70*/  LDSM.16.M88.4 R148, [R196+0x6080] ;  /* 0x00608000c494783b */ /* 0x0006620000000200 */
[----:B------:R-:W-:Y:S02]  /*1d80*/  IMAD.SHL.U32 R5, R16, 0x8, RZ ;  /* 0x0000000810057824 */ /* 0x000fe400078e00ff */
[----:B------:R-:W-:Y:S01]  /*1d90*/  IMAD.IADD R4, R19, 0x1, -R4 ;  /* 0x0000000113047824 */ /* 0x000fe200078e0a04 */
[----:B------:R3:W1:Y:S01]  /*1da0*/  LDSM.16.M88.4 R152, [R3+0x4080] ;  /* 0x004080000398783b */ /* 0x0006620000000200 */
[----:B------:R-:W-:Y:S01]  /*1db0*/  IMAD.SHL.U32 R19, R10, 0x40, RZ ;  /* 0x000000400a137824 */ /* 0x000fe200078e00ff */
[----:B------:R-:W-:Y:S02]  /*1dc0*/  LOP3.LUT R194, R194, 0xfffffe00, RZ, 0xc0, !PT ;  /* 0xfffffe00c2c27812 */ /* 0x000fe400078ec0ff */
[----:B------:R3:W1:Y:S02]  /*1dd0*/  LDSM.16.M88.4 R160, [R3+0x6080] ;  /* 0x0060800003a0783b */ /* 0x0006640000000200 */
[----:B------:R-:W-:-:S02]  /*1de0*/  LOP3.LUT R19, R19, 0x1c0, RZ, 0xc0, !PT ;  /* 0x000001c013137812 */ /* 0x000fc400078ec0ff */
        /* <DEDUP_REMOVED lines=86> */
.L_x_870:
[----:B------:R-:W-:Y:S05]  /*2350*/  BSYNC B0 ;  /* 0x0000000000007941 */ /* 0x000fea0003800000 */
.L_x_869:
        /* <DEDUP_REMOVED lines=55> */
.L_x_873:
        /* <DEDUP_REMOVED lines=100> */
.L_x_871:
        /* <DEDUP_REMOVED lines=405> */
.L_x_872:
        /* <DEDUP_REMOVED lines=174> */
.L_x_868:
[----:B------:R-:W-:Y:S05]  /*5140*/  @P2 EXIT ;  /* 0x000000000000294d */ /* 0x000fea0003800000 */
[----:B------:R-:W-:-:S04]  /*5150*/  ISETP.NE.U32.AND P1, PT, RZ, c[0x0][0x360], PT ;  /* 0x0000d800ff007a0c */ /* 0x000fc80003f25070 */
[----:B------:R-:W-:-:S13]  /*5160*/  ISETP.NE.AND.EX P1, PT, RZ, c[0x0][0x364], PT, P1 ;  /* 0x0000d900ff007a0c */ /* 0x000fda0003f25310 */
[----:B------:R-:W-:-:S04]  /*5170*/  @P1 IMAD.MOV.U32 R3, RZ, RZ, 0x4 ;  /* 0x00000004ff031424 */ /* 0x000fc800078e00ff */
[----:B------:R-:W-:-:S05]  /*5180*/  @P1 IMAD.WIDE R10, R214, R3, c[0x0][0x360] ;  /* 0x0000d800d60a1625 */ /* 0x000fca00078e0203 */
[----:B------:R1:W2:Y:S01]  /*5190*/  @P1 LDG.E R9, [R10.64] ;  /* 0x0000000a0a091981 */ /* 0x0002a2000c1e1900 */
[----:B------:R-:W-:Y:S01]  /*51a0*/  IMAD.MOV.U32 R0, RZ, RZ, 0x1 ;  /* 0x00000001ff007424 */ /* 0x000fe200078e00ff */
[----:B------:R-:W-:Y:S01]  /*51b0*/  BSSY B0, `(.L_x_874) ;  /* 0x0000026000007945 */ /* 0x000fe20003800000 */
[----:B------:R-:W-:Y:S01]  /*51c0*/  IMAD R4, R216, c[0x0][0x358], RZ ;  /* 0x0000d600d8047a24 */ /* 0x000fe200078e02ff */
[----:B------:R-:W3:Y:S01]  /*51d0*/  S2R R2, SR_TID.X ;  /* 0x0000000000027919 */ /* 0x000ee20000002100 */
[----:B------:R-:W-:-:S03]  /*51e0*/  IMAD R3, R214, c[0x0][0x2f4], RZ ;  /* 0x0000bd00d6037a24 */ /* 0x000fc600078e02ff */
[----:B------:R-:W-:Y:S01]  /*51f0*/  BAR.SYNC.DEFER_BLOCKING 0x1, 0x100 ;  /* 0x0044000000007b1d */ /* 0x000fe20000010000 */
[----:B------:R-:W-:Y:S01]  /*5200*/  ISETP.NE.AND P0, PT, R0, c[0x0][0x338], PT ;  /* 0x0000ce0000007a0c */ /* 0x000fe20003f05270 */
[----:B------:R-:W-:Y:S02]  /*5210*/  IMAD.MOV.U32 R7, RZ, RZ, R217 ;  /* 0x000000ffff077224 */ /* 0x000fe400078e00d9 */
[----:B------:R-:W-:-:S10]  /*5220*/  IMAD R4, R4, c[0x0][0x2f4], RZ ;  /* 0x0000bd0004047a24 */ /* 0x000fd400078e02ff */
[----:B------:R-:W-:-:S05]  /*5230*/  @P0 IMAD.HI.U32 R0, R217, c[0x0][0x33c], RZ ;  /* 0x0000cf00d9000a27 */ /* 0x000fca00078e00ff */
[----:B------:R-:W-:Y:S02]  /*5240*/  @P0 SHF.R.U32.HI R7, RZ, c[0x0][0x340], R0 ;  /* 0x0000d000ff070a19 */ /* 0x000fe40000011600 */
[----:B------:R-:W-:Y:S02]  /*5250*/  SHF.R.S32.HI R0, RZ, 0x1f, R3 ;  /* 0x0000001fff007819 */ /* 0x000fe40000011403 */
[--C-:B------:R-:W-:Y:S01]  /*5260*/  IADD3 R3, P2, P0, R4, R3, R7.reuse ;  /* 0x0000000304037210 */ /* 0x100fe2000785e007 */
[--C-:B------:R-:W-:Y:S01]  /*5270*/  IMAD.MOV R6, RZ, RZ, -R7.reuse ;  /* 0x000000ffff067224 */ /* 0x100fe200078e0a07 */
[----:B------:R-:W-:Y:S02]  /*5280*/  SHF.R.S32.HI R4, RZ, 0x1f, R4 ;  /* 0x0000001fff047819 */ /* 0x000fe40000011404 */
[----:B------:R-:W-:Y:S01]  /*5290*/  SHF.R.S32.HI R5, RZ, 0x1f, R7 ;  /* 0x0000001fff057819 */ /* 0x000fe20000011407 */
[----:B------:R-:W-:-:S03]  /*52a0*/  IMAD R6, R6, c[0x0][0x338], R217 ;  /* 0x0000ce0006067a24 */ /* 0x000fc600078e02d9 */
[----:B------:R-:W-:Y:S02]  /*52b0*/  IADD3.X R4, R4, R0, R5, P2, P0 ;  /* 0x0000000004047210 */ /* 0x000fe400017e0405 */
[----:B---3--:R-:W-:Y:S02]  /*52c0*/  ISETP.NE.AND P2, PT, R2, RZ, PT ;  /* 0x000000ff0200720c */ /* 0x008fe40003f45270 */
[C---:B------:R-:W-:Y:S01]  /*52d0*/  SHF.L.U64.HI R4, R3.reuse, 0x2, R4 ;  /* 0x0000000203047819 */ /* 0x040fe20000010204 */
[----:B------:R-:W-:Y:S01]  /*52e0*/  IMAD.SHL.U32 R3, R3, 0x4, RZ ;  /* 0x0000000403037824 */ /* 0x000fe200078e00ff */
[----:B------:R-:W-:-:S04]  /*52f0*/  SHF.R.S32.HI R0, RZ, 0x1f, R214 ;  /* 0x0000001fff007819 */ /* 0x000fc800000114d6 */
[----:B-1----:R-:W-:Y:S02]  /*5300*/  IADD3 R10, P0, R3, c[0x0][0x350], RZ ;  /* 0x0000d400030a7a10 */ /* 0x002fe40007f1e0ff */
        /* <DEDUP_REMOVED lines=11> */
.L_x_876:
[----:B------:R-:W2:Y:S01]  /*53c0*/  LDG.E.STRONG.GPU R13, [R10.64] ;  /* 0x0000000a0a0d7981 */ /* 0x000ea2000c1ef900 */
[----:B------:R-:W-:Y:S01]  /*53d0*/  YIELD ;  /* 0x0000000000007946 */ /* 0x000fe20003800000 */
[----:B--2---:R-:W-:Y:S01]  /*53e0*/  ISETP.NE.AND P0, PT, R13, R6, PT ;  /* 0x000000060d00720c */ /* 0x004fe20003f05270 */
[----:B------:R-:W-:-:S12]  /*53f0*/  CCTL.IVALL ;  /* 0x00000000ff00798f */ /* 0x000fd80002000000 */
[----:B------:R-:W-:Y:S05]  /*5400*/  @P0 BRA `(.L_x_876) ;  /* 0xffffffb000000947 */ /* 0x000fea000383ffff */
.L_x_875:
[----:B------:R-:W-:Y:S05]  /*5410*/  BSYNC B0 ;  /* 0x0000000000007941 */ /* 0x000fea0003800000 */
.L_x_874:
[----:B------:R-:W-:Y:S01]  /*5420*/  MOV R12, 0xffffffff ;  /* 0xffffffff000c7802 */ /* 0x000fe20000000f00 */
[----:B------:R-:W-:Y:S05]  /*5430*/  BRA.CONV ~URZ, `(.L_x_877) ;  /* 0x000000237f007947 */ /* 0x000fea000b800000 */
[----:B------:R-:W-:Y:S02]  /*5440*/  MOV R14, 0x5460 ;  /* 0x00005460000e7802 */ /* 0x000fe40000000f00 */
[----:B------:R-:W-:Y:S05]  /*5450*/  CALL.REL.NOINC `($__internal_5_$__cuda_sm70_warpsync) ;  /* 0x0000089000007944 */ /* 0x000fea0003c00000 */
.L_x_877:
        /* <DEDUP_REMOVED lines=50> */
[----:B-1----:R-:W-:Y:S05]  /*5780*/  CALL.REL.NOINC `($__internal_5_$__cuda_sm70_warpsync) ;  /* 0x0000056000007944 */ /* 0x002fea0003c00000 */
.L_x_878:
        /* <DEDUP_REMOVED lines=8> */
[----:B-1----:R-:W-:Y:S01]  /*5810*/  MOV R9, 0x1 ;  /* 0x0000000100097802 */ /* 0x002fe20000000f00 */
[----:B------:R-:W-:-:S00]  /*5820*/  ERRBAR ;  /* 0x00000000000079ab */ /* 0x000fc00000000000 */
[----:B012345:R-:W-:-:S05]  /*5830*/  CCTL.IVALL ;  /* 0x00000000ff00798f */ /* 0x03ffca0002000000 */
[----:B------:R1:W-:Y:S02]  /*5840*/  RED.E.ADD.S32.STRONG.GPU [R10.64], R9 ;  /* 0x000000090a00798e */ /* 0x0003e4000c10e38a */
.L_x_880:
[----:B------:R-:W-:Y:S05]  /*5850*/  BSYNC B0 ;  /* 0x0000000000007941 */ /* 0x000fea0003800000 */
.L_x_879:
[----:B------:R-:W-:Y:S01]  /*5860*/  IADD3 R2, P0, R3, c[0x0][0x348], RZ ;  /* 0x0000d20003027a10 */ /* 0x000fe20007f1e0ff */
[----:B------:R-:W-:Y:S03]  /*5870*/  BSSY B0, `(.L_x_881) ;  /* 0x0000008000007945 */ /* 0x000fe60003800000 */
[----:B------:R-:W-:Y:S01]  /*5880*/  IADD3.X R3, R4, c[0x0][0x34c], RZ, P0, !PT ;  /* 0x0000d30004037a10 */ /* 0x000fe200007fe4ff */
[----:B------:R-:W-:Y:S05]  /*5890*/  @P2 BRA `(.L_x_882) ;  /* 0x0000005000002947 */ /* 0x000fea0003800000 */
.L_x_883:
[----:B-1----:R-:W2:Y:S01]  /*58a0*/  LDG.E.STRONG.GPU R9, [R2.64] ;  /* 0x0000000a02097981 */ /* 0x002ea2000c1ef900 */
[----:B------:R-:W-:Y:S01]  /*58b0*/  YIELD ;  /* 0x0000000000007946 */ /* 0x000fe20003800000 */
[----:B--2---:R-:W-:Y:S01]  /*58c0*/  ISETP.NE.AND P0, PT, R9, R6, PT ;  /* 0x000000060900720c */ /* 0x004fe20003f05270 */
[----:B------:R-:W-:-:S12]  /*58d0*/  CCTL.IVALL ;  /* 0x00000000ff00798f */ /* 0x000fd80002000000 */
[----:B------:R-:W-:Y:S05]  /*58e0*/  @P0 BRA `(.L_x_883) ;  /* 0xffffffb000000947 */ /* 0x000fea000383ffff */
.L_x_882:
[----:B------:R-:W-:Y:S05]  /*58f0*/  BSYNC B0 ;  /* 0x0000000000007941 */ /* 0x000fea0003800000 */
.L_x_881:
[----:B------:R-:W-:Y:S05]  /*5900*/  BRA.CONV ~URZ, `(.L_x_884) ;  /* 0x000000237f007947 */ /* 0x000fea000b800000 */
[----:B------:R-:W-:Y:S02]  /*5910*/  MOV R14, 0x5930 ;  /* 0x00005930000e7802 */ /* 0x000fe40000000f00 */
[----:B-1----:R-:W-:Y:S05]  /*5920*/  CALL.REL.NOINC `($__internal_5_$__cuda_sm70_warpsync) ;  /* 0x000003c000007944 */ /* 0x002fea0003c00000 */
.L_x_884:
[----:B-1----:R-:W-:Y:S01]  /*5930*/  MOV R8, R16 ;  /* 0x0000001000087202 */ /* 0x002fe20000000f00 */
        /* <DEDUP_REMOVED lines=47> */
.L_x_885:
[----:B------:R-:W-:-:S06]  /*5c30*/  NOP ;  /* 0x0000000000007918 */ /* 0x000fcc0000000000 */
[----:B------:R-:W-:Y:S05]  /*5c40*/  @P2 EXIT ;  /* 0x000000000000294d */ /* 0x000fea0003800000 */
        /* <DEDUP_REMOVED lines=8> */
[----:B------:R-:W-:Y:S01]  /*5cd0*/  RED.E.ADD.S32.STRONG.GPU [R2.64], R5 ;  /* 0x000000050200798e */ /* 0x000fe2000c10e38a */
[----:B------:R-:W-:Y:S05]  /*5ce0*/  EXIT ;  /* 0x000000000000794d */ /* 0x000fea0003800000 */
        .weak           $__internal_5_$__cuda_sm70_warpsync
        .type           $__internal_5_$__cuda_sm70_warpsync,@function
        .size           $__internal_5_$__cuda_sm70_warpsync,(.L_x_1822 - $__internal_5_$__cuda_sm70_warpsync)
$__internal_5_$__cuda_sm70_warpsync:
[----:B------:R-:W-:Y:S01]  /*5cf0*/  MOV R15, 0x0 ;  /* 0x00000000000f7802 */ /* 0x000fe20000000f00 */
[----:B------:R-:W-:Y:S04]  /*5d00*/  WARPSYNC R12 ;  /* 0x0000000c00007348 */ /* 0x000fe80003800000 */
[----:B------:R-:W-:Y:S05]  /*5d10*/  RET.REL.NODEC R14 `(_ZN7cutlass13device_kernelIN5flash19enable_sm80_to_sm89INS1_16FlashAttnBwdSm80INS1_25CollectiveMainloopBwdSm80ILi2ELi2EN4cute5tupleIJNS5_1CILi64EEENS7_ILi128EEES8_EEENS_10bfloat16_tEfNS_4arch4Sm80ELb1ELb0ELb0ELb1ELb1ELb0ELb0ELb0ELi2ELi2ELi4ELi2ELb1EEENS1_24CollectiveEpilogueBwdGQAISA_fSD_Li256ELb1ELb1EEENS1_25SingleTileBwdLPTSchedulerILb1ELi128ELb1EEEEEEEEEvNT_6ParamsE) ;  /* 0xffffa2e00e007950 */ /* 0x000fea0003c3ffff */
.L_x_886:
        /* <DEDUP_REMOVED lines=14> */
.L_x_1822:


//--------------------- .text._ZN7cutlass13device_kernelIN5flash22FlashAttnBwdPreprocessIN4cute5tupleIJNS3_1CILi64EEES6_EEENS_10bfloat16_tEfNS_4arch4Sm80ELb1ELb1EEEEEvNT_6ParamsE --------------------------
	.section	.text._ZN7cutlass13device_kernelIN5flash22FlashAttnBwdPreprocessIN4cute5tupleIJNS3_1CILi64EEES6_EEENS_10bfloat16_tEfNS_4arch4Sm80ELb1ELb1EEEEEvNT_6ParamsE,"ax",@progbits
	.sectioninfo	@"SHI_REGISTERS=45"
	.align	128
.text._ZN7cutlass13device_kernelIN5flash22FlashAttnBwdPreprocessIN4cute5tupleIJNS3_1CILi64EEES6_EEENS_10bfloat16_tEfNS_4arch4Sm80ELb1ELb1EEEEEvNT_6ParamsE:
        .type           _ZN7cutlass13device_kernelIN5flash22FlashAttnBwdPreprocessIN4cute5tupleIJNS3_1CILi64EEES6_EEENS_10bfloat16_tEfNS_4arch4Sm80ELb1ELb1EEEEEvNT_6ParamsE,@function
        .size           _ZN7cutlass13device_kernelIN5flash22FlashAttnBwdPreprocessIN4cute5tupleIJNS3_1CILi64EEES6_EEENS_10bfloat16_tEfNS_4arch4Sm80ELb1ELb1EEEEEvNT_6ParamsE,(.L_x_1824 - _ZN7cutlass13device_kernelIN5flash22FlashAttnBwdPreprocessIN4cute5tupleIJNS3_1CILi64EEES6_EEENS_10bfloat16_tEfNS_4arch4Sm80ELb1ELb1EEEEEvNT_6ParamsE)
        .other          _ZN7cutlass13device_kernelIN5flash22FlashAttnBwdPreprocessIN4cute5tupleIJNS3_1CILi64EEES6_EEENS_10bfloat16_tEfNS_4arch4Sm80ELb1ELb1EEEEEvNT_6ParamsE,@"STO_CUDA_ENTRY STV_DEFAULT"
_ZN7cutlass13device_kernelIN5flash22FlashAttnBwdPreprocessIN4cute5tupleIJNS3_1CILi64EEES6_EEENS_10bfloat16_tEfNS_4arch4Sm80ELb1ELb1EEEEEvNT_6ParamsE:
[----:B------:R-:W-:Y:S02]  /*0000*/  IMAD.MOV.U32 R1, RZ, RZ, c[0x0][0x28] ;  /* 0x00000a00ff017624 */ /* 0x000fe400078e00ff */
[----:B------:R-:W0:Y:S01]  /*0010*/  S2R R0, SR_CTAID.Z ;  /* 0x0000000000007919 */ /* 0x000e220000002700 */
[----:B------:R-:W-:Y:S01]  /*0020*/  ISETP.NE.U32.AND P1, PT, RZ, c[0x0][0x248], PT ;  /* 0x00009200ff007a0c */ /* 0x000fe20003f25070 */
[----:B------:R-:W-:Y:S01]  /*0030*/  IMAD.MOV.U32 R3, RZ, RZ, 0x4 ;  /* 0x00000004ff037424 */ /* 0x000fe200078e00ff */
[----:B------:R-:W-:Y:S01]  /*0040*/  ISETP.NE.U32.AND P0, PT, RZ, c[0x0][0x240], PT ;  /* 0x00009000ff007a0c */ /* 0x000fe20003f05070 */
[----:B------:R-:W-:Y:S01]  /*0050*/  ULDC.64 UR4, c[0x0][0x118] ;  /* 0x0000460000047ab9 */ /* 0x000fe20000000a00 */
[----:B------:R-:W-:Y:S02]  /*0060*/  ISETP.NE.AND.EX P1, PT, RZ, c[0x0][0x24c], PT, P1 ;  /* 0x00009300ff007a0c */ /* 0x000fe40003f25310 */
[----:B------:R-:W-:Y:S02]  /*0070*/  ISETP.NE.AND.EX P0, PT, RZ, c[0x0][0x244], PT, P0 ;  /* 0x00009100ff007a0c */ /* 0x000fe40003f05300 */
[----:B------:R-:W-:Y:S01]  /*0080*/  MOV R2, c[0x0][0x168] ;  /* 0x00005a0000027a02 */ /* 0x000fe20000000f00 */
        /* <DEDUP_REMOVED lines=11> */
[----:B--2---:R-:W-:-:S02]  /*0140*/  IMAD.IADD R2, R2, 0x1, -R11 ;  /* 0x0000000102027824 */ /* 0x004fc400078e0a0b */
.L_x_887:
[----:B0-----:R-:W0:Y:S01]  /*0150*/  S2R R4, SR_TID.X ;  /* 0x0000000000047919 */ /* 0x001e220000002100 */
[----:B------:R-:W-:-:S02]  /*0160*/  ISETP.NE.AND.EX P1, PT, RZ, c[0x0][0x244], PT, P2 ;  /* 0x00009100ff007a0c */ /* 0x000fc40003f25320 */
[----:B-----5:R-:W-:-:S13]  /*0170*/  ISETP.LE.AND P2, PT, R2, R7, PT ;  /* 0x000000070200720c */ /* 0x020fda0003f43270 */
[----:B------:R-:W-:Y:S05]  /*0180*/  @P1 EXIT P2 ;  /* 0x000000000000194d */ /* 0x000fea0001000000 */
[----:B------:R-:W1:Y:S01]  /*0190*/  S2R R6, SR_CTAID.Y ;  /* 0x0000000000067919 */ /* 0x000e620000002600 */
[----:B0-----:R-:W-:Y:S01]  /*01a0*/  SHF.R.S32.HI R9, RZ, 0x1f, R4 ;  /* 0x0000001fff097819 */ /* 0x001fe20000011404 */
[----:B------:R-:W-:Y:S01]  /*01b0*/  CS2R R28, SRZ ;  /* 0x00000000001c7805 */ /* 0x000fe2000001ff00 */
[----:B------:R-:W-:Y:S01]  /*01c0*/  IADD3 R41, -R7, R2, RZ ;  /* 0x0000000207297210 */ /* 0x000fe20007ffe1ff */
[--C-:B------:R-:W-:Y:S01]  /*01d0*/  @P0 IMAD.MOV.U32 R28, RZ, RZ, R35.reuse ;  /* 0x000000ffff1c0224 */ /* 0x100fe200078e0023 */
[----:B------:R-:W-:Y:S02]  /*01e0*/  LEA.HI R9, R9, R4, RZ, 0x3 ;  /* 0x0000000409097211 */ /* 0x000fe400078f18ff */
[----:B------:R-:W-:Y:S02]  /*01f0*/  @P0 SHF.R.S32.HI R29, RZ, 0x1f, R35 ;  /* 0x0000001fff1d0819 */ /* 0x000fe40000011423 */
[----:B------:R-:W-:Y:S02]  /*0200*/  SHF.R.S32.HI R24, RZ, 0x3, R9 ;  /* 0x00000003ff187819 */ /* 0x000fe40000011409 */
[----:B------:R-:W-:-:S02]  /*0210*/  LOP3.LUT R9, R9, 0xfffffff8, RZ, 0xc0, !PT ;  /* 0xfffffff809097812 */ /* 0x000fc400078ec0ff */
[----:B------:R-:W-:Y:S02]  /*0220*/  IADD3 R8, R24, 0x20, RZ ;  /* 0x0000002018087810 */ /* 0x000fe40007ffe0ff */
[----:B------:R-:W-:Y:S01]  /*0230*/  SHF.R.S32.HI R26, RZ, 0x1f, R24 ;  /* 0x0000001fff1a7819 */ /* 0x000fe20000011418 */
[----:B------:R-:W-:Y:S01]  /*0240*/  IMAD.IADD R40, R4, 0x1, -R9 ;  /* 0x0000000104287824 */ /* 0x000fe200078e0a09 */
[----:B------:R-:W-:Y:S02]  /*0250*/  ISETP.GE.AND P2, PT, R8, R41, PT ;  /* 0x000000290800720c */ /* 0x000fe40003f46270 */
[----:B------:R-:W-:Y:S02]  /*0260*/  IADD3 R16, P5, R24, R28, RZ ;  /* 0x0000001c18107210 */ /* 0x000fe40007fbe0ff */
[----:B------:R-:W-:Y:S02]  /*0270*/  SHF.L.U32 R10, R40, 0x3, RZ ;  /* 0x00000003280a7819 */ /* 0x000fe400000006ff */
[----:B------:R-:W-:Y:S01]  /*0280*/  SHF.R.S32.HI R27, RZ, 0x1f, R0 ;  /* 0x0000001fff1b7819 */ /* 0x000fe20000011400 */
[----:B------:R-:W-:Y:S01]  /*0290*/  IMAD.X R17, R26, 0x1, R29, P5 ;  /* 0x000000011a117824 */ /* 0x000fe200028e061d */
[----:B-1----:R-:W-:-:S02]  /*02a0*/  SHF.R.S32.HI R25, RZ, 0x1f, R6 ;  /* 0x0000001fff197819 */ /* 0x002fc40000011406 */
[----:B------:R-:W-:Y:S01]  /*02b0*/  ISETP.LT.AND P4, PT, R10, c[0x0][0x16c], !P2 ;  /* 0x00005b000a007a0c */ /* 0x000fe20005781270 */
[----:B------:R-:W-:Y:S01]  /*02c0*/  IMAD.WIDE R16, R5, 0x40, R16 ;  /* 0x0000004005107825 */ /* 0x000fe200078e0210 */
[----:B------:R-:W-:Y:S02]  /*02d0*/  SHF.R.S32.HI R11, RZ, 0x1f, R10 ;  /* 0x0000001fff0b7819 */ /* 0x000fe4000001140a */
[----:B------:R-:W-:Y:S01]  /*02e0*/  SEL R27, R27, RZ, !P1 ;  /* 0x000000ff1b1b7207 */ /* 0x000fe20004800000 */
[C---:B------:R-:W-:Y:S01]  /*02f0*/  IMAD R13, R25.reuse, c[0x0][0x1a0], RZ ;  /* 0x00006800190d7a24 */ /* 0x040fe200078e02ff */
[----:B------:R-:W-:Y:S01]  /*0300*/  ISETP.GE.AND P3, PT, R24, R41, PT ;  /* 0x000000291800720c */ /* 0x000fe20003f66270 */
[----:B------:R-:W-:Y:S01]  /*0310*/  IMAD R9, R25, c[0x0][0x180], RZ ;  /* 0x0000600019097a24 */ /* 0x000fe200078e02ff */
[----:B------:R-:W-:Y:S01]  /*0320*/  SEL R34, R0, RZ, !P1 ;  /* 0x000000ff00227207 */ /* 0x000fe20004800000 */
[----:B------:R-:W-:Y:S01]  /*0330*/  IMAD R19, R6, c[0x0][0x1a4], R13 ;  /* 0x0000690006137a24 */ /* 0x000fe200078e020d */
[----:B------:R-:W-:Y:S01]  /*0340*/  ISETP.LT.AND P5, PT, R10, c[0x0][0x16c], !P3 ;  /* 0x00005b000a007a0c */ /* 0x000fe20005fa1270 */
[----:B------:R-:W-:-:S02]  /*0350*/  IMAD R15, R6, c[0x0][0x184], R9 ;  /* 0x00006100060f7a24 */ /* 0x000fc400078e0209 */
[----:B------:R-:W-:-:S04]  /*0360*/  IMAD.WIDE.U32 R12, R6, c[0x0][0x1a0], R10 ;  /* 0x00006800060c7a25 */ /* 0x000fc800078e000a */
[----:B------:R-:W-:Y:S01]  /*0370*/  IMAD.WIDE.U32 R8, R6, c[0x0][0x180], R10 ;  /* 0x0000600006087a25 */ /* 0x000fe200078e000a */
[----:B------:R-:W-:Y:S02]  /*0380*/  IADD3 R13, R13, R19, RZ ;  /* 0x000000130d0d7210 */ /* 0x000fe40007ffe0ff */
[C---:B------:R-:W-:Y:S01]  /*0390*/  @P4 IADD3 R11, P6, R16.reuse, 0x20, RZ ;  /* 0x00000020100b4810 */ /* 0x040fe20007fde0ff */
[----:B------:R-:W-:Y:S01]  /*03a0*/  IMAD.IADD R9, R9, 0x1, R15 ;  /* 0x0000000109097824 */ /* 0x000fe200078e020f */
[----:B------:R-:W-:Y:S01]  /*03b0*/  @P4 IADD3 R15, P1, R16, 0x20, RZ ;  /* 0x00000020100f4810 */ /* 0x000fe20007f3e0ff */
[----:B------:R-:W-:Y:S02]  /*03c0*/  IMAD R19, R27, c[0x0][0x188], RZ ;  /* 0x000062001b137a24 */ /* 0x000fe400078e02ff */
[----:B------:R-:W-:-:S04]  /*03d0*/  IMAD.WIDE.U32 R8, R34, c[0x0][0x188], R8 ;  /* 0x0000620022087a25 */ /* 0x000fc800078e0008 */
[----:B------:R-:W-:Y:S02]  /*03e0*/  IMAD R19, R34, c[0x0][0x18c], R19 ;  /* 0x0000630022137a24 */ /* 0x000fe400078e0213 */
[----:B------:R-:W-:Y:S02]  /*03f0*/  @P4 IMAD.X R10, RZ, RZ, R17, P1 ;  /* 0x000000ffff0a4224 */ /* 0x000fe400008e0611 */
[----:B------:R-:W-:Y:S01]  /*0400*/  IMAD R21, R27, c[0x0][0x1a8], RZ ;  /* 0x00006a001b157a24 */ /* 0x000fe200078e02ff */
[----:B------:R-:W-:Y:S01]  /*0410*/  IADD3 R9, R9, R19, RZ ;  /* 0x0000001309097210 */ /* 0x000fe20007ffe0ff */
[----:B------:R-:W-:Y:S02]  /*0420*/  @P4 IMAD R10, R10, c[0x0][0x178], RZ ;  /* 0x00005e000a0a4a24 */ /* 0x000fe400078e02ff */
[----:B------:R-:W-:Y:S02]  /*0430*/  IMAD R23, R34, c[0x0][0x1ac], R21 ;  /* 0x00006b0022177a24 */ /* 0x000fe400078e0215 */
[----:B------:R-:W-:-:S02]  /*0440*/  @P4 IMAD R21, R15, c[0x0][0x17c], R10 ;  /* 0x00005f000f154a24 */ /* 0x000fc400078e020a */
[----:B------:R-:W-:-:S04]  /*0450*/  @P4 IMAD.WIDE.U32 R14, R15, c[0x0][0x178], R8 ;  /* 0x00005e000f0e4a25 */ /* 0x000fc800078e0008 */
[----:B------:R-:W-:Y:S01]  /*0460*/  @P4 IMAD.X R18, RZ, RZ, R17, P6 ;  /* 0x000000ffff124224 */ /* 0x000fe200030e0611 */
[----:B------:R-:W-:Y:S01]  /*0470*/  @P4 LEA R36, P1, R14, c[0x0][0x160], 0x1 ;  /* 0x000058000e244a11 */ /* 0x000fe200078208ff */
[----:B------:R-:W-:Y:S02]  /*0480*/  @P5 IMAD R19, R17, c[0x0][0x178], RZ ;  /* 0x00005e0011135a24 */ /* 0x000fe400078e02ff */
[----:B------:R-:W-:-:S04]  /*0490*/  IMAD.WIDE.U32 R12, R34, c[0x0][0x1a8], R12 ;  /* 0x00006a00220c7a25 */ /* 0x000fc800078e000c */
[----:B------:R-:W-:Y:S02]  /*04a0*/  @P4 IMAD.IADD R15, R15, 0x1, R21 ;  /* 0x000000010f0f4824 */ /* 0x000fe400078e0215 */
[----:B------:R-:W-:Y:S02]  /*04b0*/  @P4 IMAD R18, R18, c[0x0][0x198], RZ ;  /* 0x0000660012124a24 */ /* 0x000fe400078e02ff */
[----:B------:R-:W-:Y:S01]  /*04c0*/  @P5 IMAD R19, R16, c[0x0][0x17c], R19 ;  /* 0x00005f0010135a24 */ /* 0x000fe200078e0213 */
[----:B------:R-:W-:Y:S01]  /*04d0*/  @P4 LEA.HI.X R37, R14, c[0x0][0x164], R15, 0x1, P1 ;  /* 0x000059000e254a11 */ /* 0x000fe200008f0c0f */
[----:B------:R-:W-:-:S04]  /*04e0*/  @P5 IMAD.WIDE.U32 R8, R16, c[0x0][0x178], R8 ;  /* 0x00005e0010085a25 */ /* 0x000fc800078e0008 */
[----:B------:R-:W-:Y:S01]  /*04f0*/  IMAD.IADD R13, R13, 0x1, R23 ;  /* 0x000000010d0d7824 */ /* 0x000fe200078e0217 */
[----:B------:R-:W-:Y:S01]  /*0500*/  @P5 IADD3 R15, R9, R19, RZ ;  /* 0x00000013090f5210 */ /* 0x000fe20007ffe0ff */
[----:B------:R-:W-:Y:S01]  /*0510*/  @P5 IMAD R17, R17, c[0x0][0x198], RZ ;  /* 0x0000660011115a24 */ /* 0x000fe200078e02ff */
[C---:B------:R-:W-:Y:S01]  /*0520*/  @P5 LEA R30, P1, R8.reuse, c[0x0][0x160], 0x1 ;  /* 0x00005800081e5a11 */ /* 0x040fe200078208ff */
[C---:B------:R-:W-:Y:S02]  /*0530*/  @P4 IMAD R23, R11.reuse, c[0x0][0x19c], R18 ;  /* 0x000067000b174a24 */ /* 0x040fe400078e0212 */
[----:B------:R-:W-:Y:S01]  /*0540*/  @P4 IMAD.WIDE.U32 R10, R11, c[0x0][0x198], R12 ;  /* 0x000066000b0a4a25 */ /* 0x000fe200078e000c */
[----:B------:R-:W-:Y:S02]  /*0550*/  @P5 LEA.HI.X R31, R8, c[0x0][0x164], R15, 0x1, P1 ;  /* 0x00005900081f5a11 */ /* 0x000fe400008f0c0f */
[----:B------:R-:W-:Y:S01]  /*0560*/  CS2R R14, SRZ ;  /* 0x00000000000e7805 */ /* 0x000fe2000001ff00 */
[----:B------:R-:W-:Y:S01]  /*0570*/  @P5 IMAD R19, R16, c[0x0][0x19c], R17 ;  /* 0x0000670010135a24 */ /* 0x000fe200078e0211 */
[----:B------:R-:W-:Y:S01]  /*0580*/  @P4 LEA R38, P6, R10, c[0x0][0x190], 0x1 ;  /* 0x000064000a264a11 */ /* 0x000fe200078c08ff */
[----:B------:R-:W-:-:S02]  /*0590*/  @P5 IMAD.WIDE.U32 R16, R16, c[0x0][0x198], R12 ;  /* 0x0000660010105a25 */ /* 0x000fc400078e000c */
[----:B------:R-:W-:Y:S02]  /*05a0*/  CS2R R12, SRZ ;  /* 0x00000000000c7805 */ /* 0x000fe4000001ff00 */
[----:B------:R-:W-:Y:S01]  /*05b0*/  @P4 IMAD.IADD R9, R11, 0x1, R23 ;  /* 0x000000010b094824 */ /* 0x000fe200078e0217 */
[----:B------:R-:W-:Y:S01]  /*05c0*/  @P5 LEA R32, P1, R16, c[0x0][0x190], 0x1 ;  /* 0x0000640010205a11 */ /* 0x000fe200078208ff */
[----:B------:R-:W-:-:S03]  /*05d0*/  @P5 IMAD.IADD R17, R17, 0x1, R19 ;  /* 0x0000000111115824 */ /* 0x000fc600078e0213 */
[----:B------:R-:W-:Y:S02]  /*05e0*/  @P4 LEA.HI.X R39, R10, c[0x0][0x194], R9, 0x1, P6 ;  /* 0x000065000a274a11 */ /* 0x000fe400030f0c09 */
[----:B------:R-:W-:Y:S01]  /*05f0*/  CS2R R8, SRZ ;  /* 0x0000000000087805 */ /* 0x000fe2000001ff00 */
[----:B------:R-:W-:Y:S01]  /*0600*/  CS2R R10, SRZ ;  /* 0x00000000000a7805 */ /* 0x000fe2000001ff00 */
[----:B------:R-:W-:Y:S01]  /*0610*/  @P5 LEA.HI.X R33, R16, c[0x0][0x194], R17, 0x1, P1 ;  /* 0x0000650010215a11 */ /* 0x000fe200008f0c11 */
[----:B------:R-:W-:Y:S01]  /*0620*/  CS2R R18, SRZ ;  /* 0x0000000000127805 */ /* 0x000fe2000001ff00 */
[----:B------:R-:W-:Y:S01]  /*0630*/  CS2R R16, SRZ ;  /* 0x0000000000107805 */ /* 0x000fe2000001ff00 */
[----:B------:R-:W-:Y:S01]  /*0640*/  CS2R R20, SRZ ;  /* 0x0000000000147805 */ /* 0x000fe2000001ff00 */
[----:B------:R-:W-:Y:S01]  /*0650*/  CS2R R22, SRZ ;  /* 0x0000000000167805 */ /* 0x000fe2000001ff00 */
[----:B------:R0:W2:Y:S04]  /*0660*/  @P4 LDG.E.128 R8, [R36.64] ;  /* 0x0000000424084981 */ /* 0x0000a8000c1e1d00 */
[----:B------:R-:W3:Y:S04]  /*0670*/  @P4 LDG.E.128 R12, [R38.64] ;  /* 0x00000004260c4981 */ /* 0x000ee8000c1e1d00 */
[----:B------:R1:W4:Y:S04]  /*0680*/  @P5 LDG.E.128 R16, [R30.64] ;  /* 0x000000041e105981 */ /* 0x000328000c1e1d00 */
[----:B------:R2:W4:Y:S01]  /*0690*/  @P5 LDG.E.128 R20, [R32.64] ;  /* 0x0000000420145981 */ /* 0x000522000c1e1d00 */
[----:B------:R-:W-:-:S04]  /*06a0*/  ISETP.GT.AND P1, PT, R4, 0x3f, PT ;  /* 0x0000003f0400780c */ /* 0x000fc80003f24270 */
[----:B------:R-:W-:-:S13]  /*06b0*/  ISETP.GE.OR P4, PT, R4, R41, P1 ;  /* 0x000000290400720c */ /* 0x000fda0000f86670 */
[----:B0-----:R-:W-:Y:S02]  /*06c0*/  @!P4 SHF.R.S32.HI R37, RZ, 0x1f, R7 ;  /* 0x0000001fff25c819 */ /* 0x001fe40000011407 */
[--C-:B------:R-:W-:Y:S02]  /*06d0*/  @!P4 SHF.R.S32.HI R36, RZ, 0x1f, R4.reuse ;  /* 0x0000001fff24c819 */ /* 0x100fe40000011404 */
[----:B------:R-:W-:-:S04]  /*06e0*/  @!P4 IADD3 R28, P5, P6, R28, R7, R4 ;  /* 0x000000071c1cc210 */ /* 0x000fc80007ebe004 */
[----:B------:R-:W-:Y:S01]  /*06f0*/  @!P4 IADD3.X R29, R29, R37, R36, P5, P6 ;  /* 0x000000251d1dc210 */ /* 0x000fe20002fec424 */
[----:B------:R-:W-:Y:S01]  /*0700*/  @!P4 IMAD R37, R25, c[0x0][0x1e0], RZ ;  /* 0x000078001925ca24 */ /* 0x000fe200078e02ff */
[----:B------:R-:W-:-:S03]  /*0710*/  MOV R36, 0x7f800000 ;  /* 0x7f80000000247802 */ /* 0x000fc60000000f00 */
[C---:B------:R-:W-:Y:S02]  /*0720*/  @!P4 IMAD R37, R6.reuse, c[0x0][0x1e4], R37 ;  /* 0x000079000625ca24 */ /* 0x040fe400078e0225 */
[----:B------:R-:W-:-:S04]  /*0730*/  @!P4 IMAD.WIDE.U32 R28, R6, c[0x0][0x1e0], R28 ;  /* 0x00007800061cca25 */ /* 0x000fc800078e001c */
[----:B-1----:R-:W-:Y:S01]  /*0740*/  @!P4 IMAD.MOV.U32 R30, RZ, RZ, R28 ;  /* 0x000000ffff1ec224 */ /* 0x002fe200078e001c */
[----:B------:R-:W-:Y:S01]  /*0750*/  @!P4 IADD3 R31, R29, R37, RZ ;  /* 0x000000251d1fc210 */ /* 0x000fe20007ffe0ff */
[----:B------:R-:W-:-:S04]  /*0760*/  @!P4 IMAD R29, R27, c[0x0][0x1e8], RZ ;  /* 0x00007a001b1dca24 */ /* 0x000fc800078e02ff */
[C---:B------:R-:W-:Y:S02]  /*0770*/  @!P4 IMAD R29, R34.reuse, c[0x0][0x1ec], R29 ;  /* 0x00007b00221dca24 */ /* 0x040fe400078e021d */
[----:B------:R-:W-:-:S04]  /*0780*/  @!P4 IMAD.WIDE.U32 R30, R34, c[0x0][0x1e8], R30 ;  /* 0x00007a00221eca25 */ /* 0x000fc800078e001e */
[----:B------:R-:W-:Y:S01]  /*0790*/  @!P4 IMAD.IADD R29, R31, 0x1, R29 ;  /* 0x000000011f1dc824 */ /* 0x000fe200078e021d */
[----:B------:R-:W-:-:S04]  /*07a0*/  @!P4 LEA R28, P5, R30, c[0x0][0x1d8], 0x2 ;  /* 0x000076001e1cca11 */ /* 0x000fc800078a10ff */
[----:B------:R-:W-:-:S05]  /*07b0*/  @!P4 LEA.HI.X R29, R30, c[0x0][0x1dc], R29, 0x2, P5 ;  /* 0x000077001e1dca11 */ /* 0x000fca00028f141d */
[----:B------:R0:W5:Y:S01]  /*07c0*/  @!P4 LDG.E R36, [R28.64] ;  /* 0x000000041c24c981 */ /* 0x000162000c1e1900 */
[----:B------:R-:W-:Y:S01]  /*07d0*/  @P0 IMAD R35, R0, 0x40, R35 ;  /* 0x0000004000230824 */ /* 0x000fe200078e0223 */
[----:B------:R-:W-:Y:S01]  /*07e0*/  BSSY B0, `(.L_x_888) ;  /* 0x0000060000007945 */ /* 0x000fe20003800000 */
[C---:B--2---:R-:W-:Y:S01]  /*07f0*/  LOP3.LUT R32, R8.reuse, 0xffff0000, RZ, 0xc0, !PT ;  /* 0xffff000008207812 */ /* 0x044fe200078ec0ff */
[----:B------:R-:W-:Y:S01]  /*0800*/  IMAD.U32 R30, R8, 0x10000, RZ ;  /* 0x00010000081e7824 */ /* 0x000fe200078e00ff */
[C---:B------:R-:W-:Y:S01]  /*0810*/  LOP3.LUT R31, R9.reuse, 0xffff0000, RZ, 0xc0, !PT ;  /* 0xffff0000091f7812 */ /* 0x040fe200078ec0ff */
[----:B------:R-:W-:Y:S01]  /*0820*/  IMAD.U32 R8, R9, 0x10000, RZ ;  /* 0x0001000009087824 */ /* 0x000fe200078e00ff */
[C---:B---3--:R-:W-:Y:S01]  /*0830*/  LOP3.LUT R41, R12.reuse, 0xffff0000, RZ, 0xc0, !PT ;  /* 0xffff00000c297812 */ /* 0x048fe200078ec0ff */
[----:B------:R-:W-:Y:S01]  /*0840*/  IMAD.U32 R37, R12, 0x10000, RZ ;  /* 0x000100000c257824 */ /* 0x000fe200078e00ff */
[----:B0-----:R-:W-:Y:S01]  /*0850*/  SHF.L.U32 R29, R13, 0x10, RZ ;  /* 0x000000100d1d7819 */ /* 0x001fe200000006ff */
[----:B------:R-:W-:Y:S01]  /*0860*/  IMAD.U32 R28, R14, 0x10000, RZ ;  /* 0x000100000e1c7824 */ /* 0x000fe200078e00ff */
[----:B----4-:R-:W-:Y:S01]  /*0870*/  LOP3.LUT R39, R16, 0xffff0000, RZ, 0xc0, !PT ;  /* 0xffff000010277812 */ /* 0x010fe200078ec0ff */
[----:B------:R-:W-:Y:S01]  /*0880*/  FMUL.FTZ R32, R32, R41 ;  /* 0x0000002920207220 */ /* 0x000fe20000410000 */
[----:B------:R-:W-:-:S02]  /*0890*/  SHF.L.U32 R16, R16, 0x10, RZ ;  /* 0x0000001010107819 */ /* 0x000fc400000006ff */
[C---:B------:R-:W-:Y:S01]  /*08a0*/  LOP3.LUT R42, R20.reuse, 0xffff0000, RZ, 0xc0, !PT ;  /* 0xffff0000142a7812 */ /* 0x040fe200078ec0ff */
[----:B------:R-:W-:Y:S01]  /*08b0*/  IMAD.U32 R41, R20, 0x10000, RZ ;  /* 0x0001000014297824 */ /* 0x000fe200078e00ff */
[----:B------:R-:W-:Y:S01]  /*08c0*/  LOP3.LUT R38, R13, 0xffff0000, RZ, 0xc0, !PT ;  /* 0xffff00000d267812 */ /* 0x000fe200078ec0ff */
[----:B------:R-:W-:Y:S01]  /*08d0*/  FFMA.FTZ R30, R30, R37, R32 ;  /* 0x000000251e1e7223 */ /* 0x000fe20000010020 */
[----:B------:R-:W-:Y:S01]  /*08e0*/  LOP3.LUT R12, R15, 0xffff0000, RZ, 0xc0, !PT ;  /* 0xffff00000f0c7812 */ /* 0x000fe200078ec0ff */
[----:B------:R-:W-:Y:S01]  /*08f0*/  FMUL.FTZ R39, R39, R42 ;  /* 0x0000002a27277220 */ /* 0x000fe20000410000 */
[----:B------:R-:W-:Y:S01]  /*0900*/  SHF.L.U32 R20, R21, 0x10, RZ ;  /* 0x0000001015147819 */ /* 0x000fe200000006ff */
[----:B------:R-:W-:Y:S01]  /*0910*/  IMAD.U32 R13, R15, 0x10000, RZ ;  /* 0x000100000f0d7824 */ /* 0x000fe200078e00ff */
[----:B------:R-:W-:Y:S01]  /*0920*/  SHF.L.U32 R9, R10, 0x10, RZ ;  /* 0x000000100a097819 */ /* 0x000fe200000006ff */
[C---:B------:R-:W-:Y:S01]  /*0930*/  IMAD.U32 R15, R17.reuse, 0x10000, RZ ;  /* 0x00010000110f7824 */ /* 0x040fe200078e00ff */
[----:B------:R-:W-:Y:S01]  /*0940*/  LOP3.LUT R17, R17, 0xffff0000, RZ, 0xc0, !PT ;  /* 0xffff000011117812 */ /* 0x000fe200078ec0ff */
[----:B------:R-:W-:Y:S01]  /*0950*/  FFMA.FTZ R39, R16, R41, R39 ;  /* 0x0000002910277223 */ /* 0x000fe20000010027 */
[----:B------:R-:W-:Y:S01]  /*0960*/  LOP3.LUT R16, R21, 0xffff0000, RZ, 0xc0, !PT ;  /* 0xffff000015107812 */ /* 0x000fe200078ec0ff */
[----:B------:R-:W-:Y:S01]  /*0970*/  FFMA.FTZ R8, R8, R29, R30 ;  /* 0x0000001d08087223 */ /* 0x000fe2000001001e */
[----:B------:R-:W-:Y:S01]  /*0980*/  LOP3.LUT R33, R10, 0xffff0000, RZ, 0xc0, !PT ;  /* 0xffff00000a217812 */ /* 0x000fe200078ec0ff */
[----:B------:R-:W-:Y:S01]  /*0990*/  FFMA.FTZ R20, R15, R20, R39 ;  /* 0x000000140f147223 */ /* 0x000fe20000010027 */
[----:B------:R-:W-:Y:S01]  /*09a0*/  LOP3.LUT R14, R14, 0xffff0000, RZ, 0xc0, !PT ;  /* 0xffff00000e0e7812 */ /* 0x000fe200078ec0ff */
[----:B------:R-:W-:-:S02]  /*09b0*/  FFMA.FTZ R31, R31, R38, R8 ;  /* 0x000000261f1f7223 */ /* 0x000fc40000010008 */
[C---:B------:R-:W-:Y:S01]  /*09c0*/  IMAD.U32 R8, R18.reuse, 0x10000, RZ ;  /* 0x0001000012087824 */ /* 0x040fe200078e00ff */
[----:B------:R-:W-:Y:S01]  /*09d0*/  LOP3.LUT R18, R18, 0xffff0000, RZ, 0xc0, !PT ;  /* 0xffff000012127812 */ /* 0x000fe200078ec0ff */
[C---:B------:R-:W-:Y:S02]  /*09e0*/  IMAD.U32 R15, R22.reuse, 0x10000, RZ ;  /* 0x00010000160f7824 */ /* 0x040fe400078e00ff */
[----:B------:R-:W-:Y:S02]  /*09f0*/  FFMA.FTZ R16, R17, R16, R20 ;  /* 0x0000001011107223 */ /* 0x000fe40000010014 */
[----:B------:R-:W-:Y:S01]  /*0a00*/  FFMA.FTZ R28, R9, R28, R31 ;  /* 0x0000001c091c7223 */ /* 0x000fe2000001001f */
[----:B------:R-:W-:Y:S01]  /*0a10*/  LOP3.LUT R9, R22, 0xffff0000, RZ, 0xc0, !PT ;  /* 0xffff000016097812 */ /* 0x000fe200078ec0ff */
[----:B------:R-:W-:Y:S01]  /*0a20*/  FFMA.FTZ R16, R8, R15, R16 ;  /* 0x0000000f08107223 */ /* 0x000fe20000010010 */
[----:B------:R-:W-:Y:S01]  /*0a30*/  SHF.L.U32 R8, R19, 0x10, RZ ;  /* 0x0000001013087819 */ /* 0x000fe200000006ff */
[C---:B------:R-:W-:Y:S01]  /*0a40*/  IMAD.U32 R10, R11.reuse, 0x10000, RZ ;  /* 0x000100000b0a7824 */ /* 0x040fe200078e00ff */
[----:B------:R-:W-:Y:S01]  /*0a50*/  LOP3.LUT R11, R11, 0xffff0000, RZ, 0xc0, !PT ;  /* 0xffff00000b0b7812 */ /* 0x000fe200078ec0ff */
[----:B------:R-:W-:Y:S01]  /*0a60*/  FFMA.FTZ R14, R33, R14, R28 ;  /* 0x0000000e210e7223 */ /* 0x000fe2000001001c */
[----:B------:R-:W-:Y:S01]  /*0a70*/  LOP3.LUT R19, R19, 0xffff0000, RZ, 0xc0, !PT ;  /* 0xffff000013137812 */ /* 0x000fe200078ec0ff */
[----:B------:R-:W-:-:S02]  /*0a80*/  IMAD.U32 R15, R23, 0x10000, RZ ;  /* 0x00010000170f7824 */ /* 0x000fc400078e00ff */
[----:B------:R-:W-:Y:S02]  /*0a90*/  FFMA.FTZ R9, R18, R9, R16 ;  /* 0x0000000912097223 */ /* 0x000fe40000010010 */
[----:B------:R-:W-:Y:S01]  /*0aa0*/  FFMA.FTZ R13, R10, R13, R14 ;  /* 0x0000000d0a0d7223 */ /* 0x000fe2000001000e */
[----:B------:R-:W-:Y:S01]  /*0ab0*/  LOP3.LUT R10, R23, 0xffff0000, RZ, 0xc0, !PT ;  /* 0xffff0000170a7812 */ /* 0x000fe200078ec0ff */
[----:B------:R-:W-:Y:S02]  /*0ac0*/  FFMA.FTZ R8, R8, R15, R9 ;  /* 0x0000000f08087223 */ /* 0x000fe40000010009 */
[----:B------:R-:W-:Y:S02]  /*0ad0*/  FFMA.FTZ R12, R11, R12, R13 ;  /* 0x0000000c0b0c7223 */ /* 0x000fe4000001000d */
[----:B------:R-:W-:-:S03]  /*0ae0*/  FFMA.FTZ R19, R19, R10, R8 ;  /* 0x0000000a13137223 */ /* 0x000fc60000010008 */
[----:B------:R-:W0:Y:S04]  /*0af0*/  SHFL.BFLY PT, R9, R12, 0x4, 0x1f ;  /* 0x0c801f000c097f89 */ /* 0x000e2800000e0000 */
[----:B------:R-:W1:Y:S01]  /*0b00*/  SHFL.BFLY PT, R8, R19, 0x4, 0x1f ;  /* 0x0c801f0013087f89 */ /* 0x000e6200000e0000 */
[----:B0-----:R-:W-:Y:S02]  /*0b10*/  FADD.FTZ R13, R12, R9 ;  /* 0x000000090c0d7221 */ /* 0x001fe40000010000 */
[----:B-1----:R-:W-:-:S03]  /*0b20*/  FADD.FTZ R9, R19, R8 ;  /* 0x0000000813097221 */ /* 0x002fc60000010000 */
[----:B------:R-:W0:Y:S01]  /*0b30*/  SHFL.BFLY PT, R14, R13, 0x2, 0x1f ;  /* 0x0c401f000d0e7f89 */ /* 0x000e2200000e0000 */
[----:B------:R-:W-:-:S03]  /*0b40*/  @P0 SHF.R.S32.HI R8, RZ, 0x1f, R35 ;  /* 0x0000001fff080819 */ /* 0x000fc60000011423 */
[----:B------:R-:W1:Y:S01]  /*0b50*/  SHFL.BFLY PT, R10, R9, 0x2, 0x1f ;  /* 0x0c401f00090a7f89 */ /* 0x000e6200000e0000 */
[----:B------:R-:W-:Y:S01]  /*0b60*/  @P0 LEA.HI R8, R8, R35, RZ, 0x6 ;  /* 0x0000002308080211 */ /* 0x000fe200078f30ff */
[----:B0-----:R-:W-:Y:S01]  /*0b70*/  FADD.FTZ R14, R13, R14 ;  /* 0x0000000e0d0e7221 */ /* 0x001fe20000010000 */
[----:B------:R-:W-:Y:S01]  /*0b80*/  SHF.L.U32 R13, R4, 0x2, RZ ;  /* 0x00000002040d7819 */ /* 0x000fe200000006ff */
[----:B-1----:R-:W-:Y:S01]  /*0b90*/  FADD.FTZ R11, R9, R10 ;  /* 0x0000000a090b7221 */ /* 0x002fe20000010000 */
[----:B------:R-:W-:Y:S01]  /*0ba0*/  HFMA2.MMA R10, -RZ, RZ, 0, 0 ;  /* 0x00000000ff0a7435 */ /* 0x000fe200000001ff */
[----:B------:R-:W-:Y:S01]  /*0bb0*/  IMAD.SHL.U32 R9, R5, 0x1000, RZ ;  /* 0x0000100005097824 */ /* 0x000fe200078e00ff */
[----:B------:R-:W0:Y:S04]  /*0bc0*/  SHFL.BFLY PT, R15, R14, 0x1, 0x1f ;  /* 0x0c201f000e0f7f89 */ /* 0x000e2800000e0000 */
[----:B------:R-:W-:Y:S01]  /*0bd0*/  @P0 LOP3.LUT R10, R8, 0xffffffc0, RZ, 0xc0, !PT ;  /* 0xffffffc0080a0812 */ /* 0x000fe200078ec0ff */
[----:B------:R-:W1:Y:S04]  /*0be0*/  SHFL.BFLY PT, R12, R11, 0x1, 0x1f ;  /* 0x0c201f000b0c7f89 */ /* 0x000e6800000e0000 */
[----:B------:R-:W-:-:S05]  /*0bf0*/  IMAD.SHL.U32 R8, R10, 0x40, RZ ;  /* 0x000000400a087824 */ /* 0x000fca00078e00ff */
[----:B------:R-:W-:Y:S02]  /*0c00*/  SHF.R.S32.HI R16, RZ, 0x1f, R8 ;  /* 0x0000001fff107819 */ /* 0x000fe40000011408 */
[--C-:B------:R-:W-:Y:S02]  /*0c10*/  IADD3 R8, P0, P4, R8, R13, R9.reuse ;  /* 0x0000000d08087210 */ /* 0x100fe40007c1e009 */
[----:B------:R-:W-:Y:S02]  /*0c20*/  SHF.R.S32.HI R9, RZ, 0x1f, R9 ;  /* 0x0000001fff097819 */ /* 0x000fe40000011409 */
[----:B------:R-:W-:-:S04]  /*0c30*/  SHF.R.S32.HI R13, RZ, 0x1f, R13 ;  /* 0x0000001fff0d7819 */ /* 0x000fc8000001140d */
[----:B------:R-:W-:Y:S01]  /*0c40*/  IADD3.X R9, R16, R13, R9, P0, P4 ;  /* 0x0000000d10097210 */ /* 0x000fe200007e8409 */
[----:B------:R-:W-:Y:S01]  /*0c50*/  IMAD R13, R25, c[0x0][0x220], RZ ;  /* 0x00008800190d7a24 */ /* 0x000fe200078e02ff */
[----:B------:R-:W-:Y:S01]  /*0c60*/  ISETP.NE.AND P0, PT, R40, RZ, PT ;  /* 0x000000ff2800720c */ /* 0x000fe20003f05270 */
[----:B0-----:R-:W-:Y:S02]  /*0c70*/  FADD.FTZ R16, R14, R15 ;  /* 0x0000000f0e107221 */ /* 0x001fe40000010000 */
[C---:B------:R-:W-:Y:S02]  /*0c80*/  IMAD R17, R6.reuse, c[0x0][0x224], R13 ;  /* 0x0000890006117a24 */ /* 0x040fe400078e020d */
[----:B------:R-:W-:-:S04]  /*0c90*/  IMAD.WIDE.U32 R8, R6, c[0x0][0x220], R8 ;  /* 0x0000880006087a25 */ /* 0x000fc800078e0008 */
[----:B-1----:R-:W-:-:S04]  /*0ca0*/  FADD.FTZ R15, R11, R12 ;  /* 0x0000000c0b0f7221 */ /* 0x002fc80000010000 */
[----:B------:R-:W-:Y:S05]  /*0cb0*/  @P0 BRA `(.L_x_889) ;  /* 0x0000012000000947 */ /* 0x000fea0003800000 */
[----:B------:R-:W-:Y:S01]  /*0cc0*/  SHF.R.S32.HI R14, RZ, 0x1f, R10 ;  /* 0x0000001fff0e7819 */ /* 0x000fe2000001140a */
[----:B------:R-:W-:Y:S01]  /*0cd0*/  IMAD R11, R25, c[0x0][0x1c8], RZ ;  /* 0x00007200190b7a24 */ /* 0x000fe200078e02ff */
[----:B------:R-:W-:-:S03]  /*0ce0*/  IADD3 R12, P0, R7, R10, RZ ;  /* 0x0000000a070c7210 */ /* 0x000fc60007f1e0ff */
[----:B------:R-:W-:Y:S01]  /*0cf0*/  IMAD R11, R6, c[0x0][0x1cc], R11 ;  /* 0x00007300060b7a24 */ /* 0x000fe200078e020b */
[----:B------:R-:W-:-:S05]  /*0d00*/  LEA.HI.X.SX32 R13, R7, R14, 0x1, P0 ;  /* 0x0000000e070d7211 */ /* 0x000fca00000f0eff */
[----:B------:R-:W-:-:S04]  /*0d10*/  IMAD.WIDE.U32 R12, R6, c[0x0][0x1c8], R12 ;  /* 0x00007200060c7a25 */ /* 0x000fc800078e000c */
[----:B------:R-:W-:Y:S02]  /*0d20*/  IMAD.IADD R13, R13, 0x1, R11 ;  /* 0x000000010d0d7824 */ /* 0x000fe400078e020b */
[----:B------:R-:W-:Y:S02]  /*0d30*/  IMAD R11, R27, c[0x0][0x1d0], RZ ;  /* 0x000074001b0b7a24 */ /* 0x000fe400078e02ff */
[----:B------:R-:W-:-:S04]  /*0d40*/  IMAD.WIDE.U32 R12, R34, c[0x0][0x1d0], R12 ;  /* 0x00007400220c7a25 */ /* 0x000fc800078e000c */
[----:B------:R-:W-:Y:S01]  /*0d50*/  IMAD R11, R34, c[0x0][0x1d4], R11 ;  /* 0x00007500220b7a24 */ /* 0x000fe200078e020b */
[----:B------:R-:W-:-:S04]  /*0d60*/  IADD3 R24, P0, R24, R12, RZ ;  /* 0x0000000c18187210 */ /* 0x000fc80007f1e0ff */
[----:B------:R-:W-:Y:S02]  /*0d70*/  IADD3.X R13, R26, R13, R11, P0, !PT ;  /* 0x0000000d1a0d7210 */ /* 0x000fe400007fe40b */
[C---:B------:R-:W-:Y:S02]  /*0d80*/  LEA R12, P0, R24.reuse, c[0x0][0x1b0], 0x2 ;  /* 0x00006c00180c7a11 */ /* 0x040fe400078010ff */
[----:B------:R-:W-:Y:S02]  /*0d90*/  FSEL R11, R15, RZ, !P3 ;  /* 0x000000ff0f0b7208 */ /* 0x000fe40005800000 */
[----:B------:R-:W-:Y:S02]  /*0da0*/  LEA.HI.X R13, R24, c[0x0][0x1b4], R13, 0x2, P0 ;  /* 0x00006d00180d7a11 */ /* 0x000fe400000f140d */
[----:B------:R-:W-:-:S03]  /*0db0*/  FSEL R15, R16, RZ, !P2 ;  /* 0x000000ff100f7208 */ /* 0x000fc60005000000 */
[----:B------:R0:W-:Y:S04]  /*0dc0*/  STG.E [R12.64], R11 ;  /* 0x0000000b0c007986 */ /* 0x0001e8000c101904 */
[----:B------:R0:W-:Y:S02]  /*0dd0*/  STG.E [R12.64+0x80], R15 ;  /* 0x0000800f0c007986 */ /* 0x0001e4000c101904 */
.L_x_889:
[----:B------:R-:W-:Y:S05]  /*0de0*/  BSYNC B0 ;  /* 0x0000000000007941 */ /* 0x000fea0003800000 */
.L_x_888:
[----:B------:R-:W-:Y:S01]  /*0df0*/  IADD3 R2, R2, 0x3f, RZ ;  /* 0x0000003f02027810 */ /* 0x000fe20007ffe0ff */
[----:B0-----:R-:W-:Y:S01]  /*0e00*/  IMAD R13, R27, c[0x0][0x228], RZ ;  /* 0x00008a001b0d7a24 */ /* 0x001fe200078e02ff */
[----:B------:R-:W-:Y:S01]  /*0e10*/  IADD3 R9, R9, R17, RZ ;  /* 0x0000001109097210 */ /* 0x000fe20007ffe0ff */
[----:B------:R-:W-:Y:S01]  /*0e20*/  BSSY B0, `(.L_x_890) ;  /* 0x0000022000007945 */ /* 0x000fe20003800000 */
[----:B------:R-:W-:Y:S01]  /*0e30*/  SHF.R.S32.HI R11, RZ, 0x1f, R2 ;  /* 0x0000001fff0b7819 */ /* 0x000fe20000011402 */
[C---:B------:R-:W-:Y:S01]  /*0e40*/  IMAD R13, R34.reuse, c[0x0][0x22c], R13 ;  /* 0x00008b00220d7a24 */ /* 0x040fe200078e020d */
[----:B------:R-:W-:Y:S01]  /*0e50*/  ISETP.NE.U32.AND P0, PT, RZ, c[0x0][0x238], PT ;  /* 0x00008e00ff007a0c */ /* 0x000fe20003f05070 */
[----:B------:R-:W-:Y:S01]  /*0e60*/  IMAD.WIDE.U32 R8, R34, c[0x0][0x228], R8 ;  /* 0x00008a0022087a25 */ /* 0x000fe200078e0008 */
[----:B------:R-:W-:-:S02]  /*0e70*/  LEA.HI R11, R11, R2, RZ, 0x6 ;  /* 0x000000020b0b7211 */ /* 0x000fc400078f30ff */
[----:B------:R-:W-:Y:S02]  /*0e80*/  ISETP.NE.AND.EX P0, PT, RZ, c[0x0][0x23c], PT, P0 ;  /* 0x00008f00ff007a0c */ /* 0x000fe40003f05300 */
[----:B------:R-:W-:Y:S02]  /*0e90*/  LOP3.LUT R2, R11, 0xffffffc0, RZ, 0xc0, !PT ;  /* 0xffffffc00b027812 */ /* 0x000fe400078ec0ff */
[----:B------:R-:W-:Y:S02]  /*0ea0*/  IADD3 R9, R9, R13, RZ ;  /* 0x0000000d09097210 */ /* 0x000fe40007ffe0ff */
[----:B------:R-:W-:Y:S01]  /*0eb0*/  LEA R12, P2, R8, c[0x0][0x208], 0x2 ;  /* 0x00008200080c7a11 */ /* 0x000fe200078410ff */
[----:B------:R-:W-:Y:S01]  /*0ec0*/  IMAD.IADD R11, R2, 0x1, -R7 ;  /* 0x00000001020b7824 */ /* 0x000fe200078e0a07 */
[----:B------:R-:W-:Y:S02]  /*0ed0*/  ISETP.NE.OR P0, PT, R4, RZ, !P0 ;  /* 0x000000ff0400720c */ /* 0x000fe40004705670 */
[----:B------:R-:W-:-:S02]  /*0ee0*/  LEA.HI.X R13, R8, c[0x0][0x20c], R9, 0x2, P2 ;  /* 0x00008300080d7a11 */ /* 0x000fc400010f1409 */
[----:B------:R-:W-:-:S13]  /*0ef0*/  ISETP.GE.OR P1, PT, R4, R11, P1 ;  /* 0x0000000b0400720c */ /* 0x000fda0000f26670 */
[----:B------:R-:W-:Y:S05]  /*0f00*/  @P1 BRA `(.L_x_891) ;  /* 0x0000013000001947 */ /* 0x000fea0003800000 */
[----:B------:R-:W-:Y:S01]  /*0f10*/  SHF.R.S32.HI R2, RZ, 0x1f, R7 ;  /* 0x0000001fff027819 */ /* 0x000fe20000011407 */
[----:B------:R-:W-:Y:S01]  /*0f20*/  IMAD R25, R25, c[0x0][0x1f8], RZ ;  /* 0x00007e0019197a24 */ /* 0x000fe200078e02ff */
[--C-:B------:R-:W-:Y:S01]  /*0f30*/  IADD3 R8, P1, P2, R10, R7, R4.reuse ;  /* 0x000000070a087210 */ /* 0x100fe20007a3e004 */
[----:B------:R-:W-:Y:S01]  /*0f40*/  IMAD R27, R27, c[0x0][0x200], RZ ;  /* 0x000080001b1b7a24 */ /* 0x000fe200078e02ff */
[----:B------:R-:W-:Y:S01]  /*0f50*/  SHF.R.S32.HI R7, RZ, 0x1f, R4 ;  /* 0x0000001fff077819 */ /* 0x000fe20000011404 */
[----:B------:R-:W-:Y:S01]  /*0f60*/  IMAD R25, R6, c[0x0][0x1fc], R25 ;  /* 0x00007f0006197a24 */ /* 0x000fe200078e0219 */
[----:B------:R-:W-:-:S04]  /*0f70*/  SHF.R.S32.HI R10, RZ, 0x1f, R10 ;  /* 0x0000001fff0a7819 */ /* 0x000fc8000001140a */
[----:B------:R-:W-:Y:S01]  /*0f80*/  IADD3.X R9, R10, R2, R7, P1, P2 ;  /* 0x000000020a097210 */ /* 0x000fe20000fe4407 */
[----:B------:R-:W-:Y:S01]  /*0f90*/  IMAD R7, R34, c[0x0][0x204], R27 ;  /* 0x0000810022077a24 */ /* 0x000fe200078e021b */
[C---:B-----5:R-:W-:Y:S01]  /*0fa0*/  FSETP.NEU.FTZ.AND P1, PT, R36.reuse, -INF , PT ;  /* 0xff8000002400780b */ /* 0x060fe20003f3d000 */
[----:B------:R-:W-:Y:S02]  /*0fb0*/  FMUL.FTZ R2, R36, 1.4426950216293334961 ;  /* 0x3fb8aa3b24027820 */ /* 0x000fe40000410000 */
[----:B------:R-:W-:-:S04]  /*0fc0*/  IMAD.WIDE.U32 R8, R6, c[0x0][0x1f8], R8 ;  /* 0x00007e0006087a25 */ /* 0x000fc800078e0008 */
[----:B------:R-:W-:-:S04]  /*0fd0*/  IMAD.IADD R9, R9, 0x1, R25 ;  /* 0x0000000109097824 */ /* 0x000fc800078e0219 */
[----:B------:R-:W-:-:S05]  /*0fe0*/  IMAD.WIDE.U32 R34, R34, c[0x0][0x200], R8 ;  /* 0x0000800022227a25 */ /* 0x000fca00078e0008 */
[----:B------:R-:W-:Y:S02]  /*0ff0*/  IADD3 R7, R35, R7, RZ ;  /* 0x0000000723077210 */ /* 0x000fe40007ffe0ff */
[----:B------:R-:W-:-:S04]  /*1000*/  LEA R8, P2, R34, c[0x0][0x1f0], 0x2 ;  /* 0x00007c0022087a11 */ /* 0x000fc800078410ff */
[----:B------:R-:W-:Y:S02]  /*1010*/  LEA.HI.X R9, R34, c[0x0][0x1f4], R7, 0x2, P2 ;  /* 0x00007d0022097a11 */ /* 0x000fe400010f1407 */
[----:B------:R-:W-:-:S05]  /*1020*/  FSEL R7, R2, RZ, P1 ;  /* 0x000000ff02077208 */ /* 0x000fca0000800000 */
[----:B------:R0:W-:Y:S02]  /*1030*/  STG.E [R8.64], R7 ;  /* 0x0000000708007986 */ /* 0x0001e4000c101904 */
.L_x_891:
[----:B------:R-:W-:Y:S05]  /*1040*/  BSYNC B0 ;  /* 0x0000000000007941 */ /* 0x000fea0003800000 */
.L_x_890:
[----:B------:R1:W-:Y:S04]  /*1050*/  STG.E.128 [R12.64], RZ ;  /* 0x000000ff0c007986 */ /* 0x0003e8000c101d04 */
[----:B------:R1:W-:Y:S04]  /*1060*/  STG.E.128 [R12.64+0x1000], RZ ;  /* 0x001000ff0c007986 */ /* 0x0003e8000c101d04 */
[----:B------:R1:W-:Y:S04]  /*1070*/  STG.E.128 [R12.64+0x2000], RZ ;  /* 0x002000ff0c007986 */ /* 0x0003e8000c101d04 */
[----:B------:R1:W-:Y:S01]  /*1080*/  STG.E.128 [R12.64+0x3000], RZ ;  /* 0x003000ff0c007986 */ /* 0x0003e2000c101d04 */
[----:B------:R-:W-:Y:S05]  /*1090*/  @P0 EXIT ;  /* 0x000000000000094d */ /* 0x000fea0003800000 */
[----:B------:R-:W-:-:S04]  /*10a0*/  IMAD R5, R5, c[0x0][0x230], R0 ;  /* 0x00008c0005057a24 */ /* 0x000fc800078e0200 */
[----:B------:R-:W-:-:S04]  /*10b0*/  IMAD R2, R5, c[0x0][0x170], R6 ;  /* 0x00005c0005027a24 */ /* 0x000fc800078e0206 */
[----:B------:R-:W-:-:S05]  /*10c0*/  IMAD.WIDE R2, R2, R3, c[0x0][0x238] ;  /* 0x00008e0002027625 */ /* 0x000fca00078e0203 */
[----:B------:R-:W-:Y:S01]  /*10d0*/  STG.E [R2.64], RZ ;  /* 0x000000ff02007986 */ /* 0x000fe2000c101904 */
[----:B------:R-:W-:Y:S05]  /*10e0*/  EXIT ;  /* 0x000000000000794d */ /* 0x000fea0003800000 */
.L_x_892:
        /* <DEDUP_REMOVED lines=9> */
.L_x_1824:


//--------------------- .text._ZN7cutlass13device_kernelIN5flash19enable_sm80_to_sm89INS1_16FlashAttnBwdSm80INS1_25CollectiveMainloopBwdSm80ILi2ELi2EN4cute5tupleIJNS5_1CILi128EEES8_NS7_ILi64EEEEEENS_10bfloat16_tEfNS_4arch4Sm80ELb0ELb0ELb0ELb0ELb0ELb0ELb0ELb0ELi2ELi4ELi4ELi4ELb0EEENS1_21CollectiveEpilogueBwdISA_SB_SD_Li256ELb0ELb0ELi2EEENS1_19SingleTileSchedulerILb0ELb0ELb0ELi128EEEEEEEEEvNT_6ParamsE --------------------------
	.section	.text._ZN7cutlass13device_kernelIN5flash19enable_sm80_to_sm89INS1_16FlashAttnBwdSm80INS1_25CollectiveMainloopBwdSm80ILi2ELi2EN4cute5tupleIJNS5_1CILi128EEES8_NS7_ILi64EEEEEENS_10bfloat16_tEfNS_4arch4Sm80ELb0ELb0ELb0ELb0ELb0ELb0ELb0ELb0ELi2ELi4ELi4ELi4ELb0EEENS1_21CollectiveEpilogueBwdISA_SB_SD_Li256ELb0ELb0ELi2EEENS1_19SingleTileSchedulerILb0ELb0ELb0ELi128EEEEEEEEEvNT_6ParamsE,"ax",@progbits
	.sectioninfo	@"SHI_REGISTERS=255"
	.align	128
.text._ZN7cutlass13device_kernelIN5flash19enable_sm80_to_sm89INS1_16FlashAttnBwdSm80INS1_25CollectiveMainloopBwdSm80ILi2ELi2EN4cute5tupleIJNS5_1CILi128EEES8_NS7_ILi64EEEEEENS_10bfloat16_tEfNS_4arch4Sm80ELb0ELb0ELb0ELb0ELb0ELb0ELb0ELb0ELi2ELi4ELi4ELi4ELb0EEENS1_21CollectiveEpilogueBwdISA_SB_SD_Li256ELb0ELb0ELi2EEENS1_19SingleTileSchedulerILb0ELb0ELb0ELi128EEEEEEEEEvNT_6ParamsE:
        .type           _ZN7cutlass13device_kernelIN5flash19enable_sm80_to_sm89INS1_16FlashAttnBwdSm80INS1_25CollectiveMainloopBwdSm80ILi2ELi2EN4cute5tupleIJNS5_1CILi128EEES8_NS7_ILi64EEEEEENS_10bfloat16_tEfNS_4arch4Sm80ELb0ELb0ELb0ELb0ELb0ELb0ELb0ELb0ELi2ELi4ELi4ELi4ELb0EEENS1_21CollectiveEpilogueBwdISA_SB_SD_Li256ELb0ELb0ELi2EEENS1_19SingleTileSchedulerILb0ELb0ELb0ELi128EEEEEEEEEvNT_6ParamsE,@function
        .size           _ZN7cutlass13device_kernelIN5flash19enable_sm80_to_sm89INS1_16FlashAttnBwdSm80INS1_25CollectiveMainloopBwdSm80ILi2ELi2EN4cute5tupleIJNS5_1CILi128EEES8_NS7_ILi64EEEEEENS_10bfloat16_tEfNS_4arch4Sm80ELb0ELb0ELb0ELb0ELb0ELb0ELb0ELb0ELi2ELi4ELi4ELi4ELb0EEENS1_21CollectiveEpilogueBwdISA_SB_SD_Li256ELb0ELb0ELi2EEENS1_19SingleTileSchedulerILb0ELb0ELb0ELi128EEEEEEEEEvNT_6ParamsE,(.L_x_1825 - _ZN7cutlass13device_kernelIN5flash19enable_sm80_to_sm89INS1_16FlashAttnBwdSm80INS1_25CollectiveMainloopBwdSm80ILi2ELi2EN4cute5tupleIJNS5_1CILi128EEES8_NS7_ILi64EEEEEENS_10bfloat16_tEfNS_4arch4Sm80ELb0ELb0ELb0ELb0ELb0ELb0ELb0ELb0ELi2ELi4ELi4ELi4ELb0EEENS1_21CollectiveEpilogueBwdISA_SB_SD_Li256ELb0ELb0ELi2EEENS1_19SingleTileSchedulerILb0ELb0ELb0ELi128EEEEEEEEEvNT_6ParamsE)
        .other          _ZN7cutlass13device_kernelIN5flash19enable_sm80_to_sm89INS1_16FlashAttnBwdSm80INS1_25CollectiveMainloopBwdSm80ILi2ELi2EN4cute5tupleIJNS5_1CILi128EEES8_NS7_ILi64EEEEEENS_10bfloat16_tEfNS_4arch4Sm80ELb0ELb0ELb0ELb0ELb0ELb0ELb0ELb0ELi2ELi4ELi4ELi4ELb0EEENS1_21CollectiveEpilogueBwdISA_SB_SD_Li256ELb0ELb0ELi2EEENS1_19SingleTileSchedulerILb0ELb0ELb0ELi128EEEEEEEEEvNT_6ParamsE,@"STO_CUDA_ENTRY STV_DEFAULT"
_ZN7cutlass13device_kernelIN5flash19enable_sm80_to_sm89INS1_16FlashAttnBwdSm80INS1_25CollectiveMainloopBwdSm80ILi2ELi2EN4cute5tupleIJNS5_1CILi128EEES8_NS7_ILi64EEEEEENS_10bfloat16_tEfNS_4arch4Sm80ELb0ELb0ELb0ELb0ELb0ELb0ELb0ELb0ELi2ELi4ELi4ELi4ELb0EEENS1_21CollectiveEpilogueBwdISA_SB_SD_Li256ELb0ELb0ELi2EEENS1_19SingleTileSchedulerILb0ELb0ELb0ELi128EEEEEEEEEvNT_6ParamsE:
[----:B------:R-:W-:Y:S02]  /*0000*/  MOV R1, c[0x0][0x28] ;  /* 0x00000a0000017a02 */ /* 0x000fe40000000f00 */
[----:B------:R-:W1:Y:S02]  /*0010*/  S2UR UR23, SR_CTAID.Z ;  /* 0x00000000001779c3 */ /* 0x000e640000002700 */
[----:B-1----:R-:W-:-:S13]  /*0020*/  ISETP.LE.AND P0, PT, RZ, UR23, PT ;  /* 0x00000017ff007c0c */ /* 0x002fda000bf03270 */
[----:B------:R-:W-:Y:S05]  /*0030*/  @!P0 EXIT ;  /* 0x000000000000894d */ /* 0x000fea0003800000 */
[----:B------:R-:W1:Y:S01]  /*0040*/  S2R R12, SR_TID.X ;  /* 0x00000000000c7919 */ /* 0x000e620000002100 */
[----:B------:R-:W-:Y:S01]  /*0050*/  IMAD.MOV.U32 R0, RZ, RZ, c[0x0][0x248] ;  /* 0x00009200ff007624 */ /* 0x000fe200078e00ff */
[----:B------:R-:W-:Y:S01]  /*0060*/  ULDC.64 UR6, c[0x0][0x188] ;  /* 0x0000620000067ab9 */ /* 0x000fe20000000a00 */
[----:B------:R-:W-:Y:S01]  /*0070*/  IMAD.MOV.U32 R6, RZ, RZ, -0x80 ;  /* 0xffffff80ff067424 */ /* 0x000fe200078e00ff */
[----:B------:R-:W2:Y:S01]  /*0080*/  S2R R5, SR_CTAID.Y ;  /* 0x0000000000057919 */ /* 0x000ea20000002600 */
[----:B------:R-:W-:Y:S01]  /*0090*/  UIMAD.WIDE.U32 UR14, UR23, UR6, URZ ;  /* 0x00000006170e72a5 */ /* 0x000fe2000f8e003f */
[----:B------:R-:W-:Y:S01]  /*00a0*/  ISETP.NE.AND P0, PT, R0, 0x1, PT ;  /* 0x000000010000780c */ /* 0x000fe20003f05270 */
[----:B------:R-:W-:Y:S01]  /*00b0*/  USHF.R.S32.HI UR8, URZ, 0x1f, UR23 ;  /* 0x0000001f3f087899 */ /* 0x000fe20008011417 */
[----:B------:R-:W3:Y:S01]  /*00c0*/  S2R R233, SR_CTAID.X ;  /* 0x0000000000e97919 */ /* 0x000ee20000002500 */
[----:B------:R-:W-:Y:S02]  /*00d0*/  ULDC.64 UR4, c[0x0][0x1e8] ;  /* 0x00007a0000047ab9 */ /* 0x000fe40000000a00 */
[----:B------:R-:W-:-:S02]  /*00e0*/  UIMAD UR6, UR8, UR6, URZ ;  /* 0x00000006080672a4 */ /* 0x000fc4000f8e023f */
[----:B------:R-:W-:Y:S02]  /*00f0*/  UIMAD UR4, UR8, UR4, URZ ;  /* 0x00000004080472a4 */ /* 0x000fe4000f8e023f */
[----:B------:R-:W-:Y:S02]  /*0100*/  UIMAD UR7, UR23, UR7, UR6 ;  /* 0x00000007170772a4 */ /* 0x000fe4000f8e0206 */
[----:B------:R-:W-:Y:S02]  /*0110*/  UIMAD UR6, UR23, UR5, UR4 ;  /* 0x00000005170672a4 */ /* 0x000fe4000f8e0204 */
[----:B------:R-:W-:Y:S02]  /*0120*/  UMOV UR20, 0x6 ;  /* 0x0000000600147882 */ /* 0x000fe40000000000 */
[----:B------:R-:W-:Y:S02]  /*0130*/  ULDC.64 UR4, c[0x0][0x1b8] ;  /* 0x00006e0000047ab9 */ /* 0x000fe40000000a00 */
[----:B------:R-:W-:Y:S01]  /*0140*/  UIMAD UR4, UR8, UR4, URZ ;  /* 0x00000004080472a4 */ /* 0x000fe2000f8e023f */
[----:B-1----:R-:W-:Y:S01]  /*0150*/  SHF.R.S32.HI R16, RZ, 0x1f, R12 ;  /* 0x0000001fff107819 */ /* 0x002fe2000001140c */
[----:B------:R-:W-:Y:S01]  /*0160*/  IMAD.SHL.U32 R240, R12, 0x4, RZ ;  /* 0x000000040cf07824 */ /* 0x000fe200078e00ff */
[----:B------:R-:W-:-:S02]  /*0170*/  ULDC.64 UR26, c[0x0][0x118] ;  /* 0x00004600001a7ab9 */ /* 0x000fc40000000a00 */
[----:B------:R-:W-:Y:S01]  /*0180*/  LEA.HI R238, R16, R12, RZ, 0x3 ;  /* 0x0000000c10ee7211 */ /* 0x000fe200078f18ff */
[----:B--2---:R-:W-:Y:S01]  /*0190*/  @P0 IMAD.HI.U32 R0, R5, c[0x0][0x24c], RZ ;  /* 0x0000930005000a27 */ /* 0x004fe200078e00ff */
[--C-:B------:R-:W-:Y:S01]  /*01a0*/  SHF.R.S32.HI R4, RZ, 0x1f, R5.reuse ;  /* 0x0000001fff047819 */ /* 0x100fe20000011405 */
[----:B------:R-:W-:Y:S01]  /*01b0*/  UIMAD UR4, UR23, UR5, UR4 ;  /* 0x00000005170472a4 */ /* 0x000fe2000f8e0204 */
[----:B------:R-:W-:Y:S01]  /*01c0*/  LOP3.LUT R10, R238, 0xfffffff8, RZ, 0xc0, !PT ;  /* 0xfffffff8ee0a7812 */ /* 0x000fe200078ec0ff */
[----:B------:R-:W-:Y:S01]  /*01d0*/  IMAD.MOV.U32 R8, RZ, RZ, R5 ;  /* 0x000000ffff087224 */ /* 0x000fe200078e0005 */
[----:B------:R-:W-:Y:S01]  /*01e0*/  SHF.R.S32.HI R238, RZ, 0x3, R238 ;  /* 0x00000003ffee7819 */ /* 0x000fe200000114ee */
[----:B---3--:R-:W-:Y:S01]  /*01f0*/  IMAD R6, R233, R6, c[0x0][0x198] ;  /* 0x00006600e9067624 */ /* 0x008fe200078e0206 */
[----:B------:R-:W-:Y:S01]  /*0200*/  @P0 SHF.R.U32.HI R8, RZ, c[0x0][0x250], R0 ;  /* 0x00009400ff080a19 */ /* 0x000fe20000011600 */
[----:B------:R-:W-:Y:S01]  /*0210*/  IMAD.IADD R10, R12, 0x1, -R10 ;  /* 0x000000010c0a7824 */ /* 0x000fe200078e0a0a */
[--C-:B------:R-:W-:Y:S01]  /*0220*/  SHF.R.S32.HI R239, RZ, 0x1f, R238.reuse ;  /* 0x0000001fffef7819 */ /* 0x100fe200000114ee */
[----:B------:R-:W-:Y:S01]  /*0230*/  IMAD.IADD R2, R6, 0x1, -R238 ;  /* 0x0000000106027824 */ /* 0x000fe200078e0aee */
[----:B------:R-:W-:Y:S01]  /*0240*/  SHF.R.S32.HI R0, RZ, 0x1f, R8 ;  /* 0x0000001fff007819 */ /* 0x000fe20000011408 */
[----:B------:R-:W-:Y:S01]  /*0250*/  IMAD.SHL.U32 R242, R10, 0x8, RZ ;  /* 0x000000080af27824 */ /* 0x000fe200078e00ff */
[----:B------:R-:W-:Y:S01]  /*0260*/  SHF.R.S32.HI R241, RZ, 0x1f, R240 ;  /* 0x0000001ffff17819 */ /* 0x000fe200000114f0 */
[----:B------:R-:W-:Y:S01]  /*0270*/  IMAD R231, R239, c[0x0][0x178], RZ ;  /* 0x00005e00efe77a24 */ /* 0x000fe200078e02ff */
[----:B------:R-:W-:Y:S01]  /*0280*/  ISETP.GE.AND P4, PT, R2, 0x1, PT ;  /* 0x000000010200780c */ /* 0x000fe20003f86270 */
[----:B------:R-:W-:Y:S01]  /*0290*/  IMAD.WIDE.U32 R14, R238, c[0x0][0x178], RZ ;  /* 0x00005e00ee0e7a25 */ /* 0x000fe200078e00ff */
[----:B------:R-:W-:-:S02]  /*02a0*/  SHF.R.S32.HI R243, RZ, 0x1f, R242 ;  /* 0x0000001ffff37819 */ /* 0x000fc400000114f2 */
[----:B------:R-:W-:Y:S01]  /*02b0*/  ISETP.GE.AND P3, PT, R2, 0x21, PT ;  /* 0x000000210200780c */ /* 0x000fe20003f66270 */
[----:B------:R-:W-:Y:S01]  /*02c0*/  IMAD R231, R238, c[0x0][0x17c], R231 ;  /* 0x00005f00eee77a24 */ /* 0x000fe200078e02e7 */
[C---:B------:R-:W-:Y:S01]  /*02d0*/  ISETP.GE.AND P2, PT, R2.reuse, 0x41, PT ;  /* 0x000000410200780c */ /* 0x040fe20003f46270 */
[----:B------:R-:W-:Y:S01]  /*02e0*/  IMAD.WIDE.U32 R18, R5, c[0x0][0x180], R242 ;  /* 0x0000600005127a25 */ /* 0x000fe200078e00f2 */
[----:B------:R-:W-:Y:S02]  /*02f0*/  ISETP.GE.AND P1, PT, R2, 0x61, PT ;  /* 0x000000610200780c */ /* 0x000fe40003f26270 */
[-C--:B------:R-:W-:Y:S01]  /*0300*/  LEA.HI R234, R16, R12.reuse, RZ, 0x6 ;  /* 0x0000000c10ea7211 */ /* 0x080fe200078f30ff */
[----:B------:R-:W-:Y:S01]  /*0310*/  IMAD R2, R0, c[0x0][0x1e0], RZ ;  /* 0x0000780000027a24 */ /* 0x000fe200078e02ff */
[----:B------:R-:W-:Y:S01]  /*0320*/  IADD3 R7, P5, P0, R14, UR14, R18 ;  /* 0x0000000e0e077c10 */ /* 0x000fe2000f8be012 */
[----:B------:R-:W-:Y:S01]  /*0330*/  IMAD R3, R4, c[0x0][0x180], RZ ;  /* 0x0000600004037a24 */ /* 0x000fe200078e02ff */
[----:B------:R-:W-:Y:S01]  /*0340*/  UIADD3 UR14, UR15, UR7, URZ ;  /* 0x000000070f0e7290 */ /* 0x000fe2000fffe03f */
[----:B------:R-:W-:Y:S01]  /*0350*/  IMAD.IADD R231, R15, 0x1, R231 ;  /* 0x000000010fe77824 */ /* 0x000fe200078e02e7 */
[----:B------:R-:W-:Y:S01]  /*0360*/  ISETP.GE.OR P6, PT, R242, c[0x0][0x1cc], !P4 ;  /* 0x00007300f2007a0c */ /* 0x000fe200067c6670 */
[----:B------:R-:W-:Y:S01]  /*0370*/  IMAD R2, R8, c[0x0][0x1e4], R2 ;  /* 0x0000790008027a24 */ /* 0x000fe200078e0202 */
[----:B------:R-:W-:Y:S01]  /*0380*/  ISETP.GE.OR P4, PT, R242, c[0x0][0x19c], !P4 ;  /* 0x00006700f2007a0c */ /* 0x000fe20006786670 */
[----:B------:R-:W-:Y:S01]  /*0390*/  IMAD.WIDE.U32 R14, R8, c[0x0][0x1e0], R242 ;  /* 0x00007800080e7a25 */ /* 0x000fe200078e00f2 */
[----:B------:R-:W-:-:S03]  /*03a0*/  LEA.HI R11, R16, R12, RZ, 0x4 ;  /* 0x0000000c100b7211 */ /* 0x000fc600078f20ff */
[----:B------:R-:W-:Y:S02]  /*03b0*/  IMAD R3, R5, c[0x0][0x184], R3 ;  /* 0x0000610005037a24 */ /* 0x000fe400078e0203 */
[----:B------:R-:W-:Y:S02]  /*03c0*/  IMAD R0, R0, c[0x0][0x1b0], RZ ;  /* 0x00006c0000007a24 */ /* 0x000fe400078e02ff */
[----:B------:R-:W-:Y:S02]  /*03d0*/  IMAD.IADD R15, R15, 0x1, R2 ;  /* 0x000000010f0f7824 */ /* 0x000fe400078e0202 */
[----:B------:R-:W-:Y:S02]  /*03e0*/  IMAD.IADD R2, R19, 0x1, R3 ;  /* 0x0000000113027824 */ /* 0x000fe400078e0203 */
[----:B------:R-:W-:Y:S02]  /*03f0*/  IMAD.SHL.U32 R3, R238, 0x40, RZ ;  /* 0x00000040ee037824 */ /* 0x000fe400078e00ff */
[C---:B------:R-:W-:Y:S01]  /*0400*/  IMAD R0, R8.reuse, c[0x0][0x1b4], R0 ;  /* 0x00006d0008007a24 */ /* 0x040fe200078e0200 */
[----:B------:R-:W-:Y:S01]  /*0410*/  IADD3.X R2, R231, UR14, R2, P5, P0 ;  /* 0x0000000ee7027c10 */ /* 0x000fe2000afe0402 */
[----:B------:R-:W-:Y:S01]  /*0420*/  IMAD.WIDE.U32 R20, R8, c[0x0][0x1b0], R242 ;  /* 0x00006c0008147a25 */ /* 0x000fe200078e00f2 */
[----:B------:R-:W-:-:S03]  /*0430*/  LOP3.LUT R3, R3, 0x1c0, RZ, 0xc0, !PT ;  /* 0x000001c003037812 */ /* 0x000fc600078ec0ff */
[----:B------:R-:W-:Y:S01]  /*0440*/  IMAD.IADD R21, R21, 0x1, R0 ;  /* 0x0000000115157824 */ /* 0x000fe200078e0200 */
[----:B------:R-:W-:Y:S01]  /*0450*/  LOP3.LUT R0, R3, 0x38, R242, 0xf8, !PT ;  /* 0x0000003803007812 */ /* 0x000fe200078ef8f2 */
[----:B------:R-:W-:Y:S01]  /*0460*/  IMAD.U32 R8, RZ, RZ, UR23 ;  /* 0x00000017ff087e24 */ /* 0x000fe2000f8e00ff */
[----:B------:R-:W-:Y:S01]  /*0470*/  SHF.R.U32.HI R3, RZ, 0x3, R3 ;  /* 0x00000003ff037819 */ /* 0x000fe20000011603 */
[----:B------:R-:W-:Y:S02]  /*0480*/  IMAD.U32 R18, RZ, RZ, UR23 ;  /* 0x00000017ff127e24 */ /* 0x000fe4000f8e00ff */
[----:B------:R-:W-:Y:S01]  /*0490*/  IMAD.WIDE.U32 R8, R8, c[0x0][0x1e8], R14 ;  /* 0x00007a0008087a25 */ /* 0x000fe200078e000e */
[----:B------:R-:W-:Y:S02]  /*04a0*/  LEA R14, P0, R7, c[0x0][0x160], 0x1 ;  /* 0x00005800070e7a11 */ /* 0x000fe400078008ff */
[----:B------:R-:W-:Y:S01]  /*04b0*/  LOP3.LUT R3, R0, R3, RZ, 0x3c, !PT ;  /* 0x0000000300037212 */ /* 0x000fe200078e3cff */
[----:B------:R-:W-:Y:S01]  /*04c0*/  IMAD.WIDE.U32 R18, R18, c[0x0][0x1b8], R20 ;  /* 0x00006e0012127a25 */ /* 0x000fe200078e0014 */
[----:B------:R-:W-:-:S02]  /*04d0*/  IADD3 R9, R9, UR6, RZ ;  /* 0x0000000609097c10 */ /* 0x000fc4000fffe0ff */
[----:B------:R-:W-:Y:S01]  /*04e0*/  LEA.HI.X R15, R7, c[0x0][0x164], R2, 0x1, P0 ;  /* 0x00005900070f7a11 */ /* 0x000fe200000f0c02 */
[----:B------:R-:W-:Y:S01]  /*04f0*/  IMAD.WIDE R20, R233, 0x80, R238 ;  /* 0x00000080e9147825 */ /* 0x000fe200078e02ee */
[----:B------:R-:W-:Y:S01]  /*0500*/  IADD3 R19, R19, UR4, RZ ;  /* 0x0000000413137c10 */ /* 0x000fe2000fffe0ff */
[----:B------:R-:W-:Y:S02]  /*0510*/  ULDC.64 UR4, c[0x0][0x278] ;  /* 0x00009e0000047ab9 */ /* 0x000fe40000000a00 */
[C---:B------:R-:W-:Y:S01]  /*0520*/  IMAD R0, R21.reuse, c[0x0][0x1d8], RZ ;  /* 0x0000760015007a24 */ /* 0x040fe200078e02ff */
[----:B------:R-:W-:Y:S01]  /*0530*/  UIMAD UR16, UR8, UR4, URZ ;  /* 0x00000004081072a4 */ /* 0x000fe2000f8e023f */
[C---:B------:R-:W-:Y:S01]  /*0540*/  IMAD.WIDE.U32 R22, R20.reuse, c[0x0][0x1d8], R8 ;  /* 0x0000760014167a25 */ /* 0x040fe200078e0008 */
[----:B------:R-:W-:Y:S02]  /*0550*/  UIMAD.WIDE.U32 UR10, UR23, UR4, URZ ;  /* 0x00000004170a72a5 */ /* 0x000fe4000f8e003f */
[----:B------:R-:W-:Y:S01]  /*0560*/  UIMAD UR16, UR23, UR5, UR16 ;  /* 0x00000005171072a4 */ /* 0x000fe2000f8e0210 */
[----:B------:R-:W-:Y:S01]  /*0570*/  IMAD R2, R20, c[0x0][0x1dc], R0 ;  /* 0x0000770014027a24 */ /* 0x000fe200078e0200 */
[----:B------:R-:W-:Y:S01]  /*0580*/  LEA R8, P0, R22, c[0x0][0x1c0], 0x1 ;  /* 0x0000700016087a11 */ /* 0x000fe200078008ff */
[----:B------:R-:W-:Y:S01]  /*0590*/  IMAD R0, R21, c[0x0][0x1a8], RZ ;  /* 0x00006a0015007a24 */ /* 0x000fe200078e02ff */
[----:B------:R-:W-:Y:S01]  /*05a0*/  ULDC.64 UR4, c[0x0][0x1d8] ;  /* 0x0000760000047ab9 */ /* 0x000fe20000000a00 */
[----:B------:R-:W-:Y:S01]  /*05b0*/  IMAD.IADD R2, R23, 0x1, R2 ;  /* 0x0000000117027824 */ /* 0x000fe200078e0202 */
[----:B------:R-:W-:Y:S01]  /*05c0*/  USHF.L.U32 UR6, UR4, 0x6, URZ ;  /* 0x0000000604067899 */ /* 0x000fe2000800063f */
[C---:B------:R-:W-:Y:S01]  /*05d0*/  IMAD R0, R20.reuse, c[0x0][0x1ac], R0 ;  /* 0x00006b0014007a24 */ /* 0x040fe200078e0200 */
[----:B------:R-:W-:Y:S01]  /*05e0*/  UIADD3 UR16, UR11, UR16, URZ ;  /* 0x000000100b107290 */ /* 0x000fe2000fffe03f */
[----:B------:R-:W-:Y:S01]  /*05f0*/  IMAD.WIDE.U32 R20, R20, c[0x0][0x1a8], R18 ;  /* 0x00006a0014147a25 */ /* 0x000fe200078e0012 */
[----:B------:R-:W-:Y:S01]  /*0600*/  LEA.HI.X R9, R22, c[0x0][0x1c4], R2, 0x1, P0 ;  /* 0x0000710016097a11 */ /* 0x000fe200000f0c02 */
[----:B------:R-:W-:-:S02]  /*0610*/  USHF.L.U64.HI UR7, UR4, UR20, UR5 ;  /* 0x0000001404077299 */ /* 0x000fc40008010205 */
[----:B------:R-:W-:Y:S01]  /*0620*/  IMAD.IADD R0, R21, 0x1, R0 ;  /* 0x0000000115007824 */ /* 0x000fe200078e0200 */
[----:B------:R-:W-:Y:S01]  /*0630*/  LEA R18, P0, R20, c[0x0][0x190], 0x1 ;  /* 0x0000640014127a11 */ /* 0x000fe200078008ff */
[----:B------:R-:W-:Y:S01]  /*0640*/  IMAD.SHL.U32 R234, R234, 0x8, RZ ;  /* 0x00000008eaea7824 */ /* 0x000fe200078e00ff */
[----:B------:R-:W-:Y:S01]  /*0650*/  ULDC.64 UR4, c[0x0][0x290] ;  /* 0x0000a40000047ab9 */ /* 0x000fe20000000a00 */
[----:B------:R-:W-:Y:S01]  /*0660*/  IMAD.WIDE.U32 R26, R5, c[0x0][0x288], R240 ;  /* 0x0000a200051a7a25 */ /* 0x000fe200078e00f0 */
[----:B------:R-:W-:Y:S01]  /*0670*/  LEA.HI.X R19, R20, c[0x0][0x194], R0, 0x1, P0 ;  /* 0x0000650014137a11 */ /* 0x000fe200000f0c00 */
[----:B------:R-:W-:Y:S01]  /*0680*/  UIMAD UR9, UR8, UR4, URZ ;  /* 0x00000004080972a4 */ /* 0x000fe2000f8e023f */
[----:B------:R-:W-:Y:S01]  /*0690*/  LOP3.LUT R234, R3, 0xfffffe00, R234, 0xf8, !PT ;  /* 0xfffffe0003ea7812 */ /* 0x000fe200078ef8ea */
[----:B------:R-:W-:Y:S01]  /*06a0*/  IMAD R0, R4, c[0x0][0x270], RZ ;  /* 0x00009c0004007a24 */ /* 0x000fe200078e02ff */
[----:B------:R-:W-:Y:S01]  /*06b0*/  IADD3 R22, P0, R8, UR6, RZ ;  /* 0x0000000608167c10 */ /* 0x000fe2000ff1e0ff */
[----:B------:R-:W-:Y:S01]  /*06c0*/  IMAD.WIDE.U32 R20, R5, c[0x0][0x270], R240 ;  /* 0x00009c0005147a25 */ /* 0x000fe200078e00f0 */
[----:B------:R-:W-:-:S02]  /*06d0*/  UIMAD UR5, UR23, UR5, UR9 ;  /* 0x00000005170572a4 */ /* 0x000fc4000f8e0209 */
[----:B------:R-:W-:Y:S01]  /*06e0*/  IADD3.X R23, R9, UR7, RZ, P0, !PT ;  /* 0x0000000709177c10 */ /* 0x000fe200087fe4ff */
[----:B------:R-:W-:Y:S01]  /*06f0*/  IMAD R0, R5, c[0x0][0x274], R0 ;  /* 0x00009d0005007a24 */ /* 0x000fe200078e0200 */
[----:B------:R-:W-:Y:S01]  /*0700*/  IADD3 R2, P5, R20, UR10, RZ ;  /* 0x0000000a14027c10 */ /* 0x000fe2000ffbe0ff */
[----:B------:R-:W-:Y:S01]  /*0710*/  IMAD.SHL.U32 R234, R234, 0x2, RZ ;  /* 0x00000002eaea7824 */ /* 0x000fe200078e00ff */
[----:B------:R-:W-:Y:S01]  /*0720*/  UIMAD.WIDE.U32 UR10, UR23, UR4, URZ ;  /* 0x00000004170a72a5 */ /* 0x000fe2000f8e003f */
[----:B------:R-:W-:Y:S01]  /*0730*/  IMAD R232, R239, c[0x0][0x208], RZ ;  /* 0x00008200efe87a24 */ /* 0x000fe200078e02ff */
[----:B------:R-:W-:Y:S02]  /*0740*/  IADD3.X R0, R21, UR16, R0, P5, !PT ;  /* 0x0000001015007c10 */ /* 0x000fe4000affe400 */
[----:B------:R-:W-:Y:S01]  /*0750*/  ISETP.GE.OR P5, PT, R242, c[0x0][0x1cc], !P3 ;  /* 0x00007300f2007a0c */ /* 0x000fe20005fa6670 */
[----:B------:R1:W-:Y:S01]  /*0760*/  LDGSTS.E.BYPASS.LTC128B.128 [R234+0x4080], [R8.64], !P6 ;  /* 0x0408000008ea7fae */ /* 0x0003e2000f101d5a */
[----:B------:R-:W-:Y:S01]  /*0770*/  LEA R20, P0, R2, c[0x0][0x258], 0x2 ;  /* 0x0000960002147a11 */ /* 0x000fe200078010ff */
[----:B------:R-:W-:Y:S01]  /*0780*/  UIADD3 UR17, UR11, UR5, URZ ;  /* 0x000000050b117290 */ /* 0x000fe2000fffe03f */
[----:B------:R-:W-:Y:S01]  /*0790*/  ISETP.GE.OR P6, PT, R242, c[0x0][0x1cc], !P2 ;  /* 0x00007300f2007a0c */ /* 0x000fe200057c6670 */
[----:B------:R-:W-:Y:S01]  /*07a0*/  IMAD R232, R238, c[0x0][0x20c], R232 ;  /* 0x00008300eee87a24 */ /* 0x000fe200078e02e8 */
[----:B------:R-:W-:Y:S01]  /*07b0*/  LEA.HI.X R21, R2, c[0x0][0x25c], R0, 0x2, P0 ;  /* 0x0000970002157a11 */ /* 0x000fe200000f1400 */
[----:B------:R-:W-:Y:S01]  /*07c0*/  IMAD R0, R4, c[0x0][0x288], RZ ;  /* 0x0000a20004007a24 */ /* 0x000fe200078e02ff */
[----:B------:R-:W-:Y:S01]  /*07d0*/  IADD3 R24, P0, R22, UR6, RZ ;  /* 0x0000000616187c10 */ /* 0x000fe2000ff1e0ff */
[----:B------:R-:W-:Y:S01]  /*07e0*/  ULDC.64 UR4, c[0x0][0x1a8] ;  /* 0x00006a0000047ab9 */ /* 0x000fe20000000a00 */
[C---:B------:R-:W-:Y:S01]  /*07f0*/  ISETP.GE.OR P3, PT, R242.reuse, c[0x0][0x19c], !P3 ;  /* 0x00006700f2007a0c */ /* 0x040fe20005f66670 */
[----:B------:R-:W-:Y:S01]  /*0800*/  IMAD R0, R5, c[0x0][0x28c], R0 ;  /* 0x0000a30005007a24 */ /* 0x000fe200078e0200 */
[----:B------:R-:W-:Y:S01]  /*0810*/  IADD3.X R25, R23, UR7, RZ, P0, !PT ;  /* 0x0000000717197c10 */ /* 0x000fe200087fe4ff */
[----:B------:R2:W-:Y:S01]  /*0820*/  LDGSTS.E.BYPASS.LTC128B.128 [R234+0x5080], [R22.64], !P5 ;  /* 0x0508000016ea7fae */ /* 0x0005e2000e901d5a */
[----:B------:R-:W-:-:S02]  /*0830*/  ISETP.GE.OR P5, PT, R242, c[0x0][0x1cc], !P1 ;  /* 0x00007300f2007a0c */ /* 0x000fc40004fa6670 */
[C---:B------:R-:W-:Y:S01]  /*0840*/  ISETP.GE.OR P2, PT, R242.reuse, c[0x0][0x19c], !P2 ;  /* 0x00006700f2007a0c */ /* 0x040fe20005746670 */
[----:B------:R3:W-:Y:S01]  /*0850*/  LDGSTS.E.BYPASS.LTC128B.128 [R234+0x6080], [R24.64], !P6 ;  /* 0x0608000018ea7fae */ /* 0x0007e2000f101d5a */
[----:B------:R-:W-:Y:S02]  /*0860*/  ISETP.GE.OR P1, PT, R242, c[0x0][0x19c], !P1 ;  /* 0x00006700f2007a0c */ /* 0x000fe40004f26670 */
[----:B-1----:R-:W-:-:S04]  /*0870*/  LEA.HI R9, R16, R12, RZ, 0x5 ;  /* 0x0000000c10097211 */ /* 0x002fc800078f28ff */
[--C-:B------:R-:W-:Y:S02]  /*0880*/  SHF.R.S32.HI R2, RZ, 0x5, R9.reuse ;  /* 0x00000005ff027819 */ /* 0x100fe40000011409 */
[----:B------:R-:W-:-:S04]  /*0890*/  SHF.R.S32.HI R8, RZ, 0x1f, R9 ;  /* 0x0000001fff087819 */ /* 0x000fc80000011409 */
[----:B------:R-:W-:Y:S02]  /*08a0*/  LEA.HI R8, R8, R2, RZ, 0x2 ;  /* 0x0000000208087211 */ /* 0x000fe400078f10ff */
[----:B--2---:R-:W-:Y:S01]  /*08b0*/  IADD3 R22, P0, R24, UR6, RZ ;  /* 0x0000000618167c10 */ /* 0x004fe2000ff1e0ff */
[----:B------:R-:W-:Y:S01]  /*08c0*/  USHF.L.U64.HI UR6, UR4, UR20, UR5 ;  /* 0x0000001404067299 */ /* 0x000fe20008010205 */
[----:B------:R-:W-:Y:S02]  /*08d0*/  LOP3.LUT R8, R8, 0xfffffffc, RZ, 0xc0, !PT ;  /* 0xfffffffc08087812 */ /* 0x000fe400078ec0ff */
[----:B------:R-:W-:Y:S01]  /*08e0*/  IADD3.X R23, R25, UR7, RZ, P0, !PT ;  /* 0x0000000719177c10 */ /* 0x000fe200087fe4ff */
[----:B------:R-:W-:Y:S01]  /*08f0*/  USHF.L.U32 UR7, UR4, 0x6, URZ ;  /* 0x0000000604077899 */ /* 0x000fe2000800063f */
[----:B------:R-:W-:Y:S01]  /*0900*/  IADD3 R17, P0, R26, UR10, RZ ;  /* 0x0000000a1a117c10 */ /* 0x000fe2000ff1e0ff */
[----:B------:R-:W-:Y:S01]  /*0910*/  IMAD.IADD R8, R2, 0x1, -R8 ;  /* 0x0000000102087824 */ /* 0x000fe200078e0a08 */
[----:B------:R-:W-:Y:S01]  /*0920*/  ULDC.64 UR4, c[0x0][0x218] ;  /* 0x0000860000047ab9 */ /* 0x000fe20000000a00 */
[----:B------:R1:W-:Y:S01]  /*0930*/  LDGSTS.E.BYPASS.LTC128B.128 [R234+0x7080], [R22.64], !P5 ;  /* 0x0708000016ea7fae */ /* 0x0003e2000e901d5a */
[----:B------:R-:W-:Y:S01]  /*0940*/  IADD3.X R0, R27, UR17, R0, P0, !PT ;  /* 0x000000111b007c10 */ /* 0x000fe200087fe400 */
[----:B------:R-:W-:Y:S01]  /*0950*/  UIMAD.WIDE.U32 UR10, UR23, UR4, URZ ;  /* 0x00000004170a72a5 */ /* 0x000fe2000f8e003f */
[----:B------:R-:W-:Y:S01]  /*0960*/  IADD3 R2, P0, R18, UR7, RZ ;  /* 0x0000000712027c10 */ /* 0x000fe2000ff1e0ff */
[----:B------:R2:W-:Y:S01]  /*0970*/  LDGSTS.E.BYPASS.LTC128B.128 [R234+0x80], [R18.64], !P4 ;  /* 0x0008000012ea7fae */ /* 0x0005e2000e101d5a */
[----:B------:R-:W-:Y:S01]  /*0980*/  ISETP.GE.AND P5, PT, R242, c[0x0][0x16c], PT ;  /* 0x00005b00f2007a0c */ /* 0x000fe20003fa6270 */
[----:B---3--:R-:W-:Y:S01]  /*0990*/  IMAD.WIDE.U32 R24, R5, c[0x0][0x210], R242 ;  /* 0x0000840005187a25 */ /* 0x008fe200078e00f2 */
[----:B------:R-:W-:Y:S01]  /*09a0*/  IADD3.X R3, R19, UR6, RZ, P0, !PT ;  /* 0x0000000613037c10 */ /* 0x000fe200087fe4ff */
[----:B------:R-:W-:Y:S01]  /*09b0*/  UIMAD UR4, UR8, UR4, URZ ;  /* 0x00000004080472a4 */ /* 0x000fe2000f8e023f */
[----:B------:R-:W-:-:S03]  /*09c0*/  ISETP.GT.AND P4, PT, R12, 0x1f, PT ;  /* 0x0000001f0c00780c */ /* 0x000fc60003f84270 */
[----:B------:R3:W-:Y:S01]  /*09d0*/  LDGSTS.E.BYPASS.LTC128B.128 [R234+0x1080], [R2.64], !P3 ;  /* 0x0108000002ea7fae */ /* 0x0007e2000d901d5a */
[----:B------:R-:W-:-:S04]  /*09e0*/  UIMAD UR4, UR23, UR5, UR4 ;  /* 0x00000005170472a4 */ /* 0x000fc8000f8e0204 */
[----:B------:R-:W-:-:S03]  /*09f0*/  UIADD3 UR15, UR11, UR4, URZ ;  /* 0x000000040b0f7290 */ /* 0x000fc6000fffe03f */
[----:B------:R-:W-:Y:S02]  /*0a00*/  ULDC.64 UR4, c[0x0][0x208] ;  /* 0x0000820000047ab9 */ /* 0x000fe40000000a00 */
[----:B------:R-:W-:Y:S01]  /*0a10*/  USHF.L.U32 UR21, UR4, 0x6, URZ ;  /* 0x0000000604157899 */ /* 0x000fe2000800063f */
[----:B-1----:R-:W-:-:S04]  /*0a20*/  IADD3 R22, P0, R2, UR7, RZ ;  /* 0x0000000702167c10 */ /* 0x002fc8000ff1e0ff */
[----:B------:R-:W-:Y:S02]  /*0a30*/  IADD3.X R23, R3, UR6, RZ, P0, !PT ;  /* 0x0000000603177c10 */ /* 0x000fe400087fe4ff */
[----:B--2---:R-:W-:-:S03]  /*0a40*/  IADD3 R18, P0, R22, UR7, RZ ;  /* 0x0000000716127c10 */ /* 0x004fc6000ff1e0ff */
[----:B------:R1:W-:Y:S01]  /*0a50*/  LDGSTS.E.BYPASS.LTC128B.128 [R234+0x2080], [R22.64], !P2 ;  /* 0x0208000016ea7fae */ /* 0x0003e2000d101d5a */
[----:B------:R-:W-:Y:S01]  /*0a60*/  IADD3.X R19, R23, UR6, RZ, P0, !PT ;  /* 0x0000000617137c10 */ /* 0x000fe200087fe4ff */
[----:B------:R-:W-:Y:S01]  /*0a70*/  ULDC.64 UR6, c[0x0][0x178] ;  /* 0x00005e0000067ab9 */ /* 0x000fe20000000a00 */
[----:B---3--:R-:W-:Y:S01]  /*0a80*/  IADD3 R2, -R238, c[0x0][0x168], RZ ;  /* 0x00005a00ee027a10 */ /* 0x008fe20007ffe1ff */
[----:B------:R-:W-:Y:S01]  /*0a90*/  USHF.L.U32 UR19, UR6, 0x6, URZ ;  /* 0x0000000606137899 */ /* 0x000fe2000800063f */
[----:B------:R-:W-:Y:S01]  /*0aa0*/  IMAD R3, R4, c[0x0][0x210], RZ ;  /* 0x0000840004037a24 */ /* 0x000fe200078e02ff */
[----:B------:R2:W-:Y:S01]  /*0ab0*/  LDGSTS.E.BYPASS.LTC128B.128 [R234+0x3080], [R18.64], !P1 ;  /* 0x0308000012ea7fae */ /* 0x0005e2000c901d5a */
[C---:B------:R-:W-:Y:S01]  /*0ac0*/  ISETP.LT.OR P2, PT, R2.reuse, 0x1, P5 ;  /* 0x000000010200780c */ /* 0x040fe20002f41670 */
[----:B------:R-:W-:Y:S01]  /*0ad0*/  USHF.L.U64.HI UR18, UR6, UR20, UR7 ;  /* 0x0000001406127299 */ /* 0x000fe20008010207 */
[----:B------:R-:W-:Y:S01]  /*0ae0*/  ISETP.LT.OR P1, PT, R2, 0x21, P5 ;  /* 0x000000210200780c */ /* 0x000fe20002f21670 */
[----:B------:R-:W0:Y:S01]  /*0af0*/  LDGDEPBAR ;  /* 0x00000000000079af */ /* 0x000e220000000000 */
[----:B------:R-:W-:Y:S01]  /*0b00*/  IMAD R3, R5, c[0x0][0x214], R3 ;  /* 0x0000850005037a24 */ /* 0x000fe200078e0203 */
[----:B------:R-:W-:-:S02]  /*0b10*/  USHF.L.U64.HI UR20, UR4, UR20, UR5 ;  /* 0x0000001404147299 */ /* 0x000fc40008010205 */
[----:B------:R-:W-:Y:S01]  /*0b20*/  ULDC UR7, c[0x0][0x168] ;  /* 0x00005a0000077ab9 */ /* 0x000fe20000000800 */
[----:B------:R-:W-:Y:S01]  /*0b30*/  IMAD.IADD R3, R25, 0x1, R3 ;  /* 0x0000000119037824 */ /* 0x000fe200078e0203 */
[----:B------:R-:W-:-:S04]  /*0b40*/  UISETP.GE.AND UP0, UPT, UR7, 0x81, UPT ;  /* 0x000000810700788c */ /* 0x000fc8000bf06270 */
[----:B------:R3:W-:Y:S01]  /*0b50*/  LDGSTS.E.BYPASS.LTC128B.128 [R234+0x8080], [R14.64], !P2 ;  /* 0x080800000eea7fae */ /* 0x0007e2000d101d5a */
[----:B------:R-:W-:Y:S02]  /*0b60*/  ISETP.LT.OR P2, PT, R2, 0x41, P5 ;  /* 0x000000410200780c */ /* 0x000fe40002f41670 */
[----:B-1----:R-:W-:-:S04]  /*0b70*/  IADD3 R22, P0, R14, UR19, RZ ;  /* 0x000000130e167c10 */ /* 0x002fc8000ff1e0ff */
[----:B------:R-:W-:Y:S01]  /*0b80*/  IADD3.X R23, R15, UR18, RZ, P0, !PT ;  /* 0x000000120f177c10 */ /* 0x000fe200087fe4ff */
[----:B--2---:R-:W-:-:S04]  /*0b90*/  IMAD.WIDE.U32 R18, R238, c[0x0][0x208], RZ ;  /* 0x00008200ee127a25 */ /* 0x004fc800078e00ff */
[----:B------:R1:W-:Y:S01]  /*0ba0*/  LDGSTS.E.BYPASS.LTC128B.128 [R234+0x9080], [R22.64], !P1 ;  /* 0x0908000016ea7fae */ /* 0x0003e2000c901d5a */
[----:B------:R-:W-:Y:S01]  /*0bb0*/  IMAD.IADD R232, R19, 0x1, R232 ;  /* 0x0000000113e87824 */ /* 0x000fe200078e02e8 */
[----:B------:R-:W-:Y:S02]  /*0bc0*/  IADD3 R7, P6, P3, R18, UR10, R24 ;  /* 0x0000000a12077c10 */ /* 0x000fe4000fbde018 */
[----:B------:R-:W-:Y:S02]  /*0bd0*/  LEA.HI R18, R16, R12, RZ, 0x2 ;  /* 0x0000000c10127211 */ /* 0x000fe400078f10ff */
[----:B------:R-:W-:Y:S02]  /*0be0*/  ISETP.LT.OR P1, PT, R2, 0x61, P5 ;  /* 0x000000610200780c */ /* 0x000fe40002f21670 */
[----:B------:R-:W-:Y:S02]  /*0bf0*/  SHF.R.S32.HI R236, RZ, 0x1f, R18 ;  /* 0x0000001fffec7819 */ /* 0x000fe40000011412 */
[----:B------:R-:W-:-:S02]  /*0c00*/  IADD3.X R3, R232, UR15, R3, P6, P3 ;  /* 0x0000000fe8037c10 */ /* 0x000fc4000b7e6403 */
[----:B---3--:R-:W-:Y:S02]  /*0c10*/  SHF.R.S32.HI R15, RZ, 0x2, R18 ;  /* 0x00000002ff0f7819 */ /* 0x008fe40000011412 */
[----:B------:R-:W-:Y:S02]  /*0c20*/  SHF.R.S32.HI R19, RZ, 0x4, R11 ;  /* 0x00000004ff137819 */ /* 0x000fe4000001140b */
[----:B------:R-:W-:Y:S02]  /*0c30*/  LEA.HI R236, R236, R15, RZ, 0x3 ;  /* 0x0000000fecec7211 */ /* 0x000fe400078f18ff */
[----:B------:R-:W-:Y:S02]  /*0c40*/  LEA.HI R225, R11, R19, RZ, 0x1 ;  /* 0x000000130be17211 */ /* 0x000fe400078f08ff */
[----:B------:R-:W-:Y:S02]  /*0c50*/  LOP3.LUT R236, R236, 0xfffffff8, RZ, 0xc0, !PT ;  /* 0xfffffff8ecec7812 */ /* 0x000fe400078ec0ff */
[----:B------:R-:W-:-:S02]  /*0c60*/  ISETP.GE.AND P6, PT, R242, c[0x0][0x1fc], PT ;  /* 0x00007f00f2007a0c */ /* 0x000fc40003fc6270 */
[----:B------:R-:W-:Y:S01]  /*0c70*/  LOP3.LUT R225, R225, 0xfffffffe, RZ, 0xc0, !PT ;  /* 0xfffffffee1e17812 */ /* 0x000fe200078ec0ff */
[----:B------:R-:W-:Y:S01]  /*0c80*/  IMAD.IADD R236, R15, 0x1, -R236 ;  /* 0x000000010fec7824 */ /* 0x000fe200078e0aec */
[----:B------:R-:W-:Y:S02]  /*0c90*/  ISETP.LT.OR P3, PT, R2, 0x1, P6 ;  /* 0x000000010200780c */ /* 0x000fe40003761670 */
[----:B-1----:R-:W-:Y:S01]  /*0ca0*/  IADD3 R22, P0, R22, UR19, RZ ;  /* 0x0000001316167c10 */ /* 0x002fe2000ff1e0ff */
[----:B------:R-:W-:-:S03]  /*0cb0*/  IMAD.IADD R225, R19, 0x1, -R225 ;  /* 0x0000000113e17824 */ /* 0x000fc600078e0ae1 */
[----:B------:R-:W-:Y:S01]  /*0cc0*/  IADD3.X R23, R23, UR18, RZ, P0, !PT ;  /* 0x0000001217177c10 */ /* 0x000fe200087fe4ff */
[C---:B------:R-:W-:Y:S01]  /*0cd0*/  IMAD.SHL.U32 R227, R225.reuse, 0x10, RZ ;  /* 0x00000010e1e37824 */ /* 0x040fe200078e00ff */
[----:B------:R-:W-:Y:S01]  /*0ce0*/  IADD3 R24, P0, R22, UR19, RZ ;  /* 0x0000001316187c10 */ /* 0x000fe2000ff1e0ff */
[----:B------:R-:W-:Y:S02]  /*0cf0*/  IMAD.SHL.U32 R228, R225, 0x8, RZ ;  /* 0x00000008e1e47824 */ /* 0x000fe400078e00ff */
[----:B------:R1:W-:Y:S01]  /*0d00*/  LDGSTS.E.BYPASS.LTC128B.128 [R234+0xa080], [R22.64], !P2 ;  /* 0x0a08000016ea7fae */ /* 0x0003e2000d101d5a */
[----:B------:R-:W-:Y:S02]  /*0d10*/  IADD3.X R25, R23, UR18, RZ, P0, !PT ;  /* 0x0000001217197c10 */ /* 0x000fe400087fe4ff */
[C---:B------:R-:W-:Y:S02]  /*0d20*/  LEA R14, P0, R7.reuse, c[0x0][0x1f0], 0x1 ;  /* 0x00007c00070e7a11 */ /* 0x040fe400078008ff */
[----:B------:R-:W-:Y:S01]  /*0d30*/  ISETP.LT.OR P2, PT, R2, 0x41, P6 ;  /* 0x000000410200780c */ /* 0x000fe20003741670 */
[----:B------:R2:W-:Y:S01]  /*0d40*/  LDGSTS.E.BYPASS.LTC128B.128 [R234+0xb080], [R24.64], !P1 ;  /* 0x0b08000018ea7fae */ /* 0x0005e2000c901d5a */
[----:B------:R-:W-:Y:S01]  /*0d50*/  LEA.HI.X R15, R7, c[0x0][0x1f4], R3, 0x1, P0 ;  /* 0x00007d00070f7a11 */ /* 0x000fe200000f0c03 */
[----:B------:R-:W-:Y:S01]  /*0d60*/  @!P4 IMAD.SHL.U32 R3, R12, 0x10, RZ ;  /* 0x000000100c03c824 */ /* 0x000fe200078e00ff */
[----:B------:R-:W-:-:S02]  /*0d70*/  IADD3 R26, P0, R14, UR21, RZ ;  /* 0x000000150e1a7c10 */ /* 0x000fc4000ff1e0ff */
[----:B------:R-:W-:Y:S02]  /*0d80*/  LEA.HI R7, R16, R12, RZ, 0x7 ;  /* 0x0000000c10077211 */ /* 0x000fe400078f38ff */
[----:B------:R3:W-:Y:S01]  /*0d90*/  @!P4 LDGSTS.E.BYPASS.LTC128B.128 [R3+0x18080], [R20.64] ;  /* 0x180800001403cfae */ /* 0x0007e2000b901d5a */
[----:B------:R-:W-:Y:S02]  /*0da0*/  IADD3.X R27, R15, UR20, RZ, P0, !PT ;  /* 0x000000140f1b7c10 */ /* 0x000fe400087fe4ff */
[----:B------:R-:W-:Y:S01]  /*0db0*/  SHF.R.S32.HI R7, RZ, 0x7, R7 ;  /* 0x00000007ff077819 */ /* 0x000fe20000011407 */
[----:B------:R-:W0:Y:S01]  /*0dc0*/  LDGDEPBAR ;  /* 0x00000000000079af */ /* 0x000e220000000000 */
[----:B------:R-:W-:-:S03]  /*0dd0*/  ISETP.LT.OR P1, PT, R2, 0x61, P6 ;  /* 0x000000610200780c */ /* 0x000fc60003721670 */
[----:B------:R4:W-:Y:S01]  /*0de0*/  LDGSTS.E.BYPASS.LTC128B.128 [R234+0x10080], [R14.64], !P3 ;  /* 0x100800000eea7fae */ /* 0x0009e2000d901d5a */
[----:B------:R-:W-:Y:S02]  /*0df0*/  ISETP.LT.OR P3, PT, R2, 0x21, P6 ;  /* 0x000000210200780c */ /* 0x000fe40003761670 */
[----:B--2---:R-:W-:-:S11]  /*0e00*/  IADD3 R24, P0, R26, UR21, RZ ;  /* 0x000000151a187c10 */ /* 0x004fd6000ff1e0ff */
[----:B------:R4:W-:Y:S01]  /*0e10*/  LDGSTS.E.BYPASS.LTC128B.128 [R234+0x11080], [R26.64], !P3 ;  /* 0x110800001aea7fae */ /* 0x0009e2000d901d5a */
[----:B------:R-:W-:Y:S02]  /*0e20*/  IADD3.X R25, R27, UR20, RZ, P0, !PT ;  /* 0x000000141b197c10 */ /* 0x000fe400087fe4ff */
[----:B-1----:R-:W-:Y:S01]  /*0e30*/  IADD3 R22, P0, R24, UR21, RZ ;  /* 0x0000001518167c10 */ /* 0x002fe2000ff1e0ff */
[----:B---3--:R-:W-:Y:S01]  /*0e40*/  IMAD.SHL.U32 R3, R7, 0x8, RZ ;  /* 0x0000000807037824 */ /* 0x008fe200078e00ff */
[----:B------:R-:W-:Y:S01]  /*0e50*/  LOP3.LUT R21, R11, 0xfffffff0, RZ, 0xc0, !PT ;  /* 0xfffffff00b157812 */ /* 0x000fe200078ec0ff */
[----:B------:R-:W-:Y:S01]  /*0e60*/  IMAD.SHL.U32 R11, R236, 0x40, RZ ;  /* 0x00000040ec0b7824 */ /* 0x000fe200078e00ff */
[----:B------:R-:W-:Y:S01]  /*0e70*/  IADD3.X R23, R25, UR20, RZ, P0, !PT ;  /* 0x0000001419177c10 */ /* 0x000fe200087fe4ff */
[----:B------:R4:W-:Y:S01]  /*0e80*/  LDGSTS.E.BYPASS.LTC128B.128 [R234+0x12080], [R24.64], !P2 ;  /* 0x1208000018ea7fae */ /* 0x0009e2000d101d5a */
[----:B------:R-:W-:Y:S01]  /*0e90*/  LEA R16, P0, R17, c[0x0][0x280], 0x2 ;  /* 0x0000a00011107a11 */ /* 0x000fe200078010ff */
[----:B------:R-:W-:Y:S01]  /*0ea0*/  IMAD.IADD R21, R12, 0x1, -R21 ;  /* 0x000000010c157824 */ /* 0x000fe200078e0a15 */
[----:B------:R-:W-:Y:S01]  /*0eb0*/  LOP3.LUT R11, R11, 0x1c0, RZ, 0xc0, !PT ;  /* 0x000001c00b0b7812 */ /* 0x000fe200078ec0ff */
[----:B------:R4:W-:Y:S01]  /*0ec0*/  LDGSTS.E.BYPASS.LTC128B.128 [R234+0x13080], [R22.64], !P1 ;  /* 0x1308000016ea7fae */ /* 0x0009e2000c901d5a */
[----:B------:R-:W-:-:S02]  /*0ed0*/  LOP3.LUT R3, R3, 0x8, RZ, 0xc0, !PT ;  /* 0x0000000803037812 */ /* 0x000fc400078ec0ff */
[----:B------:R-:W-:Y:S02]  /*0ee0*/  SHF.R.S32.HI R19, RZ, 0x1f, R21 ;  /* 0x0000001fff137819 */ /* 0x000fe40000011415 */
[----:B------:R-:W-:Y:S02]  /*0ef0*/  SHF.R.U32.HI R2, RZ, 0x3, R11 ;  /* 0x00000003ff027819 */ /* 0x000fe4000001160b */
[----:B------:R-:W-:Y:S02]  /*0f00*/  LEA.HI R19, R19, R21, RZ, 0x3 ;  /* 0x0000001513137211 */ /* 0x000fe400078f18ff */
[----:B------:R-:W-:Y:S02]  /*0f10*/  LEA.HI.X R17, R17, c[0x0][0x284], R0, 0x2, P0 ;  /* 0x0000a10011117a11 */ /* 0x000fe400000f1400 */
[----:B------:R-:W-:Y:S02]  /*0f20*/  LOP3.LUT R20, R19, 0xfffffff8, RZ, 0xc0, !PT ;  /* 0xfffffff813147812 */ /* 0x000fe400078ec0ff */
[----:B------:R-:W-:Y:S01]  /*0f30*/  LOP3.LUT R235, R2, R11, R3, 0x1e, !PT ;  /* 0x0000000b02eb7212 */ /* 0x000fe200078e1e03 */
[----:B------:R-:W-:Y:S01]  /*0f40*/  @!P4 IMAD.SHL.U32 R2, R12, 0x10, RZ ;  /* 0x000000100c02c824 */ /* 0x000fe200078e00ff */
[----:B------:R-:W-:Y:S01]  /*0f50*/  LOP3.LUT R11, R18, 0x7ffffffc, RZ, 0xc0, !PT ;  /* 0x7ffffffc120b7812 */ /* 0x000fe200078ec0ff */
[----:B------:R-:W-:Y:S01]  /*0f60*/  IMAD.IADD R0, R21, 0x1, -R20 ;  /* 0x0000000115007824 */ /* 0x000fe200078e0a14 */
[----:B------:R-:W-:-:S02]  /*0f70*/  PLOP3.LUT P0, PT, PT, PT, UP0, 0x80, 0x0 ;  /* 0x000000000000781c */ /* 0x000fc40003f0f008 */
[----:B------:R1:W-:Y:S01]  /*0f80*/  @!P4 LDGSTS.E.BYPASS.LTC128B.128 [R2+0x18480], [R16.64] ;  /* 0x184800001002cfae */ /* 0x0003e2000b901d5a */
[----:B------:R-:W-:Y:S01]  /*0f90*/  IMAD.SHL.U32 R18, R0, 0x40, RZ ;  /* 0x0000004000127824 */ /* 0x000fe200078e00ff */
[----:B------:R-:W-:Y:S01]  /*0fa0*/  LOP3.LUT R227, R3, 0x10, R227, 0xf8, !PT ;  /* 0x0000001003e37812 */ /* 0x000fe200078ef8e3 */
[----:B------:R-:W-:Y:S01]  /*0fb0*/  IMAD.IADD R11, R12, 0x1, -R11 ;  /* 0x000000010c0b7824 */ /* 0x000fe200078e0a0b */
[----:B------:R-:W0:Y:S01]  /*0fc0*/  LDGDEPBAR ;  /* 0x00000000000079af */ /* 0x000e220000000000 */
[----:B------:R-:W-:Y:S01]  /*0fd0*/  IMAD.SHL.U32 R3, R8, 0x400, RZ ;  /* 0x0000040008037824 */ /* 0x000fe200078e00ff */
[----:B------:R-:W-:Y:S02]  /*0fe0*/  LOP3.LUT R18, R18, 0x1c0, RZ, 0xc0, !PT ;  /* 0x000001c012127812 */ /* 0x000fe400078ec0ff */
[----:B------:R-:W0:Y:S01]  /*0ff0*/  LDGDEPBAR ;  /* 0x00000000000079af */ /* 0x000e220000000000 */
[----:B------:R-:W-:Y:S01]  /*1000*/  IMAD R11, R11, 0x2, R3 ;  /* 0x000000020b0b7824 */ /* 0x000fe200078e0203 */
[----:B------:R-:W-:-:S03]  /*1010*/  LOP3.LUT R228, R18, 0x8, R228, 0xf8, !PT ;  /* 0x0000000812e47812 */ /* 0x000fc600078ef8e4 */
[----:B------:R-:W-:Y:S02]  /*1020*/  IMAD.IADD R235, R11, 0x1, R235 ;  /* 0x000000010beb7824 */ /* 0x000fe400078e02eb */
[----:B-1----:R-:W-:Y:S01]  /*1030*/  IMAD.SHL.U32 R2, R19, 0x40, RZ ;  /* 0x0000004013027824 */ /* 0x002fe200078e00ff */
[----:B------:R-:W-:-:S04]  /*1040*/  SHF.R.U32.HI R19, RZ, 0x3, R18 ;  /* 0x00000003ff137819 */ /* 0x000fc80000011612 */
[----:B------:R-:W-:Y:S02]  /*1050*/  LOP3.LUT R2, R2, 0xfffffe00, RZ, 0xc0, !PT ;  /* 0xfffffe0002027812 */ /* 0x000fe400078ec0ff */
[----:B------:R-:W-:Y:S02]  /*1060*/  LOP3.LUT R228, R228, R19, RZ, 0x3c, !PT ;  /* 0x00000013e4e47212 */ /* 0x000fe400078e3cff */
[----:B------:R-:W-:Y:S02]  /*1070*/  LOP3.LUT R227, R19, R227, R18, 0x1e, !PT ;  /* 0x000000e313e37212 */ /* 0x000fe400078e1e12 */
[-C--:B------:R-:W-:Y:S02]  /*1080*/  IADD3 R228, R228, R2.reuse, R3 ;  /* 0x00000002e4e47210 */ /* 0x080fe40007ffe003 */
[----:B------:R-:W-:Y:S01]  /*1090*/  LOP3.LUT R227, R227, R2, RZ, 0xfc, !PT ;  /* 0x00000002e3e37212 */ /* 0x000fe200078efcff */
[----:B------:R-:W-:Y:S05]  /*10a0*/  @!P0 BRA `(.L_x_893) ;  /* 0x0000021000008947 */ /* 0x000fea0003800000 */
[----:B----4-:R-:W-:Y:S01]  /*10b0*/  USHF.L.U32 UR10, UR4, 0x5, URZ ;  /* 0x00000005040a7899 */ /* 0x010fe2000800063f */
[----:B------:R-:W-:Y:S01]  /*10c0*/  IMAD.MOV.U32 R18, RZ, RZ, 0x80 ;  /* 0x00000080ff127424 */ /* 0x000fe200078e00ff */
[----:B------:R-:W-:Y:S01]  /*10d0*/  ULDC UR5, c[0x0][0x20c] ;  /* 0x0000830000057ab9 */ /* 0x000fe20000000800 */
[----:B------:R-:W-:Y:S01]  /*10e0*/  BSSY B0, `(.L_x_893) ;  /* 0x000001d000007945 */ /* 0x000fe20003800000 */
[----:B------:R-:W-:-:S02]  /*10f0*/  UMOV UR6, 0x5 ;  /* 0x0000000500067882 */ /* 0x000fc40000000000 */
[----:B------:R-:W-:Y:S01]  /*1100*/  USHF.L.U32 UR9, UR10, 0x1, URZ ;  /* 0x000000010a097899 */ /* 0x000fe2000800063f */
[----:B------:R-:W-:Y:S01]  /*1110*/  IADD3 R18, -R238, c[0x0][0x168], -R18 ;  /* 0x00005a00ee127a10 */ /* 0x000fe20007ffe912 */
[----:B------:R-:W-:-:S03]  /*1120*/  USHF.L.U64.HI UR5, UR4, UR6, UR5 ;  /* 0x0000000604057299 */ /* 0x000fc60008010205 */
[----:B------:R-:W-:Y:S01]  /*1130*/  ISETP.LT.OR P1, PT, R18, 0x1, P6 ;  /* 0x000000011200780c */ /* 0x000fe20003721670 */
[----:B------:R-:W-:Y:S01]  /*1140*/  USHF.L.U64.HI UR5, UR10, 0x1, UR5 ;  /* 0x000000010a057899 */ /* 0x000fe20008010205 */
[----:B------:R-:W-:-:S05]  /*1150*/  IMAD.U32 R3, RZ, RZ, UR9 ;  /* 0x00000009ff037e24 */ /* 0x000fca000f8e00ff */
[----:B------:R-:W-:Y:S01]  /*1160*/  IMAD.U32 R2, RZ, RZ, UR5 ;  /* 0x00000005ff027e24 */ /* 0x000fe2000f8e00ff */
[----:B------:R-:W-:-:S04]  /*1170*/  IADD3 R11, P2, P0, R14, UR9, R3 ;  /* 0x000000090e0b7c10 */ /* 0x000fc8000f85e003 */
[----:B------:R-:W-:Y:S02]  /*1180*/  IADD3.X R14, R15, UR5, R2, P2, P0 ;  /* 0x000000050f0e7c10 */ /* 0x000fe400097e0402 */
[----:B------:R-:W-:-:S04]  /*1190*/  IADD3 R20, P2, P0, R11, UR9, R3 ;  /* 0x000000090b147c10 */ /* 0x000fc8000f85e003 */
[----:B------:R-:W-:Y:S02]  /*11a0*/  IADD3.X R21, R14, UR5, R2, P2, P0 ;  /* 0x000000050e157c10 */ /* 0x000fe400097e0402 */
[----:B------:R-:W-:Y:S02]  /*11b0*/  IADD3 R2, P0, R20, UR21, RZ ;  /* 0x0000001514027c10 */ /* 0x000fe4000ff1e0ff */
[C---:B------:R-:W-:Y:S01]  /*11c0*/  ISETP.LT.OR P2, PT, R18.reuse, 0x21, P6 ;  /* 0x000000211200780c */ /* 0x040fe20003741670 */
[----:B------:R1:W-:Y:S01]  /*11d0*/  LDGSTS.E.BYPASS.LTC128B.128 [R234+0x14080], [R20.64], !P1 ;  /* 0x1408000014ea7fae */ /* 0x0003e2000c901d5a */
[----:B------:R-:W-:Y:S02]  /*11e0*/  IADD3.X R3, R21, UR20, RZ, P0, !PT ;  /* 0x0000001415037c10 */ /* 0x000fe400087fe4ff */
[----:B------:R-:W-:Y:S02]  /*11f0*/  ISETP.LT.OR P1, PT, R18, 0x41, P6 ;  /* 0x000000411200780c */ /* 0x000fe40003721670 */
[----:B------:R-:W-:-:S02]  /*1200*/  IADD3 R14, P0, R2, UR21, RZ ;  /* 0x00000015020e7c10 */ /* 0x000fc4000ff1e0ff */
[----:B------:R-:W-:Y:S02]  /*1210*/  ISETP.LT.OR P6, PT, R18, 0x61, P6 ;  /* 0x000000611200780c */ /* 0x000fe400037c1670 */
[----:B------:R-:W-:Y:S02]  /*1220*/  IADD3.X R15, R3, UR20, RZ, P0, !PT ;  /* 0x00000014030f7c10 */ /* 0x000fe400087fe4ff */
[----:B------:R-:W-:Y:S01]  /*1230*/  IADD3 R18, P0, R14, UR21, RZ ;  /* 0x000000150e127c10 */ /* 0x000fe2000ff1e0ff */
[----:B------:R1:W-:Y:S03]  /*1240*/  LDGSTS.E.BYPASS.LTC128B.128 [R234+0x15080], [R2.64], !P2 ;  /* 0x1508000002ea7fae */ /* 0x0003e6000d101d5a */
[----:B------:R-:W-:Y:S01]  /*1250*/  IADD3.X R19, R15, UR20, RZ, P0, !PT ;  /* 0x000000140f137c10 */ /* 0x000fe200087fe4ff */
[----:B------:R1:W-:Y:S04]  /*1260*/  LDGSTS.E.BYPASS.LTC128B.128 [R234+0x16080], [R14.64], !P1 ;  /* 0x160800000eea7fae */ /* 0x0003e8000c901d5a */
[----:B------:R1:W-:Y:S01]  /*1270*/  LDGSTS.E.BYPASS.LTC128B.128 [R234+0x17080], [R18.64], !P6 ;  /* 0x1708000012ea7fae */ /* 0x0003e2000f101d5a */
[----:B------:R-:W-:Y:S05]  /*1280*/  @P4 BRA `(.L_x_894) ;  /* 0x0000002000004947 */ /* 0x000fea0003800000 */
[----:B-1----:R-:W-:-:S05]  /*1290*/  SHF.L.U32 R2, R12, 0x4, RZ ;  /* 0x000000040c027819 */ /* 0x002fca00000006ff */
[----:B------:R1:W-:Y:S02]  /*12a0*/  LDGSTS.E.BYPASS.LTC128B.128 [R2+0x18680], [R16.64+0x200] ;  /* 0x1868020010027fae */ /* 0x0003e4000b901d5a */
.L_x_894:
[----:B------:R-:W-:Y:S05]  /*12b0*/  BSYNC B0 ;  /* 0x0000000000007941 */ /* 0x000fea0003800000 */
.L_x_893:
[----:B----4-:R-:W-:Y:S01]  /*12c0*/  ISETP.LT.AND P0, PT, RZ, c[0x0][0x168], PT ;  /* 0x00005a00ff007a0c */ /* 0x010fe20003f01270 */
        /* <DEDUP_REMOVED lines=35> */
.L_x_895:
[----:B------:R-:W-:Y:S01]  /*1500*/  LOP3.LUT P3, RZ, R0, 0x2, RZ, 0xc0, !PT ;  /* 0x0000000200ff7812 */ /* 0x000fe2000786c0ff */
[----:B------:R-:W-:Y:S01]  /*1510*/  IMAD.SHL.U32 R11, R10, 0x40, RZ ;  /* 0x000000400a0b7824 */ /* 0x000fe200078e00ff */
[----:B------:R-:W-:Y:S01]  /*1520*/  LOP3.LUT P0, RZ, R0, 0x4, RZ, 0xc0, !PT ;  /* 0x0000000400ff7812 */ /* 0x000fe2000780c0ff */
[----:B------:R-:W-:Y:S01]  /*1530*/  IMAD R0, R4, c[0x0][0x238], RZ ;  /* 0x00008e0004007a24 */ /* 0x000fe200078e02ff */
[----:B-1----:R-:W-:Y:S01]  /*1540*/  LOP3.LUT R2, R9, 0xffffffe0, RZ, 0xc0, !PT ;  /* 0xffffffe009027812 */ /* 0x002fe200078ec0ff */
[----:B------:R-:W-:Y:S01]  /*1550*/  IMAD.SHL.U32 R8, R8, 0x10, RZ ;  /* 0x0000001008087824 */ /* 0x000fe200078e00ff */
[----:B------:R-:W-:Y:S01]  /*1560*/  R2P PR, R10, 0x6 ;  /* 0x000000060a007804 */ /* 0x000fe20000000000 */
[----:B------:R-:W-:Y:S01]  /*1570*/  IMAD.SHL.U32 R10, R238, 0x8, RZ ;  /* 0x00000008ee0a7824 */ /* 0x000fe200078e00ff */
[----:B------:R-:W-:Y:S01]  /*1580*/  SHF.R.S32.HI R13, RZ, 0x1f, R12 ;  /* 0x0000001fff0d7819 */ /* 0x000fe2000001140c */
[----:B------:R-:W-:Y:S01]  /*1590*/  IMAD.IADD R2, R12, 0x1, -R2 ;  /* 0x000000010c027824 */ /* 0x000fe200078e0a02 */
[----:B------:R-:W-:Y:S01]  /*15a0*/  LEA.HI R3, R7, R7, RZ, 0x1 ;  /* 0x0000000707037211 */ /* 0x000fe200078f08ff */
[----:B------:R-:W-:Y:S01]  /*15b0*/  IMAD R0, R5, c[0x0][0x23c], R0 ;  /* 0x00008f0005007a24 */ /* 0x000fe200078e0200 */
[----:B------:R-:W-:Y:S01]  /*15c0*/  LOP3.LUT R11, R11, 0x1c0, RZ, 0xc0, !PT ;  /* 0x000001c00b0b7812 */ /* 0x000fe200078ec0ff */
[----:B------:R-:W-:Y:S01]  /*15d0*/  IMAD.WIDE.U32 R12, R5, c[0x0][0x238], R12 ;  /* 0x00008e00050c7a25 */ /* 0x000fe200078e000c */
[----:B------:R-:W-:Y:S01]  /*15e0*/  LOP3.LUT R3, R3, 0xfffffffe, RZ, 0xc0, !PT ;  /* 0xfffffffe03037812 */ /* 0x000fe200078ec0ff */
[----:B------:R-:W-:Y:S01]  /*15f0*/  ULDC.64 UR4, c[0x0][0x240] ;  /* 0x0000900000047ab9 */ /* 0x000fe20000000a00 */
[----:B------:R-:W-:Y:S01]  /*1600*/  LOP3.LUT R10, R10, 0x8, RZ, 0xc0, !PT ;  /* 0x000000080a0a7812 */ /* 0x000fe200078ec0ff */
[----:B------:R-:W-:Y:S01]  /*1610*/  IMAD.MOV.U32 R196, RZ, RZ, 0x40 ;  /* 0x00000040ffc47424 */ /* 0x000fe200078e00ff */
[----:B------:R-:W-:Y:S01]  /*1620*/  SHF.R.U32.HI R9, RZ, 0x3, R11 ;  /* 0x00000003ff097819 */ /* 0x000fe2000001160b */
[----:B------:R-:W-:Y:S01]  /*1630*/  IMAD.IADD R3, R7, 0x1, -R3 ;  /* 0x0000000107037824 */ /* 0x000fe200078e0a03 */
[----:B------:R-:W-:Y:S01]  /*1640*/  SHF.R.S32.HI R5, RZ, 0x1f, R2 ;  /* 0x0000001fff057819 */ /* 0x000fe20000011402 */
[----:B------:R-:W-:Y:S01]  /*1650*/  IMAD R7, R225, 0x2, R7 ;  /* 0x00000002e1077824 */ /* 0x000fe200078e0207 */
[----:B------:R-:W-:Y:S01]  /*1660*/  LOP3.LUT R226, R9, R10, R11, 0x1e, !PT ;  /* 0x0000000a09e27212 */ /* 0x000fe200078e1e0b */
[----:B------:R-:W-:Y:S01]  /*1670*/  IMAD.MOV.U32 R224, RZ, RZ, 0x20 ;  /* 0x00000020ffe07424 */ /* 0x000fe200078e00ff */
[----:B------:R-:W-:Y:S01]  /*1680*/  LEA.HI R5, R5, R2, RZ, 0x2 ;  /* 0x0000000205057211 */ /* 0x000fe200078f10ff */
[----:B------:R-:W-:Y:S01]  /*1690*/  UIMAD UR4, UR8, UR4, URZ ;  /* 0x00000004080472a4 */ /* 0x000fe2000f8e023f */
[----:B------:R-:W-:Y:S01]  /*16a0*/  LOP3.LUT R4, R11, 0x30, R8, 0xf8, !PT ;  /* 0x000000300b047812 */ /* 0x000fe200078ef808 */
[----:B------:R-:W-:Y:S01]  /*16b0*/  IMAD.U32 R226, R7, 0x200, R226 ;  /* 0x0000020007e27824 */ /* 0x000fe200078e00e2 */
[----:B------:R-:W-:Y:S01]  /*16c0*/  LOP3.LUT R244, R5, 0xfffffffc, RZ, 0xc0, !PT ;  /* 0xfffffffc05f47812 */ /* 0x000fe200078ec0ff */
[----:B------:R-:W-:Y:S01]  /*16d0*/  IMAD.IADD R13, R13, 0x1, R0 ;  /* 0x000000010d0d7824 */ /* 0x000fe200078e0200 */
[----:B------:R-:W-:Y:S01]  /*16e0*/  MOV R246, UR23 ;  /* 0x0000001700f67c02 */ /* 0x000fe20008000f00 */
[----:B------:R-:W-:Y:S01]  /*16f0*/  IMAD.SHL.U32 R226, R226, 0x2, RZ ;  /* 0x00000002e2e27824 */ /* 0x000fe200078e00ff */
[----:B------:R-:W-:Y:S01]  /*1700*/  LOP3.LUT R4, R9, R4, R10, 0x1e, !PT ;  /* 0x0000000409047212 */ /* 0x000fe200078e1e0a */
[----:B------:R-:W-:Y:S01]  /*1710*/  IMAD.IADD R244, R2, 0x1, -R244 ;  /* 0x0000000102f47824 */ /* 0x000fe200078e0af4 */
[----:B------:R-:W-:Y:S01]  /*1720*/  UIADD3 UR7, UR7, 0x7f, URZ ;  /* 0x0000007f07077890 */ /* 0x000fe2000fffe03f */
[----:B------:R-:W-:Y:S01]  /*1730*/  SEL R2, R196, 0xffffffc0, !P2 ;  /* 0xffffffc0c4027807 */ /* 0x000fe20005000000 */
[----:B------:R-:W-:Y:S01]  /*1740*/  IMAD R3, R3, -0x8, R6 ;  /* 0xfffffff803037824 */ /* 0x000fe200078e0206 */
[----:B------:R-:W-:Y:S01]  /*1750*/  UIMAD UR4, UR23, UR5, UR4 ;  /* 0x00000005170472a4 */ /* 0x000fe2000f8e0204 */
[----:B------:R-:W-:Y:S01]  /*1760*/  SEL R0, R224, 0xffffffe0, !P1 ;  /* 0xffffffe0e0007807 */ /* 0x000fe20004800000 */
[----:B------:R-:W-:Y:S01]  /*1770*/  IMAD.WIDE.U32 R246, R246, c[0x0][0x240], R12 ;  /* 0x00009000f6f67a25 */ /* 0x000fe200078e000c */
[----:B------:R-:W-:Y:S01]  /*1780*/  USHF.R.S32.HI UR6, URZ, 0x1f, UR7 ;  /* 0x0000001f3f067899 */ /* 0x000fe20008011407 */
[----:B------:R-:W-:Y:S01]  /*1790*/  IADD3 R2, R226, R2, RZ ;  /* 0x00000002e2027210 */ /* 0x000fe20007ffe0ff */
[----:B------:R-:W-:Y:S01]  /*17a0*/  CS2R R190, SRZ ;  /* 0x0000000000be7805 */ /* 0x000fe2000001ff00 */
[----:B------:R-:W-:Y:S01]  /*17b0*/  IMAD R225, R225, 0x200, R4 ;  /* 0x00000200e1e17824 */ /* 0x000fe200078e0204 */
[----:B------:R-:W-:Y:S01]  /*17c0*/  ULEA.HI UR6, UR6, UR7, URZ, 0x7 ;  /* 0x0000000706067291 */ /* 0x000fe2000f8f383f */
[----:B------:R-:W-:Y:S01]  /*17d0*/  IMAD R244, R244, -0x2, R3 ;  /* 0xfffffffef4f47824 */ /* 0x000fe200078e0203 */
[----:B------:R-:W-:Y:S01]  /*17e0*/  LEA.HI.SX32 R237, R5, R8, 0x1e ;  /* 0x0000000805ed7211 */ /* 0x000fe200078ff2ff */
[----:B------:R-:W-:Y:S01]  /*17f0*/  IMAD.IADD R3, R226, 0x1, R0 ;  /* 0x00000001e2037824 */ /* 0x000fe200078e0200 */
        /* <DEDUP_REMOVED lines=32> */
[----:B------:R-:W-:Y:S01]  /*1a00*/  IMAD.SHL.U32 R225, R225, 0x2, RZ ;  /* 0x00000002e1e17824 */ /* 0x000fe200078e00ff */
[----:B------:R-:W-:Y:S01]  /*1a10*/  SEL R196, R196, 0xffffffc0, !P0 ;  /* 0xffffffc0c4c47807 */ /* 0x000fe20004000000 */
[----:B------:R-:W-:Y:S01]  /*1a20*/  IMAD.IADD R0, R0, 0x1, R2 ;  /* 0x0000000100007824 */ /* 0x000fe200078e0202 */
[----:B------:R-:W-:Y:S01]  /*1a30*/  IADD3 R245, R247, UR4, RZ ;  /* 0x00000004f7f57c10 */ /* 0x000fe2000fffe0ff */
[----:B------:R-:W-:-:S02]  /*1a40*/  ULDC UR11, c[0x0][0x188] ;  /* 0x00006200000b7ab9 */ /* 0x000fc40000000800 */
[----:B------:R-:W-:Y:S02]  /*1a50*/  ULDC UR10, c[0x0][0x278] ;  /* 0x00009e00000a7ab9 */ /* 0x000fe40000000800 */
[----:B------:R-:W-:Y:S02]  /*1a60*/  ULDC UR9, c[0x0][0x290] ;  /* 0x0000a40000097ab9 */ /* 0x000fe40000000800 */
[----:B------:R-:W-:Y:S02]  /*1a70*/  ULDC UR8, c[0x0][0x218] ;  /* 0x0000860000087ab9 */ /* 0x000fe40000000800 */
[----:B------:R-:W-:Y:S02]  /*1a80*/  UMOV UR13, URZ ;  /* 0x0000003f000d7c82 */ /* 0x000fe40008000000 */
[----:B------:R-:W-:Y:S02]  /*1a90*/  UMOV UR25, 0x1 ;  /* 0x0000000100197882 */ /* 0x000fe40000000000 */
[----:B------:R-:W-:-:S02]  /*1aa0*/  UMOV UR24, URZ ;  /* 0x0000003f00187c82 */ /* 0x000fc40008000000 */
[----:B------:R-:W-:Y:S02]  /*1ab0*/  UMOV UR5, URZ ;  /* 0x0000003f00057c82 */ /* 0x000fe40008000000 */
[----:B------:R-:W-:Y:S02]  /*1ac0*/  UIMAD UR11, UR23, UR11, URZ ;  /* 0x0000000b170b72a4 */ /* 0x000fe4000f8e023f */
[----:B------:R-:W-:Y:S02]  /*1ad0*/  UIMAD UR10, UR23, UR10, URZ ;  /* 0x0000000a170a72a4 */ /* 0x000fe4000f8e023f */
[----:B------:R-:W-:Y:S02]  /*1ae0*/  UIMAD UR9, UR23, UR9, URZ ;  /* 0x00000009170972a4 */ /* 0x000fe4000f8e023f */
[----:B------:R-:W-:Y:S02]  /*1af0*/  UIMAD UR8, UR23, UR8, URZ ;  /* 0x00000008170872a4 */ /* 0x000fe4000f8e023f */
[----:B------:R-:W-:-:S02]  /*1b00*/  USHF.R.S32.HI UR22, URZ, 0x7, UR6 ;  /* 0x000000073f167899 */ /* 0x000fc40008011406 */
[----:B------:R-:W-:Y:S02]  /*1b10*/  ULDC UR12, c[0x0][0x168] ;  /* 0x00005a00000c7ab9 */ /* 0x000fe40000000800 */
.L_x_899:
[----:B------:R-:W-:Y:S04]  /*1b20*/  DEPBAR.LE SB0, 0x1 ;  /* 0x000080400000791a */ /* 0x000fe80000000000 */
[----:B------:R-:W-:Y:S01]  /*1b30*/  BAR.SYNC.DEFER_BLOCKING 0x0 ;  /* 0x0000000000007b1d */ /* 0x000fe20000010000 */
[----:B------:R-:W-:Y:S01]  /*1b40*/  USHF.L.U32 UR4, UR5, 0xd, URZ ;  /* 0x0000000d05047899 */ /* 0x000fe2000800063f */
[----:B------:R-:W-:Y:S01]  /*1b50*/  IMAD.U32 R248, RZ, RZ, UR5 ;  /* 0x00000005fff87e24 */ /* 0x000fe2000f8e00ff */
[----:B------:R-:W-:Y:S04]  /*1b60*/  UIADD3 UR29, UR13, 0x1, URZ ;  /* 0x000000010d1d7890 */ /* 0x000fe8000fffe03f */
[----:B------:R-:W-:Y:S01]  /*1b70*/  IADD3 R229, R228, UR4, RZ ;  /* 0x00000004e4e57c10 */ /* 0x000fe2000fffe0ff */
[----:B------:R-:W-:Y:S01]  /*1b80*/  UISETP.GE.AND UP0, UPT, UR29, UR22, UPT ;  /* 0x000000161d00728c */ /* 0x000fe2000bf06270 */
[----:B------:R-:W-:Y:S03]  /*1b90*/  LEA R248, R248, R237, 0x7 ;  /* 0x000000edf8f87211 */ /* 0x000fe600078e38ff */
[----:B------:R-:W-:Y:S02]  /*1ba0*/  IMAD.SHL.U32 R229, R229, 0x2, RZ ;  /* 0x00000002e5e57824 */ /* 0x000fe400078e00ff */
[----:B------:R-:W-:Y:S01]  /*1bb0*/  IMAD.SHL.U32 R248, R248, 0x4, RZ ;  /* 0x00000004f8f87824 */ /* 0x000fe200078e00ff */
[----:B------:R-:W-:Y:S01]  /*1bc0*/  PLOP3.LUT P1, PT, PT, PT, UP0, 0x80, 0x0 ;  /* 0x000000000000781c */ /* 0x000fe20003f2f008 */
[C---:B------:R-:W-:Y:S01]  /*1bd0*/  IMAD.IADD R230, R229.reuse, 0x1, R196 ;  /* 0x00000001e5e67824 */ /* 0x040fe200078e02c4 */
[----:B------:R-:W-:Y:S04]  /*1be0*/  IADD3 R208, R229, R224, RZ ;  /* 0x000000e0e5d07210 */ /* 0x000fe80007ffe0ff */
[----:B------:R-:W-:Y:S01]  /*1bf0*/  IADD3 R116, R196, R208, RZ ;  /* 0x000000d0c4747210 */ /* 0x000fe20007ffe0ff */
[----:B------:R-:W-:Y:S05]  /*1c00*/  LDSM.16.M88.4 R16, [R226+0x80] ;  /* 0x00008000e210783b */ /* 0x000fea0000000200 */
[----:B------:R-:W1:Y:S05]  /*1c10*/  LDSM.16.M88.4 R64, [R229+0x8080] ;  /* 0x00808000e540783b */ /* 0x000e6a0000000200 */
[----:B------:R-:W2:Y:S05]  /*1c20*/  LDSM.16.M88.4 R60, [R229+0xa080] ;  /* 0x00a08000e53c783b */ /* 0x000eaa0000000200 */
[----:B------:R-:W3:Y:S05]  /*1c30*/  LDSM.16.M88.4 R32, [R226+0x1080] ;  /* 0x00108000e220783b */ /* 0x000eea0000000200 */
[----:B------:R-:W4:Y:S05]  /*1c40*/  LDSM.16.M88.4 R48, [R226+0x2080] ;  /* 0x00208000e230783b */ /* 0x000f2a0000000200 */
[----:B------:R-:W5:Y:S05]  /*1c50*/  LDSM.16.M88.4 R68, [R226+0x3080] ;  /* 0x00308000e244783b */ /* 0x000f6a0000000200 */
[----:B------:R-:W-:Y:S05]  /*1c60*/  LDSM.16.M88.4 R76, [R3+0x80] ;  /* 0x00008000034c783b */ /* 0x000fea0000000200 */
[----:B------:R-:W3:Y:S05]  /*1c70*/  LDSM.16.M88.4 R72, [R208+0x8080] ;  /* 0x00808000d048783b */ /* 0x000eea0000000200 */
[----:B------:R-:W4:Y:S01]  /*1c80*/  LDSM.16.M88.4 R80, [R208+0xa080] ;  /* 0x00a08000d050783b */ /* 0x000f220000000200 */
[-C--:B-1----:R-:W-:Y:S04]  /*1c90*/  HMMA.16816.F32.BF16 R4, R64, R16.reuse, RZ ;  /* 0x000000104004723c */ /* 0x082fe800000418ff */
[----:B------:R-:W1:Y:S05]  /*1ca0*/  LDSM.16.M88.4 R84, [R3+0x1080] ;  /* 0x001080000354783b */ /* 0x000e6a0000000200 */
[----:B------:R-:W-:Y:S01]  /*1cb0*/  LDSM.16.M88.4 R88, [R3+0x3080] ;  /* 0x003080000358783b */ /* 0x000fe20000000200 */
[C---:B--2---:R-:W-:Y:S04]  /*1cc0*/  HMMA.16816.F32.BF16 R8, R60.reuse, R16, RZ ;  /* 0x000000103c08723c */ /* 0x044fe800000418ff */
[----:B------:R-:W-:Y:S04]  /*1cd0*/  LDSM.16.M88.4 R96, [R2+0x80] ;  /* 0x000080000260783b */ /* 0x000fe80000000200 */
[-C--:B------:R-:W-:Y:S01]  /*1ce0*/  HMMA.16816.F32.BF16 R12, R60, R18.reuse, RZ ;  /* 0x000000123c0c723c */ /* 0x080fe200000418ff */
[----:B------:R-:W-:Y:S05]  /*1cf0*/  LDSM.16.M88.4 R92, [R230+0x8080] ;  /* 0x00808000e65c783b */ /* 0x000fea0000000200 */
[----:B------:R-:W-:Y:S02]  /*1d00*/  LDSM.16.M88.4 R100, [R230+0xa080] ;  /* 0x00a08000e664783b */ /* 0x000fe40000000200 */
[C---:B------:R-:W-:Y:S03]  /*1d10*/  HMMA.16816.F32.BF16 R16, R64.reuse, R18, RZ ;  /* 0x000000124010723c */ /* 0x040fe600000418ff */
[----:B------:R-:W-:Y:S05]  /*1d20*/  LDSM.16.M88.4 R104, [R2+0x2080] ;  /* 0x002080000268783b */ /* 0x000fea0000000200 */
[-C--:B---3--:R-:W-:Y:S01]  /*1d30*/  HMMA.16816.F32.BF16 R20, R64, R32.reuse, RZ ;  /* 0x000000204014723c */ /* 0x088fe200000418ff */
[----:B------:R-:W-:Y:S05]  /*1d40*/  LDSM.16.M88.4 R108, [R2+0x3080] ;  /* 0x00308000026c783b */ /* 0x000fea0000000200 */
[----:B------:R-:W-:Y:S02]  /*1d50*/  LDSM.16.M88.4 R112, [R0+0x80] ;  /* 0x000080000070783b */ /* 0x000fe40000000200 */
[C---:B------:R-:W-:Y:S03]  /*1d60*/  HMMA.16816.F32.BF16 R24, R60.reuse, R32, RZ ;  /* 0x000000203c18723c */ /* 0x040fe600000418ff */
[----:B------:R-:W-:Y:S05]  /*1d70*/  LDS R120, [R248+0x18080] ;  /* 0x01808000f8787984 */ /* 0x000fea0000000800 */
[-C--:B------:R-:W-:Y:S01]  /*1d80*/  HMMA.16816.F32.BF16 R28, R60, R34.reuse, RZ ;  /* 0x000000223c1c723c */ /* 0x080fe200000418ff */
[----:B------:R-:W-:Y:S05]  /*1d90*/  LDS R251, [R248+0x180a0] ;  /* 0x0180a000f8fb7984 */ /* 0x000fea0000000800 */
[----:B------:R-:W-:Y:S02]  /*1da0*/  LDS R250, [R248+0x18180] ;  /* 0x01818000f8fa7984 */ /* 0x000fe40000000800 */
[C---:B------:R-:W-:Y:S03]  /*1db0*/  HMMA.16816.F32.BF16 R32, R64.reuse, R34, RZ ;  /* 0x000000224020723c */ /* 0x040fe600000418ff */
[----:B------:R-:W-:Y:S05]  /*1dc0*/  LDS R249, [R248+0x181a0] ;  /* 0x0181a000f8f97984 */ /* 0x000fea0000000800 */
[-C--:B----4-:R-:W-:Y:S08]  /*1dd0*/  HMMA.16816.F32.BF16 R36, R64, R48.reuse, RZ ;  /* 0x000000304024723c */ /* 0x090ff000000418ff */
[C---:B------:R-:W-:Y:S08]  /*1de0*/  HMMA.16816.F32.BF16 R40, R60.reuse, R48, RZ ;  /* 0x000000303c28723c */ /* 0x040ff000000418ff */
[-C--:B------:R-:W-:Y:S08]  /*1df0*/  HMMA.16816.F32.BF16 R44, R60, R50.reuse, RZ ;  /* 0x000000323c2c723c */ /* 0x080ff000000418ff */
[C---:B------:R-:W-:Y:S08]  /*1e00*/  HMMA.16816.F32.BF16 R48, R64.reuse, R50, RZ ;  /* 0x000000324030723c */ /* 0x040ff000000418ff */
[-C--:B-----5:R-:W-:Y:S08]  /*1e10*/  HMMA.16816.F32.BF16 R52, R64, R68.reuse, RZ ;  /* 0x000000444034723c */ /* 0x0a0ff000000418ff */
[C---:B------:R-:W-:Y:S08]  /*1e20*/  HMMA.16816.F32.BF16 R56, R60.reuse, R68, RZ ;  /* 0x000000443c38723c */ /* 0x040ff000000418ff */
[-C--:B------:R-:W-:Y:S08]  /*1e30*/  HMMA.16816.F32.BF16 R60, R60, R70.reuse, RZ ;  /* 0x000000463c3c723c */ /* 0x080ff000000418ff */
[----:B------:R-:W-:Y:S01]  /*1e40*/  HMMA.16816.F32.BF16 R64, R64, R70, RZ ;  /* 0x000000464040723c */ /* 0x000fe200000418ff */
[----:B------:R-:W2:Y:S07]  /*1e50*/  LDSM.16.M88.4 R68, [R3+0x2080] ;  /* 0x002080000344783b */ /* 0x000eae0000000200 */
[-C--:B------:R-:W-:Y:S08]  /*1e60*/  HMMA.16816.F32.BF16 R4, R72, R76.reuse, R4 ;  /* 0x0000004c4804723c */ /* 0x080ff00000041804 */
[C---:B------:R-:W-:Y:S08]  /*1e70*/  HMMA.16816.F32.BF16 R8, R80.reuse, R76, R8 ;  /* 0x0000004c5008723c */ /* 0x040ff00000041808 */
[-C--:B------:R-:W-:Y:S08]  /*1e80*/  HMMA.16816.F32.BF16 R12, R80, R78.reuse, R12 ;  /* 0x0000004e500c723c */ /* 0x080ff0000004180c */
[C---:B------:R-:W-:Y:S01]  /*1e90*/  HMMA.16816.F32.BF16 R16, R72.reuse, R78, R16 ;  /* 0x0000004e4810723c */ /* 0x040fe20000041810 */
[----:B------:R-:W3:Y:S07]  /*1ea0*/  LDSM.16.M88.4 R76, [R2+0x1080] ;  /* 0x00108000024c783b */ /* 0x000eee0000000200 */
[-C--:B-1----:R-:W-:Y:S08]  /*1eb0*/  HMMA.16816.F32.BF16 R20, R72, R84.reuse, R20 ;  /* 0x000000544814723c */ /* 0x082ff00000041814 */
[C---:B------:R-:W-:Y:S08]  /*1ec0*/  HMMA.16816.F32.BF16 R24, R80.reuse, R84, R24 ;  /* 0x000000545018723c */ /* 0x040ff00000041818 */
[-C--:B------:R-:W-:Y:S08]  /*1ed0*/  HMMA.16816.F32.BF16 R28, R80, R86.reuse, R28 ;  /* 0x00000056501c723c */ /* 0x080ff0000004181c */
[C---:B------:R-:W-:Y:S01]  /*1ee0*/  HMMA.16816.F32.BF16 R32, R72.reuse, R86, R32 ;  /* 0x000000564820723c */ /* 0x040fe20000041820 */
[----:B------:R-:W1:Y:S05]  /*1ef0*/  LDSM.16.M88.4 R84, [R116+0x8080] ;  /* 0x008080007454783b */ /* 0x000e6a0000000200 */
[----:B------:R-:W4:Y:S02]  /*1f00*/  LDSM.16.M88.4 R116, [R116+0xa080] ;  /* 0x00a080007474783b */ /* 0x000f240000000200 */
[-C--:B--2---:R-:W-:Y:S08]  /*1f10*/  HMMA.16816.F32.BF16 R36, R72, R68.reuse, R36 ;  /* 0x000000444824723c */ /* 0x084ff00000041824 */
[C---:B------:R-:W-:Y:S08]  /*1f20*/  HMMA.16816.F32.BF16 R40, R80.reuse, R68, R40 ;  /* 0x000000445028723c */ /* 0x040ff00000041828 */
[-C--:B------:R-:W-:Y:S08]  /*1f30*/  HMMA.16816.F32.BF16 R44, R80, R70.reuse, R44 ;  /* 0x00000046502c723c */ /* 0x080ff0000004182c */
[C---:B------:R-:W-:Y:S01]  /*1f40*/  HMMA.16816.F32.BF16 R48, R72.reuse, R70, R48 ;  /* 0x000000464830723c */ /* 0x040fe20000041830 */
[----:B------:R-:W2:Y:S07]  /*1f50*/  LDSM.16.M88.4 R68, [R0+0x1080] ;  /* 0x001080000044783b */ /* 0x000eae0000000200 */
[-C--:B------:R-:W-:Y:S08]  /*1f60*/  HMMA.16816.F32.BF16 R52, R72, R88.reuse, R52 ;  /* 0x000000584834723c */ /* 0x080ff00000041834 */
[C---:B------:R-:W-:Y:S08]  /*1f70*/  HMMA.16816.F32.BF16 R56, R80.reuse, R88, R56 ;  /* 0x000000585038723c */ /* 0x040ff00000041838 */
[-C--:B------:R-:W-:Y:S08]  /*1f80*/  HMMA.16816.F32.BF16 R60, R80, R90.reuse, R60 ;  /* 0x0000005a503c723c */ /* 0x080ff0000004183c */
[----:B------:R-:W-:Y:S01]  /*1f90*/  HMMA.16816.F32.BF16 R64, R72, R90, R64 ;  /* 0x0000005a4840723c */ /* 0x000fe20000041840 */
[----:B------:R-:W5:Y:S07]  /*1fa0*/  LDSM.16.M88.4 R72, [R0+0x2080] ;  /* 0x002080000048783b */ /* 0x000f6e0000000200 */
[-C--:B------:R-:W-:Y:S08]  /*1fb0*/  HMMA.16816.F32.BF16 R4, R92, R96.reuse, R4 ;  /* 0x000000605c04723c */ /* 0x080ff00000041804 */
[C---:B------:R-:W-:Y:S08]  /*1fc0*/  HMMA.16816.F32.BF16 R8, R100.reuse, R96, R8 ;  /* 0x000000606408723c */ /* 0x040ff00000041808 */
[-C--:B------:R-:W-:Y:S08]  /*1fd0*/  HMMA.16816.F32.BF16 R12, R100, R98.reuse, R12 ;  /* 0x00000062640c723c */ /* 0x080ff0000004180c */
[C---:B------:R-:W-:Y:S08]  /*1fe0*/  HMMA.16816.F32.BF16 R16, R92.reuse, R98, R16 ;  /* 0x000000625c10723c */ /* 0x040ff00000041810 */
[-C--:B---3--:R-:W-:Y:S08]  /*1ff0*/  HMMA.16816.F32.BF16 R20, R92, R76.reuse, R20 ;  /* 0x0000004c5c14723c */ /* 0x088ff00000041814 */
[C---:B------:R-:W-:Y:S08]  /*2000*/  HMMA.16816.F32.BF16 R24, R100.reuse, R76, R24 ;  /* 0x0000004c6418723c */ /* 0x040ff00000041818 */
[-C--:B------:R-:W-:Y:S08]  /*2010*/  HMMA.16816.F32.BF16 R28, R100, R78.reuse, R28 ;  /* 0x0000004e641c723c */ /* 0x080ff0000004181c */
[C---:B------:R-:W-:Y:S01]  /*2020*/  HMMA.16816.F32.BF16 R32, R92.reuse, R78, R32 ;  /* 0x0000004e5c20723c */ /* 0x040fe20000041820 */
[----:B------:R-:W3:Y:S01]  /*2030*/  LDSM.16.M88.4 R76, [R0+0x3080] ;  /* 0x00308000004c783b */ /* 0x000ee20000000200 */
[----:B------:R-:W-:Y:S04]  /*2040*/  DEPBAR.LE SB0, 0x1 ;  /* 0x000080400000791a */ /* 0x000fe80000000000 */
[----:B------:R-:W-:Y:S02]  /*2050*/  BAR.SYNC.DEFER_BLOCKING 0x0 ;  /* 0x0000000000007b1d */ /* 0x000fe40000010000 */
[-C--:B------:R-:W-:Y:S08]  /*2060*/  HMMA.16816.F32.BF16 R36, R92, R104.reuse, R36 ;  /* 0x000000685c24723c */ /* 0x080ff00000041824 */
[C---:B------:R-:W-:Y:S08]  /*2070*/  HMMA.16816.F32.BF16 R40, R100.reuse, R104, R40 ;  /* 0x000000686428723c */ /* 0x040ff00000041828 */
[-C--:B------:R-:W-:Y:S08]  /*2080*/  HMMA.16816.F32.BF16 R44, R100, R106.reuse, R44 ;  /* 0x0000006a642c723c */ /* 0x080ff0000004182c */
[C---:B------:R-:W-:Y:S08]  /*2090*/  HMMA.16816.F32.BF16 R48, R92.reuse, R106, R48 ;  /* 0x0000006a5c30723c */ /* 0x040ff00000041830 */
[-C--:B------:R-:W-:Y:S08]  /*20a0*/  HMMA.16816.F32.BF16 R52, R92, R108.reuse, R52 ;  /* 0x0000006c5c34723c */ /* 0x080ff00000041834 */
[C---:B------:R-:W-:Y:S08]  /*20b0*/  HMMA.16816.F32.BF16 R56, R100.reuse, R108, R56 ;  /* 0x0000006c6438723c */ /* 0x040ff00000041838 */
[-C--:B------:R-:W-:Y:S08]  /*20c0*/  HMMA.16816.F32.BF16 R60, R100, R110.reuse, R60 ;  /* 0x0000006e643c723c */ /* 0x080ff0000004183c */
[----:B------:R-:W-:Y:S08]  /*20d0*/  HMMA.16816.F32.BF16 R64, R92, R110, R64 ;  /* 0x0000006e5c40723c */ /* 0x000ff00000041840 */
[-C--:B-1----:R-:W-:Y:S01]  /*20e0*/  HMMA.16816.F32.BF16 R4, R84, R112.reuse, R4 ;  /* 0x000000705404723c */ /* 0x082fe20000041804 */
[----:B------:R1:W1:Y:S05]  /*20f0*/  LDSM.16.M88.4 R200, [R208+0x10080] ;  /* 0x01008000d0c8783b */ /* 0x00026a0000000200 */
[----:B------:R-:W1:Y:S02]  /*2100*/  LDSM.16.M88.4 R208, [R208+0x12080] ;  /* 0x01208000d0d0783b */ /* 0x000e640000000200 */
[C---:B----4-:R-:W-:Y:S03]  /*2110*/  HMMA.16816.F32.BF16 R8, R116.reuse, R112, R8 ;  /* 0x000000707408723c */ /* 0x050fe60000041808 */
[----:B------:R4:W1:Y:S05]  /*2120*/  LDSM.16.M88.4 R128, [R229+0x10080] ;  /* 0x01008000e580783b */ /* 0x00086a0000000200 */
[-C--:B------:R-:W-:Y:S01]  /*2130*/  HMMA.16816.F32.BF16 R12, R116, R114.reuse, R12 ;  /* 0x00000072740c723c */ /* 0x080fe2000004180c */
[----:B------:R4:W1:Y:S05]  /*2140*/  LDSM.16.M88.4 R124, [R229+0x12080] ;  /* 0x01208000e57c783b */ /* 0x00086a0000000200 */
[----:B------:R4:W1:Y:S02]  /*2150*/  LDSM.16.M88.4 R80, [R226+0x4080] ;  /* 0x00408000e250783b */ /* 0x0008640000000200 */
[C---:B------:R-:W-:Y:S03]  /*2160*/  HMMA.16816.F32.BF16 R16, R84.reuse, R114, R16 ;  /* 0x000000725410723c */ /* 0x040fe60000041810 */
[----:B------:R4:W1:Y:S05]  /*2170*/  LDSM.16.M88.4 R96, [R226+0x5080] ;  /* 0x00508000e260783b */ /* 0x00086a0000000200 */
[-C--:B--2---:R-:W-:Y:S01]  /*2180*/  HMMA.16816.F32.BF16 R20, R84, R68.reuse, R20 ;  /* 0x000000445414723c */ /* 0x084fe20000041814 */
[----:B------:R4:W2:Y:S05]  /*2190*/  LDSM.16.M88.4 R112, [R226+0x6080] ;  /* 0x00608000e270783b */ /* 0x0008aa0000000200 */
[----:B------:R4:W1:Y:S02]  /*21a0*/  LDSM.16.M88.4 R196, [R226+0x7080] ;  /* 0x00708000e2c4783b */ /* 0x0008640000000200 */
[C---:B------:R-:W-:Y:S03]  /*21b0*/  HMMA.16816.F32.BF16 R24, R116.reuse, R68, R24 ;  /* 0x000000447418723c */ /* 0x040fe60000041818 */
[----:B------:R4:W1:Y:S05]  /*21c0*/  LDSM.16.M88.4 R204, [R3+0x4080] ;  /* 0x0040800003cc783b */ /* 0x00086a0000000200 */
[-C--:B------:R-:W-:Y:S01]  /*21d0*/  HMMA.16816.F32.BF16 R28, R116, R70.reuse, R28 ;  /* 0x00000046741c723c */ /* 0x080fe2000004181c */
[----:B------:R4:W1:Y:S05]  /*21e0*/  LDSM.16.M88.4 R212, [R3+0x5080] ;  /* 0x0050800003d4783b */ /* 0x00086a0000000200 */
[----:B------:R4:W1:Y:S02]  /*21f0*/  LDSM.16.M88.4 R216, [R3+0x6080] ;  /* 0x0060800003d8783b */ /* 0x0008640000000200 */
[C---:B------:R-:W-:Y:S03]  /*2200*/  HMMA.16816.F32.BF16 R32, R84.reuse, R70, R32 ;  /* 0x000000465420723c */ /* 0x040fe60000041820 */
[----:B------:R4:W1:Y:S05]  /*2210*/  LDSM.16.M88.4 R220, [R3+0x7080] ;  /* 0x0070800003dc783b */ /* 0x00086a0000000200 */
[-C--:B-----5:R-:W-:Y:S08]  /*2220*/  HMMA.16816.F32.BF16 R36, R84, R72.reuse, R36 ;  /* 0x000000485424723c */ /* 0x0a0ff00000041824 */
[C---:B------:R-:W-:Y:S08]  /*2230*/  HMMA.16816.F32.BF16 R40, R116.reuse, R72, R40 ;  /* 0x000000487428723c */ /* 0x040ff00000041828 */
[-C--:B------:R-:W-:Y:S08]  /*2240*/  HMMA.16816.F32.BF16 R44, R116, R74.reuse, R44 ;  /* 0x0000004a742c723c */ /* 0x080ff0000004182c */
[C---:B------:R-:W-:Y:S08]  /*2250*/  HMMA.16816.F32.BF16 R48, R84.reuse, R74, R48 ;  /* 0x0000004a5430723c */ /* 0x040ff00000041830 */
[-C--:B---3--:R-:W-:Y:S08]  /*2260*/  HMMA.16816.F32.BF16 R52, R84, R76.reuse, R52 ;  /* 0x0000004c5434723c */ /* 0x088ff00000041834 */
[C---:B------:R-:W-:Y:S08]  /*2270*/  HMMA.16816.F32.BF16 R56, R116.reuse, R76, R56 ;  /* 0x0000004c7438723c */ /* 0x040ff00000041838 */
[-C--:B------:R-:W-:Y:S08]  /*2280*/  HMMA.16816.F32.BF16 R60, R116, R78.reuse, R60 ;  /* 0x0000004e743c723c */ /* 0x080ff0000004183c */
[----:B------:R-:W-:Y:S01]  /*2290*/  HMMA.16816.F32.BF16 R64, R84, R78, R64 ;  /* 0x0000004e5440723c */ /* 0x000fe20000041840 */
[----:B------:R-:W-:-:S07]  /*22a0*/  @P1 BRA `(.L_x_897) ;  /* 0x000003c000001947 */ /* 0x000fce0003800000 */
[--C-:B-12-4-:R-:W-:Y:S01]  /*22b0*/  SHF.R.S32.HI R79, RZ, 0x1f, R240.reuse ;  /* 0x0000001fff4f7819 */ /* 0x116fe200000114f0 */
[----:B------:R-:W1:Y:S01]  /*22c0*/  S2R R69, SR_CTAID.Y ;  /* 0x0000000000457919 */ /* 0x000e620000002600 */
[----:B------:R-:W-:Y:S01]  /*22d0*/  ULDC.64 UR6, c[0x0][0x178] ;  /* 0x00005e0000067ab9 */ /* 0x000fe20000000a00 */
[C---:B------:R-:W-:Y:S02]  /*22e0*/  IMAD R68, R238.reuse, c[0x0][0x178], RZ ;  /* 0x00005e00ee447a24 */ /* 0x040fe400078e02ff */
[----:B------:R-:W-:Y:S03]  /*22f0*/  @!P4 IMAD.MOV.U32 R78, RZ, RZ, R240 ;  /* 0x000000ffff4ec224 */ /* 0x000fe600078e00f0 */
[----:B------:R-:W-:Y:S02]  /*2300*/  UIMAD.WIDE.U32 UR30, UR29, UR6, URZ ;  /* 0x000000061d1e72a5 */ /* 0x000fe4000f8e003f */
[----:B------:R-:W-:Y:S04]  /*2310*/  USHF.R.S32.HI UR28, URZ, 0x1f, UR29 ;  /* 0x0000001f3f1c7899 */ /* 0x000fe8000801141d */
[----:B------:R-:W-:Y:S01]  /*2320*/  IMAD.U32 R76, RZ, RZ, UR30 ;  /* 0x0000001eff4c7e24 */ /* 0x000fe2000f8e00ff */
[----:B------:R-:W-:Y:S04]  /*2330*/  UIMAD UR28, UR28, UR6, URZ ;  /* 0x000000061c1c72a4 */ /* 0x000fe8000f8e023f */
[----:B------:R-:W-:Y:S02]  /*2340*/  UIMAD UR28, UR29, UR7, UR28 ;  /* 0x000000071d1c72a4 */ /* 0x000fe4000f8e021c */
[----:B------:R-:W-:Y:S02]  /*2350*/  UIMAD UR29, UR29, -0x80, UR12 ;  /* 0xffffff801d1d78a4 */ /* 0x000fe4000f8e020c */
[----:B------:R-:W-:Y:S01]  /*2360*/  UIADD3 UR28, UR31, UR28, URZ ;  /* 0x0000001c1f1c7290 */ /* 0x000fe2000fffe03f */
[----:B-1----:R-:W-:Y:S01]  /*2370*/  SHF.R.S32.HI R72, RZ, 0x1f, R69 ;  /* 0x0000001fff487819 */ /* 0x002fe20000011445 */
[----:B------:R-:W-:Y:S02]  /*2380*/  IMAD.WIDE.U32 R70, R69, c[0x0][0x180], R242 ;  /* 0x0000600045467a25 */ /* 0x000fe400078e00f2 */
[----:B------:R-:W-:Y:S02]  /*2390*/  IADD3 R75, -R238, UR29, RZ ;  /* 0x0000001dee4b7c10 */ /* 0x000fe4000fffe1ff */
[----:B------:R-:W-:Y:S01]  /*23a0*/  IMAD R74, R72, c[0x0][0x180], RZ ;  /* 0x00006000484a7a24 */ /* 0x000fe200078e02ff */
[----:B------:R-:W-:Y:S01]  /*23b0*/  IADD3 R68, P3, P2, R68, UR11, R70 ;  /* 0x0000000b44447c10 */ /* 0x000fe2000fa7e046 */
[----:B------:R-:W-:Y:S01]  /*23c0*/  @!P4 IMAD R72, R72, c[0x0][0x270], RZ ;  /* 0x00009c004848ca24 */ /* 0x000fe200078e02ff */
[----:B------:R-:W-:Y:S01]  /*23d0*/  ISETP.LT.OR P6, PT, R75, 0x21, P5 ;  /* 0x000000214b00780c */ /* 0x000fe20002fc1670 */
[----:B------:R-:W-:Y:S01]  /*23e0*/  IMAD R74, R69, c[0x0][0x184], R74 ;  /* 0x00006100454a7a24 */ /* 0x000fe200078e024a */
[----:B------:R-:W-:Y:S01]  /*23f0*/  LEA R77, P1, R68, c[0x0][0x160], 0x1 ;  /* 0x00005800444d7a11 */ /* 0x000fe200078208ff */
[----:B------:R-:W-:Y:S02]  /*2400*/  IMAD.U32 R70, RZ, RZ, UR30 ;  /* 0x0000001eff467e24 */ /* 0x000fe4000f8e00ff */
[----:B------:R-:W-:Y:S01]  /*2410*/  IMAD.IADD R74, R71, 0x1, R74 ;  /* 0x00000001474a7824 */ /* 0x000fe200078e024a */
[----:B------:R-:W-:Y:S01]  /*2420*/  IADD3 R71, R234, 0x8080, RZ ;  /* 0x00008080ea477810 */ /* 0x000fe20007ffe0ff */
[----:B------:R-:W-:Y:S03]  /*2430*/  @!P4 IMAD.WIDE.U32 R78, R69, c[0x0][0x270], R78 ;  /* 0x00009c00454eca25 */ /* 0x000fe600078e004e */
[----:B------:R-:W-:Y:S01]  /*2440*/  IADD3.X R74, R231, UR14, R74, P3, P2 ;  /* 0x0000000ee74a7c10 */ /* 0x000fe20009fe444a */
[----:B------:R-:W-:Y:S01]  /*2450*/  @!P4 IMAD R72, R69, c[0x0][0x274], R72 ;  /* 0x00009d004548ca24 */ /* 0x000fe200078e0248 */
[C---:B------:R-:W-:Y:S01]  /*2460*/  ISETP.LT.OR P3, PT, R75.reuse, 0x1, P5 ;  /* 0x000000014b00780c */ /* 0x040fe20002f61670 */
[----:B------:R-:W-:Y:S01]  /*2470*/  IMAD.U32 R69, RZ, RZ, UR28 ;  /* 0x0000001cff457e24 */ /* 0x000fe2000f8e00ff */
[----:B------:R-:W-:Y:S02]  /*2480*/  LEA R76, P2, R76, R77, 0x8 ;  /* 0x0000004d4c4c7211 */ /* 0x000fe400078440ff */
[----:B------:R-:W-:Y:S01]  /*2490*/  LEA.HI.X R74, R68, c[0x0][0x164], R74, 0x1, P1 ;  /* 0x00005900444a7a11 */ /* 0x000fe200008f0c4a */
[----:B------:R-:W-:Y:S01]  /*24a0*/  IMAD.U32 R68, RZ, RZ, UR25 ;  /* 0x00000019ff447e24 */ /* 0x000fe2000f8e00ff */
[----:B------:R-:W-:Y:S02]  /*24b0*/  @!P4 IADD3 R73, P1, R78, UR10, RZ ;  /* 0x0000000a4e49cc10 */ /* 0x000fe4000ff3e0ff */
[----:B------:R-:W-:Y:S01]  /*24c0*/  LEA.HI.X R77, R70, R74, R69, 0x8, P2 ;  /* 0x0000004a464d7211 */ /* 0x000fe200010f4445 */
[----:B------:R-:W-:Y:S01]  /*24d0*/  IMAD R68, R68, 0x4000, R71 ;  /* 0x0000400044447824 */ /* 0x000fe200078e0247 */
[----:B------:R-:W-:Y:S01]  /*24e0*/  ISETP.LT.OR P2, PT, R75, 0x61, P5 ;  /* 0x000000614b00780c */ /* 0x000fe20002f41670 */
[----:B------:R-:W-:Y:S01]  /*24f0*/  IMAD.U32 R69, RZ, RZ, UR13 ;  /* 0x0000000dff457e24 */ /* 0x000fe2000f8e00ff */
[----:B------:R-:W-:Y:S02]  /*2500*/  @!P4 IADD3.X R72, R79, UR16, R72, P1, !PT ;  /* 0x000000104f48cc10 */ /* 0x000fe40008ffe448 */
[----:B------:R-:W-:Y:S01]  /*2510*/  @!PT LDS RZ, [RZ] ;  /* 0x00000000fffff984 */ /* 0x000fe20000000800 */
[----:B------:R-:W-:Y:S01]  /*2520*/  @!PT LDS RZ, [RZ] ;  /* 0x00000000fffff984 */ /* 0x000fe20000000800 */
[----:B------:R-:W-:Y:S01]  /*2530*/  @!PT LDS RZ, [RZ] ;  /* 0x00000000fffff984 */ /* 0x000fe20000000800 */
[----:B------:R1:W-:Y:S01]  /*2540*/  LDGSTS.E.BYPASS.LTC128B.128 [R68], [R76.64], !P3 ;  /* 0x000000004c447fae */ /* 0x0003e2000d901d5a */
[----:B------:R-:W-:Y:S02]  /*2550*/  @!P4 LEA R78, P1, R73, c[0x0][0x258], 0x2 ;  /* 0x00009600494eca11 */ /* 0x000fe400078210ff */
[----:B------:R-:W-:Y:S02]  /*2560*/  ISETP.LT.OR P3, PT, R75, 0x41, P5 ;  /* 0x000000414b00780c */ /* 0x000fe40002f61670 */
[----:B------:R-:W-:Y:S02]  /*2570*/  @!P4 LEA.HI.X R79, R73, c[0x0][0x25c], R72, 0x2, P1 ;  /* 0x00009700494fca11 */ /* 0x000fe400008f1448 */
[----:B------:R-:W-:Y:S02]  /*2580*/  IADD3 R72, P1, R76, UR19, RZ ;  /* 0x000000134c487c10 */ /* 0x000fe4000ff3e0ff */
[----:B------:R-:W-:Y:S01]  /*2590*/  @!P4 LEA R70, R69, 0x80, 0x7 ;  /* 0x000000804546c811 */ /* 0x000fe200078e38ff */
[----:B------:R-:W-:Y:S01]  /*25a0*/  IMAD.U32 R69, RZ, RZ, UR25 ;  /* 0x00000019ff457e24 */ /* 0x000fe2000f8e00ff */
[----:B------:R-:W-:Y:S02]  /*25b0*/  IADD3.X R73, R77, UR18, RZ, P1, !PT ;  /* 0x000000124d497c10 */ /* 0x000fe40008ffe4ff */
[----:B------:R-:W-:Y:S01]  /*25c0*/  IADD3 R74, P1, R72, UR19, RZ ;  /* 0x00000013484a7c10 */ /* 0x000fe2000ff3e0ff */
[----:B------:R-:W-:Y:S02]  /*25d0*/  @!P4 IMAD.WIDE R78, R70, 0x4, R78 ;  /* 0x00000004464ec825 */ /* 0x000fe400078e024e */
[----:B------:R2:W-:Y:S01]  /*25e0*/  LDGSTS.E.BYPASS.LTC128B.128 [R68+0x1000], [R72.64], !P6 ;  /* 0x0100000048447fae */ /* 0x0005e2000f101d5a */
[----:B------:R-:W-:Y:S01]  /*25f0*/  IADD3.X R75, R73, UR18, RZ, P1, !PT ;  /* 0x00000012494b7c10 */ /* 0x000fe20008ffe4ff */
[----:B------:R-:W-:Y:S04]  /*2600*/  @!P4 IMAD R69, R69, 0x80, R240 ;  /* 0x000000804545c824 */ /* 0x000fe800078e02f0 */
[----:B------:R-:W-:Y:S02]  /*2610*/  @!P4 IMAD.SHL.U32 R69, R69, 0x4, RZ ;  /* 0x000000044545c824 */ /* 0x000fe400078e00ff */
[----:B------:R2:W-:Y:S01]  /*2620*/  LDGSTS.E.BYPASS.LTC128B.128 [R68+0x2000], [R74.64], !P3 ;  /* 0x020000004a447fae */ /* 0x0005e2000d901d5a */
[----:B-1----:R-:W-:Y:S04]  /*2630*/  IADD3 R76, P1, R74, UR19, RZ ;  /* 0x000000134a4c7c10 */ /* 0x002fe8000ff3e0ff */
[----:B------:R-:W-:Y:S05]  /*2640*/  IADD3.X R77, R75, UR18, RZ, P1, !PT ;  /* 0x000000124b4d7c10 */ /* 0x000fea0008ffe4ff */
[----:B------:R2:W-:Y:S08]  /*2650*/  LDGSTS.E.BYPASS.LTC128B.128 [R68+0x3000], [R76.64], !P2 ;  /* 0x030000004c447fae */ /* 0x0005f0000d101d5a */
[----:B------:R2:W-:Y:S02]  /*2660*/  @!P4 LDGSTS.E.BYPASS.LTC128B.128 [R69+0x18080], [R78.64] ;  /* 0x180800004e45cfae */ /* 0x0005e4000b901d5a */
.L_x_897:
[-C--:B-12-4-:R-:W-:Y:S01]  /*2670*/  HMMA.16816.F32.BF16 R68, R128, R80.reuse, RZ ;  /* 0x000000508044723c */ /* 0x096fe200000418ff */
[----:B------:R-:W0:Y:S01]  /*2680*/  LDGDEPBAR ;  /* 0x00000000000079af */ /* 0x000e220000000000 */
[----:B------:R-:W-:Y:S01]  /*2690*/  UIADD3 UR28, UR13, 0x2, URZ ;  /* 0x000000020d1c7890 */ /* 0x000fe2000fffe03f */
[C---:B------:R-:W-:Y:S02]  /*26a0*/  ISETP.GT.AND P1, PT, R244.reuse, RZ, PT ;  /* 0x000000fff400720c */ /* 0x040fe40003f24270 */
[----:B------:R-:W-:Y:S01]  /*26b0*/  ISETP.GT.AND P6, PT, R244, 0x10, PT ;  /* 0x00000010f400780c */ /* 0x000fe20003fc4270 */
[----:B------:R-:W-:Y:S01]  /*26c0*/  UISETP.GE.AND UP0, UPT, UR28, UR22, UPT ;  /* 0x000000161c00728c */ /* 0x000fe2000bf06270 */
[----:B------:R-:W-:Y:S01]  /*26d0*/  FSEL R8, R8, -INF , P1 ;  /* 0xff80000008087808 */ /* 0x000fe20000800000 */
[C---:B------:R-:W-:Y:S02]  /*26e0*/  HMMA.16816.F32.BF16 R72, R124.reuse, R80, RZ ;  /* 0x000000507c48723c */ /* 0x040fe400000418ff */
[----:B------:R-:W-:Y:S02]  /*26f0*/  ISETP.GT.AND P3, PT, R244, 0x11, PT ;  /* 0x00000011f400780c */ /* 0x000fe40003f64270 */
[----:B------:R-:W-:Y:S02]  /*2700*/  FSEL R10, R10, -INF , P1 ;  /* 0xff8000000a0a7808 */ /* 0x000fe40000800000 */
[----:B------:R-:W-:Y:S02]  /*2710*/  FSEL R15, R15, -INF , P3 ;  /* 0xff8000000f0f7808 */ /* 0x000fe40001800000 */
[-C--:B------:R-:W-:Y:S01]  /*2720*/  HMMA.16816.F32.BF16 R76, R124, R82.reuse, RZ ;  /* 0x000000527c4c723c */ /* 0x080fe200000418ff */
[----:B------:R-:W-:Y:S02]  /*2730*/  FSEL R17, R17, -INF , P3 ;  /* 0xff80000011117808 */ /* 0x000fe40001800000 */
[----:B------:R-:W-:Y:S02]  /*2740*/  ISETP.GT.AND P2, PT, R244, 0x1, PT ;  /* 0x00000001f400780c */ /* 0x000fe40003f44270 */
[----:B------:R-:W-:Y:S02]  /*2750*/  FSEL R4, R4, -INF , P1 ;  /* 0xff80000004047808 */ /* 0x000fe40000800000 */
[----:B------:R-:W-:Y:S01]  /*2760*/  FSEL R16, R16, -INF , P6 ;  /* 0xff80000010107808 */ /* 0x000fe20003000000 */
[C---:B------:R-:W-:Y:S04]  /*2770*/  HMMA.16816.F32.BF16 R80, R128.reuse, R82, RZ ;  /* 0x000000528050723c */ /* 0x040fe800000418ff */
[----:B------:R-:W-:Y:S01]  /*2780*/  FFMA.FTZ R252, R4, c[0x0][0x29c], -R120 ;  /* 0x0000a70004fc7a23 */ /* 0x000fe20000010878 */
[----:B------:R-:W-:Y:S02]  /*2790*/  FSEL R4, R5, -INF , P2 ;  /* 0xff80000005047808 */ /* 0x000fe40001000000 */
[----:B------:R-:W-:Y:S01]  /*27a0*/  MOV R5, R120 ;  /* 0x0000007800057202 */ /* 0x000fe20000000f00 */
[-C--:B------:R-:W-:Y:S02]  /*27b0*/  HMMA.16816.F32.BF16 R84, R128, R96.reuse, RZ ;  /* 0x000000608054723c */ /* 0x080fe400000418ff */
[----:B------:R-:W-:Y:S02]  /*27c0*/  MUFU.EX2 R252, R252 ;  /* 0x000000fc00fc7308 */ /* 0x000fe40000000800 */
[----:B------:R-:W-:Y:S04]  /*27d0*/  FFMA.FTZ R4, R4, c[0x0][0x29c], -R5 ;  /* 0x0000a70004047a23 */ /* 0x000fe80000010805 */
[C---:B------:R-:W-:Y:S08]  /*27e0*/  HMMA.16816.F32.BF16 R88, R124.reuse, R96, RZ ;  /* 0x000000607c58723c */ /* 0x040ff000000418ff */
[-C--:B------:R-:W-:Y:S08]  /*27f0*/  HMMA.16816.F32.BF16 R92, R124, R98.reuse, RZ ;  /* 0x000000627c5c723c */ /* 0x080ff000000418ff */
[C---:B------:R-:W-:Y:S08]  /*2800*/  HMMA.16816.F32.BF16 R96, R128.reuse, R98, RZ ;  /* 0x000000628060723c */ /* 0x040ff000000418ff */
[-C--:B------:R-:W-:Y:S08]  /*2810*/  HMMA.16816.F32.BF16 R100, R128, R112.reuse, RZ ;  /* 0x000000708064723c */ /* 0x080ff000000418ff */
[C---:B------:R-:W-:Y:S08]  /*2820*/  HMMA.16816.F32.BF16 R104, R124.reuse, R112, RZ ;  /* 0x000000707c68723c */ /* 0x040ff000000418ff */
[-C--:B------:R-:W-:Y:S08]  /*2830*/  HMMA.16816.F32.BF16 R108, R124, R114.reuse, RZ ;  /* 0x000000727c6c723c */ /* 0x080ff000000418ff */
[C---:B------:R-:W-:Y:S08]  /*2840*/  HMMA.16816.F32.BF16 R112, R128.reuse, R114, RZ ;  /* 0x000000728070723c */ /* 0x040ff000000418ff */
[-C--:B------:R-:W-:Y:S08]  /*2850*/  HMMA.16816.F32.BF16 R116, R128, R196.reuse, RZ ;  /* 0x000000c48074723c */ /* 0x080ff000000418ff */
[C---:B------:R-:W-:Y:S01]  /*2860*/  HMMA.16816.F32.BF16 R120, R124.reuse, R196, RZ ;  /* 0x000000c47c78723c */ /* 0x040fe200000418ff */
[----:B------:R1:W-:Y:S06]  /*2870*/  MUFU.EX2 R197, R4 ;  /* 0x0000000400c57308 */ /* 0x0003ec0000000800 */
[----:B------:R-:W-:Y:S01]  /*2880*/  MOV R196, R5 ;  /* 0x0000000500c47202 */ /* 0x000fe20000000f00 */
[-C--:B------:R-:W-:Y:S04]  /*2890*/  HMMA.16816.F32.BF16 R124, R124, R198.reuse, RZ ;  /* 0x000000c67c7c723c */ /* 0x080fe800000418ff */
[----:B------:R-:W-:Y:S04]  /*28a0*/  FFMA.FTZ R16, R16, c[0x0][0x29c], -R196 ;  /* 0x0000a70010107a23 */ /* 0x000fe800000108c4 */
[----:B------:R-:W-:Y:S01]  /*28b0*/  HMMA.16816.F32.BF16 R128, R128, R198, RZ ;  /* 0x000000c68080723c */ /* 0x000fe200000418ff */
[----:B------:R2:W-:Y:S06]  /*28c0*/  MUFU.EX2 R5, R16 ;  /* 0x0000001000057308 */ /* 0x0005ec0000000800 */
[----:B------:R-:W-:Y:S01]  /*28d0*/  FSEL R199, R11, -INF , P2 ;  /* 0xff8000000bc77808 */ /* 0x000fe20001000000 */
[-C--:B------:R-:W-:Y:S05]  /*28e0*/  HMMA.16816.F32.BF16 R68, R200, R204.reuse, R68 ;  /* 0x000000ccc844723c */ /* 0x080fea0000041844 */
[----:B-1----:R-:W-:Y:S01]  /*28f0*/  FSEL R4, R9, -INF , P2 ;  /* 0xff80000009047808 */ /* 0x002fe20001000000 */
[--C-:B------:R-:W-:Y:S02]  /*2900*/  FFMA.FTZ R199, R199, c[0x0][0x29c], -R249.reuse ;  /* 0x0000a700c7c77a23 */ /* 0x100fe400000108f9 */
[C---:B------:R-:W-:Y:S04]  /*2910*/  HMMA.16816.F32.BF16 R72, R208.reuse, R204, R72 ;  /* 0x000000ccd048723c */ /* 0x040fe80000041848 */
[----:B------:R-:W-:Y:S01]  /*2920*/  MOV R11, R4 ;  /* 0x00000004000b7202 */ /* 0x000fe20000000f00 */
[----:B------:R-:W-:Y:S02]  /*2930*/  MUFU.EX2 R199, R199 ;  /* 0x000000c700c77308 */ /* 0x000fe40000000800 */
[----:B------:R-:W-:Y:S01]  /*2940*/  FSEL R205, R14, -INF , P6 ;  /* 0xff8000000ecd7808 */ /* 0x000fe20003000000 */
[-C--:B------:R-:W-:Y:S04]  /*2950*/  HMMA.16816.F32.BF16 R76, R208, R206.reuse, R76 ;  /* 0x000000ced04c723c */ /* 0x080fe8000004184c */
[----:B------:R-:W-:Y:S01]  /*2960*/  MOV R14, R10 ;  /* 0x0000000a000e7202 */ /* 0x000fe20000000f00 */
[----:B------:R-:W-:Y:S01]  /*2970*/  FFMA.FTZ R205, R205, c[0x0][0x29c], -R249 ;  /* 0x0000a700cdcd7a23 */ /* 0x000fe200000108f9 */
[----:B--2---:R-:W-:Y:S02]  /*2980*/  MOV R16, R196 ;  /* 0x000000c400107202 */ /* 0x004fe40000000f00 */
[C---:B------:R-:W-:Y:S03]  /*2990*/  HMMA.16816.F32.BF16 R80, R200.reuse, R206, R80 ;  /* 0x000000cec850723c */ /* 0x040fe60000041850 */
[----:B------:R-:W-:Y:S01]  /*29a0*/  MUFU.EX2 R205, R205 ;  /* 0x000000cd00cd7308 */ /* 0x000fe20000000800 */
[----:B------:R-:W-:Y:S02]  /*29b0*/  MOV R9, R16 ;  /* 0x0000001000097202 */ /* 0x000fe40000000f00 */
[----:B------:R-:W-:Y:S02]  /*29c0*/  FSEL R16, R6, -INF , P1 ;  /* 0xff80000006107808 */ /* 0x000fe40000800000 */
[-C--:B------:R-:W-:Y:S03]  /*29d0*/  HMMA.16816.F32.BF16 R84, R200, R212.reuse, R84 ;  /* 0x000000d4c854723c */ /* 0x080fe60000041854 */
[----:B------:R-:W-:Y:S01]  /*29e0*/  ISETP.GT.AND P1, PT, R244, 0x21, PT ;  /* 0x00000021f400780c */ /* 0x000fe20003f24270 */
[----:B------:R-:W-:Y:S01]  /*29f0*/  FFMA.FTZ R17, R17, c[0x0][0x29c], -R9 ;  /* 0x0000a70011117a23 */ /* 0x000fe20000010809 */
[----:B------:R-:W-:Y:S01]  /*2a00*/  FSEL R196, R7, -INF , P2 ;  /* 0xff80000007c47808 */ /* 0x000fe20001000000 */
[----:B------:R-:W-:Y:S01]  /*2a10*/  FFMA.FTZ R16, R16, c[0x0][0x29c], -R251 ;  /* 0x0000a70010107a23 */ /* 0x000fe200000108fb */
[----:B------:R-:W-:Y:S01]  /*2a20*/  ISETP.GT.AND P2, PT, R244, 0x20, PT ;  /* 0x00000020f400780c */ /* 0x000fe20003f44270 */
[C---:B------:R-:W-:Y:S01]  /*2a30*/  HMMA.16816.F32.BF16 R88, R208.reuse, R212, R88 ;  /* 0x000000d4d058723c */ /* 0x040fe20000041858 */
[----:B------:R1:W-:Y:S03]  /*2a40*/  MUFU.EX2 R198, R17 ;  /* 0x0000001100c67308 */ /* 0x0003e60000000800 */
[----:B------:R-:W-:Y:S02]  /*2a50*/  FSEL R20, R20, -INF , P2 ;  /* 0xff80000014147808 */ /* 0x000fe40001000000 */
[----:B------:R-:W-:Y:S02]  /*2a60*/  FSEL R4, R21, -INF , P1 ;  /* 0xff80000015047808 */ /* 0x000fe40000800000 */
[-C--:B------:R-:W-:Y:S04]  /*2a70*/  HMMA.16816.F32.BF16 R92, R208, R214.reuse, R92 ;  /* 0x000000d6d05c723c */ /* 0x080fe8000004185c */
[--C-:B------:R-:W-:Y:S01]  /*2a80*/  FFMA.FTZ R20, R20, c[0x0][0x29c], -R9.reuse ;  /* 0x0000a70014147a23 */ /* 0x100fe20000010809 */
[----:B------:R-:W-:Y:S01]  /*2a90*/  FSEL R21, R18, -INF , P6 ;  /* 0xff80000012157808 */ /* 0x000fe20003000000 */
[----:B------:R-:W-:Y:S01]  /*2aa0*/  FFMA.FTZ R4, R4, c[0x0][0x29c], -R9 ;  /* 0x0000a70004047a23 */ /* 0x000fe20000010809 */
[----:B------:R-:W-:Y:S01]  /*2ab0*/  FSEL R18, R13, -INF , P3 ;  /* 0xff8000000d127808 */ /* 0x000fe20001800000 */
[C---:B------:R-:W-:Y:S01]  /*2ac0*/  HMMA.16816.F32.BF16 R96, R200.reuse, R214, R96 ;  /* 0x000000d6c860723c */ /* 0x040fe20000041860 */
[----:B------:R2:W3:Y:S03]  /*2ad0*/  MUFU.EX2 R7, R20 ;  /* 0x0000001400077308 */ /* 0x0004e60000000800 */
[----:B------:R-:W-:Y:S01]  /*2ae0*/  FSEL R13, R22, -INF , P2 ;  /* 0xff800000160d7808 */ /* 0x000fe20001000000 */
[----:B------:R-:W-:Y:S01]  /*2af0*/  FFMA.FTZ R21, R21, c[0x0][0x29c], -R251 ;  /* 0x0000a70015157a23 */ /* 0x000fe200000108fb */
[----:B------:R-:W-:Y:S02]  /*2b00*/  MOV R22, R11 ;  /* 0x0000000b00167202 */ /* 0x000fe40000000f00 */
[-C--:B------:R-:W-:Y:S03]  /*2b10*/  HMMA.16816.F32.BF16 R100, R200, R216.reuse, R100 ;  /* 0x000000d8c864723c */ /* 0x080fe60000041864 */
[----:B------:R4:W-:Y:S01]  /*2b20*/  MUFU.EX2 R204, R4 ;  /* 0x0000000400cc7308 */ /* 0x0009e20000000800 */
[----:B-1----:R-:W-:Y:S02]  /*2b30*/  FSEL R17, R12, -INF , P6 ;  /* 0xff8000000c117808 */ /* 0x002fe40003000000 */
[----:B------:R-:W-:Y:S02]  /*2b40*/  ISETP.GT.AND P6, PT, R244, 0x30, PT ;  /* 0x00000030f400780c */ /* 0x000fe40003fc4270 */
[C---:B------:R-:W-:Y:S04]  /*2b50*/  HMMA.16816.F32.BF16 R104, R208.reuse, R216, R104 ;  /* 0x000000d8d068723c */ /* 0x040fe80000041868 */
[----:B------:R-:W-:Y:S02]  /*2b60*/  FSEL R32, R32, -INF , P6 ;  /* 0xff80000020207808 */ /* 0x000fe40003000000 */
[----:B------:R-:W-:Y:S02]  /*2b70*/  FSEL R212, R28, -INF , P6 ;  /* 0xff8000001cd47808 */ /* 0x000fe40003000000 */
[-C--:B------:R-:W-:Y:S04]  /*2b80*/  HMMA.16816.F32.BF16 R108, R208, R218.reuse, R108 ;  /* 0x000000dad06c723c */ /* 0x080fe8000004186c */
[----:B--2---:R-:W-:Y:S01]  /*2b90*/  FSEL R20, R19, -INF , P3 ;  /* 0xff80000013147808 */ /* 0x004fe20001800000 */
[----:B------:R-:W-:Y:S01]  /*2ba0*/  FFMA.FTZ R32, R32, c[0x0][0x29c], -R9 ;  /* 0x0000a70020207a23 */ /* 0x000fe20000010809 */
[----:B------:R-:W-:Y:S02]  /*2bb0*/  FSEL R19, R24, -INF , P2 ;  /* 0xff80000018137808 */ /* 0x000fe40001000000 */
[C---:B------:R-:W-:Y:S03]  /*2bc0*/  HMMA.16816.F32.BF16 R112, R200.reuse, R218, R112 ;  /* 0x000000dac870723c */ /* 0x040fe60000041870 */
[----:B------:R-:W-:Y:S01]  /*2bd0*/  MUFU.EX2 R32, R32 ;  /* 0x0000002000207308 */ /* 0x000fe20000000800 */
[----:B----4-:R-:W-:Y:S01]  /*2be0*/  FSEL R4, R25, -INF , P1 ;  /* 0xff80000019047808 */ /* 0x010fe20000800000 */
[--C-:B------:R-:W-:Y:S01]  /*2bf0*/  FFMA.FTZ R20, R20, c[0x0][0x29c], -R251.reuse ;  /* 0x0000a70014147a23 */ /* 0x100fe200000108fb */
[----:B------:R-:W-:Y:S02]  /*2c00*/  FSEL R24, R23, -INF , P1 ;  /* 0xff80000017187808 */ /* 0x000fe40000800000 */
[-C--:B------:R-:W-:Y:S03]  /*2c10*/  HMMA.16816.F32.BF16 R116, R200, R220.reuse, R116 ;  /* 0x000000dcc874723c */ /* 0x080fe60000041874 */
[----:B------:R-:W-:Y:S01]  /*2c20*/  ISETP.GT.AND P3, PT, R244, 0x31, PT ;  /* 0x00000031f400780c */ /* 0x000fe20003f64270 */
[--C-:B------:R-:W-:Y:S01]  /*2c30*/  FFMA.FTZ R24, R24, c[0x0][0x29c], -R251.reuse ;  /* 0x0000a70018187a23 */ /* 0x100fe200000108fb */
[----:B------:R-:W-:Y:S02]  /*2c40*/  FSEL R206, R26, -INF , P2 ;  /* 0xff8000001ace7808 */ /* 0x000fe40001000000 */
[----:B------:R-:W-:Y:S01]  /*2c50*/  FSEL R26, R34, -INF , P6 ;  /* 0xff800000221a7808 */ /* 0x000fe20003000000 */
[C---:B------:R-:W-:Y:S04]  /*2c60*/  HMMA.16816.F32.BF16 R120, R208.reuse, R220, R120 ;  /* 0x000000dcd078723c */ /* 0x040fe80000041878 */
[----:B------:R-:W-:Y:S01]  /*2c70*/  FSEL R207, R27, -INF , P1 ;  /* 0xff8000001bcf7808 */ /* 0x000fe20000800000 */
[----:B------:R-:W-:Y:S01]  /*2c80*/  FFMA.FTZ R26, R26, c[0x0][0x29c], -R251 ;  /* 0x0000a7001a1a7a23 */ /* 0x000fe200000108fb */
[----:B------:R-:W-:Y:S01]  /*2c90*/  ISETP.GT.AND P1, PT, R244, 0x41, PT ;  /* 0x00000041f400780c */ /* 0x000fe20003f24270 */
[--C-:B------:R-:W-:Y:S01]  /*2ca0*/  FFMA.FTZ R206, R206, c[0x0][0x29c], -R249.reuse ;  /* 0x0000a700cece7a23 */ /* 0x100fe200000108f9 */
[-C--:B------:R-:W-:Y:S03]  /*2cb0*/  HMMA.16816.F32.BF16 R124, R208, R222.reuse, R124 ;  /* 0x000000ded07c723c */ /* 0x080fe6000004187c */
[----:B------:R-:W-:Y:S01]  /*2cc0*/  ISETP.GT.AND P2, PT, R244, 0x40, PT ;  /* 0x00000040f400780c */ /* 0x000fe20003f44270 */
[--C-:B------:R-:W-:Y:S01]  /*2cd0*/  FFMA.FTZ R207, R207, c[0x0][0x29c], -R249.reuse ;  /* 0x0000a700cfcf7a23 */ /* 0x100fe200000108f9 */
[----:B------:R-:W-:Y:S01]  /*2ce0*/  FSEL R30, R30, -INF , P6 ;  /* 0xff8000001e1e7808 */ /* 0x000fe20003000000 */
[----:B------:R-:W-:Y:S01]  /*2cf0*/  MUFU.EX2 R206, R206 ;  /* 0x000000ce00ce7308 */ /* 0x000fe20000000800 */
[----:B------:R-:W-:Y:S01]  /*2d00*/  ISETP.GT.AND P6, PT, R244, 0x50, PT ;  /* 0x00000050f400780c */ /* 0x000fe20003fc4270 */
[----:B------:R-:W-:Y:S04]  /*2d10*/  HMMA.16816.F32.BF16 R128, R200, R222, R128 ;  /* 0x000000dec880723c */ /* 0x000fe80000041880 */
[----:B------:R-:W-:Y:S01]  /*2d20*/  MOV R23, R9 ;  /* 0x0000000900177202 */ /* 0x000fe20000000f00 */
[----:B------:R-:W-:Y:S01]  /*2d30*/  FFMA.FTZ R30, R30, c[0x0][0x29c], -R249 ;  /* 0x0000a7001e1e7a23 */ /* 0x000fe200000108f9 */
[----:B------:R-:W-:Y:S02]  /*2d40*/  FSEL R37, R37, -INF , P1 ;  /* 0xff80000025257808 */ /* 0x000fe40000800000 */
[----:B------:R-:W-:Y:S01]  /*2d50*/  FSEL R48, R48, -INF , P6 ;  /* 0xff80000030307808 */ /* 0x000fe20003000000 */
[----:B------:R-:W-:Y:S03]  /*2d60*/  MUFU.EX2 R207, R207 ;  /* 0x000000cf00cf7308 */ /* 0x000fe60000000800 */
[----:B------:R-:W-:Y:S01]  /*2d70*/  FFMA.FTZ R28, R37, c[0x0][0x29c], -R23 ;  /* 0x0000a700251c7a23 */ /* 0x000fe20000010817 */
[----:B------:R-:W-:Y:S02]  /*2d80*/  FSEL R33, R33, -INF , P3 ;  /* 0xff80000021217808 */ /* 0x000fe40001800000 */
[----:B------:R-:W-:Y:S02]  /*2d90*/  FSEL R36, R36, -INF , P2 ;  /* 0xff80000024247808 */ /* 0x000fe40001000000 */
[----:B------:R-:W-:Y:S01]  /*2da0*/  FSEL R25, R35, -INF , P3 ;  /* 0xff80000023197808 */ /* 0x000fe20001800000 */
[----:B------:R-:W-:Y:S01]  /*2db0*/  FFMA.FTZ R33, R33, c[0x0][0x29c], -R9 ;  /* 0x0000a70021217a23 */ /* 0x000fe20000010809 */
[----:B------:R-:W-:Y:S01]  /*2dc0*/  FSEL R37, R29, -INF , P3 ;  /* 0xff8000001d257808 */ /* 0x000fe20001800000 */
[--C-:B------:R-:W-:Y:S01]  /*2dd0*/  FFMA.FTZ R29, R48, c[0x0][0x29c], -R23.reuse ;  /* 0x0000a700301d7a23 */ /* 0x100fe20000010817 */
[----:B------:R-:W-:Y:S01]  /*2de0*/  FSEL R48, R44, -INF , P6 ;  /* 0xff8000002c307808 */ /* 0x000fe20003000000 */
[----:B------:R-:W-:Y:S01]  /*2df0*/  FFMA.FTZ R36, R36, c[0x0][0x29c], -R23 ;  /* 0x0000a70024247a23 */ /* 0x000fe20000010817 */
[----:B------:R-:W-:Y:S01]  /*2e00*/  FSEL R31, R31, -INF , P3 ;  /* 0xff8000001f1f7808 */ /* 0x000fe20001800000 */
[----:B------:R-:W-:Y:S01]  /*2e10*/  FFMA.FTZ R25, R25, c[0x0][0x29c], -R251 ;  /* 0x0000a70019197a23 */ /* 0x000fe200000108fb */
[----:B------:R-:W-:Y:S01]  /*2e20*/  ISETP.GT.AND P3, PT, R244, 0x51, PT ;  /* 0x00000051f400780c */ /* 0x000fe20003f64270 */
[----:B------:R-:W-:Y:S01]  /*2e30*/  MUFU.EX2 R33, R33 ;  /* 0x0000002100217308 */ /* 0x000fe20000000800 */
[----:B------:R-:W-:Y:S01]  /*2e40*/  FSEL R214, R38, -INF , P2 ;  /* 0xff80000026d67808 */ /* 0x000fe20001000000 */
[----:B------:R-:W-:Y:S01]  /*2e50*/  FFMA.FTZ R31, R31, c[0x0][0x29c], -R249 ;  /* 0x0000a7001f1f7a23 */ /* 0x000fe200000108f9 */
[----:B------:R-:W-:Y:S02]  /*2e60*/  FSEL R42, R42, -INF , P2 ;  /* 0xff8000002a2a7808 */ /* 0x000fe40001000000 */
[----:B------:R-:W-:Y:S01]  /*2e70*/  FSEL R213, R50, -INF , P6 ;  /* 0xff80000032d57808 */ /* 0x000fe20003000000 */
[--C-:B------:R-:W-:Y:S01]  /*2e80*/  FFMA.FTZ R50, R196, c[0x0][0x29c], -R251.reuse ;  /* 0x0000a700c4327a23 */ /* 0x100fe200000108fb */
[----:B------:R-:W-:Y:S01]  /*2e90*/  FSEL R46, R46, -INF , P6 ;  /* 0xff8000002e2e7808 */ /* 0x000fe20003000000 */
[--C-:B------:R-:W-:Y:S01]  /*2ea0*/  FFMA.FTZ R201, R214, c[0x0][0x29c], -R251.reuse ;  /* 0x0000a700d6c97a23 */ /* 0x100fe200000108fb */
[----:B------:R-:W-:Y:S01]  /*2eb0*/  ISETP.GT.AND P6, PT, R244, 0x70, PT ;  /* 0x00000070f400780c */ /* 0x000fe20003fc4270 */
[----:B------:R-:W-:Y:S01]  /*2ec0*/  MUFU.EX2 R200, R25 ;  /* 0x0000001900c87308 */ /* 0x000fe20000000800 */
[----:B------:R-:W-:Y:S01]  /*2ed0*/  FSEL R40, R40, -INF , P2 ;  /* 0xff80000028287808 */ /* 0x000fe20001000000 */
[----:B------:R-:W-:Y:S01]  /*2ee0*/  FFMA.FTZ R203, R213, c[0x0][0x29c], -R251 ;  /* 0x0000a700d5cb7a23 */ /* 0x000fe200000108fb */
[----:B------:R-:W-:Y:S01]  /*2ef0*/  ISETP.GT.AND P2, PT, R244, 0x60, PT ;  /* 0x00000060f400780c */ /* 0x000fe20003f44270 */
[--C-:B------:R-:W-:Y:S01]  /*2f00*/  FFMA.FTZ R42, R42, c[0x0][0x29c], -R249.reuse ;  /* 0x0000a7002a2a7a23 */ /* 0x100fe200000108f9 */
[----:B------:R-:W-:Y:S01]  /*2f10*/  FSEL R49, R49, -INF , P3 ;  /* 0xff80000031317808 */ /* 0x000fe20001800000 */
[----:B------:R-:W-:Y:S01]  /*2f20*/  FFMA.FTZ R46, R46, c[0x0][0x29c], -R249 ;  /* 0x0000a7002e2e7a23 */ /* 0x000fe200000108f9 */
[----:B------:R-:W-:Y:S02]  /*2f30*/  FSEL R52, R52, -INF , P2 ;  /* 0xff80000034347808 */ /* 0x000fe40001000000 */
[----:B------:R-:W-:Y:S01]  /*2f40*/  FSEL R64, R64, -INF , P6 ;  /* 0xff80000040407808 */ /* 0x000fe20003000000 */
[--C-:B------:R-:W-:Y:S01]  /*2f50*/  FFMA.FTZ R34, R49, c[0x0][0x29c], -R23.reuse ;  /* 0x0000a70031227a23 */ /* 0x100fe20000010817 */
[----:B------:R-:W-:Y:S01]  /*2f60*/  MOV R217, R8 ;  /* 0x0000000800d97202 */ /* 0x000fe20000000f00 */
[--C-:B------:R-:W-:Y:S01]  /*2f70*/  FFMA.FTZ R35, R52, c[0x0][0x29c], -R23.reuse ;  /* 0x0000a70034237a23 */ /* 0x100fe20000010817 */
[----:B------:R-:W-:Y:S01]  /*2f80*/  FSEL R27, R39, -INF , P1 ;  /* 0xff800000271b7808 */ /* 0x000fe20000800000 */
[----:B------:R-:W-:Y:S01]  /*2f90*/  FFMA.FTZ R39, R64, c[0x0][0x29c], -R23 ;  /* 0x0000a70040277a23 */ /* 0x000fe20000010817 */
[----:B------:R-:W-:Y:S01]  /*2fa0*/  FSEL R41, R41, -INF , P1 ;  /* 0xff80000029297808 */ /* 0x000fe20000800000 */
[----:B------:R-:W-:Y:S01]  /*2fb0*/  LDSM.16.M88.4 R8, [R2+0x4080] ;  /* 0x004080000208783b */ /* 0x000fe20000000200 */
[----:B------:R-:W-:Y:S01]  /*2fc0*/  FSEL R43, R43, -INF , P1 ;  /* 0xff8000002b2b7808 */ /* 0x000fe20000800000 */
[----:B------:R-:W-:Y:S01]  /*2fd0*/  FFMA.FTZ R27, R27, c[0x0][0x29c], -R251 ;  /* 0x0000a7001b1b7a23 */ /* 0x000fe200000108fb */
[----:B------:R-:W-:Y:S01]  /*2fe0*/  ISETP.GT.AND P1, PT, R244, 0x61, PT ;  /* 0x00000061f400780c */ /* 0x000fe20003f24270 */
[----:B------:R-:W-:Y:S01]  /*2ff0*/  MUFU.EX2 R50, R50 ;  /* 0x0000003200327308 */ /* 0x000fe20000000800 */
[----:B------:R-:W-:Y:S01]  /*3000*/  MOV R49, R4 ;  /* 0x0000000400317202 */ /* 0x000fe20000000f00 */
[----:B------:R-:W-:Y:S01]  /*3010*/  FFMA.FTZ R43, R43, c[0x0][0x29c], -R249 ;  /* 0x0000a7002b2b7a23 */ /* 0x000fe200000108f9 */
[----:B------:R-:W-:Y:S02]  /*3020*/  MOV R218, R14 ;  /* 0x0000000e00da7202 */ /* 0x000fe40000000f00 */
[----:B------:R-:W-:Y:S02]  /*3030*/  MOV R219, R15 ;  /* 0x0000000f00db7202 */ /* 0x000fe40000000f00 */
[----:B------:R-:W-:Y:S02]  /*3040*/  FSEL R38, R53, -INF , P1 ;  /* 0xff80000035267808 */ /* 0x000fe40000800000 */
[----:B------:R-:W-:Y:S01]  /*3050*/  MOV R53, R13 ;  /* 0x0000000d00357202 */ /* 0x000fe20000000f00 */
[----:B------:R-:W-:Y:S01]  /*3060*/  MUFU.EX2 R202, R27 ;  /* 0x0000001b00ca7308 */ /* 0x000fe20000000800 */
[----:B------:R-:W-:Y:S01]  /*3070*/  MOV R64, R217 ;  /* 0x000000d900407202 */ /* 0x000fe20000000f00 */
[----:B------:R-:W-:Y:S01]  /*3080*/  FFMA.FTZ R38, R38, c[0x0][0x29c], -R23 ;  /* 0x0000a70026267a23 */ /* 0x000fe20000010817 */
[----:B------:R-:W-:Y:S01]  /*3090*/  MOV R221, R19 ;  /* 0x0000001300dd7202 */ /* 0x000fe20000000f00 */
[--C-:B------:R-:W-:Y:S01]  /*30a0*/  FFMA.FTZ R53, R53, c[0x0][0x29c], -R251.reuse ;  /* 0x0000a70035357a23 */ /* 0x100fe200000108fb */
[----:B------:R-:W-:Y:S02]  /*30b0*/  MOV R220, R18 ;  /* 0x0000001200dc7202 */ /* 0x000fe40000000f00 */
[----:B------:R-:W-:Y:S02]  /*30c0*/  MOV R211, R17 ;  /* 0x0000001100d37202 */ /* 0x000fe40000000f00 */
[----:B------:R-:W-:Y:S01]  /*30d0*/  FSEL R215, R51, -INF , P3 ;  /* 0xff80000033d77808 */ /* 0x000fe20001800000 */
[----:B------:R-:W-:Y:S01]  /*30e0*/  MUFU.EX2 R53, R53 ;  /* 0x0000003500357308 */ /* 0x000fe20000000800 */
[----:B------:R-:W-:Y:S02]  /*30f0*/  FSEL R45, R45, -INF , P3 ;  /* 0xff8000002d2d7808 */ /* 0x000fe40001800000 */
[----:B------:R-:W-:Y:S01]  /*3100*/  FSEL R47, R47, -INF , P3 ;  /* 0xff8000002f2f7808 */ /* 0x000fe20001800000 */
[----:B------:R-:W-:Y:S01]  /*3110*/  FFMA.FTZ R208, R215, c[0x0][0x29c], -R251 ;  /* 0x0000a700d7d07a23 */ /* 0x000fe200000108fb */
[----:B------:R-:W-:Y:S01]  /*3120*/  ISETP.GT.AND P3, PT, R244, 0x71, PT ;  /* 0x00000071f400780c */ /* 0x000fe20003f64270 */
[--C-:B------:R-:W-:Y:S01]  /*3130*/  FFMA.FTZ R45, R45, c[0x0][0x29c], -R250.reuse ;  /* 0x0000a7002d2d7a23 */ /* 0x100fe200000108fa */
[----:B------:R-:W-:Y:S01]  /*3140*/  MOV R209, R64 ;  /* 0x0000004000d17202 */ /* 0x000fe20000000f00 */
[----:B------:R-:W-:Y:S01]  /*3150*/  FFMA.FTZ R47, R47, c[0x0][0x29c], -R249 ;  /* 0x0000a7002f2f7a23 */ /* 0x000fe200000108f9 */
[----:B------:R-:W-:Y:S01]  /*3160*/  FSEL R65, R65, -INF , P3 ;  /* 0xff80000041417808 */ /* 0x000fe20001800000 */
[----:B------:R-:W-:Y:S01]  /*3170*/  MUFU.EX2 R51, R21 ;  /* 0x0000001500337308 */ /* 0x000fe20000000800 */
[----:B------:R-:W-:Y:S02]  /*3180*/  MOV R196, 0x40 ;  /* 0x0000004000c47802 */ /* 0x000fe40000000f00 */
[----:B------:R-:W-:Y:S01]  /*3190*/  FSEL R54, R54, -INF , P2 ;  /* 0xff80000036367808 */ /* 0x000fe20001000000 */
[----:B------:R-:W-:Y:S01]  /*31a0*/  FFMA.FTZ R44, R65, c[0x0][0x29c], -R23 ;  /* 0x0000a700412c7a23 */ /* 0x000fe20000010817 */
[----:B------:R-:W-:Y:S02]  /*31b0*/  MOV R65, R22 ;  /* 0x0000001600417202 */ /* 0x000fe40000000f00 */
[----:B------:R-:W-:Y:S01]  /*31c0*/  SEL R196, R196, 0xffffffc0, !P0 ;  /* 0xffffffc0c4c47807 */ /* 0x000fe20004000000 */
[--C-:B------:R-:W-:Y:S01]  /*31d0*/  FFMA.FTZ R54, R54, c[0x0][0x29c], -R251.reuse ;  /* 0x0000a70036367a23 */ /* 0x100fe200000108fb */
[----:B------:R-:W-:Y:S01]  /*31e0*/  MOV R210, R65 ;  /* 0x0000004100d27202 */ /* 0x000fe20000000f00 */
[----:B------:R-:W-:Y:S01]  /*31f0*/  MUFU.EX2 R64, R24 ;  /* 0x0000001800407308 */ /* 0x000fe20000000800 */
[----:B------:R-:W-:Y:S02]  /*3200*/  FSEL R55, R55, -INF , P1 ;  /* 0xff80000037377808 */ /* 0x000fe40000800000 */
[----:B------:R-:W-:Y:S02]  /*3210*/  FSEL R56, R56, -INF , P2 ;  /* 0xff80000038387808 */ /* 0x000fe40001000000 */
[----:B------:R-:W-:Y:S01]  /*3220*/  FSEL R57, R57, -INF , P1 ;  /* 0xff80000039397808 */ /* 0x000fe20000800000 */
[----:B------:R-:W-:Y:S01]  /*3230*/  FFMA.FTZ R55, R55, c[0x0][0x29c], -R251 ;  /* 0x0000a70037377a23 */ /* 0x000fe200000108fb */
[----:B------:R-:W-:Y:S02]  /*3240*/  FSEL R58, R58, -INF , P2 ;  /* 0xff8000003a3a7808 */ /* 0x000fe40001000000 */
[----:B------:R-:W-:Y:S01]  /*3250*/  FSEL R59, R59, -INF , P1 ;  /* 0xff8000003b3b7808 */ /* 0x000fe20000800000 */
[----:B------:R1:W-:Y:S01]  /*3260*/  MUFU.EX2 R65, R26 ;  /* 0x0000001a00417308 */ /* 0x0003e20000000800 */
[----:B------:R-:W-:Y:S01]  /*3270*/  R2P PR, R236, 0x6 ;  /* 0x00000006ec007804 */ /* 0x000fe20000000000 */
[--C-:B------:R-:W-:Y:S01]  /*3280*/  FFMA.FTZ R58, R58, c[0x0][0x29c], -R249.reuse ;  /* 0x0000a7003a3a7a23 */ /* 0x100fe200000108f9 */
[----:B------:R-:W-:Y:S01]  /*3290*/  FSEL R66, R66, -INF , P6 ;  /* 0xff80000042427808 */ /* 0x000fe20003000000 */
[----:B------:R-:W-:Y:S01]  /*32a0*/  FFMA.FTZ R59, R59, c[0x0][0x29c], -R249 ;  /* 0x0000a7003b3b7a23 */ /* 0x000fe200000108f9 */
[----:B------:R-:W-:Y:S01]  /*32b0*/  FSEL R67, R67, -INF , P3 ;  /* 0xff80000043437808 */ /* 0x000fe20001800000 */
[--C-:B------:R-:W-:Y:S01]  /*32c0*/  FFMA.FTZ R57, R57, c[0x0][0x29c], -R250.reuse ;  /* 0x0000a70039397a23 */ /* 0x100fe200000108fa */
[----:B------:R-:W-:Y:S01]  /*32d0*/  FSEL R62, R62, -INF , P6 ;  /* 0xff8000003e3e7808 */ /* 0x000fe20003000000 */
[--C-:B------:R-:W-:Y:S01]  /*32e0*/  FFMA.FTZ R66, R66, c[0x0][0x29c], -R251.reuse ;  /* 0x0000a70042427a23 */ /* 0x100fe200000108fb */
[----:B------:R-:W-:Y:S01]  /*32f0*/  FSEL R63, R63, -INF , P3 ;  /* 0xff8000003f3f7808 */ /* 0x000fe20001800000 */
[----:B------:R-:W-:Y:S01]  /*3300*/  FFMA.FTZ R251, R67, c[0x0][0x29c], -R251 ;  /* 0x0000a70043fb7a23 */ /* 0x000fe200000108fb */
[----:B------:R-:W-:Y:S01]  /*3310*/  MUFU.EX2 R30, R30 ;  /* 0x0000001e001e7308 */ /* 0x000fe20000000800 */
[--C-:B------:R-:W-:Y:S01]  /*3320*/  FFMA.FTZ R67, R209, c[0x0][0x29c], -R250.reuse ;  /* 0x0000a700d1437a23 */ /* 0x100fe200000108fa */
[----:B------:R-:W-:Y:S01]  /*3330*/  FSEL R60, R60, -INF , P6 ;  /* 0xff8000003c3c7808 */ /* 0x000fe20003000000 */
[--C-:B------:R-:W-:Y:S01]  /*3340*/  FFMA.FTZ R209, R210, c[0x0][0x29c], -R250.reuse ;  /* 0x0000a700d2d17a23 */ /* 0x100fe200000108fa */
[----:B------:R-:W-:Y:S01]  /*3350*/  FSEL R61, R61, -INF , P3 ;  /* 0xff8000003d3d7808 */ /* 0x000fe20001800000 */
[--C-:B------:R-:W-:Y:S02]  /*3360*/  FFMA.FTZ R62, R62, c[0x0][0x29c], -R249.reuse ;  /* 0x0000a7003e3e7a23 */ /* 0x100fe400000108f9 */
[----:B------:R-:W-:Y:S03]  /*3370*/  FFMA.FTZ R60, R60, c[0x0][0x29c], -R250 ;  /* 0x0000a7003c3c7a23 */ /* 0x000fe600000108fa */
[----:B------:R-:W-:Y:S01]  /*3380*/  MUFU.EX2 R67, R67 ;  /* 0x0000004300437308 */ /* 0x000fe20000000800 */
[----:B-1----:R-:W-:Y:S09]  /*3390*/  LDSM.16.M88.4 R24, [R0+0x4080] ;  /* 0x004080000018783b */ /* 0x002ff20000000200 */
[----:B------:R-:W-:Y:S10]  /*33a0*/  MUFU.EX2 R209, R209 ;  /* 0x000000d100d17308 */ /* 0x000ff40000000800 */
        /* <DEDUP_REMOVED lines=24> */
[----:B------:R-:W-:Y:S01]  /*3530*/  MUFU.EX2 R60, R60 ;  /* 0x0000003c003c7308 */ /* 0x000fe20000000800 */
[----:B---3--:R-:W-:Y:S02]  /*3540*/  MOV R12, R7 ;  /* 0x00000007000c7202 */ /* 0x008fe40000000f00 */
[----:B------:R-:W-:Y:S02]  /*3550*/  MOV R52, R5 ;  /* 0x0000000500347202 */ /* 0x000fe40000000f00 */
[----:B------:R-:W-:Y:S01]  /*3560*/  MOV R217, R12 ;  /* 0x0000000c00d97202 */ /* 0x000fe20000000f00 */
[----:B------:R-:W1:Y:S01]  /*3570*/  LDSM.16.M88.4 R4, [R230+0x10080] ;  /* 0x01008000e604783b */ /* 0x000e620000000200 */
[----:B------:R-:W-:Y:S03]  /*3580*/  MOV R216, R52 ;  /* 0x0000003400d87202 */ /* 0x000fe60000000f00 */
[----:B------:R2:W-:Y:S04]  /*3590*/  MUFU.EX2 R52, R20 ;  /* 0x0000001400347308 */ /* 0x0005e80000000800 */
[----:B------:R3:W4:Y:S08]  /*35a0*/  LDSM.16.M88.4 R12, [R230+0x12080] ;  /* 0x01208000e60c783b */ /* 0x0007300000000200 */
[----:B--2---:R-:W-:Y:S01]  /*35b0*/  LDSM.16.M88.4 R20, [R2+0x6080] ;  /* 0x006080000214783b */ /* 0x004fe20000000200 */
[----:B---3--:R-:W-:Y:S02]  /*35c0*/  MOV R230, R49 ;  /* 0x0000003100e67202 */ /* 0x008fe40000000f00 */
[----:B------:R2:W3:Y:S01]  /*35d0*/  MUFU.EX2 R49, R16 ;  /* 0x0000001000317308 */ /* 0x0004e20000000800 */
[-C--:B-1----:R-:W-:Y:S08]  /*35e0*/  HMMA.16816.F32.BF16 R68, R4, R8.reuse, R68 ;  /* 0x000000080444723c */ /* 0x082ff00000041844 */
[C---:B----4-:R-:W-:Y:S08]  /*35f0*/  HMMA.16816.F32.BF16 R72, R12.reuse, R8, R72 ;  /* 0x000000080c48723c */ /* 0x050ff00000041848 */
[-C--:B------:R-:W-:Y:S01]  /*3600*/  HMMA.16816.F32.BF16 R76, R12, R10.reuse, R76 ;  /* 0x0000000a0c4c723c */ /* 0x080fe2000004184c */
[----:B--2---:R-:W1:Y:S07]  /*3610*/  LDSM.16.M88.4 R16, [R2+0x5080] ;  /* 0x005080000210783b */ /* 0x004e6e0000000200 */
[C---:B------:R-:W-:Y:S01]  /*3620*/  HMMA.16816.F32.BF16 R80, R4.reuse, R10, R80 ;  /* 0x0000000a0450723c */ /* 0x040fe20000041850 */
[----:B------:R-:W2:Y:S07]  /*3630*/  LDSM.16.M88.4 R8, [R2+0x7080] ;  /* 0x007080000208783b */ /* 0x000eae0000000200 */
[-C--:B-1----:R-:W-:Y:S08]  /*3640*/  HMMA.16816.F32.BF16 R84, R4, R16.reuse, R84 ;  /* 0x000000100454723c */ /* 0x082ff00000041854 */
[C---:B------:R-:W-:Y:S08]  /*3650*/  HMMA.16816.F32.BF16 R88, R12.reuse, R16, R88 ;  /* 0x000000100c58723c */ /* 0x040ff00000041858 */
[-C--:B------:R-:W-:Y:S08]  /*3660*/  HMMA.16816.F32.BF16 R92, R12, R18.reuse, R92 ;  /* 0x000000120c5c723c */ /* 0x080ff0000004185c */
[C---:B------:R-:W-:Y:S08]  /*3670*/  HMMA.16816.F32.BF16 R96, R4.reuse, R18, R96 ;  /* 0x000000120460723c */ /* 0x040ff00000041860 */
[-C--:B------:R-:W-:Y:S08]  /*3680*/  HMMA.16816.F32.BF16 R100, R4, R20.reuse, R100 ;  /* 0x000000140464723c */ /* 0x080ff00000041864 */
[C---:B------:R-:W-:Y:S07]  /*3690*/  HMMA.16816.F32.BF16 R104, R12.reuse, R20, R104 ;  /* 0x000000140c68723c */ /* 0x040fee0000041868 */
[----:B------:R-:W-:Y:S01]  /*36a0*/  IADD3 R20, R196, R229, R224 ;  /* 0x000000e5c4147210 */ /* 0x000fe20007ffe0e0 */
[-C--:B------:R-:W-:Y:S04]  /*36b0*/  HMMA.16816.F32.BF16 R108, R12, R22.reuse, R108 ;  /* 0x000000160c6c723c */ /* 0x080fe8000004186c */
[----:B------:R-:W1:Y:S04]  /*36c0*/  LDSM.16.M88.4 R16, [R20+0x10080] ;  /* 0x010080001410783b */ /* 0x000e680000000200 */
[C---:B------:R-:W-:Y:S04]  /*36d0*/  HMMA.16816.F32.BF16 R112, R4.reuse, R22, R112 ;  /* 0x000000160470723c */ /* 0x040fe80000041870 */
[----:B------:R-:W4:Y:S04]  /*36e0*/  LDSM.16.M88.4 R20, [R20+0x12080] ;  /* 0x012080001414783b */ /* 0x000f280000000200 */
[-C--:B--2---:R-:W-:Y:S08]  /*36f0*/  HMMA.16816.F32.BF16 R116, R4, R8.reuse, R116 ;  /* 0x000000080474723c */ /* 0x084ff00000041874 */
[C---:B------:R-:W-:Y:S08]  /*3700*/  HMMA.16816.F32.BF16 R120, R12.reuse, R8, R120 ;  /* 0x000000080c78723c */ /* 0x040ff00000041878 */
[-C--:B------:R-:W-:Y:S01]  /*3710*/  HMMA.16816.F32.BF16 R124, R12, R10.reuse, R124 ;  /* 0x0000000a0c7c723c */ /* 0x080fe2000004187c */
[----:B------:R-:W2:Y:S07]  /*3720*/  LDSM.16.M88.4 R12, [R0+0x5080] ;  /* 0x00508000000c783b */ /* 0x000eae0000000200 */
[----:B------:R-:W-:Y:S01]  /*3730*/  HMMA.16816.F32.BF16 R128, R4, R10, R128 ;  /* 0x0000000a0480723c */ /* 0x000fe20000041880 */
[----:B------:R-:W5:Y:S07]  /*3740*/  LDSM.16.M88.4 R4, [R0+0x6080] ;  /* 0x006080000004783b */ /* 0x000f6e0000000200 */
[-C--:B-1----:R-:W-:Y:S01]  /*3750*/  HMMA.16816.F32.BF16 R68, R16, R24.reuse, R68 ;  /* 0x000000181044723c */ /* 0x082fe20000041844 */
[----:B------:R-:W1:Y:S07]  /*3760*/  LDSM.16.M88.4 R8, [R0+0x7080] ;  /* 0x007080000008783b */ /* 0x000e6e0000000200 */
[C---:B----4-:R-:W-:Y:S07]  /*3770*/  HMMA.16816.F32.BF16 R72, R20.reuse, R24, R72 ;  /* 0x000000181448723c */ /* 0x050fee0000041848 */
[--C-:B------:R-:W-:Y:S01]  /*3780*/  FFMA.FTZ R25, R220, c[0x0][0x29c], -R250.reuse ;  /* 0x0000a700dc197a23 */ /* 0x100fe200000108fa */
[-C--:B------:R-:W-:Y:S04]  /*3790*/  HMMA.16816.F32.BF16 R76, R20, R26.reuse, R76 ;  /* 0x0000001a144c723c */ /* 0x080fe8000004184c */
[--C-:B------:R-:W-:Y:S01]  /*37a0*/  FFMA.FTZ R24, R211, c[0x0][0x29c], -R250.reuse ;  /* 0x0000a700d3187a23 */ /* 0x100fe200000108fa */
[----:B------:R-:W-:Y:S03]  /*37b0*/  MUFU.EX2 R25, R25 ;  /* 0x0000001900197308 */ /* 0x000fe60000000800 */
[C---:B------:R-:W-:Y:S07]  /*37c0*/  HMMA.16816.F32.BF16 R80, R16.reuse, R26, R80 ;  /* 0x0000001a1050723c */ /* 0x040fee0000041850 */
[----:B------:R-:W-:Y:S01]  /*37d0*/  MUFU.EX2 R24, R24 ;  /* 0x0000001800187308 */ /* 0x000fe20000000800 */
[-C--:B--2---:R-:W-:Y:S04]  /*37e0*/  HMMA.16816.F32.BF16 R84, R16, R12.reuse, R84 ;  /* 0x0000000c1054723c */ /* 0x084fe80000041854 */
[--C-:B------:R-:W-:Y:S02]  /*37f0*/  FFMA.FTZ R27, R230, c[0x0][0x29c], -R250.reuse ;  /* 0x0000a700e61b7a23 */ /* 0x100fe400000108fa */
[--C-:B------:R-:W-:Y:S02]  /*3800*/  FFMA.FTZ R26, R221, c[0x0][0x29c], -R250.reuse ;  /* 0x0000a700dd1a7a23 */ /* 0x100fe400000108fa */
[C---:B------:R-:W-:Y:S02]  /*3810*/  HMMA.16816.F32.BF16 R88, R20.reuse, R12, R88 ;  /* 0x0000000c1458723c */ /* 0x040fe40000041858 */
[----:B------:R-:W-:Y:S05]  /*3820*/  MUFU.EX2 R27, R27 ;  /* 0x0000001b001b7308 */ /* 0x000fea0000000800 */
[--C-:B------:R-:W-:Y:S01]  /*3830*/  FFMA.FTZ R13, R37, c[0x0][0x29c], -R250.reuse ;  /* 0x0000a700250d7a23 */ /* 0x100fe200000108fa */
[-C--:B------:R-:W-:Y:S04]  /*3840*/  HMMA.16816.F32.BF16 R92, R20, R14.reuse, R92 ;  /* 0x0000000e145c723c */ /* 0x080fe8000004185c */
[--C-:B------:R-:W-:Y:S01]  /*3850*/  FFMA.FTZ R12, R212, c[0x0][0x29c], -R250.reuse ;  /* 0x0000a700d40c7a23 */ /* 0x100fe200000108fa */
[----:B------:R-:W-:Y:S03]  /*3860*/  MUFU.EX2 R26, R26 ;  /* 0x0000001a001a7308 */ /* 0x000fe60000000800 */
[C---:B------:R-:W-:Y:S07]  /*3870*/  HMMA.16816.F32.BF16 R96, R16.reuse, R14, R96 ;  /* 0x0000000e1060723c */ /* 0x040fee0000041860 */
[--C-:B------:R-:W-:Y:S01]  /*3880*/  FFMA.FTZ R15, R41, c[0x0][0x29c], -R250.reuse ;  /* 0x0000a700290f7a23 */ /* 0x100fe200000108fa */
[-C--:B-----5:R-:W-:Y:S01]  /*3890*/  HMMA.16816.F32.BF16 R100, R16, R4.reuse, R100 ;  /* 0x000000041064723c */ /* 0x0a0fe20000041864 */
[----:B------:R-:W-:Y:S03]  /*38a0*/  MUFU.EX2 R13, R13 ;  /* 0x0000000d000d7308 */ /* 0x000fe60000000800 */
[--C-:B------:R-:W-:Y:S02]  /*38b0*/  FFMA.FTZ R14, R40, c[0x0][0x29c], -R250.reuse ;  /* 0x0000a700280e7a23 */ /* 0x100fe400000108fa */
[--C-:B------:R-:W-:Y:S02]  /*38c0*/  FFMA.FTZ R40, R56, c[0x0][0x29c], -R250.reuse ;  /* 0x0000a70038287a23 */ /* 0x100fe400000108fa */
[C---:B------:R-:W-:Y:S01]  /*38d0*/  HMMA.16816.F32.BF16 R104, R20.reuse, R4, R104 ;  /* 0x000000041468723c */ /* 0x040fe20000041868 */
[----:B------:R-:W2:Y:S02]  /*38e0*/  LDS R4, [R248+0x18480] ;  /* 0x01848000f8047984 */ /* 0x000ea40000000800 */
[----:B------:R-:W-:Y:S04]  /*38f0*/  MUFU.EX2 R12, R12 ;  /* 0x0000000c000c7308 */ /* 0x000fe80000000800 */
[--C-:B------:R-:W-:Y:S01]  /*3900*/  FFMA.FTZ R5, R48, c[0x0][0x29c], -R250.reuse ;  /* 0x0000a70030057a23 */ /* 0x100fe200000108fa */
[-C--:B------:R-:W-:Y:S04]  /*3910*/  HMMA.16816.F32.BF16 R108, R20, R6.reuse, R108 ;  /* 0x00000006146c723c */ /* 0x080fe8000004186c */
[----:B------:R-:W-:Y:S01]  /*3920*/  FFMA.FTZ R250, R61, c[0x0][0x29c], -R250 ;  /* 0x0000a7003dfa7a23 */ /* 0x000fe200000108fa */
[----:B------:R-:W-:Y:S03]  /*3930*/  MUFU.EX2 R5, R5 ;  /* 0x0000000500057308 */ /* 0x000fe60000000800 */
[C---:B------:R-:W-:Y:S07]  /*3940*/  HMMA.16816.F32.BF16 R112, R16.reuse, R6, R112 ;  /* 0x000000061070723c */ /* 0x040fee0000041870 */
[----:B------:R-:W-:Y:S01]  /*3950*/  SHF.L.U32 R6, R235, 0x1, RZ ;  /* 0x00000001eb067819 */ /* 0x000fe200000006ff */
[-C--:B-1----:R-:W-:Y:S01]  /*3960*/  HMMA.16816.F32.BF16 R116, R16, R8.reuse, R116 ;  /* 0x000000081074723c */ /* 0x082fe20000041874 */
[----:B------:R-:W-:Y:S03]  /*3970*/  MUFU.EX2 R7, R45 ;  /* 0x0000002d00077308 */ /* 0x000fe60000000800 */
[C---:B------:R-:W-:Y:S02]  /*3980*/  IADD3 R41, R6.reuse, 0x18880, RZ ;  /* 0x0001888006297810 */ /* 0x040fe40007ffe0ff */
[----:B------:R-:W-:Y:S02]  /*3990*/  IADD3 R37, R6, 0x188a0, RZ ;  /* 0x000188a006257810 */ /* 0x000fe40007ffe0ff */
[C---:B------:R-:W-:Y:S03]  /*39a0*/  HMMA.16816.F32.BF16 R120, R20.reuse, R8, R120 ;  /* 0x000000081478723c */ /* 0x040fe60000041878 */
[----:B------:R-:W-:Y:S01]  /*39b0*/  MUFU.EX2 R15, R15 ;  /* 0x0000000f000f7308 */ /* 0x000fe20000000800 */
[----:B------:R-:W-:Y:S02]  /*39c0*/  @P1 IADD3 R37, R41, -0x20, RZ ;  /* 0xffffffe029251810 */ /* 0x000fe40007ffe0ff */
[----:B------:R-:W-:Y:S01]  /*39d0*/  PLOP3.LUT P1, PT, PT, PT, UP0, 0x80, 0x0 ;  /* 0x000000000000781c */ /* 0x000fe20003f2f008 */
[--C-:B------:R-:W-:Y:S01]  /*39e0*/  FFMA.FTZ R8, R218, c[0x0][0x29c], -R249.reuse ;  /* 0x0000a700da087a23 */ /* 0x100fe200000108f9 */
[-C--:B------:R-:W-:Y:S01]  /*39f0*/  HMMA.16816.F32.BF16 R124, R20, R10.reuse, R124 ;  /* 0x0000000a147c723c */ /* 0x080fe2000004187c */
[----:B------:R-:W1:Y:S03]  /*3a00*/  LDS R20, [R248+0x184a0] ;  /* 0x0184a000f8147984 */ /* 0x000e660000000800 */
[--C-:B--2---:R-:W-:Y:S01]  /*3a10*/  FADD.FTZ R68, R68, -R4.reuse ;  /* 0x8000000444447221 */ /* 0x104fe20000010000 */
[----:B------:R-:W-:Y:S01]  /*3a20*/  MUFU.EX2 R8, R8 ;  /* 0x0000000800087308 */ /* 0x000fe20000000800 */
[--C-:B------:R-:W-:Y:S01]  /*3a30*/  FADD.FTZ R69, R69, -R4.reuse ;  /* 0x8000000445457221 */ /* 0x100fe20000010000 */
[----:B------:R-:W-:Y:S01]  /*3a40*/  F2FP.BF16.PACK_AB R22, R198, R216 ;  /* 0x000000d8c616723e */ /* 0x000fe200000010ff */
[----:B------:R-:W-:Y:S04]  /*3a50*/  HMMA.16816.F32.BF16 R128, R16, R10, R128 ;  /* 0x0000000a1080723c */ /* 0x000fe80000041880 */
[--C-:B------:R-:W-:Y:S02]  /*3a60*/  FADD.FTZ R21, R80, -R4.reuse ;  /* 0x8000000450157221 */ /* 0x100fe40000010000 */
[--C-:B------:R-:W-:Y:S01]  /*3a70*/  FADD.FTZ R81, R81, -R4.reuse ;  /* 0x8000000451517221 */ /* 0x100fe20000010000 */
[----:B------:R-:W-:Y:S01]  /*3a80*/  MUFU.EX2 R14, R14 ;  /* 0x0000000e000e7308 */ /* 0x000fe20000000800 */
[--C-:B------:R-:W-:Y:S04]  /*3a90*/  FADD.FTZ R41, R84, -R4.reuse ;  /* 0x8000000454297221 */ /* 0x100fe80000010000 */
[--C-:B------:R-:W-:Y:S02]  /*3aa0*/  FADD.FTZ R23, R85, -R4.reuse ;  /* 0x8000000455177221 */ /* 0x100fe40000010000 */
[--C-:B------:R-:W-:Y:S02]  /*3ab0*/  FADD.FTZ R96, R96, -R4.reuse ;  /* 0x8000000460607221 */ /* 0x100fe40000010000 */
[--C-:B------:R-:W-:Y:S01]  /*3ac0*/  FADD.FTZ R97, R97, -R4.reuse ;  /* 0x8000000461617221 */ /* 0x100fe20000010000 */
[----:B------:R-:W-:Y:S01]  /*3ad0*/  MUFU.EX2 R40, R40 ;  /* 0x0000002800287308 */ /* 0x000fe20000000800 */
[--C-:B------:R-:W-:Y:S02]  /*3ae0*/  FADD.FTZ R100, R100, -R4.reuse ;  /* 0x8000000464647221 */ /* 0x100fe40000010000 */
[--C-:B------:R-:W-:Y:S02]  /*3af0*/  FADD.FTZ R101, R101, -R4.reuse ;  /* 0x8000000465657221 */ /* 0x100fe40000010000 */
[--C-:B------:R-:W-:Y:S02]  /*3b00*/  FADD.FTZ R112, R112, -R4.reuse ;  /* 0x8000000470707221 */ /* 0x100fe40000010000 */
[--C-:B------:R-:W-:Y:S02]  /*3b10*/  FADD.FTZ R113, R113, -R4.reuse ;  /* 0x8000000471717221 */ /* 0x100fe40000010000 */
[--C-:B------:R-:W-:Y:S01]  /*3b20*/  FADD.FTZ R116, R116, -R4.reuse ;  /* 0x8000000474747221 */ /* 0x100fe20000010000 */
[----:B------:R-:W-:Y:S01]  /*3b30*/  MUFU.EX2 R250, R250 ;  /* 0x000000fa00fa7308 */ /* 0x000fe20000000800 */
[--C-:B------:R-:W-:Y:S02]  /*3b40*/  FADD.FTZ R117, R117, -R4.reuse ;  /* 0x8000000475757221 */ /* 0x100fe40000010000 */
[--C-:B------:R-:W-:Y:S02]  /*3b50*/  FADD.FTZ R128, R128, -R4.reuse ;  /* 0x8000000480807221 */ /* 0x100fe40000010000 */
[----:B------:R-:W-:Y:S02]  /*3b60*/  FADD.FTZ R129, R129, -R4 ;  /* 0x8000000481817221 */ /* 0x000fe40000010000 */
[----:B------:R-:W2:Y:S01]  /*3b70*/  LDS R4, [R248+0x18580] ;  /* 0x01858000f8047984 */ /* 0x000ea20000000800 */
[--C-:B-1----:R-:W-:Y:S02]  /*3b80*/  FADD.FTZ R70, R70, -R20.reuse ;  /* 0x8000001446467221 */ /* 0x102fe40000010000 */
[--C-:B------:R-:W-:Y:S01]  /*3b90*/  FADD.FTZ R82, R82, -R20.reuse ;  /* 0x8000001452527221 */ /* 0x100fe20000010000 */
[----:B------:R-:W1:Y:S01]  /*3ba0*/  LDS R248, [R248+0x185a0] ;  /* 0x0185a000f8f87984 */ /* 0x000e620000000800 */
[--C-:B------:R-:W-:Y:S02]  /*3bb0*/  FFMA.FTZ R9, R219, c[0x0][0x29c], -R249.reuse ;  /* 0x0000a700db097a23 */ /* 0x100fe400000108f9 */
[----:B---3--:R-:W-:Y:S01]  /*3bc0*/  FMUL.FTZ R70, R49, R70 ;  /* 0x0000004631467220 */ /* 0x008fe20000410000 */
[----:B------:R-:W-:Y:S01]  /*3bd0*/  F2FP.BF16.PACK_AB R49, R50, R49 ;  /* 0x000000313231723e */ /* 0x000fe200000010ff */
[----:B------:R-:W-:Y:S01]  /*3be0*/  FMUL.FTZ R68, R252, R68 ;  /* 0x00000044fc447220 */ /* 0x000fe20000410000 */
[----:B------:R-:W-:Y:S01]  /*3bf0*/  F2FP.BF16.PACK_AB R252, R197, R252 ;  /* 0x000000fcc5fc723e */ /* 0x000fe200000010ff */
[----:B------:R-:W-:Y:S01]  /*3c00*/  FMUL.FTZ R82, R51, R82 ;  /* 0x0000005233527220 */ /* 0x000fe20000410000 */
[----:B------:R-:W-:Y:S01]  /*3c10*/  F2FP.BF16.PACK_AB R51, R52, R51 ;  /* 0x000000333433723e */ /* 0x000fe200000010ff */
[----:B------:R3:W-:Y:S01]  /*3c20*/  STS [R6+0x18c80], R49 ;  /* 0x018c803106007388 */ /* 0x0007e20000000800 */
[----:B------:R-:W4:Y:S01]  /*3c30*/  MUFU.EX2 R9, R9 ;  /* 0x0000000900097308 */ /* 0x000f220000000800 */
[--C-:B------:R-:W-:Y:S02]  /*3c40*/  FADD.FTZ R86, R86, -R20.reuse ;  /* 0x8000001456567221 */ /* 0x100fe40000010000 */
[----:B------:R-:W-:Y:S01]  /*3c50*/  STS [R6+0x18880], R252 ;  /* 0x018880fc06007388 */ /* 0x000fe20000000800 */
[--C-:B------:R-:W-:Y:S02]  /*3c60*/  FADD.FTZ R98, R98, -R20.reuse ;  /* 0x8000001462627221 */ /* 0x100fe40000010000 */
[--C-:B------:R-:W-:Y:S01]  /*3c70*/  FADD.FTZ R102, R102, -R20.reuse ;  /* 0x8000001466667221 */ /* 0x100fe20000010000 */
[----:B------:R-:W-:Y:S01]  /*3c80*/  STS [R37], R22 ;  /* 0x0000001625007388 */ /* 0x000fe20000000800 */
[--C-:B------:R-:W-:Y:S02]  /*3c90*/  FADD.FTZ R114, R114, -R20.reuse ;  /* 0x8000001472727221 */ /* 0x100fe40000010000 */
[----:B------:R-:W-:Y:S01]  /*3ca0*/  FADD.FTZ R118, R118, -R20 ;  /* 0x8000001476767221 */ /* 0x000fe20000010000 */
[----:B------:R-:W-:Y:S01]  /*3cb0*/  STS [R37+0x400], R51 ;  /* 0x0004003325007388 */ /* 0x000fe20000000800 */
[C---:B------:R-:W-:Y:S01]  /*3cc0*/  FMUL.FTZ R23, R204.reuse, R23 ;  /* 0x00000017cc177220 */ /* 0x040fe20000410000 */
[----:B------:R-:W-:Y:S01]  /*3cd0*/  F2FP.BF16.PACK_AB R204, R204, R217 ;  /* 0x000000d9cccc723e */ /* 0x000fe200000010ff */
[----:B------:R-:W-:Y:S01]  /*3ce0*/  FMUL.FTZ R86, R53, R86 ;  /* 0x0000005635567220 */ /* 0x000fe20000410000 */
        /* <DEDUP_REMOVED lines=10> */
[----:B----4-:R-:W-:Y:S01]  /*3d90*/  F2FP.BF16.PACK_AB R11, R9, R205 ;  /* 0x000000cd090b723e */ /* 0x010fe200000010ff */
[--C-:B--2---:R-:W-:Y:S01]  /*3da0*/  FADD.FTZ R108, R108, -R4.reuse ;  /* 0x800000046c6c7221 */ /* 0x104fe20000010000 */
[----:B------:R-:W-:Y:S01]  /*3db0*/  F2FP.BF16.PACK_AB R29, R34, R29 ;  /* 0x0000001d221d723e */ /* 0x000fe200000010ff */
[----:B------:R-:W-:Y:S01]  /*3dc0*/  FADD.FTZ R109, R109, -R4 ;  /* 0x800000046d6d7221 */ /* 0x000fe20000010000 */
[----:B---3--:R-:W-:Y:S01]  /*3dd0*/  IADD3 R49, R227, UR4, RZ ;  /* 0x00000004e3317c10 */ /* 0x008fe2000fffe0ff */
[----:B------:R-:W-:Y:S01]  /*3de0*/  FMUL.FTZ R108, R5, R108 ;  /* 0x0000006c056c7220 */ /* 0x000fe20000410000 */
[C---:B------:R-:W-:Y:S01]  /*3df0*/  F2FP.BF16.PACK_AB R5, R7.reuse, R5 ;  /* 0x000000050705723e */ /* 0x040fe200000010ff */
[----:B------:R-:W-:Y:S01]  /*3e00*/  FMUL.FTZ R109, R7, R109 ;  /* 0x0000006d076d7220 */ /* 0x000fe20000410000 */
[----:B------:R-:W-:Y:S01]  /*3e10*/  F2FP.BF16.PACK_AB R7, R199, R8 ;  /* 0x00000008c707723e */ /* 0x000fe200000010ff */
[--C-:B------:R-:W-:Y:S01]  /*3e20*/  FADD.FTZ R130, R130, -R20.reuse ;  /* 0x8000001482827221 */ /* 0x100fe20000010000 */
[----:B------:R-:W-:Y:S01]  /*3e30*/  SHF.L.U32 R49, R49, 0x1, RZ ;  /* 0x0000000131317819 */ /* 0x000fe200000006ff */
[----:B------:R-:W-:Y:S01]  /*3e40*/  FADD.FTZ R71, R71, -R20 ;  /* 0x8000001447477221 */ /* 0x000fe20000010000 */
[----:B------:R-:W-:Y:S01]  /*3e50*/  F2FP.BF16.PACK_AB R108, R109, R108 ;  /* 0x0000006c6d6c723e */ /* 0x000fe200000010ff */
[----:B------:R2:W-:Y:S01]  /*3e60*/  STS [R6+0x1ac80], R7 ;  /* 0x01ac800706007388 */ /* 0x0005e20000000800 */
[--C-:B------:R-:W-:Y:S01]  /*3e70*/  FADD.FTZ R72, R72, -R4.reuse ;  /* 0x8000000448487221 */ /* 0x100fe20000010000 */
[----:B------:R-:W-:Y:S01]  /*3e80*/  IADD3 R48, R196, R49, RZ ;  /* 0x00000031c4307210 */ /* 0x000fe20007ffe0ff */
[--C-:B------:R-:W-:Y:S02]  /*3e90*/  FADD.FTZ R77, R77, -R4.reuse ;  /* 0x800000044d4d7221 */ /* 0x100fe40000010000 */
[--C-:B------:R-:W-:Y:S02]  /*3ea0*/  FADD.FTZ R89, R89, -R4.reuse ;  /* 0x8000000459597221 */ /* 0x100fe40000010000 */
[--C-:B------:R-:W-:Y:S02]  /*3eb0*/  FADD.FTZ R93, R93, -R4.reuse ;  /* 0x800000045d5d7221 */ /* 0x100fe40000010000 */
[--C-:B------:R-:W-:Y:S02]  /*3ec0*/  FADD.FTZ R105, R105, -R4.reuse ;  /* 0x8000000469697221 */ /* 0x100fe40000010000 */
[----:B------:R-:W-:Y:S01]  /*3ed0*/  FMUL.FTZ R72, R67, R72 ;  /* 0x0000004843487220 */ /* 0x000fe20000410000 */
[----:B------:R-:W-:Y:S01]  /*3ee0*/  F2FP.BF16.PACK_AB R67, R209, R67 ;  /* 0x00000043d143723e */ /* 0x000fe200000010ff */
[--C-:B------:R-:W-:Y:S02]  /*3ef0*/  FADD.FTZ R73, R73, -R4.reuse ;  /* 0x8000000449497221 */ /* 0x100fe40000010000 */
[--C-:B------:R-:W-:Y:S02]  /*3f00*/  FADD.FTZ R76, R76, -R4.reuse ;  /* 0x800000044c4c7221 */ /* 0x100fe40000010000 */
[----:B------:R-:W-:Y:S01]  /*3f10*/  STS [R6+0x1a880], R67 ;  /* 0x01a8804306007388 */ /* 0x000fe20000000800 */
[--C-:B------:R-:W-:Y:S02]  /*3f20*/  FADD.FTZ R88, R88, -R4.reuse ;  /* 0x8000000458587221 */ /* 0x100fe40000010000 */
[--C-:B------:R-:W-:Y:S01]  /*3f30*/  FADD.FTZ R92, R92, -R4.reuse ;  /* 0x800000045c5c7221 */ /* 0x100fe20000010000 */
[----:B------:R3:W-:Y:S01]  /*3f40*/  STS [R37+0x2400], R11 ;  /* 0x0024000b25007388 */ /* 0x0007e20000000800 */
[--C-:B------:R-:W-:Y:S02]  /*3f50*/  FADD.FTZ R104, R104, -R4.reuse ;  /* 0x8000000468687221 */ /* 0x100fe40000010000 */
[--C-:B------:R-:W-:Y:S02]  /*3f60*/  FADD.FTZ R120, R120, -R4.reuse ;  /* 0x8000000478787221 */ /* 0x100fe40000010000 */
[--C-:B------:R-:W-:Y:S02]  /*3f70*/  FADD.FTZ R121, R121, -R4.reuse ;  /* 0x8000000479797221 */ /* 0x100fe40000010000 */
[--C-:B------:R-:W-:Y:S02]  /*3f80*/  FADD.FTZ R124, R124, -R4.reuse ;  /* 0x800000047c7c7221 */ /* 0x100fe40000010000 */
[----:B------:R-:W-:Y:S01]  /*3f90*/  FADD.FTZ R125, R125, -R4 ;  /* 0x800000047d7d7221 */ /* 0x000fe20000010000 */
[----:B------:R-:W-:Y:S01]  /*3fa0*/  MOV R4, 0x40 ;  /* 0x0000004000047802 */ /* 0x000fe20000000f00 */
[----:B------:R-:W-:Y:S01]  /*3fb0*/  FMUL.FTZ R76, R24, R76 ;  /* 0x0000004c184c7220 */ /* 0x000fe20000410000 */
[----:B------:R-:W-:Y:S01]  /*3fc0*/  F2FP.BF16.PACK_AB R24, R25, R24 ;  /* 0x000000181918723e */ /* 0x000fe200000010ff */
[--C-:B------:R-:W-:Y:S01]  /*3fd0*/  FADD.FTZ R83, R83, -R20.reuse ;  /* 0x8000001453537221 */ /* 0x100fe20000010000 */
[----:B------:R-:W-:Y:S01]  /*3fe0*/  SEL R10, R4, 0xffffffc0, !P2 ;  /* 0xffffffc0040a7807 */ /* 0x000fe20005000000 */
[--C-:B------:R-:W-:Y:S02]  /*3ff0*/  FADD.FTZ R87, R87, -R20.reuse ;  /* 0x8000001457577221 */ /* 0x100fe40000010000 */
[----:B------:R-:W-:Y:S01]  /*4000*/  STS [R37+0x2000], R24 ;  /* 0x0020001825007388 */ /* 0x000fe20000000800 */
[----:B------:R-:W-:Y:S01]  /*4010*/  IADD3 R4, R6, R10, RZ ;  /* 0x0000000a06047210 */ /* 0x000fe20007ffe0ff */
[----:B------:R-:W-:Y:S01]  /*4020*/  FMUL.FTZ R77, R25, R77 ;  /* 0x0000004d194d7220 */ /* 0x000fe20000410000 */
[----:B--2---:R-:W-:Y:S01]  /*4030*/  IADD3 R7, R10, R37, RZ ;  /* 0x000000250a077210 */ /* 0x004fe20007ffe0ff */
[----:B------:R-:W-:Y:S01]  /*4040*/  FMUL.FTZ R41, R217, R41 ;  /* 0x00000029d9297220 */ /* 0x000fe20000410000 */
[----:B------:R-:W-:Y:S01]  /*4050*/  F2FP.BF16.PACK_AB R10, R207, R206 ;  /* 0x000000cecf0a723e */ /* 0x000fe200000010ff */
[----:B------:R-:W-:Y:S01]  /*4060*/  STS [R4+0x18880], R204 ;  /* 0x018880cc04007388 */ /* 0x000fe20000000800 */
[--C-:B------:R-:W-:Y:S01]  /*4070*/  FADD.FTZ R99, R99, -R20.reuse ;  /* 0x8000001463637221 */ /* 0x100fe20000010000 */
[----:B---3--:R-:W-:Y:S01]  /*4080*/  F2FP.BF16.PACK_AB R11, R31, R30 ;  /* 0x0000001e1f0b723e */ /* 0x008fe200000010ff */
[----:B------:R-:W-:Y:S01]  /*4090*/  FMUL.FTZ R97, R33, R97 ;  /* 0x0000006121617220 */ /* 0x000fe20000410000 */
[----:B------:R-:W-:Y:S01]  /*40a0*/  STS [R4+0x18c80], R53 ;  /* 0x018c803504007388 */ /* 0x000fe20000000800 */
[----:B------:R-:W-:Y:S01]  /*40b0*/  F2FP.BF16.PACK_AB R23, R23, R41 ;  /* 0x000000291717723e */ /* 0x000fe200000010ff */
[----:B------:R-:W-:Y:S01]  /*40c0*/  FMUL.FTZ R89, R27, R89 ;  /* 0x000000591b597220 */ /* 0x000fe20000410000 */
[----:B------:R-:W-:Y:S01]  /*40d0*/  F2FP.BF16.PACK_AB R76, R77, R76 ;  /* 0x0000004c4d4c723e */ /* 0x000fe200000010ff */
[----:B------:R-:W-:Y:S01]  /*40e0*/  STS [R7], R32 ;  /* 0x0000002007007388 */ /* 0x000fe20000000800 */
[--C-:B------:R-:W-:Y:S01]  /*40f0*/  FADD.FTZ R103, R103, -R20.reuse ;  /* 0x8000001467677221 */ /* 0x100fe20000010000 */
[----:B------:R-:W-:Y:S01]  /*4100*/  F2FP.BF16.PACK_AB R96, R97, R96 ;  /* 0x000000606160723e */ /* 0x000fe200000010ff */
[----:B------:R-:W-:Y:S01]  /*4110*/  FMUL.FTZ R93, R13, R93 ;  /* 0x0000005d0d5d7220 */ /* 0x000fe20000410000 */
[----:B------:R-:W-:Y:S01]  /*4120*/  STS [R7+0x400], R65 ;  /* 0x0004004107007388 */ /* 0x000fe20000000800 */
[----:B------:R-:W-:Y:S01]  /*4130*/  FMUL.FTZ R101, R28, R101 ;  /* 0x000000651c657220 */ /* 0x000fe20000410000 */
[----:B------:R-:W-:Y:S01]  /*4140*/  LEA R77, R227, 0x80, 0x1 ;  /* 0x00000080e34d7811 */ /* 0x000fe200078e08ff */
[--C-:B------:R-:W-:Y:S01]  /*4150*/  FADD.FTZ R115, R115, -R20.reuse ;  /* 0x8000001473737221 */ /* 0x100fe20000010000 */
[----:B------:R2:W-:Y:S01]  /*4160*/  STS [R4+0x1ac80], R10 ;  /* 0x01ac800a04007388 */ /* 0x0005e20000000800 */
[----:B------:R-:W-:Y:S01]  /*4170*/  FMUL.FTZ R88, R26, R88 ;  /* 0x000000581a587220 */ /* 0x000fe20000410000 */
[----:B------:R-:W-:Y:S01]  /*4180*/  F2FP.BF16.PACK_AB R26, R27, R26 ;  /* 0x0000001a1b1a723e */ /* 0x000fe200000010ff */
[----:B------:R-:W-:Y:S01]  /*4190*/  FMUL.FTZ R92, R12, R92 ;  /* 0x0000005c0c5c7220 */ /* 0x000fe20000410000 */
[----:B------:R-:W-:Y:S01]  /*41a0*/  F2FP.BF16.PACK_AB R12, R13, R12 ;  /* 0x0000000c0d0c723e */ /* 0x000fe200000010ff */
[----:B------:R-:W-:Y:S01]  /*41b0*/  FMUL.FTZ R113, R34, R113 ;  /* 0x0000007122717220 */ /* 0x000fe20000410000 */
[----:B------:R-:W-:Y:S01]  /*41c0*/  F2FP.BF16.PACK_AB R88, R89, R88 ;  /* 0x000000585958723e */ /* 0x000fe200000010ff */
[----:B------:R-:W-:Y:S01]  /*41d0*/  STS [R4+0x1a880], R26 ;  /* 0x01a8801a04007388 */ /* 0x000fe20000000800 */
[----:B------:R-:W-:Y:S01]  /*41e0*/  FMUL.FTZ R105, R15, R105 ;  /* 0x000000690f697220 */ /* 0x000fe20000410000 */
[----:B------:R-:W-:Y:S01]  /*41f0*/  F2FP.BF16.PACK_AB R92, R93, R92 ;  /* 0x0000005c5d5c723e */ /* 0x000fe200000010ff */
[--C-:B------:R-:W-:Y:S01]  /*4200*/  FADD.FTZ R119, R119, -R20.reuse ;  /* 0x8000001477777221 */ /* 0x100fe20000010000 */
[----:B------:R-:W-:Y:S01]  /*4210*/  STS [R7+0x2000], R12 ;  /* 0x0020000c07007388 */ /* 0x000fe20000000800 */
[----:B------:R-:W-:Y:S01]  /*4220*/  FMUL.FTZ R117, R38, R117 ;  /* 0x0000007526757220 */ /* 0x000fe20000410000 */
[----:B------:R-:W-:Y:S01]  /*4230*/  F2FP.BF16.PACK_AB R100, R101, R100 ;  /* 0x000000646564723e */ /* 0x000fe200000010ff */
[----:B------:R-:W-:Y:S01]  /*4240*/  FADD.FTZ R131, R131, -R20 ;  /* 0x8000001483837221 */ /* 0x000fe20000010000 */
[----:B------:R3:W-:Y:S01]  /*4250*/  STS [R7+0x2400], R11 ;  /* 0x0024000b07007388 */ /* 0x0007e20000000800 */
[----:B------:R-:W-:Y:S01]  /*4260*/  FMUL.FTZ R114, R203, R114 ;  /* 0x00000072cb727220 */ /* 0x000fe20000410000 */
[----:B------:R-:W-:Y:S01]  /*4270*/  F2FP.BF16.PACK_AB R203, R208, R203 ;  /* 0x000000cbd0cb723e */ /* 0x000fe200000010ff */
[----:B------:R-:W-:Y:S01]  /*4280*/  FMUL.FTZ R129, R44, R129 ;  /* 0x000000812c817220 */ /* 0x000fe20000410000 */
[----:B------:R-:W-:Y:S01]  /*4290*/  STS [R6+0x1c880], R36 ;  /* 0x01c8802406007388 */ /* 0x000fe20000000800 */
        /* <DEDUP_REMOVED lines=8> */
[----:B--2---:R-:W-:Y:S01]  /*4320*/  F2FP.BF16.PACK_AB R10, R43, R42 ;  /* 0x0000002a2b0a723e */ /* 0x004fe200000010ff */
[----:B------:R-:W-:Y:S01]  /*4330*/  FMUL.FTZ R116, R35, R116 ;  /* 0x0000007423747220 */ /* 0x000fe20000410000 */
[----:B------:R-:W-:Y:S01]  /*4340*/  F2FP.BF16.PACK_AB R35, R38, R35 ;  /* 0x000000232623723e */ /* 0x000fe200000010ff */
[----:B------:R-:W-:Y:S01]  /*4350*/  STS [R37+0x4400], R203 ;  /* 0x004400cb25007388 */ /* 0x000fe20000000800 */
[----:B------:R-:W-:Y:S01]  /*4360*/  FMUL.FTZ R118, R54, R118 ;  /* 0x0000007636767220 */ /* 0x000fe20000410000 */
[----:B------:R-:W-:Y:S01]  /*4370*/  F2FP.BF16.PACK_AB R54, R55, R54 ;  /* 0x000000363736723e */ /* 0x000fe200000010ff */
[----:B------:R-:W-:Y:S01]  /*4380*/  FMUL.FTZ R128, R39, R128 ;  /* 0x0000008027807220 */ /* 0x000fe20000410000 */
[----:B------:R-:W-:Y:S01]  /*4390*/  STS [R6+0x1e880], R14 ;  /* 0x01e8800e06007388 */ /* 0x000fe20000000800 */
[----:B------:R-:W-:Y:S01]  /*43a0*/  F2FP.BF16.PACK_AB R39, R44, R39 ;  /* 0x000000272c27723e */ /* 0x000fe200000010ff */
[----:B------:R-:W-:Y:S01]  /*43b0*/  FMUL.FTZ R130, R66, R130 ;  /* 0x0000008242827220 */ /* 0x000fe20000410000 */
[----:B------:R-:W-:Y:S01]  /*43c0*/  F2FP.BF16.PACK_AB R66, R251, R66 ;  /* 0x00000042fb42723e */ /* 0x000fe200000010ff */
[----:B------:R-:W-:Y:S01]  /*43d0*/  STS [R6+0x1ec80], R10 ;  /* 0x01ec800a06007388 */ /* 0x000fe20000000800 */
[----:B---3--:R-:W-:Y:S01]  /*43e0*/  F2FP.BF16.PACK_AB R11, R47, R46 ;  /* 0x0000002e2f0b723e */ /* 0x008fe200000010ff */
[----:B------:R-:W-:Y:S01]  /*43f0*/  FFMA.FTZ R249, R63, c[0x0][0x29c], -R249 ;  /* 0x0000a7003ff97a23 */ /* 0x000fe200000108f9 */
[----:B------:R-:W-:Y:S01]  /*4400*/  F2FP.BF16.PACK_AB R70, R71, R70 ;  /* 0x000000464746723e */ /* 0x000fe200000010ff */
[----:B------:R2:W-:Y:S01]  /*4410*/  STS [R37+0x6000], R5 ;  /* 0x0060000525007388 */ /* 0x0005e20000000800 */
[----:B------:R-:W-:Y:S01]  /*4420*/  FMUL.FTZ R120, R40, R120 ;  /* 0x0000007828787220 */ /* 0x000fe20000410000 */
[----:B------:R-:W-:Y:S01]  /*4430*/  F2FP.BF16.PACK_AB R40, R57, R40 ;  /* 0x000000283928723e */ /* 0x000fe200000010ff */
[----:B------:R-:W-:Y:S01]  /*4440*/  FMUL.FTZ R124, R60, R124 ;  /* 0x0000007c3c7c7220 */ /* 0x000fe20000410000 */
[----:B------:R-:W-:Y:S01]  /*4450*/  STS [R37+0x6400], R11 ;  /* 0x0064000b25007388 */ /* 0x000fe20000000800 */
[----:B------:R-:W3:Y:S01]  /*4460*/  MUFU.EX2 R249, R249 ;  /* 0x000000f900f97308 */ /* 0x000ee20000000800 */
[----:B------:R-:W-:Y:S01]  /*4470*/  F2FP.BF16.PACK_AB R60, R250, R60 ;  /* 0x0000003cfa3c723e */ /* 0x000fe200000010ff */
[----:B------:R-:W-:Y:S01]  /*4480*/  FMUL.FTZ R69, R197, R69 ;  /* 0x00000045c5457220 */ /* 0x000fe20000410000 */
[----:B------:R-:W-:Y:S01]  /*4490*/  STS [R4+0x1c880], R35 ;  /* 0x01c8802304007388 */ /* 0x000fe20000000800 */
[----:B------:R-:W-:Y:S01]  /*44a0*/  FMUL.FTZ R21, R216, R21 ;  /* 0x00000015d8157220 */ /* 0x000fe20000410000 */
[----:B------:R-:W-:Y:S01]  /*44b0*/  F2FP.BF16.PACK_AB R82, R83, R82 ;  /* 0x000000525352723e */ /* 0x000fe200000010ff */
[----:B------:R-:W-:Y:S01]  /*44c0*/  FMUL.FTZ R198, R198, R81 ;  /* 0x00000051c6c67220 */ /* 0x000fe20000410000 */
[----:B------:R-:W-:Y:S01]  /*44d0*/  STS [R4+0x1cc80], R54 ;  /* 0x01cc803604007388 */ /* 0x000fe20000000800 */
[--C-:B-1----:R-:W-:Y:S01]  /*44e0*/  FADD.FTZ R74, R74, -R248.reuse ;  /* 0x800000f84a4a7221 */ /* 0x102fe20000010000 */
[----:B------:R-:W-:Y:S01]  /*44f0*/  F2FP.BF16.PACK_AB R68, R69, R68 ;  /* 0x000000444544723e */ /* 0x000fe200000010ff */
[--C-:B------:R-:W-:Y:S01]  /*4500*/  FADD.FTZ R75, R75, -R248.reuse ;  /* 0x800000f84b4b7221 */ /* 0x100fe20000010000 */
[----:B------:R-:W-:Y:S01]  /*4510*/  STS [R7+0x4000], R39 ;  /* 0x0040002707007388 */ /* 0x000fe20000000800 */
[----:B------:R-:W-:Y:S01]  /*4520*/  FMUL.FTZ R74, R8, R74 ;  /* 0x0000004a084a7220 */ /* 0x000fe20000410000 */
[----:B------:R-:W-:Y:S01]  /*4530*/  F2FP.BF16.PACK_AB R21, R198, R21 ;  /* 0x00000015c615723e */ /* 0x000fe200000010ff */
[--C-:B------:R-:W-:Y:S01]  /*4540*/  FADD.FTZ R79, R79, -R248.reuse ;  /* 0x800000f84f4f7221 */ /* 0x100fe20000010000 */
[----:B------:R-:W-:Y:S01]  /*4550*/  STS [R7+0x4400], R66 ;  /* 0x0044004207007388 */ /* 0x000fe20000000800 */
[----:B------:R-:W-:Y:S01]  /*4560*/  FMUL.FTZ R73, R209, R73 ;  /* 0x00000049d1497220 */ /* 0x000fe20000410000 */
[----:B------:R-:W-:Y:S01]  /*4570*/  F2FP.BF16.PACK_AB R104, R105, R104 ;  /* 0x000000686968723e */ /* 0x000fe200000010ff */
[----:B------:R-:W-:Y:S01]  /*4580*/  FMUL.FTZ R75, R199, R75 ;  /* 0x0000004bc74b7220 */ /* 0x000fe20000410000 */
[----:B------:R-:W-:Y:S01]  /*4590*/  STS [R4+0x1e880], R40 ;  /* 0x01e8802804007388 */ /* 0x000fe20000000800 */
[----:B--2---:R-:W-:Y:S01]  /*45a0*/  F2FP.BF16.PACK_AB R5, R59, R58 ;  /* 0x0000003a3b05723e */ /* 0x004fe200000010ff */
[--C-:B------:R-:W-:Y:S01]  /*45b0*/  FADD.FTZ R78, R78, -R248.reuse ;  /* 0x800000f84e4e7221 */ /* 0x100fe20000010000 */
[----:B------:R-:W-:Y:S01]  /*45c0*/  F2FP.BF16.PACK_AB R72, R73, R72 ;  /* 0x000000484948723e */ /* 0x000fe200000010ff */
[----:B------:R-:W-:Y:S01]  /*45d0*/  FMUL.FTZ R79, R9, R79 ;  /* 0x0000004f094f7220 */ /* 0x000fe20000410000 */
[----:B------:R-:W-:Y:S01]  /*45e0*/  F2FP.BF16.PACK_AB R74, R75, R74 ;  /* 0x0000004a4b4a723e */ /* 0x000fe200000010ff */
[----:B------:R3:W-:Y:S01]  /*45f0*/  STS [R4+0x1ec80], R5 ;  /* 0x01ec800504007388 */ /* 0x0007e20000000800 */
[----:B------:R-:W-:Y:S01]  /*4600*/  FMUL.FTZ R78, R205, R78 ;  /* 0x0000004ecd4e7220 */ /* 0x000fe20000410000 */
[----:B------:R-:W-:Y:S01]  /*4610*/  F2FP.BF16.PACK_AB R116, R117, R116 ;  /* 0x000000747574723e */ /* 0x000fe200000010ff */
[----:B------:R-:W-:Y:S01]  /*4620*/  FMUL.FTZ R87, R64, R87 ;  /* 0x0000005740577220 */ /* 0x000fe20000410000 */
[----:B------:R-:W-:Y:S01]  /*4630*/  STS [R7+0x6000], R60 ;  /* 0x0060003c07007388 */ /* 0x000fe20000000800 */
[----:B------:R-:W-:Y:S01]  /*4640*/  FMUL.FTZ R99, R200, R99 ;  /* 0x00000063c8637220 */ /* 0x000fe20000410000 */
[----:B------:R-:W-:Y:S01]  /*4650*/  F2FP.BF16.PACK_AB R78, R79, R78 ;  /* 0x0000004e4f4e723e */ /* 0x000fe200000010ff */
[--C-:B------:R-:W-:Y:S01]  /*4660*/  FADD.FTZ R90, R90, -R248.reuse ;  /* 0x800000f85a5a7221 */ /* 0x100fe20000010000 */
[----:B------:R-:W-:Y:S01]  /*4670*/  F2FP.BF16.PACK_AB R86, R87, R86 ;  /* 0x000000565756723e */ /* 0x000fe200000010ff */
[--C-:B------:R-:W-:Y:S01]  /*4680*/  FADD.FTZ R91, R91, -R248.reuse ;  /* 0x800000f85b5b7221 */ /* 0x100fe20000010000 */
[----:B------:R-:W-:Y:S01]  /*4690*/  F2FP.BF16.PACK_AB R98, R99, R98 ;  /* 0x000000626362723e */ /* 0x000fe200000010ff */
[--C-:B------:R-:W-:Y:S01]  /*46a0*/  FADD.FTZ R94, R94, -R248.reuse ;  /* 0x800000f85e5e7221 */ /* 0x100fe20000010000 */
[----:B------:R-:W-:Y:S01]  /*46b0*/  F2FP.BF16.PACK_AB R118, R119, R118 ;  /* 0x000000767776723e */ /* 0x000fe200000010ff */
[--C-:B------:R-:W-:Y:S01]  /*46c0*/  FADD.FTZ R95, R95, -R248.reuse ;  /* 0x800000f85f5f7221 */ /* 0x100fe20000010000 */
[----:B------:R-:W-:Y:S01]  /*46d0*/  F2FP.BF16.PACK_AB R128, R129, R128 ;  /* 0x000000808180723e */ /* 0x000fe200000010ff */
[----:B------:R-:W-:Y:S01]  /*46e0*/  FMUL.FTZ R90, R206, R90 ;  /* 0x0000005ace5a7220 */ /* 0x000fe20000410000 */
[----:B------:R-:W-:Y:S01]  /*46f0*/  IADD3 R77, R196, R77, RZ ;  /* 0x0000004dc44d7210 */ /* 0x000fe20007ffe0ff */
[----:B------:R-:W-:Y:S02]  /*4700*/  FMUL.FTZ R91, R207, R91 ;  /* 0x0000005bcf5b7220 */ /* 0x000fe40000410000 */
[----:B------:R-:W-:Y:S02]  /*4710*/  FMUL.FTZ R94, R30, R94 ;  /* 0x0000005e1e5e7220 */ /* 0x000fe40000410000 */
[----:B------:R-:W-:Y:S01]  /*4720*/  FMUL.FTZ R95, R31, R95 ;  /* 0x0000005f1f5f7220 */ /* 0x000fe20000410000 */
[----:B------:R-:W-:Y:S01]  /*4730*/  F2FP.BF16.PACK_AB R90, R91, R90 ;  /* 0x0000005a5b5a723e */ /* 0x000fe200000010ff */
[----:B------:R-:W-:Y:S01]  /*4740*/  FMUL.FTZ R103, R202, R103 ;  /* 0x00000067ca677220 */ /* 0x000fe20000410000 */
[----:B---3--:R-:W-:Y:S01]  /*4750*/  F2FP.BF16.PACK_AB R5, R249, R62 ;  /* 0x0000003ef905723e */ /* 0x008fe200000010ff */
[--C-:B------:R-:W-:Y:S01]  /*4760*/  FADD.FTZ R106, R106, -R248.reuse ;  /* 0x800000f86a6a7221 */ /* 0x100fe20000010000 */
[----:B------:R-:W-:Y:S01]  /*4770*/  F2FP.BF16.PACK_AB R94, R95, R94 ;  /* 0x0000005e5f5e723e */ /* 0x000fe200000010ff */
[--C-:B------:R-:W-:Y:S01]  /*4780*/  FADD.FTZ R107, R107, -R248.reuse ;  /* 0x800000f86b6b7221 */ /* 0x100fe20000010000 */
[----:B------:R-:W-:Y:S01]  /*4790*/  F2FP.BF16.PACK_AB R102, R103, R102 ;  /* 0x000000666766723e */ /* 0x000fe200000010ff */
[----:B------:R-:W-:Y:S01]  /*47a0*/  STS [R7+0x6400], R5 ;  /* 0x0064000507007388 */ /* 0x000fe20000000800 */
[----:B------:R-:W-:Y:S02]  /*47b0*/  FMUL.FTZ R115, R208, R115 ;  /* 0x00000073d0737220 */ /* 0x000fe40000410000 */
[----:B------:R-:W-:Y:S01]  /*47c0*/  FMUL.FTZ R106, R42, R106 ;  /* 0x0000006a2a6a7220 */ /* 0x000fe20000410000 */
[----:B------:R-:W-:Y:S01]  /*47d0*/  BAR.SYNC.DEFER_BLOCKING 0x0 ;  /* 0x0000000000007b1d */ /* 0x000fe20000010000 */
[----:B------:R-:W-:Y:S01]  /*47e0*/  FMUL.FTZ R107, R43, R107 ;  /* 0x0000006b2b6b7220 */ /* 0x000fe20000410000 */
[----:B------:R-:W-:Y:S01]  /*47f0*/  F2FP.BF16.PACK_AB R114, R115, R114 ;  /* 0x000000727372723e */ /* 0x000fe200000010ff */
[--C-:B------:R-:W-:Y:S02]  /*4800*/  FADD.FTZ R110, R110, -R248.reuse ;  /* 0x800000f86e6e7221 */ /* 0x100fe40000010000 */
[--C-:B------:R-:W-:Y:S01]  /*4810*/  FADD.FTZ R111, R111, -R248.reuse ;  /* 0x800000f86f6f7221 */ /* 0x100fe20000010000 */
[----:B------:R-:W-:Y:S01]  /*4820*/  F2FP.BF16.PACK_AB R106, R107, R106 ;  /* 0x0000006a6b6a723e */ /* 0x000fe200000010ff */
[----:B------:R-:W-:Y:S02]  /*4830*/  FMUL.FTZ R110, R46, R110 ;  /* 0x0000006e2e6e7220 */ /* 0x000fe40000410000 */
[----:B------:R-:W-:Y:S02]  /*4840*/  FMUL.FTZ R111, R47, R111 ;  /* 0x0000006f2f6f7220 */ /* 0x000fe40000410000 */
[----:B------:R-:W-:Y:S02]  /*4850*/  FMUL.FTZ R131, R251, R131 ;  /* 0x00000083fb837220 */ /* 0x000fe40000410000 */
[--C-:B------:R-:W-:Y:S01]  /*4860*/  FADD.FTZ R122, R122, -R248.reuse ;  /* 0x800000f87a7a7221 */ /* 0x100fe20000010000 */
[----:B------:R-:W-:Y:S01]  /*4870*/  F2FP.BF16.PACK_AB R110, R111, R110 ;  /* 0x0000006e6f6e723e */ /* 0x000fe200000010ff */
[--C-:B------:R-:W-:Y:S01]  /*4880*/  FADD.FTZ R123, R123, -R248.reuse ;  /* 0x800000f87b7b7221 */ /* 0x100fe20000010000 */
[----:B------:R-:W-:Y:S01]  /*4890*/  F2FP.BF16.PACK_AB R130, R131, R130 ;  /* 0x000000828382723e */ /* 0x000fe200000010ff */
[----:B------:R-:W-:Y:S02]  /*48a0*/  FMUL.FTZ R121, R57, R121 ;  /* 0x0000007939797220 */ /* 0x000fe40000410000 */
[----:B------:R-:W-:Y:S02]  /*48b0*/  FMUL.FTZ R122, R58, R122 ;  /* 0x0000007a3a7a7220 */ /* 0x000fe40000410000 */
[----:B------:R-:W-:Y:S01]  /*48c0*/  FMUL.FTZ R123, R59, R123 ;  /* 0x0000007b3b7b7220 */ /* 0x000fe20000410000 */
[----:B------:R-:W-:Y:S01]  /*48d0*/  F2FP.BF16.PACK_AB R120, R121, R120 ;  /* 0x000000787978723e */ /* 0x000fe200000010ff */
[--C-:B------:R-:W-:Y:S01]  /*48e0*/  FADD.FTZ R126, R126, -R248.reuse ;  /* 0x800000f87e7e7221 */ /* 0x100fe20000010000 */
[----:B------:R1:W-:Y:S01]  /*48f0*/  STS [R6+0x20880], R68 ;  /* 0x0208804406007388 */ /* 0x0003e20000000800 */
[----:B------:R-:W-:Y:S01]  /*4900*/  FADD.FTZ R127, R127, -R248 ;  /* 0x800000f87f7f7221 */ /* 0x000fe20000010000 */
[----:B------:R-:W-:Y:S01]  /*4910*/  F2FP.BF16.PACK_AB R122, R123, R122 ;  /* 0x0000007a7b7a723e */ /* 0x000fe200000010ff */
[----:B------:R-:W-:Y:S01]  /*4920*/  FMUL.FTZ R125, R250, R125 ;  /* 0x0000007dfa7d7220 */ /* 0x000fe20000410000 */
[----:B------:R-:W-:Y:S01]  /*4930*/  STS [R6+0x20c80], R70 ;  /* 0x020c804606007388 */ /* 0x000fe20000000800 */
[----:B------:R-:W-:Y:S02]  /*4940*/  FMUL.FTZ R126, R62, R126 ;  /* 0x0000007e3e7e7220 */ /* 0x000fe40000410000 */
[----:B------:R-:W-:Y:S01]  /*4950*/  FMUL.FTZ R127, R249, R127 ;  /* 0x0000007ff97f7220 */ /* 0x000fe20000410000 */
[----:B------:R-:W-:Y:S01]  /*4960*/  STS [R37+0x8000], R21 ;  /* 0x0080001525007388 */ /* 0x000fe20000000800 */
[----:B------:R-:W-:Y:S03]  /*4970*/  F2FP.BF16.PACK_AB R124, R125, R124 ;  /* 0x0000007c7d7c723e */ /* 0x000fe600000010ff */
[----:B------:R-:W-:Y:S01]  /*4980*/  STS [R37+0x8400], R82 ;  /* 0x0084005225007388 */ /* 0x000fe20000000800 */
[----:B------:R-:W-:Y:S03]  /*4990*/  F2FP.BF16.PACK_AB R126, R127, R126 ;  /* 0x0000007e7f7e723e */ /* 0x000fe600000010ff */
[----:B------:R2:W-:Y:S04]  /*49a0*/  STS [R6+0x22880], R72 ;  /* 0x0228804806007388 */ /* 0x0005e80000000800 */
[----:B------:R-:W-:Y:S04]  /*49b0*/  STS [R6+0x22c80], R74 ;  /* 0x022c804a06007388 */ /* 0x000fe80000000800 */
[----:B------:R3:W-:Y:S01]  /*49c0*/  STS [R37+0xa000], R76 ;  /* 0x00a0004c25007388 */ /* 0x0007e20000000800 */
[C---:B-1----:R-:W-:Y:S03]  /*49d0*/  SHF.L.U32 R68, R228.reuse, 0x1, RZ ;  /* 0x00000001e4447819 */ /* 0x042fe600000006ff */
[----:B------:R1:W-:Y:S04]  /*49e0*/  STS [R37+0xa400], R78 ;  /* 0x00a4004e25007388 */ /* 0x0003e80000000800 */
[----:B------:R-:W-:Y:S04]  /*49f0*/  STS [R4+0x20880], R23 ;  /* 0x0208801704007388 */ /* 0x000fe80000000800 */
[----:B------:R-:W-:Y:S04]  /*4a00*/  STS [R4+0x20c80], R86 ;  /* 0x020c805604007388 */ /* 0x000fe80000000800 */
[----:B------:R-:W-:Y:S01]  /*4a10*/  STS [R7+0x8000], R96 ;  /* 0x0080006007007388 */ /* 0x000fe20000000800 */
[----:B--2---:R-:W-:Y:S03]  /*4a20*/  SHF.L.U32 R72, R228, 0x1, RZ ;  /* 0x00000001e4487819 */ /* 0x004fe600000006ff */
[----:B------:R-:W-:Y:S01]  /*4a30*/  STS [R7+0x8400], R98 ;  /* 0x0084006207007388 */ /* 0x000fe20000000800 */
[----:B------:R-:W-:Y:S03]  /*4a40*/  IADD3 R72, R224, R72, RZ ;  /* 0x00000048e0487210 */ /* 0x000fe60007ffe0ff */
[----:B------:R-:W-:Y:S01]  /*4a50*/  STS [R4+0x22880], R88 ;  /* 0x0228805804007388 */ /* 0x000fe20000000800 */
[----:B---3--:R-:W-:Y:S03]  /*4a60*/  MOV R76, 0x20 ;  /* 0x00000020004c7802 */ /* 0x008fe60000000f00 */
[----:B------:R-:W-:Y:S01]  /*4a70*/  STS [R4+0x22c80], R90 ;  /* 0x022c805a04007388 */ /* 0x000fe20000000800 */
[----:B-1----:R-:W-:Y:S02]  /*4a80*/  LEA R78, R227, 0x80, 0x1 ;  /* 0x00000080e34e7811 */ /* 0x002fe400078e08ff */
[----:B------:R-:W-:Y:S01]  /*4a90*/  SEL R76, R76, 0xffffffe0, !P0 ;  /* 0xffffffe04c4c7807 */ /* 0x000fe20004000000 */
        /* <DEDUP_REMOVED lines=28> */
[-C--:B------:R-:W-:Y:S07]  /*4c60*/  HMMA.16816.F32.BF16 R140, R12, R10.reuse, R140 ;  /* 0x0000000a0c8c723c */ /* 0x080fee000004188c */
[----:B------:R-:W-:Y:S01]  /*4c70*/  LDSM.16.MT88.4 R36, [R225+0x19880] ;  /* 0x01988000e124783b */ /* 0x000fe20000004200 */
[C---:B------:R-:W-:Y:S07]  /*4c80*/  HMMA.16816.F32.BF16 R144, R4.reuse, R10, R144 ;  /* 0x0000000a0490723c */ /* 0x040fee0000041890 */
[----:B------:R-:W5:Y:S01]  /*4c90*/  LDSM.16.MT88.4 R40, [R49+0x11080] ;  /* 0x011080003128783b */ /* 0x000f620000004200 */
[-C--:B---3--:R-:W-:Y:S07]  /*4ca0*/  HMMA.16816.F32.BF16 R148, R4, R16.reuse, R148 ;  /* 0x000000100494723c */ /* 0x088fee0000041894 */
[----:B------:R-:W3:Y:S01]  /*4cb0*/  LDSM.16.MT88.4 R44, [R225+0x1d880] ;  /* 0x01d88000e12c783b */ /* 0x000ee20000004200 */
[C---:B------:R-:W-:Y:S07]  /*4cc0*/  HMMA.16816.F32.BF16 R152, R12.reuse, R16, R152 ;  /* 0x000000100c98723c */ /* 0x040fee0000041898 */
[----:B------:R-:W-:Y:S01]  /*4cd0*/  LDSM.16.MT88.4 R8, [R225+0x1a080] ;  /* 0x01a08000e108783b */ /* 0x000fe20000004200 */
[-C--:B------:R-:W-:Y:S07]  /*4ce0*/  HMMA.16816.F32.BF16 R156, R12, R18.reuse, R156 ;  /* 0x000000120c9c723c */ /* 0x080fee000004189c */
[----:B------:R-:W-:Y:S01]  /*4cf0*/  LDSM.16.MT88.4 R12, [R49+0x11880] ;  /* 0x01188000310c783b */ /* 0x000fe20000004200 */
[----:B------:R-:W-:Y:S07]  /*4d00*/  HMMA.16816.F32.BF16 R160, R4, R18, R160 ;  /* 0x0000001204a0723c */ /* 0x000fee00000418a0 */
[----:B------:R-:W3:Y:S01]  /*4d10*/  LDSM.16.MT88.4 R4, [R48+0x11080] ;  /* 0x011080003004783b */ /* 0x000ee20000004200 */
[-C--:B----4-:R-:W-:Y:S07]  /*4d20*/  HMMA.16816.F32.BF16 R132, R20, R24.reuse, R132 ;  /* 0x000000181484723c */ /* 0x090fee0000041884 */
[----:B------:R-:W4:Y:S01]  /*4d30*/  LDSM.16.MT88.4 R16, [R225+0x1e080] ;  /* 0x01e08000e110783b */ /* 0x000f220000004200 */
        /* <DEDUP_REMOVED lines=10> */
[-C--:B-----5:R-:W-:Y:S01]  /*4de0*/  HMMA.16816.F32.BF16 R132, R36, R40.reuse, R132 ;  /* 0x000000282484723c */ /* 0x0a0fe20000041884 */
[----:B------:R-:W-:Y:S07]  /*4df0*/  LDSM.16.MT88.4 R32, [R48+0x12080] ;  /* 0x012080003020783b */ /* 0x000fee0000004200 */
[C---:B---3--:R-:W-:Y:S08]  /*4e00*/  HMMA.16816.F32.BF16 R136, R44.reuse, R40, R136 ;  /* 0x000000282c88723c */ /* 0x048ff00000041888 */
[-C--:B------:R-:W-:Y:S08]  /*4e10*/  HMMA.16816.F32.BF16 R140, R44, R42.reuse, R140 ;  /* 0x0000002a2c8c723c */ /* 0x080ff0000004188c */
[C---:B------:R-:W-:Y:S08]  /*4e20*/  HMMA.16816.F32.BF16 R144, R36.reuse, R42, R144 ;  /* 0x0000002a2490723c */ /* 0x040ff00000041890 */
[-C--:B------:R-:W-:Y:S08]  /*4e30*/  HMMA.16816.F32.BF16 R148, R36, R4.reuse, R148 ;  /* 0x000000042494723c */ /* 0x080ff00000041894 */
[C---:B------:R-:W-:Y:S08]  /*4e40*/  HMMA.16816.F32.BF16 R152, R44.reuse, R4, R152 ;  /* 0x000000042c98723c */ /* 0x040ff00000041898 */
[-C--:B------:R-:W-:Y:S08]  /*4e50*/  HMMA.16816.F32.BF16 R156, R44, R6.reuse, R156 ;  /* 0x000000062c9c723c */ /* 0x080ff0000004189c */
[----:B------:R-:W-:Y:S01]  /*4e60*/  HMMA.16816.F32.BF16 R160, R36, R6, R160 ;  /* 0x0000000624a0723c */ /* 0x000fe200000418a0 */
[----:B------:R-:W2:Y:S07]  /*4e70*/  LDSM.16.MT88.4 R4, [R225+0x1e880] ;  /* 0x01e88000e104783b */ /* 0x000eae0000004200 */
[-C--:B------:R-:W-:Y:S01]  /*4e80*/  HMMA.16816.F32.BF16 R132, R8, R12.reuse, R132 ;  /* 0x0000000c0884723c */ /* 0x080fe20000041884 */
[----:B------:R-:W-:Y:S07]  /*4e90*/  LDSM.16.MT88.4 R36, [R49+0x13080] ;  /* 0x013080003124783b */ /* 0x000fee0000004200 */
[C---:B----4-:R-:W-:Y:S08]  /*4ea0*/  HMMA.16816.F32.BF16 R136, R16.reuse, R12, R136 ;  /* 0x0000000c1088723c */ /* 0x050ff00000041888 */
        /* <DEDUP_REMOVED lines=9> */
[-C--:B------:R-:W-:Y:S01]  /*4f40*/  HMMA.16816.F32.BF16 R132, R24, R28.reuse, R132 ;  /* 0x0000001c1884723c */ /* 0x080fe20000041884 */
[----:B------:R-:W3:Y:S07]  /*4f50*/  LDSM.16.MT88.4 R20, [R48+0x12880] ;  /* 0x012880003014783b */ /* 0x000eee0000004200 */
[C---:B--2---:R-:W-:Y:S08]  /*4f60*/  HMMA.16816.F32.BF16 R136, R4.reuse, R28, R136 ;  /* 0x0000001c0488723c */ /* 0x044ff00000041888 */
[-C--:B------:R-:W-:Y:S08]  /*4f70*/  HMMA.16816.F32.BF16 R140, R4, R30.reuse, R140 ;  /* 0x0000001e048c723c */ /* 0x080ff0000004188c */
[C---:B------:R-:W-:Y:S01]  /*4f80*/  HMMA.16816.F32.BF16 R144, R24.reuse, R30, R144 ;  /* 0x0000001e1890723c */ /* 0x040fe20000041890 */
[----:B------:R-:W2:Y:S07]  /*4f90*/  LDSM.16.MT88.4 R28, [R225+0x1b880] ;  /* 0x01b88000e11c783b */ /* 0x000eae0000004200 */
[-C--:B------:R-:W-:Y:S08]  /*4fa0*/  HMMA.16816.F32.BF16 R148, R24, R32.reuse, R148 ;  /* 0x000000201894723c */ /* 0x080ff00000041894 */
[C---:B------:R-:W-:Y:S08]  /*4fb0*/  HMMA.16816.F32.BF16 R152, R4.reuse, R32, R152 ;  /* 0x000000200498723c */ /* 0x040ff00000041898 */
[-C--:B------:R-:W-:Y:S01]  /*4fc0*/  HMMA.16816.F32.BF16 R156, R4, R34.reuse, R156 ;  /* 0x00000022049c723c */ /* 0x080fe2000004189c */
[----:B------:R-:W4:Y:S07]  /*4fd0*/  LDSM.16.MT88.4 R4, [R225+0x1f880] ;  /* 0x01f88000e104783b */ /* 0x000f2e0000004200 */
[----:B------:R-:W-:Y:S01]  /*4fe0*/  HMMA.16816.F32.BF16 R160, R24, R34, R160 ;  /* 0x0000002218a0723c */ /* 0x000fe200000418a0 */
[----:B------:R-:W5:Y:S07]  /*4ff0*/  LDSM.16.MT88.4 R24, [R48+0x13080] ;  /* 0x013080003018783b */ /* 0x000f6e0000004200 */
[-C--:B-1----:R-:W-:Y:S08]  /*5000*/  HMMA.16816.F32.BF16 R132, R8, R12.reuse, R132 ;  /* 0x0000000c0884723c */ /* 0x082ff00000041884 */
[C---:B------:R-:W-:Y:S08]  /*5010*/  HMMA.16816.F32.BF16 R136, R16.reuse, R12, R136 ;  /* 0x0000000c1088723c */ /* 0x040ff00000041888 */
        /* <DEDUP_REMOVED lines=8> */
[----:B------:R-:W1:Y:S07]  /*50a0*/  LDSM.16.MT88.4 R8, [R225+0x1c080] ;  /* 0x01c08000e108783b */ /* 0x000e6e0000004200 */
[-C--:B--2---:R-:W-:Y:S01]  /*50b0*/  HMMA.16816.F32.BF16 R132, R28, R36.reuse, R132 ;  /* 0x000000241c84723c */ /* 0x084fe20000041884 */
[----:B------:R-:W2:Y:S07]  /*50c0*/  LDSM.16.MT88.4 R20, [R48+0x13880] ;  /* 0x013880003014783b */ /* 0x000eae0000004200 */
[C---:B----4-:R-:W-:Y:S01]  /*50d0*/  HMMA.16816.F32.BF16 R136, R4.reuse, R36, R136 ;  /* 0x000000240488723c */ /* 0x050fe20000041888 */
[----:B------:R-:W-:Y:S07]  /*50e0*/  BAR.SYNC.DEFER_BLOCKING 0x0 ;  /* 0x0000000000007b1d */ /* 0x000fee0000010000 */
[-C--:B------:R-:W-:Y:S08]  /*50f0*/  HMMA.16816.F32.BF16 R140, R4, R38.reuse, R140 ;  /* 0x00000026048c723c */ /* 0x080ff0000004188c */
[C---:B------:R-:W-:Y:S08]  /*5100*/  HMMA.16816.F32.BF16 R144, R28.reuse, R38, R144 ;  /* 0x000000261c90723c */ /* 0x040ff00000041890 */
[-C--:B-----5:R-:W-:Y:S01]  /*5110*/  HMMA.16816.F32.BF16 R148, R28, R24.reuse, R148 ;  /* 0x000000181c94723c */ /* 0x0a0fe20000041894 */
[----:B------:R3:W4:Y:S07]  /*5120*/  LDSM.16.M88.4 R32, [R68+0x20880] ;  /* 0x020880004420783b */ /* 0x00072e0000000200 */
[C---:B------:R-:W-:Y:S01]  /*5130*/  HMMA.16816.F32.BF16 R152, R4.reuse, R24, R152 ;  /* 0x000000180498723c */ /* 0x040fe20000041898 */
[----:B------:R3:W5:Y:S07]  /*5140*/  LDSM.16.MT88.4 R36, [R77] ;  /* 0x000000004d24783b */ /* 0x00076e0000004200 */
[-C--:B------:R-:W-:Y:S01]  /*5150*/  HMMA.16816.F32.BF16 R156, R4, R26.reuse, R156 ;  /* 0x0000001a049c723c */ /* 0x080fe2000004189c */
[----:B------:R3:W2:Y:S07]  /*5160*/  LDSM.16.M88.4 R40, [R72+0x20880] ;  /* 0x020880004828783b */ /* 0x0006ae0000000200 */
[----:B------:R-:W-:Y:S01]  /*5170*/  HMMA.16816.F32.BF16 R160, R28, R26, R160 ;  /* 0x0000001a1ca0723c */ /* 0x000fe200000418a0 */
[----:B------:R3:W3:Y:S07]  /*5180*/  LDSM.16.M88.4 R28, [R68+0x22880] ;  /* 0x02288000441c783b */ /* 0x0006ee0000000200 */
[-C--:B-1----:R-:W-:Y:S01]  /*5190*/  HMMA.16816.F32.BF16 R132, R8, R12.reuse, R132 ;  /* 0x0000000c0884723c */ /* 0x082fe20000041884 */
[----:B------:R1:W1:Y:S07]  /*51a0*/  LDSM.16.MT88.4 R24, [R78] ;  /* 0x000000004e18783b */ /* 0x00026e0000004200 */
[C---:B------:R-:W-:Y:S01]  /*51b0*/  HMMA.16816.F32.BF16 R136, R16.reuse, R12, R136 ;  /* 0x0000000c1088723c */ /* 0x040fe20000041888 */
[----:B------:R1:W1:Y:S07]  /*51c0*/  LDSM.16.M88.4 R48, [R72+0x22880] ;  /* 0x022880004830783b */ /* 0x00026e0000000200 */
[-C--:B------:R-:W-:Y:S01]  /*51d0*/  HMMA.16816.F32.BF16 R140, R16, R14.reuse, R140 ;  /* 0x0000000e108c723c */ /* 0x080fe2000004188c */
[----:B------:R1:W1:Y:S07]  /*51e0*/  LDSM.16.MT88.4 R44, [R78+0x800] ;  /* 0x000800004e2c783b */ /* 0x00026e0000004200 */
[C---:B------:R-:W-:Y:S01]  /*51f0*/  HMMA.16816.F32.BF16 R144, R8.reuse, R14, R144 ;  /* 0x0000000e0890723c */ /* 0x040fe20000041890 */
[----:B------:R1:W1:Y:S07]  /*5200*/  LDSM.16.MT88.4 R52, [R77+0x800] ;  /* 0x000800004d34783b */ /* 0x00026e0000004200 */
[-C--:B--2---:R-:W-:Y:S08]  /*5210*/  HMMA.16816.F32.BF16 R148, R8, R20.reuse, R148 ;  /* 0x000000140894723c */ /* 0x084ff00000041894 */
[C---:B------:R-:W-:Y:S08]  /*5220*/  HMMA.16816.F32.BF16 R152, R16.reuse, R20, R152 ;  /* 0x000000141098723c */ /* 0x040ff00000041898 */
[-C--:B------:R-:W-:Y:S08]  /*5230*/  HMMA.16816.F32.BF16 R156, R16, R22.reuse, R156 ;  /* 0x00000016109c723c */ /* 0x080ff0000004189c */
[----:B------:R-:W-:Y:S01]  /*5240*/  HMMA.16816.F32.BF16 R160, R8, R22, R160 ;  /* 0x0000001608a0723c */ /* 0x000fe200000418a0 */
[----:B------:R-:W-:-:S07]  /*5250*/  @P1 BRA `(.L_x_898) ;  /* 0x000003d000001947 */ /* 0x000fce0003800000 */
[--C-:B---345:R-:W-:Y:S01]  /*5260*/  SHF.R.S32.HI R11, RZ, 0x1f, R240.reuse ;  /* 0x0000001fff0b7819 */ /* 0x138fe200000114f0 */
[----:B------:R-:W2:Y:S01]  /*5270*/  S2R R5, SR_CTAID.Y ;  /* 0x0000000000057919 */ /* 0x000ea20000002600 */
[----:B------:R-:W-:Y:S01]  /*5280*/  ULDC.64 UR6, c[0x0][0x208] ;  /* 0x0000820000067ab9 */ /* 0x000fe20000000a00 */
[----:B------:R-:W-:Y:S02]  /*5290*/  IMAD R9, R238, c[0x0][0x208], RZ ;  /* 0x00008200ee097a24 */ /* 0x000fe400078e02ff */
[----:B------:R-:W-:Y:S03]  /*52a0*/  IMAD.MOV.U32 R10, RZ, RZ, R240 ;  /* 0x000000ffff0a7224 */ /* 0x000fe600078e00f0 */
[----:B------:R-:W-:Y:S02]  /*52b0*/  USHF.L.U32 UR30, UR28, 0x7, URZ ;  /* 0x000000071c1e7899 */ /* 0x000fe4000800063f */
[----:B------:R-:W-:Y:S02]  /*52c0*/  UIMAD.WIDE.U32 UR32, UR28, UR6, URZ ;  /* 0x000000061c2072a5 */ /* 0x000fe4000f8e003f */
[----:B------:R-:W-:Y:S02]  /*52d0*/  USHF.R.S32.HI UR29, URZ, 0x1f, UR28 ;  /* 0x0000001f3f1d7899 */ /* 0x000fe4000801141c */
[----:B------:R-:W-:Y:S02]  /*52e0*/  IMAD.U32 R6, RZ, RZ, UR30 ;  /* 0x0000001eff067e24 */ /* 0x000fe4000f8e00ff */
[----:B------:R-:W-:Y:S04]  /*52f0*/  UIMAD UR29, UR29, UR6, URZ ;  /* 0x000000061d1d72a4 */ /* 0x000fe8000f8e023f */
[----:B------:R-:W-:Y:S04]  /*5300*/  UIMAD UR29, UR28, UR7, UR29 ;  /* 0x000000071c1d72a4 */ /* 0x000fe8000f8e021d */
[----:B------:R-:W-:Y:S01]  /*5310*/  UIADD3 UR29, UR33, UR29, URZ ;  /* 0x0000001d211d7290 */ /* 0x000fe2000fffe03f */
[----:B--2---:R-:W-:Y:S01]  /*5320*/  SHF.R.S32.HI R4, RZ, 0x1f, R5 ;  /* 0x0000001fff047819 */ /* 0x004fe20000011405 */
[C---:B------:R-:W-:Y:S04]  /*5330*/  IMAD.WIDE.U32 R10, R5.reuse, c[0x0][0x288], R10 ;  /* 0x0000a200050a7a25 */ /* 0x040fe800078e000a */
[----:B------:R-:W-:Y:S01]  /*5340*/  IMAD R8, R4, c[0x0][0x210], RZ ;  /* 0x0000840004087a24 */ /* 0x000fe200078e02ff */
[----:B------:R-:W-:Y:S01]  /*5350*/  IADD3 R7, P1, R10, UR9, RZ ;  /* 0x000000090a077c10 */ /* 0x000fe2000ff3e0ff */
[C---:B------:R-:W-:Y:S04]  /*5360*/  IMAD.WIDE.U32 R12, R5.reuse, c[0x0][0x210], R242 ;  /* 0x00008400050c7a25 */ /* 0x040fe800078e00f2 */
[----:B------:R-:W-:Y:S01]  /*5370*/  IMAD R8, R5, c[0x0][0x214], R8 ;  /* 0x0000850005087a24 */ /* 0x000fe200078e0208 */
[----:B------:R-:W-:Y:S01]  /*5380*/  IADD3 R9, P6, P3, R9, UR8, R12 ;  /* 0x0000000809097c10 */ /* 0x000fe2000fbde00c */
[----:B------:R-:W-:Y:S02]  /*5390*/  IMAD R4, R4, c[0x0][0x288], RZ ;  /* 0x0000a20004047a24 */ /* 0x000fe400078e02ff */
[----:B------:R-:W-:Y:S02]  /*53a0*/  IMAD.IADD R8, R13, 0x1, R8 ;  /* 0x000000010d087824 */ /* 0x000fe400078e0208 */
[----:B------:R-:W-:Y:S01]  /*53b0*/  IMAD R4, R5, c[0x0][0x28c], R4 ;  /* 0x0000a30005047a24 */ /* 0x000fe200078e0204 */
[----:B------:R-:W-:Y:S01]  /*53c0*/  LEA R5, P2, R9, c[0x0][0x1f0], 0x1 ;  /* 0x00007c0009057a11 */ /* 0x000fe200078408ff */
[----:B------:R-:W-:Y:S01]  /*53d0*/  IMAD.U32 R12, RZ, RZ, UR32 ;  /* 0x00000020ff0c7e24 */ /* 0x000fe2000f8e00ff */
[----:B------:R-:W-:Y:S01]  /*53e0*/  IADD3.X R8, R232, UR15, R8, P6, P3 ;  /* 0x0000000fe8087c10 */ /* 0x000fe2000b7e6408 */
[----:B------:R-:W-:Y:S01]  /*53f0*/  IMAD.U32 R13, RZ, RZ, UR33 ;  /* 0x00000021ff0d7e24 */ /* 0x000fe2000f8e00ff */
[----:B------:R-:W-:Y:S02]  /*5400*/  IADD3.X R4, R11, UR17, R4, P1, !PT ;  /* 0x000000110b047c10 */ /* 0x000fe40008ffe404 */
[----:B------:R-:W-:Y:S02]  /*5410*/  LEA R10, P1, R7, c[0x0][0x280], 0x2 ;  /* 0x0000a000070a7a11 */ /* 0x000fe400078210ff */
[----:B------:R-:W-:Y:S02]  /*5420*/  LEA.HI.X R8, R9, c[0x0][0x1f4], R8, 0x1, P2 ;  /* 0x00007d0009087a11 */ /* 0x000fe400010f0c08 */
[----:B------:R-:W-:Y:S01]  /*5430*/  LEA.HI.X R11, R7, c[0x0][0x284], R4, 0x2, P1 ;  /* 0x0000a100070b7a11 */ /* 0x000fe200008f1404 */
[----:B------:R-:W-:Y:S01]  /*5440*/  IMAD.U32 R4, RZ, RZ, UR24 ;  /* 0x00000018ff047e24 */ /* 0x000fe2000f8e00ff */
[----:B------:R-:W-:Y:S02]  /*5450*/  ISETP.GE.AND P1, PT, R242, c[0x0][0x1fc], PT ;  /* 0x00007f00f2007a0c */ /* 0x000fe40003f26270 */
[----:B------:R-:W-:Y:S02]  /*5460*/  IADD3 R9, -R238, c[0x0][0x168], -R6 ;  /* 0x00005a00ee097a10 */ /* 0x000fe40007ffe906 */
[----:B------:R-:W-:Y:S01]  /*5470*/  LEA R14, P6, R12, R5, 0x8 ;  /* 0x000000050c0e7211 */ /* 0x000fe200078c40ff */
[----:B------:R-:W-:Y:S01]  /*5480*/  IMAD.U32 R5, RZ, RZ, UR29 ;  /* 0x0000001dff057e24 */ /* 0x000fe2000f8e00ff */
[C---:B------:R-:W-:Y:S02]  /*5490*/  ISETP.LT.OR P3, PT, R9.reuse, 0x1, P1 ;  /* 0x000000010900780c */ /* 0x040fe40000f61670 */
[----:B------:R-:W-:Y:S02]  /*54a0*/  IADD3 R7, R234, 0x10080, RZ ;  /* 0x00010080ea077810 */ /* 0x000fe40007ffe0ff */
[----:B------:R-:W-:Y:S02]  /*54b0*/  LEA R10, P2, R6, R10, 0x2 ;  /* 0x0000000a060a7211 */ /* 0x000fe400078410ff */
[----:B------:R-:W-:Y:S01]  /*54c0*/  LEA.HI.X R15, R12, R8, R5, 0x8, P6 ;  /* 0x000000080c0f7211 */ /* 0x000fe200030f4405 */
[----:B------:R-:W-:Y:S01]  /*54d0*/  IMAD R4, R4, 0x4000, R7 ;  /* 0x0000400004047824 */ /* 0x000fe200078e0207 */
[C---:B------:R-:W-:Y:S01]  /*54e0*/  ISETP.LT.OR P6, PT, R9.reuse, 0x21, P1 ;  /* 0x000000210900780c */ /* 0x040fe20000fc1670 */
[----:B------:R-:W-:Y:S01]  /*54f0*/  IMAD.U32 R5, RZ, RZ, UR24 ;  /* 0x00000018ff057e24 */ /* 0x000fe2000f8e00ff */
[----:B------:R-:W-:Y:S02]  /*5500*/  LEA.HI.X.SX32 R11, R6, R11, 0x2, P2 ;  /* 0x0000000b060b7211 */ /* 0x000fe400010f16ff */
[----:B------:R-:W-:Y:S01]  /*5510*/  IADD3 R12, P2, R14, UR21, RZ ;  /* 0x000000150e0c7c10 */ /* 0x000fe2000ff5e0ff */
[----:B------:R-:W-:Y:S01]  /*5520*/  @!PT LDS RZ, [RZ] ;  /* 0x00000000fffff984 */ /* 0x000fe20000000800 */
[----:B------:R-:W-:Y:S01]  /*5530*/  @!PT LDS RZ, [RZ] ;  /* 0x00000000fffff984 */ /* 0x000fe20000000800 */
[----:B------:R-:W-:Y:S01]  /*5540*/  @!PT LDS RZ, [RZ] ;  /* 0x00000000fffff984 */ /* 0x000fe20000000800 */
[----:B------:R2:W-:Y:S01]  /*5550*/  LDGSTS.E.BYPASS.LTC128B.128 [R4], [R14.64], !P3 ;  /* 0x000000000e047fae */ /* 0x0005e2000d901d5a */
[----:B------:R-:W-:Y:S01]  /*5560*/  ISETP.LT.OR P3, PT, R9, 0x41, P1 ;  /* 0x000000410900780c */ /* 0x000fe20000f61670 */
[----:B------:R-:W-:Y:S01]  /*5570*/  @!P4 IMAD R5, R5, 0x80, R240 ;  /* 0x000000800505c824 */ /* 0x000fe200078e02f0 */
[----:B------:R-:W-:Y:S02]  /*5580*/  IADD3.X R13, R15, UR20, RZ, P2, !PT ;  /* 0x000000140f0d7c10 */ /* 0x000fe400097fe4ff */
[----:B------:R-:W-:Y:S01]  /*5590*/  IADD3 R6, P2, R12, UR21, RZ ;  /* 0x000000150c067c10 */ /* 0x000fe2000ff5e0ff */
[----:B------:R-:W-:Y:S01]  /*55a0*/  @!P4 IMAD.SHL.U32 R5, R5, 0x4, RZ ;  /* 0x000000040505c824 */ /* 0x000fe200078e00ff */
[----:B------:R-:W-:Y:S01]  /*55b0*/  ISETP.LT.OR P1, PT, R9, 0x61, P1 ;  /* 0x000000610900780c */ /* 0x000fe20000f21670 */
[----:B------:R2:W-:Y:S01]  /*55c0*/  LDGSTS.E.BYPASS.LTC128B.128 [R4+0x1000], [R12.64], !P6 ;  /* 0x010000000c047fae */ /* 0x0005e2000f101d5a */
[----:B------:R-:W-:Y:S02]  /*55d0*/  IADD3.X R7, R13, UR20, RZ, P2, !PT ;  /* 0x000000140d077c10 */ /* 0x000fe400097fe4ff */
[----:B------:R-:W-:Y:S04]  /*55e0*/  IADD3 R8, P2, R6, UR21, RZ ;  /* 0x0000001506087c10 */ /* 0x000fe8000ff5e0ff */
[----:B------:R-:W-:Y:S01]  /*55f0*/  IADD3.X R9, R7, UR20, RZ, P2, !PT ;  /* 0x0000001407097c10 */ /* 0x000fe200097fe4ff */
[----:B------:R2:W-:Y:S08]  /*5600*/  LDGSTS.E.BYPASS.LTC128B.128 [R4+0x2000], [R6.64], !P3 ;  /* 0x0200000006047fae */ /* 0x0005f0000d901d5a */
[----:B------:R2:W-:Y:S08]  /*5610*/  LDGSTS.E.BYPASS.LTC128B.128 [R4+0x3000], [R8.64], !P1 ;  /* 0x0300000008047fae */ /* 0x0005f0000c901d5a */
[----:B------:R2:W-:Y:S02]  /*5620*/  @!P4 LDGSTS.E.BYPASS.LTC128B.128 [R5+0x18480], [R10.64] ;  /* 0x184800000a05cfae */ /* 0x0005e4000b901d5a */
.L_x_898:
[-C--:B-12345:R-:W-:Y:S01]  /*5630*/  HMMA.16816.F32.BF16 R4, R32, R24.reuse, RZ ;  /* 0x000000182004723c */ /* 0x0befe200000418ff */
[----:B------:R-:W-:Y:S01]  /*5640*/  LDSM.16.MT88.4 R60, [R78+0x1000] ;  /* 0x001000004e3c783b */ /* 0x000fe20000004200 */
[----:B------:R-:W-:Y:S02]  /*5650*/  USHF.L.U32 UR6, UR13, 0xd, URZ ;  /* 0x0000000d0d067899 */ /* 0x000fe4000800063f */
[C---:B------:R-:W-:Y:S01]  /*5660*/  IMAD.IADD R79, R196.reuse, 0x1, R68 ;  /* 0x00000001c44f7824 */ /* 0x040fe200078e0244 */
[----:B------:R-:W-:Y:S01]  /*5670*/  UIADD3 UR13, UR13, 0x1, URZ ;  /* 0x000000010d0d7890 */ /* 0x000fe2000fffe03f */
[----:B------:R-:W0:Y:S01]  /*5680*/  LDGDEPBAR ;  /* 0x00000000000079af */ /* 0x000e220000000000 */
[----:B------:R-:W-:Y:S01]  /*5690*/  IMAD.IADD R80, R196, 0x1, R72 ;  /* 0x00000001c4507824 */ /* 0x000fe200078e0248 */
[C---:B------:R-:W-:Y:S01]  /*56a0*/  HMMA.16816.F32.BF16 R8, R28.reuse, R24, RZ ;  /* 0x000000181c08723c */ /* 0x040fe200000418ff */
[----:B------:R-:W-:Y:S02]  /*56b0*/  UISETP.GE.AND UP0, UPT, UR13, UR22, UPT ;  /* 0x000000160d00728c */ /* 0x000fe4000bf06270 */
[----:B------:R-:W1:Y:S01]  /*56c0*/  LDSM.16.M88.4 R56, [R79+0x20880] ;  /* 0x020880004f38783b */ /* 0x000e620000000200 */
[----:B------:R-:W-:Y:S02]  /*56d0*/  UIADD3 UR28, UR5, 0x1, URZ ;  /* 0x00000001051c7890 */ /* 0x000fe4000fffe03f */
[----:B------:R-:W-:Y:S02]  /*56e0*/  UISETP.GE.AND UP3, UPT, UR5, 0x1, UPT ;  /* 0x000000010500788c */ /* 0x000fe4000bf66270 */
[-C--:B------:R-:W-:Y:S01]  /*56f0*/  HMMA.16816.F32.BF16 R12, R28, R26.reuse, RZ ;  /* 0x0000001a1c0c723c */ /* 0x080fe200000418ff */
[----:B------:R-:W2:Y:S01]  /*5700*/  LDSM.16.M88.4 R64, [R79+0x22880] ;  /* 0x022880004f40783b */ /* 0x000ea20000000200 */
[----:B------:R-:W-:Y:S02]  /*5710*/  UIADD3 UR7, UR25, 0x1, URZ ;  /* 0x0000000119077890 */ /* 0x000fe4000fffe03f */
[----:B------:R-:W-:Y:S02]  /*5720*/  UISETP.GE.AND UP2, UPT, UR25, 0x1, UPT ;  /* 0x000000011900788c */ /* 0x000fe4000bf46270 */
[----:B------:R-:W-:Y:S02]  /*5730*/  UISETP.GE.AND UP1, UPT, UR24, 0x1, UPT ;  /* 0x000000011800788c */ /* 0x000fe4000bf26270 */
[C---:B------:R-:W-:Y:S01]  /*5740*/  HMMA.16816.F32.BF16 R16, R32.reuse, R26, RZ ;  /* 0x0000001a2010723c */ /* 0x040fe200000418ff */
[----:B------:R-:W-:Y:S02]  /*5750*/  USEL UR5, UR28, URZ, !UP3 ;  /* 0x0000003f1c057287 */ /* 0x000fe4000d800000 */
[----:B------:R-:W-:Y:S05]  /*5760*/  USEL UR25, UR7, URZ, !UP2 ;  /* 0x0000003f07197287 */ /* 0x000fea000d000000 */
[-C--:B------:R-:W-:Y:S08]  /*5770*/  HMMA.16816.F32.BF16 R20, R32, R36.reuse, RZ ;  /* 0x000000242014723c */ /* 0x080ff000000418ff */
[C---:B------:R-:W-:Y:S08]  /*5780*/  HMMA.16816.F32.BF16 R24, R28.reuse, R36, RZ ;  /* 0x000000241c18723c */ /* 0x040ff000000418ff */
[-C--:B------:R-:W-:Y:S08]  /*5790*/  HMMA.16816.F32.BF16 R28, R28, R38.reuse, RZ ;  /* 0x000000261c1c723c */ /* 0x080ff000000418ff */
[----:B------:R-:W-:Y:S01]  /*57a0*/  HMMA.16816.F32.BF16 R32, R32, R38, RZ ;  /* 0x000000262020723c */ /* 0x000fe200000418ff */
[----:B------:R-:W3:Y:S07]  /*57b0*/  LDSM.16.MT88.4 R36, [R77+0x1000] ;  /* 0x001000004d24783b */ /* 0x000eee0000004200 */
[-C--:B------:R-:W-:Y:S08]  /*57c0*/  HMMA.16816.F32.BF16 R4, R40, R44.reuse, R4 ;  /* 0x0000002c2804723c */ /* 0x080ff00000041804 */
[C---:B------:R-:W-:Y:S08]  /*57d0*/  HMMA.16816.F32.BF16 R8, R48.reuse, R44, R8 ;  /* 0x0000002c3008723c */ /* 0x040ff00000041808 */
[-C--:B------:R-:W-:Y:S08]  /*57e0*/  HMMA.16816.F32.BF16 R12, R48, R46.reuse, R12 ;  /* 0x0000002e300c723c */ /* 0x080ff0000004180c */
[C---:B------:R-:W-:Y:S01]  /*57f0*/  HMMA.16816.F32.BF16 R16, R40.reuse, R46, R16 ;  /* 0x0000002e2810723c */ /* 0x040fe20000041810 */
[----:B------:R-:W-:Y:S07]  /*5800*/  LDSM.16.M88.4 R44, [R80+0x20880] ;  /* 0x02088000502c783b */ /* 0x000fee0000000200 */
[-C--:B------:R-:W-:Y:S08]  /*5810*/  HMMA.16816.F32.BF16 R20, R40, R52.reuse, R20 ;  /* 0x000000342814723c */ /* 0x080ff00000041814 */
[C---:B------:R-:W-:Y:S08]  /*5820*/  HMMA.16816.F32.BF16 R24, R48.reuse, R52, R24 ;  /* 0x000000343018723c */ /* 0x040ff00000041818 */
[-C--:B------:R-:W-:Y:S01]  /*5830*/  HMMA.16816.F32.BF16 R28, R48, R54.reuse, R28 ;  /* 0x00000036301c723c */ /* 0x080fe2000004181c */
[----:B------:R-:W4:Y:S07]  /*5840*/  LDSM.16.MT88.4 R48, [R78+0x1800] ;  /* 0x001800004e30783b */ /* 0x000f2e0000004200 */
[----:B------:R-:W-:Y:S01]  /*5850*/  HMMA.16816.F32.BF16 R32, R40, R54, R32 ;  /* 0x000000362820723c */ /* 0x000fe20000041820 */
[----:B------:R-:W5:Y:S05]  /*5860*/  LDSM.16.M88.4 R40, [R80+0x22880] ;  /* 0x022880005028783b */ /* 0x000f6a0000000200 */
[----:B------:R-:W4:Y:S02]  /*5870*/  LDSM.16.MT88.4 R52, [R77+0x1800] ;  /* 0x001800004d34783b */ /* 0x000f240000004200 */
[-C--:B-1----:R-:W-:Y:S08]  /*5880*/  HMMA.16816.F32.BF16 R4, R56, R60.reuse, R4 ;  /* 0x0000003c3804723c */ /* 0x082ff00000041804 */
[C---:B--2---:R-:W-:Y:S08]  /*5890*/  HMMA.16816.F32.BF16 R8, R64.reuse, R60, R8 ;  /* 0x0000003c4008723c */ /* 0x044ff00000041808 */
[-C--:B------:R-:W-:Y:S08]  /*58a0*/  HMMA.16816.F32.BF16 R12, R64, R62.reuse, R12 ;  /* 0x0000003e400c723c */ /* 0x080ff0000004180c */
[C---:B------:R-:W-:Y:S01]  /*58b0*/  HMMA.16816.F32.BF16 R16, R56.reuse, R62, R16 ;  /* 0x0000003e3810723c */ /* 0x040fe20000041810 */
[----:B------:R-:W-:Y:S05]  /*58c0*/  LDSM.16.M88.4 R60, [R68+0x24880] ;  /* 0x02488000443c783b */ /* 0x000fea0000000200 */
[----:B------:R-:W-:Y:S02]  /*58d0*/  LDSM.16.M88.4 R68, [R68+0x26880] ;  /* 0x026880004444783b */ /* 0x000fe40000000200 */
[-C--:B---3--:R-:W-:Y:S08]  /*58e0*/  HMMA.16816.F32.BF16 R20, R56, R36.reuse, R20 ;  /* 0x000000243814723c */ /* 0x088ff00000041814 */
[C---:B------:R-:W-:Y:S08]  /*58f0*/  HMMA.16816.F32.BF16 R24, R64.reuse, R36, R24 ;  /* 0x000000244018723c */ /* 0x040ff00000041818 */
[-C--:B------:R-:W-:Y:S01]  /*5900*/  HMMA.16816.F32.BF16 R28, R64, R38.reuse, R28 ;  /* 0x00000026401c723c */ /* 0x080fe2000004181c */
[----:B------:R-:W1:Y:S07]  /*5910*/  LDSM.16.MT88.4 R64, [R78+0x2000] ;  /* 0x002000004e40783b */ /* 0x000e6e0000004200 */
[----:B------:R-:W-:Y:S01]  /*5920*/  HMMA.16816.F32.BF16 R32, R56, R38, R32 ;  /* 0x000000263820723c */ /* 0x000fe20000041820 */
[----:B------:R-:W2:Y:S05]  /*5930*/  LDSM.16.MT88.4 R36, [R77+0x2000] ;  /* 0x002000004d24783b */ /* 0x000eaa0000004200 */
[----:B------:R-:W-:Y:S02]  /*5940*/  LDSM.16.M88.4 R56, [R79+0x24880] ;  /* 0x024880004f38783b */ /* 0x000fe40000000200 */
        /* <DEDUP_REMOVED lines=8> */
[----:B------:R-:W-:Y:S05]  /*59d0*/  LDSM.16.M88.4 R40, [R72+0x24880] ;  /* 0x024880004828783b */ /* 0x000fea0000000200 */
[----:B------:R-:W-:Y:S02]  /*59e0*/  LDSM.16.M88.4 R72, [R79+0x26880] ;  /* 0x026880004f48783b */ /* 0x000fe40000000200 */
[----:B------:R-:W-:Y:S03]  /*59f0*/  HMMA.16816.F32.BF16 R32, R44, R54, R32 ;  /* 0x000000362c20723c */ /* 0x000fe60000041820 */
[----:B------:R-:W3:Y:S05]  /*5a00*/  LDSM.16.MT88.4 R44, [R78+0x2800] ;  /* 0x002800004e2c783b */ /* 0x000eea0000004200 */
[-C--:B-1----:R-:W-:Y:S01]  /*5a10*/  HMMA.16816.F32.BF16 R4, R60, R64.reuse, R4 ;  /* 0x000000403c04723c */ /* 0x082fe20000041804 */
[----:B------:R-:W1:Y:S07]  /*5a20*/  LDSM.16.MT88.4 R52, [R77+0x2800] ;  /* 0x002800004d34783b */ /* 0x000e6e0000004200 */
[C---:B------:R-:W-:Y:S08]  /*5a30*/  HMMA.16816.F32.BF16 R8, R68.reuse, R64, R8 ;  /* 0x000000404408723c */ /* 0x040ff00000041808 */
[-C--:B------:R-:W-:Y:S08]  /*5a40*/  HMMA.16816.F32.BF16 R12, R68, R66.reuse, R12 ;  /* 0x00000042440c723c */ /* 0x080ff0000004180c */
[C---:B------:R-:W-:Y:S01]  /*5a50*/  HMMA.16816.F32.BF16 R16, R60.reuse, R66, R16 ;  /* 0x000000423c10723c */ /* 0x040fe20000041810 */
[----:B------:R-:W4:Y:S07]  /*5a60*/  LDSM.16.MT88.4 R64, [R78+0x3000] ;  /* 0x003000004e40783b */ /* 0x000f2e0000004200 */
[-C--:B--2---:R-:W-:Y:S08]  /*5a70*/  HMMA.16816.F32.BF16 R20, R60, R36.reuse, R20 ;  /* 0x000000243c14723c */ /* 0x084ff00000041814 */
[C---:B------:R-:W-:Y:S08]  /*5a80*/  HMMA.16816.F32.BF16 R24, R68.reuse, R36, R24 ;  /* 0x000000244418723c */ /* 0x040ff00000041818 */
[-C--:B------:R-:W-:Y:S07]  /*5a90*/  HMMA.16816.F32.BF16 R28, R68, R38.reuse, R28 ;  /* 0x00000026441c723c */ /* 0x080fee000004181c */
[----:B------:R-:W-:Y:S01]  /*5aa0*/  IMAD.IADD R68, R224, 0x1, R79 ;  /* 0x00000001e0447824 */ /* 0x000fe200078e024f */
[----:B------:R-:W-:Y:S01]  /*5ab0*/  HMMA.16816.F32.BF16 R32, R60, R38, R32 ;  /* 0x000000263c20723c */ /* 0x000fe20000041820 */
[----:B------:R-:W2:Y:S05]  /*5ac0*/  LDSM.16.MT88.4 R36, [R77+0x3000] ;  /* 0x003000004d24783b */ /* 0x000eaa0000004200 */
[----:B------:R-:W-:Y:S02]  /*5ad0*/  LDSM.16.MT88.4 R60, [R78+0x3800] ;  /* 0x003800004e3c783b */ /* 0x000fe40000004200 */
[-C--:B---3--:R-:W-:Y:S03]  /*5ae0*/  HMMA.16816.F32.BF16 R4, R40, R44.reuse, R4 ;  /* 0x0000002c2804723c */ /* 0x088fe60000041804 */
[----:B------:R-:W-:Y:S05]  /*5af0*/  LDSM.16.M88.4 R68, [R68+0x26880] ;  /* 0x026880004444783b */ /* 0x000fea0000000200 */
[C---:B------:R-:W-:Y:S08]  /*5b00*/  HMMA.16816.F32.BF16 R8, R48.reuse, R44, R8 ;  /* 0x0000002c3008723c */ /* 0x040ff00000041808 */
[-C--:B------:R-:W-:Y:S08]  /*5b10*/  HMMA.16816.F32.BF16 R12, R48, R46.reuse, R12 ;  /* 0x0000002e300c723c */ /* 0x080ff0000004180c */
[C---:B------:R-:W-:Y:S01]  /*5b20*/  HMMA.16816.F32.BF16 R16, R40.reuse, R46, R16 ;  /* 0x0000002e2810723c */ /* 0x040fe20000041810 */
[----:B------:R-:W3:Y:S07]  /*5b30*/  LDSM.16.M88.4 R44, [R80+0x24880] ;  /* 0x02488000502c783b */ /* 0x000eee0000000200 */
[-C--:B-1----:R-:W-:Y:S08]  /*5b40*/  HMMA.16816.F32.BF16 R20, R40, R52.reuse, R20 ;  /* 0x000000342814723c */ /* 0x082ff00000041814 */
[C---:B------:R-:W-:Y:S08]  /*5b50*/  HMMA.16816.F32.BF16 R24, R48.reuse, R52, R24 ;  /* 0x000000343018723c */ /* 0x040ff00000041818 */
[-C--:B------:R-:W-:Y:S08]  /*5b60*/  HMMA.16816.F32.BF16 R28, R48, R54.reuse, R28 ;  /* 0x00000036301c723c */ /* 0x080ff0000004181c */
[----:B------:R-:W-:Y:S01]  /*5b70*/  HMMA.16816.F32.BF16 R32, R40, R54, R32 ;  /* 0x000000362820723c */ /* 0x000fe20000041820 */
[----:B------:R-:W1:Y:S07]  /*5b80*/  LDSM.16.MT88.4 R40, [R77+0x3800] ;  /* 0x003800004d28783b */ /* 0x000e6e0000004200 */
[-C--:B----4-:R-:W-:Y:S08]  /*5b90*/  HMMA.16816.F32.BF16 R4, R56, R64.reuse, R4 ;  /* 0x000000403804723c */ /* 0x090ff00000041804 */
[C---:B------:R-:W-:Y:S08]  /*5ba0*/  HMMA.16816.F32.BF16 R8, R72.reuse, R64, R8 ;  /* 0x000000404808723c */ /* 0x040ff00000041808 */
[-C--:B------:R-:W-:Y:S08]  /*5bb0*/  HMMA.16816.F32.BF16 R12, R72, R66.reuse, R12 ;  /* 0x00000042480c723c */ /* 0x080ff0000004180c */
[C---:B------:R-:W-:Y:S08]  /*5bc0*/  HMMA.16816.F32.BF16 R16, R56.reuse, R66, R16 ;  /* 0x000000423810723c */ /* 0x040ff00000041810 */
[-C--:B--2---:R-:W-:Y:S08]  /*5bd0*/  HMMA.16816.F32.BF16 R20, R56, R36.reuse, R20 ;  /* 0x000000243814723c */ /* 0x084ff00000041814 */
[C---:B------:R-:W-:Y:S07]  /*5be0*/  HMMA.16816.F32.BF16 R24, R72.reuse, R36, R24 ;  /* 0x000000244818723c */ /* 0x040fee0000041818 */
[----:B------:R-:W-:Y:S01]  /*5bf0*/  IADD3 R36, P1, R246, UR6, RZ ;  /* 0x00000006f6247c10 */ /* 0x000fe2000ff3e0ff */
[-C--:B------:R-:W-:Y:S01]  /*5c00*/  HMMA.16816.F32.BF16 R28, R72, R38.reuse, R28 ;  /* 0x00000026481c723c */ /* 0x080fe2000004181c */
[----:B------:R-:W-:Y:S01]  /*5c10*/  IMAD.U32 R37, RZ, RZ, UR6 ;  /* 0x00000006ff257e24 */ /* 0x000fe2000f8e00ff */
[----:B------:R-:W-:Y:S04]  /*5c20*/  UIADD3 UR6, UR24, 0x1, URZ ;  /* 0x0000000118067890 */ /* 0x000fe8000fffe03f */
[----:B------:R-:W-:Y:S01]  /*5c30*/  LEA.HI.X.SX32 R37, R37, R245, 0x1, P1 ;  /* 0x000000f525257211 */ /* 0x000fe200008f0eff */
[----:B------:R-:W-:Y:S01]  /*5c40*/  USEL UR24, UR6, URZ, !UP1 ;  /* 0x0000003f06187287 */ /* 0x000fe2000c800000 */
[----:B------:R-:W-:Y:S07]  /*5c50*/  HMMA.16816.F32.BF16 R32, R56, R38, R32 ;  /* 0x000000263820723c */ /* 0x000fee0000041820 */
[C---:B------:R-:W-:Y:S01]  /*5c60*/  LEA R38, P1, R36.reuse, c[0x0][0x220], 0x2 ;  /* 0x0000880024267a11 */ /* 0x040fe200078210ff */
[-C--:B---3--:R-:W-:Y:S05]  /*5c70*/  HMMA.16816.F32.BF16 R4, R44, R60.reuse, R4 ;  /* 0x0000003c2c04723c */ /* 0x088fea0000041804 */
[----:B------:R-:W-:Y:S02]  /*5c80*/  LEA.HI.X R39, R36, c[0x0][0x224], R37, 0x2, P1 ;  /* 0x0000890024277a11 */ /* 0x000fe400008f1425 */
[----:B------:R-:W-:Y:S01]  /*5c90*/  IADD3 R37, R227, UR4, RZ ;  /* 0x00000004e3257c10 */ /* 0x000fe2000fffe0ff */
[C---:B------:R-:W-:Y:S01]  /*5ca0*/  HMMA.16816.F32.BF16 R8, R68.reuse, R60, R8 ;  /* 0x0000003c4408723c */ /* 0x040fe20000041808 */
[----:B------:R-:W-:Y:S03]  /*5cb0*/  PLOP3.LUT P1, PT, PT, PT, UP0, 0x80, 0x0 ;  /* 0x000000000000781c */ /* 0x000fe60003f2f008 */
[----:B------:R-:W-:Y:S01]  /*5cc0*/  IMAD.SHL.U32 R37, R37, 0x2, RZ ;  /* 0x0000000225257824 */ /* 0x000fe200078e00ff */
[C-C-:B------:R-:W-:Y:S03]  /*5cd0*/  IADD3 R36, R227.reuse, UR4, R76.reuse ;  /* 0x00000004e3247c10 */ /* 0x140fe6000fffe04c */
[-C--:B------:R-:W-:Y:S04]  /*5ce0*/  HMMA.16816.F32.BF16 R12, R68, R62.reuse, R12 ;  /* 0x0000003e440c723c */ /* 0x080fe8000004180c */
[----:B------:R-:W-:Y:S03]  /*5cf0*/  IMAD.SHL.U32 R36, R36, 0x2, RZ ;  /* 0x0000000224247824 */ /* 0x000fe600078e00ff */
[----:B------:R-:W-:Y:S01]  /*5d00*/  RED.E.ADD.F32.FTZ.RN.STRONG.GPU [R38.64], R4 ;  /* 0x000000042600798e */ /* 0x000fe2000c10e79a */
[C---:B------:R-:W-:Y:S04]  /*5d10*/  HMMA.16816.F32.BF16 R16, R44.reuse, R62, R16 ;  /* 0x0000003e2c10723c */ /* 0x040fe80000041810 */
[----:B------:R-:W-:Y:S04]  /*5d20*/  RED.E.ADD.F32.FTZ.RN.STRONG.GPU [R38.64+0x400], R5 ;  /* 0x000400052600798e */ /* 0x000fe8000c10e79a */
[-C--:B-1----:R-:W-:Y:S01]  /*5d30*/  HMMA.16816.F32.BF16 R20, R44, R40.reuse, R20 ;  /* 0x000000282c14723c */ /* 0x082fe20000041814 */
[----:B------:R-:W-:Y:S05]  /*5d40*/  RED.E.ADD.F32.FTZ.RN.STRONG.GPU [R38.64+0x800], R6 ;  /* 0x000800062600798e */ /* 0x000fea000c10e79a */
[----:B------:R-:W-:Y:S02]  /*5d50*/  RED.E.ADD.F32.FTZ.RN.STRONG.GPU [R38.64+0xc00], R7 ;  /* 0x000c00072600798e */ /* 0x000fe4000c10e79a */
[C---:B------:R-:W-:Y:S03]  /*5d60*/  HMMA.16816.F32.BF16 R24, R68.reuse, R40, R24 ;  /* 0x000000284418723c */ /* 0x040fe60000041818 */
[----:B------:R-:W-:Y:S05]  /*5d70*/  RED.E.ADD.F32.FTZ.RN.STRONG.GPU [R38.64+0x1000], R8 ;  /* 0x001000082600798e */ /* 0x000fea000c10e79a */
[-C--:B------:R-:W-:Y:S01]  /*5d80*/  HMMA.16816.F32.BF16 R28, R68, R42.reuse, R28 ;  /* 0x0000002a441c723c */ /* 0x080fe2000004181c */
[----:B------:R-:W-:Y:S05]  /*5d90*/  RED.E.ADD.F32.FTZ.RN.STRONG.GPU [R38.64+0x1400], R9 ;  /* 0x001400092600798e */ /* 0x000fea000c10e79a */
[----:B------:R-:W-:Y:S02]  /*5da0*/  RED.E.ADD.F32.FTZ.RN.STRONG.GPU [R38.64+0x1800], R10 ;  /* 0x0018000a2600798e */ /* 0x000fe4000c10e79a */
[----:B------:R-:W-:Y:S03]  /*5db0*/  HMMA.16816.F32.BF16 R32, R44, R42, R32 ;  /* 0x0000002a2c20723c */ /* 0x000fe60000041820 */
[----:B------:R-:W-:Y:S05]  /*5dc0*/  RED.E.ADD.F32.FTZ.RN.STRONG.GPU [R38.64+0x1c00], R11 ;  /* 0x001c000b2600798e */ /* 0x000fea000c10e79a */
[----:B------:R1:W-:Y:S05]  /*5dd0*/  RED.E.ADD.F32.FTZ.RN.STRONG.GPU [R38.64+0x2000], R16 ;  /* 0x002000102600798e */ /* 0x0003ea000c10e79a */
[----:B------:R-:W-:Y:S05]  /*5de0*/  RED.E.ADD.F32.FTZ.RN.STRONG.GPU [R38.64+0x2400], R17 ;  /* 0x002400112600798e */ /* 0x000fea000c10e79a */
[----:B------:R-:W-:Y:S05]  /*5df0*/  RED.E.ADD.F32.FTZ.RN.STRONG.GPU [R38.64+0x2800], R18 ;  /* 0x002800122600798e */ /* 0x000fea000c10e79a */
[----:B------:R-:W-:Y:S05]  /*5e00*/  RED.E.ADD.F32.FTZ.RN.STRONG.GPU [R38.64+0x2c00], R19 ;  /* 0x002c00132600798e */ /* 0x000fea000c10e79a */
[----:B------:R-:W-:Y:S05]  /*5e10*/  RED.E.ADD.F32.FTZ.RN.STRONG.GPU [R38.64+0x3000], R12 ;  /* 0x0030000c2600798e */ /* 0x000fea000c10e79a */
[----:B------:R-:W-:Y:S01]  /*5e20*/  RED.E.ADD.F32.FTZ.RN.STRONG.GPU [R38.64+0x3400], R13 ;  /* 0x0034000d2600798e */ /* 0x000fe2000c10e79a */
[----:B-1----:R-:W-:Y:S04]  /*5e30*/  IADD3 R16, R227, UR4, R76 ;  /* 0x00000004e3107c10 */ /* 0x002fe8000fffe04c */
[----:B------:R-:W-:Y:S01]  /*5e40*/  RED.E.ADD.F32.FTZ.RN.STRONG.GPU [R38.64+0x3800], R14 ;  /* 0x0038000e2600798e */ /* 0x000fe2000c10e79a */
[----:B------:R-:W-:Y:S04]  /*5e50*/  IMAD.SHL.U32 R16, R16, 0x2, RZ ;  /* 0x0000000210107824 */ /* 0x000fe800078e00ff */
[----:B------:R-:W-:Y:S05]  /*5e60*/  RED.E.ADD.F32.FTZ.RN.STRONG.GPU [R38.64+0x3c00], R15 ;  /* 0x003c000f2600798e */ /* 0x000fea000c10e79a */
[----:B------:R-:W-:Y:S05]  /*5e70*/  RED.E.ADD.F32.FTZ.RN.STRONG.GPU [R38.64+0x4000], R20 ;  /* 0x004000142600798e */ /* 0x000fea000c10e79a */
[----:B------:R-:W-:Y:S05]  /*5e80*/  LDSM.16.MT88.4 R4, [R225+0x20880] ;  /* 0x02088000e104783b */ /* 0x000fea0000004200 */
[----:B------:R-:W1:Y:S05]  /*5e90*/  LDSM.16.MT88.4 R8, [R37+0x8080] ;  /* 0x008080002508783b */ /* 0x000e6a0000004200 */
[----:B------:R-:W-:Y:S05]  /*5ea0*/  RED.E.ADD.F32.FTZ.RN.STRONG.GPU [R38.64+0x4400], R21 ;  /* 0x004400152600798e */ /* 0x000fea000c10e79a */
[----:B------:R-:W-:Y:S05]  /*5eb0*/  RED.E.ADD.F32.FTZ.RN.STRONG.GPU [R38.64+0x4800], R22 ;  /* 0x004800162600798e */ /* 0x000fea000c10e79a */
[----:B------:R-:W2:Y:S05]  /*5ec0*/  LDSM.16.MT88.4 R12, [R225+0x24880] ;  /* 0x02488000e10c783b */ /* 0x000eaa0000004200 */
[----:B------:R-:W-:Y:S05]  /*5ed0*/  RED.E.ADD.F32.FTZ.RN.STRONG.GPU [R38.64+0x4c00], R23 ;  /* 0x004c00172600798e */ /* 0x000fea000c10e79a */
[----:B------:R-:W-:Y:S05]  /*5ee0*/  RED.E.ADD.F32.FTZ.RN.STRONG.GPU [R38.64+0x5000], R24 ;  /* 0x005000182600798e */ /* 0x000fea000c10e79a */
[----:B------:R-:W-:Y:S05]  /*5ef0*/  RED.E.ADD.F32.FTZ.RN.STRONG.GPU [R38.64+0x5400], R25 ;  /* 0x005400192600798e */ /* 0x000fea000c10e79a */
[----:B------:R-:W-:Y:S01]  /*5f00*/  RED.E.ADD.F32.FTZ.RN.STRONG.GPU [R38.64+0x5800], R26 ;  /* 0x0058001a2600798e */ /* 0x000fe2000c10e79a */
[-C--:B-1----:R-:W-:Y:S04]  /*5f10*/  HMMA.16816.F32.BF16 R164, R4, R8.reuse, R164 ;  /* 0x0000000804a4723c */ /* 0x082fe800000418a4 */
[----:B------:R-:W1:Y:S05]  /*5f20*/  LDSM.16.MT88.4 R16, [R16+0x8080] ;  /* 0x008080001010783b */ /* 0x000e6a0000004200 */
[----:B------:R-:W-:Y:S05]  /*5f30*/  RED.E.ADD.F32.FTZ.RN.STRONG.GPU [R38.64+0x5c00], R27 ;  /* 0x005c001b2600798e */ /* 0x000fea000c10e79a */
[----:B------:R-:W-:Y:S01]  /*5f40*/  RED.E.ADD.F32.FTZ.RN.STRONG.GPU [R38.64+0x6000], R32 ;  /* 0x006000202600798e */ /* 0x000fe2000c10e79a */
[C---:B--2---:R-:W-:Y:S04]  /*5f50*/  HMMA.16816.F32.BF16 R168, R12.reuse, R8, R168 ;  /* 0x000000080ca8723c */ /* 0x044fe800000418a8 */
[----:B------:R-:W-:Y:S05]  /*5f60*/  RED.E.ADD.F32.FTZ.RN.STRONG.GPU [R38.64+0x6400], R33 ;  /* 0x006400212600798e */ /* 0x000fea000c10e79a */
[----:B------:R-:W-:Y:S01]  /*5f70*/  RED.E.ADD.F32.FTZ.RN.STRONG.GPU [R38.64+0x6800], R34 ;  /* 0x006800222600798e */ /* 0x000fe2000c10e79a */
[-C--:B------:R-:W-:Y:S04]  /*5f80*/  HMMA.16816.F32.BF16 R172, R12, R10.reuse, R172 ;  /* 0x0000000a0cac723c */ /* 0x080fe800000418ac */
[----:B------:R-:W-:Y:S04]  /*5f90*/  RED.E.ADD.F32.FTZ.RN.STRONG.GPU [R38.64+0x6c00], R35 ;  /* 0x006c00232600798e */ /* 0x000fe8000c10e79a */
[C---:B------:R-:W-:Y:S01]  /*5fa0*/  HMMA.16816.F32.BF16 R176, R4.reuse, R10, R176 ;  /* 0x0000000a04b0723c */ /* 0x040fe200000418b0 */
[----:B------:R-:W-:Y:S05]  /*5fb0*/  RED.E.ADD.F32.FTZ.RN.STRONG.GPU [R38.64+0x7000], R28 ;  /* 0x0070001c2600798e */ /* 0x000fea000c10e79a */
[----:B------:R-:W-:Y:S02]  /*5fc0*/  RED.E.ADD.F32.FTZ.RN.STRONG.GPU [R38.64+0x7400], R29 ;  /* 0x0074001d2600798e */ /* 0x000fe4000c10e79a */
[-C--:B-1----:R-:W-:Y:S03]  /*5fd0*/  HMMA.16816.F32.BF16 R180, R4, R16.reuse, R180 ;  /* 0x0000001004b4723c */ /* 0x082fe600000418b4 */
[----:B------:R-:W-:Y:S05]  /*5fe0*/  LDSM.16.MT88.4 R20, [R225+0x21080] ;  /* 0x02108000e114783b */ /* 0x000fea0000004200 */
[----:B------:R-:W1:Y:S01]  /*5ff0*/  LDSM.16.MT88.4 R24, [R37+0x8880] ;  /* 0x008880002518783b */ /* 0x000e620000004200 */
[C---:B------:R-:W-:Y:S04]  /*6000*/  HMMA.16816.F32.BF16 R184, R12.reuse, R16, R184 ;  /* 0x000000100cb8723c */ /* 0x040fe800000418b8 */
[----:B------:R-:W-:Y:S04]  /*6010*/  RED.E.ADD.F32.FTZ.RN.STRONG.GPU [R38.64+0x7800], R30 ;  /* 0x0078001e2600798e */ /* 0x000fe8000c10e79a */
[-C--:B------:R-:W-:Y:S01]  /*6020*/  HMMA.16816.F32.BF16 R188, R12, R18.reuse, R188 ;  /* 0x000000120cbc723c */ /* 0x080fe200000418bc */
[----:B------:R-:W-:Y:S05]  /*6030*/  RED.E.ADD.F32.FTZ.RN.STRONG.GPU [R38.64+0x7c00], R31 ;  /* 0x007c001f2600798e */ /* 0x000fea000c10e79a */
[----:B------:R-:W2:Y:S02]  /*6040*/  LDSM.16.MT88.4 R28, [R225+0x25080] ;  /* 0x02508000e11c783b */ /* 0x000ea40000004200 */
[----:B------:R-:W-:Y:S03]  /*6050*/  HMMA.16816.F32.BF16 R192, R4, R18, R192 ;  /* 0x0000001204c0723c */ /* 0x000fe600000418c0 */
[----:B------:R-:W3:Y:S05]  /*6060*/  LDSM.16.MT88.4 R32, [R36+0x8880] ;  /* 0x008880002420783b */ /* 0x000eea0000004200 */
[----:B------:R-:W-:Y:S05]  /*6070*/  LDSM.16.MT88.4 R4, [R225+0x21880] ;  /* 0x02188000e104783b */ /* 0x000fea0000004200 */
[----:B------:R-:W4:Y:S05]  /*6080*/  LDSM.16.MT88.4 R8, [R37+0x9080] ;  /* 0x009080002508783b */ /* 0x000f2a0000004200 */
[----:B------:R-:W5:Y:S01]  /*6090*/  LDSM.16.MT88.4 R12, [R225+0x25880] ;  /* 0x02588000e10c783b */ /* 0x000f620000004200 */
[-C--:B-1----:R-:W-:Y:S04]  /*60a0*/  HMMA.16816.F32.BF16 R164, R20, R24.reuse, R164 ;  /* 0x0000001814a4723c */ /* 0x082fe800000418a4 */
[----:B------:R-:W1:Y:S04]  /*60b0*/  LDSM.16.MT88.4 R16, [R36+0x9080] ;  /* 0x009080002410783b */ /* 0x000e680000004200 */
        /* <DEDUP_REMOVED lines=9> */
[----:B------:R-:W2:Y:S05]  /*6150*/  LDSM.16.MT88.4 R20, [R225+0x22080] ;  /* 0x02208000e114783b */ /* 0x000eaa0000004200 */
[----:B------:R-:W3:Y:S02]  /*6160*/  LDSM.16.MT88.4 R32, [R36+0x9880] ;  /* 0x009880002420783b */ /* 0x000ee40000004200 */
[-C--:B----4-:R-:W-:Y:S08]  /*6170*/  HMMA.16816.F32.BF16 R164, R4, R8.reuse, R164 ;  /* 0x0000000804a4723c */ /* 0x090ff000000418a4 */
[C---:B-----5:R-:W-:Y:S08]  /*6180*/  HMMA.16816.F32.BF16 R168, R12.reuse, R8, R168 ;  /* 0x000000080ca8723c */ /* 0x060ff000000418a8 */
        /* <DEDUP_REMOVED lines=8> */
[----:B------:R-:W1:Y:S05]  /*6210*/  LDSM.16.MT88.4 R4, [R225+0x22880] ;  /* 0x02288000e104783b */ /* 0x000e6a0000004200 */
[----:B------:R-:W4:Y:S02]  /*6220*/  LDSM.16.MT88.4 R16, [R36+0xa080] ;  /* 0x00a080002410783b */ /* 0x000f240000004200 */
[-C--:B--2---:R-:W-:Y:S08]  /*6230*/  HMMA.16816.F32.BF16 R164, R20, R24.reuse, R164 ;  /* 0x0000001814a4723c */ /* 0x084ff000000418a4 */
        /* <DEDUP_REMOVED lines=11> */
[-C--:B-1----:R-:W-:Y:S08]  /*62f0*/  HMMA.16816.F32.BF16 R164, R4, R8.reuse, R164 ;  /* 0x0000000804a4723c */ /* 0x082ff000000418a4 */
[C---:B------:R-:W-:Y:S08]  /*6300*/  HMMA.16816.F32.BF16 R168, R12.reuse, R8, R168 ;  /* 0x000000080ca8723c */ /* 0x040ff000000418a8 */
[-C--:B------:R-:W-:Y:S08]  /*6310*/  HMMA.16816.F32.BF16 R172, R12, R10.reuse, R172 ;  /* 0x0000000a0cac723c */ /* 0x080ff000000418ac */
[C---:B------:R-:W-:Y:S01]  /*6320*/  HMMA.16816.F32.BF16 R176, R4.reuse, R10, R176 ;  /* 0x0000000a04b0723c */ /* 0x040fe200000418b0 */
[----:B------:R-:W-:Y:S07]  /*6330*/  LDSM.16.MT88.4 R8, [R37+0xb080] ;  /* 0x00b080002508783b */ /* 0x000fee0000004200 */
[-C--:B----4-:R-:W-:Y:S08]  /*6340*/  HMMA.16816.F32.BF16 R180, R4, R16.reuse, R180 ;  /* 0x0000001004b4723c */ /* 0x090ff000000418b4 */
        /* <DEDUP_REMOVED lines=21> */
[C---:B------:R-:W-:Y:S08]  /*64a0*/  HMMA.16816.F32.BF16 R176, R4.reuse, R10, R176 ;  /* 0x0000000a04b0723c */ /* 0x040ff000000418b0 */
[-C--:B----4-:R-:W-:Y:S08]  /*64b0*/  HMMA.16816.F32.BF16 R180, R4, R16.reuse, R180 ;  /* 0x0000001004b4723c */ /* 0x090ff000000418b4 */
[C---:B------:R-:W-:Y:S08]  /*64c0*/  HMMA.16816.F32.BF16 R184, R12.reuse, R16, R184 ;  /* 0x000000100cb8723c */ /* 0x040ff000000418b8 */
[-C--:B------:R-:W-:Y:S08]  /*64d0*/  HMMA.16816.F32.BF16 R188, R12, R18.reuse, R188 ;  /* 0x000000120cbc723c */ /* 0x080ff000000418bc */
[----:B------:R-:W-:Y:S08]  /*64e0*/  HMMA.16816.F32.BF16 R192, R4, R18, R192 ;  /* 0x0000001204c0723c */ /* 0x000ff000000418c0 */
[-C--:B--2---:R-:W-:Y:S08]  /*64f0*/  HMMA.16816.F32.BF16 R164, R20, R24.reuse, R164 ;  /* 0x0000001814a4723c */ /* 0x084ff000000418a4 */
[C---:B------:R-:W-:Y:S08]  /*6500*/  HMMA.16816.F32.BF16 R168, R28.reuse, R24, R168 ;  /* 0x000000181ca8723c */ /* 0x040ff000000418a8 */
[-C--:B------:R-:W-:Y:S08]  /*6510*/  HMMA.16816.F32.BF16 R172, R28, R26.reuse, R172 ;  /* 0x0000001a1cac723c */ /* 0x080ff000000418ac */
[C---:B------:R-:W-:Y:S08]  /*6520*/  HMMA.16816.F32.BF16 R176, R20.reuse, R26, R176 ;  /* 0x0000001a14b0723c */ /* 0x040ff000000418b0 */
[-C--:B---3--:R-:W-:Y:S08]  /*6530*/  HMMA.16816.F32.BF16 R180, R20, R32.reuse, R180 ;  /* 0x0000002014b4723c */ /* 0x088ff000000418b4 */
[C---:B------:R-:W-:Y:S08]  /*6540*/  HMMA.16816.F32.BF16 R184, R28.reuse, R32, R184 ;  /* 0x000000201cb8723c */ /* 0x040ff000000418b8 */
[-C--:B------:R-:W-:Y:S08]  /*6550*/  HMMA.16816.F32.BF16 R188, R28, R34.reuse, R188 ;  /* 0x000000221cbc723c */ /* 0x080ff000000418bc */
[----:B------:R-:W-:Y:S01]  /*6560*/  HMMA.16816.F32.BF16 R192, R20, R34, R192 ;  /* 0x0000002214c0723c */ /* 0x000fe200000418c0 */
[----:B------:R-:W-:-:S07]  /*6570*/  @!P1 BRA `(.L_x_899) ;  /* 0xffffb5a000009947 */ /* 0x000fce000383ffff */
.L_x_896:
[----:B------:R-:W-:Y:S01]  /*6580*/  BAR.SYNC.DEFER_BLOCKING 0x1, 0x100 ;  /* 0x0044000000007b1d */ /* 0x000fe20000010000 */
[----:B------:R-:W-:Y:S01]  /*6590*/  R2P PR, R236, 0x6 ;  /* 0x00000006ec007804 */ /* 0x000fe20000000000 */
[----:B-1----:R-:W-:Y:S01]  /*65a0*/  IMAD.MOV.U32 R3, RZ, RZ, 0x20 ;  /* 0x00000020ff037424 */ /* 0x002fe200078e00ff */
[----:B------:R-:W-:Y:S01]  /*65b0*/  F2FP.BF16.PACK_AB R132, R133, R132 ;  /* 0x000000848584723e */ /* 0x000fe200000010ff */
[----:B------:R-:W-:Y:S01]  /*65c0*/  IMAD.MOV.U32 R5, RZ, RZ, 0x8 ;  /* 0x00000008ff057424 */ /* 0x000fe200078e00ff */
[----:B------:R-:W-:Y:S01]  /*65d0*/  F2FP.BF16.PACK_AB R134, R135, R134 ;  /* 0x000000868786723e */ /* 0x000fe200000010ff */
[----:B------:R-:W-:Y:S01]  /*65e0*/  IMAD.MOV.U32 R4, RZ, RZ, 0x10 ;  /* 0x00000010ff047424 */ /* 0x000fe200078e00ff */
[----:B------:R-:W-:Y:S01]  /*65f0*/  SEL R3, R3, 0xffffffe0, !P1 ;  /* 0xffffffe003037807 */ /* 0x000fe20004800000 */
[----:B------:R-:W-:Y:S01]  /*6600*/  IMAD.SHL.U32 R235, R235, 0x2, RZ ;  /* 0x00000002ebeb7824 */ /* 0x000fe200078e00ff */
[----:B------:R-:W-:Y:S01]  /*6610*/  SEL R5, R5, 0xfffffff8, !P1 ;  /* 0xfffffff805057807 */ /* 0x000fe20004800000 */
[----:B------:R-:W-:Y:S01]  /*6620*/  FMUL.FTZ R164, R164, c[0x0][0x298] ;  /* 0x0000a600a4a47a20 */ /* 0x000fe20000410000 */
[----:B------:R-:W-:Y:S01]  /*6630*/  SEL R4, R4, 0xfffffff0, !P2 ;  /* 0xfffffff004047807 */ /* 0x000fe20005000000 */
[----:B------:R-:W-:Y:S01]  /*6640*/  IMAD.IADD R2, R235, 0x1, R3 ;  /* 0x00000001eb027824 */ /* 0x000fe200078e0203 */
[----:B------:R-:W-:Y:S01]  /*6650*/  F2FP.BF16.PACK_AB R144, R145, R144 ;  /* 0x000000909190723e */ /* 0x000fe200000010ff */
[----:B------:R-:W-:Y:S01]  /*6660*/  FMUL.FTZ R165, R165, c[0x0][0x298] ;  /* 0x0000a600a5a57a20 */ /* 0x000fe20000410000 */
[----:B------:R-:W-:Y:S01]  /*6670*/  IADD3 R0, R235, 0x420, RZ ;  /* 0x00000420eb007810 */ /* 0x000fe20007ffe0ff */
[----:B------:R-:W-:Y:S01]  /*6680*/  IMAD.IADD R4, R5, 0x1, R4 ;  /* 0x0000000105047824 */ /* 0x000fe200078e0204 */
[----:B------:R-:W-:Y:S01]  /*6690*/  F2FP.BF16.PACK_AB R146, R147, R146 ;  /* 0x000000929392723e */ /* 0x000fe200000010ff */
[----:B------:R-:W-:Y:S01]  /*66a0*/  FMUL.FTZ R166, R166, c[0x0][0x298] ;  /* 0x0000a600a6a67a20 */ /* 0x000fe20000410000 */
[----:B------:R-:W-:Y:S01]  /*66b0*/  @P1 IADD3 R0, R235, 0x3e0, RZ ;  /* 0x000003e0eb001810 */ /* 0x000fe20007ffe0ff */
[----:B------:R-:W-:Y:S01]  /*66c0*/  IMAD R4, R4, 0x4, R235 ;  /* 0x0000000404047824 */ /* 0x000fe200078e02eb */
[----:B------:R-:W-:Y:S01]  /*66d0*/  F2FP.BF16.PACK_AB R136, R137, R136 ;  /* 0x000000888988723e */ /* 0x000fe200000010ff */
[----:B------:R-:W-:Y:S01]  /*66e0*/  FMUL.FTZ R167, R167, c[0x0][0x298] ;  /* 0x0000a600a7a77a20 */ /* 0x000fe20000410000 */
[----:B------:R-:W-:Y:S01]  /*66f0*/  F2FP.BF16.PACK_AB R138, R139, R138 ;  /* 0x0000008a8b8a723e */ /* 0x000fe200000010ff */
[----:B------:R-:W-:Y:S01]  /*6700*/  STS [R235+0x4080], R132 ;  /* 0x00408084eb007388 */ /* 0x000fe20000000800 */
[C---:B------:R-:W-:Y:S01]  /*6710*/  IADD3 R7, R235.reuse, 0x2020, RZ ;  /* 0x00002020eb077810 */ /* 0x040fe20007ffe0ff */
[----:B------:R-:W-:Y:S01]  /*6720*/  FMUL.FTZ R176, R176, c[0x0][0x298] ;  /* 0x0000a600b0b07a20 */ /* 0x000fe20000410000 */
[----:B------:R-:W-:Y:S01]  /*6730*/  IADD3 R8, R235, 0x440, RZ ;  /* 0x00000440eb087810 */ /* 0x000fe20007ffe0ff */
[----:B------:R-:W-:Y:S01]  /*6740*/  STS [R235+0x4480], R134 ;  /* 0x00448086eb007388 */ /* 0x000fe20000000800 */
[----:B------:R-:W-:Y:S01]  /*6750*/  F2FP.BF16.PACK_AB R140, R141, R140 ;  /* 0x0000008c8d8c723e */ /* 0x000fe200000010ff */
[----:B------:R-:W-:Y:S01]  /*6760*/  FMUL.FTZ R177, R177, c[0x0][0x298] ;  /* 0x0000a600b1b17a20 */ /* 0x000fe20000410000 */
[C---:B------:R-:W-:Y:S01]  /*6770*/  IADD3 R6, R235.reuse, 0x2420, RZ ;  /* 0x00002420eb067810 */ /* 0x040fe20007ffe0ff */
[----:B------:R-:W-:Y:S01]  /*6780*/  STS [R2+0x4080], R144 ;  /* 0x0040809002007388 */ /* 0x000fe20000000800 */
[C---:B------:R-:W-:Y:S01]  /*6790*/  @P1 IADD3 R7, R235.reuse, 0x1fe0, RZ ;  /* 0x00001fe0eb071810 */ /* 0x040fe20007ffe0ff */
[----:B------:R-:W-:Y:S01]  /*67a0*/  FMUL.FTZ R178, R178, c[0x0][0x298] ;  /* 0x0000a600b2b27a20 */ /* 0x000fe20000410000 */
[----:B------:R-:W-:Y:S01]  /*67b0*/  @P2 IADD3 R8, R235, 0x3c0, RZ ;  /* 0x000003c0eb082810 */ /* 0x000fe20007ffe0ff */
[----:B------:R-:W-:Y:S01]  /*67c0*/  STS [R0+0x4080], R146 ;  /* 0x0040809200007388 */ /* 0x000fe20000000800 */
[----:B------:R-:W-:Y:S01]  /*67d0*/  F2FP.BF16.PACK_AB R142, R143, R142 ;  /* 0x0000008e8f8e723e */ /* 0x000fe200000010ff */
[----:B------:R-:W-:Y:S01]  /*67e0*/  FMUL.FTZ R179, R179, c[0x0][0x298] ;  /* 0x0000a600b3b37a20 */ /* 0x000fe20000410000 */
[C---:B------:R-:W-:Y:S01]  /*67f0*/  IADD3 R5, R235.reuse, 0x40, RZ ;  /* 0x00000040eb057810 */ /* 0x040fe20007ffe0ff */
[----:B------:R-:W-:Y:S01]  /*6800*/  STS [R235+0x6080], R136 ;  /* 0x00608088eb007388 */ /* 0x000fe20000000800 */
[----:B------:R-:W-:Y:S01]  /*6810*/  @P1 IADD3 R6, R235, 0x23e0, RZ ;  /* 0x000023e0eb061810 */ /* 0x000fe20007ffe0ff */
[----:B------:R-:W-:Y:S01]  /*6820*/  IMAD.IADD R3, R3, 0x1, R8 ;  /* 0x0000000103037824 */ /* 0x000fe200078e0208 */
[----:B------:R-:W-:Y:S01]  /*6830*/  F2FP.BF16.PACK_AB R148, R149, R148 ;  /* 0x000000949594723e */ /* 0x000fe200000010ff */
[----:B------:R-:W-:Y:S01]  /*6840*/  STS [R235+0x6480], R138 ;  /* 0x0064808aeb007388 */ /* 0x000fe20000000800 */
[----:B------:R-:W-:Y:S01]  /*6850*/  @P2 IADD3 R5, R235, -0x40, RZ ;  /* 0xffffffc0eb052810 */ /* 0x000fe20007ffe0ff */
[----:B------:R-:W-:Y:S01]  /*6860*/  FMUL.FTZ R168, R168, c[0x0][0x298] ;  /* 0x0000a600a8a87a20 */ /* 0x000fe20000410000 */
[----:B------:R-:W-:Y:S01]  /*6870*/  F2FP.BF16.PACK_AB R150, R151, R150 ;  /* 0x000000969796723e */ /* 0x000fe200000010ff */
[----:B------:R-:W-:Y:S01]  /*6880*/  STS [R7+0x4080], R140 ;  /* 0x0040808c07007388 */ /* 0x000fe20000000800 */
[----:B------:R-:W-:Y:S01]  /*6890*/  F2FP.BF16.PACK_AB R160, R161, R160 ;  /* 0x000000a0a1a0723e */ /* 0x000fe200000010ff */
[----:B------:R-:W-:Y:S01]  /*68a0*/  FMUL.FTZ R169, R169, c[0x0][0x298] ;  /* 0x0000a600a9a97a20 */ /* 0x000fe20000410000 */
[----:B------:R-:W-:Y:S01]  /*68b0*/  F2FP.BF16.PACK_AB R162, R163, R162 ;  /* 0x000000a2a3a2723e */ /* 0x000fe200000010ff */
[----:B------:R-:W-:Y:S01]  /*68c0*/  STS [R6+0x4080], R142 ;  /* 0x0040808e06007388 */ /* 0x000fe20000000800 */
[----:B------:R-:W-:Y:S01]  /*68d0*/  IADD3 R10, R235, 0x2040, RZ ;  /* 0x00002040eb0a7810 */ /* 0x000fe20007ffe0ff */
[----:B------:R-:W-:Y:S01]  /*68e0*/  FMUL.FTZ R170, R170, c[0x0][0x298] ;  /* 0x0000a600aaaa7a20 */ /* 0x000fe20000410000 */
[----:B------:R-:W-:Y:S01]  /*68f0*/  F2FP.BF16.PACK_AB R152, R153, R152 ;  /* 0x000000989998723e */ /* 0x000fe200000010ff */
[----:B------:R-:W-:Y:S01]  /*6900*/  STS [R5+0x4080], R148 ;  /* 0x0040809405007388 */ /* 0x000fe20000000800 */
[----:B------:R-:W-:Y:S01]  /*6910*/  IADD3 R9, R235, 0x2440, RZ ;  /* 0x00002440eb097810 */ /* 0x000fe20007ffe0ff */
[----:B------:R-:W-:Y:S01]  /*6920*/  FMUL.FTZ R171, R171, c[0x0][0x298] ;  /* 0x0000a600abab7a20 */ /* 0x000fe20000410000 */
[----:B------:R-:W-:Y:S01]  /*6930*/  @P2 IADD3 R10, R235, 0x1fc0, RZ ;  /* 0x00001fc0eb0a2810 */ /* 0x000fe20007ffe0ff */
[----:B------:R-:W-:Y:S01]  /*6940*/  STS [R8+0x4080], R150 ;  /* 0x0040809608007388 */ /* 0x000fe20000000800 */
[----:B------:R-:W-:Y:S01]  /*6950*/  F2FP.BF16.PACK_AB R154, R155, R154 ;  /* 0x0000009a9b9a723e */ /* 0x000fe200000010ff */
[----:B------:R-:W-:Y:S01]  /*6960*/  FMUL.FTZ R172, R172, c[0x0][0x298] ;  /* 0x0000a600acac7a20 */ /* 0x000fe20000410000 */
[----:B------:R-:W-:Y:S01]  /*6970*/  @P2 IADD3 R9, R235, 0x23c0, RZ ;  /* 0x000023c0eb092810 */ /* 0x000fe20007ffe0ff */
[----:B------:R-:W-:Y:S01]  /*6980*/  FMUL.FTZ R173, R173, c[0x0][0x298] ;  /* 0x0000a600adad7a20 */ /* 0x000fe20000410000 */
[----:B------:R-:W-:Y:S01]  /*6990*/  F2FP.BF16.PACK_AB R156, R157, R156 ;  /* 0x0000009c9d9c723e */ /* 0x000fe200000010ff */
[----:B------:R-:W-:Y:S01]  /*69a0*/  STS [R4+0x4080], R160 ;  /* 0x004080a004007388 */ /* 0x000fe20000000800 */
[----:B------:R-:W-:Y:S01]  /*69b0*/  F2FP.BF16.PACK_AB R158, R159, R158 ;  /* 0x0000009e9f9e723e */ /* 0x000fe200000010ff */
        /* <DEDUP_REMOVED lines=37> */
[----:B------:R1:W-:Y:S01]  /*6c10*/  STS [R0+0x80], R178 ;  /* 0x000080b200007388 */ /* 0x0003e20000000800 */
[----:B------:R-:W-:Y:S01]  /*6c20*/  F2FP.BF16.PACK_AB R194, R195, R194 ;  /* 0x000000c2c3c2723e */ /* 0x000fe200000010ff */
[----:B------:R-:W2:Y:S01]  /*6c30*/  S2UR UR7, SR_CTAID.X ;  /* 0x00000000000779c3 */ /* 0x000ea20000002500 */
[----:B------:R-:W-:Y:S01]  /*6c40*/  F2FP.BF16.PACK_AB R184, R185, R184 ;  /* 0x000000b8b9b8723e */ /* 0x000fe200000010ff */
[----:B------:R-:W-:Y:S01]  /*6c50*/  STS [R235+0x2080], R168 ;  /* 0x002080a8eb007388 */ /* 0x000fe20000000800 */
[----:B------:R-:W-:Y:S01]  /*6c60*/  F2FP.BF16.PACK_AB R186, R187, R186 ;  /* 0x000000babbba723e */ /* 0x000fe200000010ff */
[----:B------:R-:W-:Y:S01]  /*6c70*/  UMOV UR5, 0xffffff80 ;  /* 0xffffff8000057882 */ /* 0x000fe20000000000 */
[----:B------:R-:W-:Y:S01]  /*6c80*/  F2FP.BF16.PACK_AB R188, R189, R188 ;  /* 0x000000bcbdbc723e */ /* 0x000fe200000010ff */
[----:B------:R-:W-:Y:S01]  /*6c90*/  STS [R235+0x2480], R170 ;  /* 0x002480aaeb007388 */ /* 0x000fe20000000800 */
[----:B------:R-:W-:Y:S01]  /*6ca0*/  F2FP.BF16.PACK_AB R190, R191, R190 ;  /* 0x000000bebfbe723e */ /* 0x000fe200000010ff */
[----:B------:R-:W-:Y:S01]  /*6cb0*/  ULDC UR4, c[0x0][0x2f0] ;  /* 0x0000bc0000047ab9 */ /* 0x000fe20000000800 */
[----:B------:R-:W-:Y:S01]  /*6cc0*/  IMAD.MOV.U32 R34, RZ, RZ, R242 ;  /* 0x000000ffff227224 */ /* 0x000fe200078e00f2 */
[----:B------:R-:W-:Y:S01]  /*6cd0*/  STS [R7+0x80], R172 ;  /* 0x000080ac07007388 */ /* 0x000fe20000000800 */
[----:B------:R-:W-:Y:S01]  /*6ce0*/  IMAD.MOV.U32 R35, RZ, RZ, R243 ;  /* 0x000000ffff237224 */ /* 0x000fe200078e00f3 */
[----:B------:R-:W-:Y:S01]  /*6cf0*/  USHF.R.S32.HI UR6, URZ, 0x1f, UR23 ;  /* 0x0000001f3f067899 */ /* 0x000fe20008011417 */
[----:B------:R-:W-:Y:S01]  /*6d00*/  BSSY B0, `(.L_x_900) ;  /* 0x0000033000007945 */ /* 0x000fe20003800000 */
[----:B------:R-:W-:Y:S04]  /*6d10*/  STS [R6+0x80], R174 ;  /* 0x000080ae06007388 */ /* 0x000fe80000000800 */
[----:B------:R-:W-:Y:S04]  /*6d20*/  STS [R5+0x80], R180 ;  /* 0x000080b405007388 */ /* 0x000fe80000000800 */
[----:B------:R-:W-:Y:S01]  /*6d30*/  STS [R8+0x80], R182 ;  /* 0x000080b608007388 */ /* 0x000fe20000000800 */
[----:B--2---:R-:W-:-:S03]  /*6d40*/  UIMAD UR7, UR7, UR5, UR4 ;  /* 0x00000005070772a4 */ /* 0x004fc6000f8e0204 */
[----:B------:R-:W-:Y:S01]  /*6d50*/  STS [R4+0x80], R192 ;  /* 0x000080c004007388 */ /* 0x000fe20000000800 */
[----:B------:R-:W-:Y:S02]  /*6d60*/  ULDC.64 UR4, c[0x0][0x340] ;  /* 0x0000d00000047ab9 */ /* 0x000fe40000000a00 */
[----:B------:R-:W-:Y:S01]  /*6d70*/  UISETP.LT.AND UP0, UPT, UR7, 0x80, UPT ;  /* 0x000000800700788c */ /* 0x000fe2000bf01270 */
[----:B------:R-:W-:Y:S01]  /*6d80*/  STS [R3+0x80], R194 ;  /* 0x000080c203007388 */ /* 0x000fe20000000800 */
[----:B------:R-:W-:Y:S02]  /*6d90*/  UIMAD UR4, UR6, UR4, URZ ;  /* 0x00000004060472a4 */ /* 0x000fe4000f8e023f */
[----:B------:R-:W-:Y:S01]  /*6da0*/  USEL UR7, UR7, 0x80, UP0 ;  /* 0x0000008007077887 */ /* 0x000fe20008000000 */
[----:B------:R-:W-:Y:S01]  /*6db0*/  STS [R10+0x80], R184 ;  /* 0x000080b80a007388 */ /* 0x000fe20000000800 */
[----:B------:R-:W-:-:S03]  /*6dc0*/  UIMAD UR4, UR23, UR5, UR4 ;  /* 0x00000005170472a4 */ /* 0x000fc6000f8e0204 */
[----:B------:R-:W-:Y:S01]  /*6dd0*/  STS [R9+0x80], R186 ;  /* 0x000080ba09007388 */ /* 0x000fe20000000800 */
[----:B------:R-:W-:-:S03]  /*6de0*/  ISETP.GE.AND P4, PT, R238, UR7, PT ;  /* 0x00000007ee007c0c */ /* 0x000fc6000bf86270 */
[----:B------:R-:W-:Y:S01]  /*6df0*/  STS [R4+0x2080], R188 ;  /* 0x002080bc04007388 */ /* 0x000fe20000000800 */
[----:B------:R-:W-:-:S03]  /*6e00*/  ISETP.GE.OR P0, PT, R242, c[0x0][0x324], P4 ;  /* 0x0000c900f2007a0c */ /* 0x000fc60002706670 */
[----:B------:R2:W-:Y:S04]  /*6e10*/  STS [R3+0x2080], R190 ;  /* 0x002080be03007388 */ /* 0x0005e80000000800 */
[----:B------:R-:W-:Y:S06]  /*6e20*/  BAR.SYNC.DEFER_BLOCKING 0x1, 0x100 ;  /* 0x0044000000007b1d */ /* 0x000fec0000010000 */
[----:B-1----:R-:W2:Y:S04]  /*6e30*/  S2R R0, SR_CTAID.Y ;  /* 0x0000000000007919 */ /* 0x002ea80000002600 */
[----:B------:R-:W1:Y:S04]  /*6e40*/  S2R R2, SR_TID.X ;  /* 0x0000000000027919 */ /* 0x000e680000002100 */
[----:B------:R3:W4:Y:S04]  /*6e50*/  LDS.128 R28, [R234+0x5080] ;  /* 0x00508000ea1c7984 */ /* 0x0007280000000c00 */
[----:B------:R3:W5:Y:S01]  /*6e60*/  LDS.128 R24, [R234+0x6080] ;  /* 0x00608000ea187984 */ /* 0x0007620000000c00 */
[----:B--2---:R-:W-:Y:S01]  /*6e70*/  SHF.R.S32.HI R3, RZ, 0x1f, R0 ;  /* 0x0000001fff037819 */ /* 0x004fe20000011400 */
[----:B------:R-:W-:-:S02]  /*6e80*/  IMAD.WIDE.U32 R36, R0, c[0x0][0x338], R34 ;  /* 0x0000ce0000247a25 */ /* 0x000fc400078e0022 */
[----:B------:R3:W2:Y:S01]  /*6e90*/  LDS.128 R20, [R234+0x7080] ;  /* 0x00708000ea147984 */ /* 0x0006a20000000c00 */
[----:B-1----:R-:W-:Y:S01]  /*6ea0*/  SHF.R.S32.HI R32, RZ, 0x1f, R2 ;  /* 0x0000001fff207819 */ /* 0x002fe20000011402 */
[----:B------:R-:W-:Y:S02]  /*6eb0*/  IMAD R33, R3, c[0x0][0x338], RZ ;  /* 0x0000ce0003217a24 */ /* 0x000fe400078e02ff */
[----:B------:R3:W1:Y:S01]  /*6ec0*/  LDS.128 R16, [R234+0x80] ;  /* 0x00008000ea107984 */ /* 0x0006620000000c00 */
[----:B------:R-:W-:Y:S01]  /*6ed0*/  LEA.HI R32, R32, R2, RZ, 0x3 ;  /* 0x0000000220207211 */ /* 0x000fe200078f18ff */
[----:B------:R-:W-:Y:S02]  /*6ee0*/  IMAD R33, R0, c[0x0][0x33c], R33 ;  /* 0x0000cf0000217a24 */ /* 0x000fe400078e0221 */
[----:B------:R3:W1:Y:S01]  /*6ef0*/  LDS.128 R12, [R234+0x1080] ;  /* 0x00108000ea0c7984 */ /* 0x0006620000000c00 */
[----:B------:R-:W-:Y:S01]  /*6f00*/  IMAD.U32 R2, RZ, RZ, UR23 ;  /* 0x00000017ff027e24 */ /* 0x000fe2000f8e00ff */
[----:B------:R-:W-:Y:S01]  /*6f10*/  SHF.R.S32.HI R32, RZ, 0x3, R32 ;  /* 0x00000003ff207819 */ /* 0x000fe20000011420 */
[----:B------:R-:W-:Y:S01]  /*6f20*/  IMAD.IADD R37, R37, 0x1, R33 ;  /* 0x0000000125257824 */ /* 0x000fe200078e0221 */
[----:B------:R3:W1:Y:S02]  /*6f30*/  LDS.128 R8, [R234+0x2080] ;  /* 0x00208000ea087984 */ /* 0x0006640000000c00 */
[----:B------:R-:W-:Y:S01]  /*6f40*/  SHF.R.S32.HI R33, RZ, 0x1f, R32 ;  /* 0x0000001fff217819 */ /* 0x000fe20000011420 */
[----:B------:R-:W-:Y:S01]  /*6f50*/  IMAD.WIDE.U32 R36, R2, c[0x0][0x340], R36 ;  /* 0x0000d00002247a25 */ /* 0x000fe200078e0024 */
[----:B------:R3:W1:Y:S03]  /*6f60*/  LDS.128 R4, [R234+0x3080] ;  /* 0x00308000ea047984 */ /* 0x0006660000000c00 */
[----:B------:R-:W-:Y:S01]  /*6f70*/  IMAD.WIDE R38, R233, 0x80, R32 ;  /* 0x00000080e9267825 */ /* 0x000fe200078e0220 */
[----:B------:R-:W-:Y:S01]  /*6f80*/  IADD3 R41, R37, UR4, RZ ;  /* 0x0000000425297c10 */ /* 0x000fe2000fffe0ff */
[----:B------:R-:W-:Y:S05]  /*6f90*/  @P0 BRA `(.L_x_901) ;  /* 0x0000009000000947 */ /* 0x000fea0003800000 */
[----:B---3--:R-:W3:Y:S01]  /*6fa0*/  LDS.128 R232, [R234+0x4080] ;  /* 0x00408000eae87984 */ /* 0x008ee20000000c00 */
[----:B------:R-:W-:Y:S01]  /*6fb0*/  MOV R40, R36 ;  /* 0x0000002400287202 */ /* 0x000fe20000000f00 */
[----:B------:R-:W-:-:S04]  /*6fc0*/  IMAD R2, R39, c[0x0][0x330], RZ ;  /* 0x0000cc0027027a24 */ /* 0x000fc800078e02ff */
[----:B------:R-:W-:-:S04]  /*6fd0*/  IMAD.WIDE.U32 R32, R38, c[0x0][0x330], R40 ;  /* 0x0000cc0026207a25 */ /* 0x000fc800078e0028 */
[----:B------:R-:W-:Y:S01]  /*6fe0*/  IMAD R2, R38, c[0x0][0x334], R2 ;  /* 0x0000cd0026027a24 */ /* 0x000fe200078e0202 */
[----:B------:R-:W-:-:S04]  /*6ff0*/  LEA R42, P0, R32, c[0x0][0x318], 0x1 ;  /* 0x0000c600202a7a11 */ /* 0x000fc800078008ff */
[----:B------:R-:W-:-:S04]  /*7000*/  IADD3 R2, R33, R2, RZ ;  /* 0x0000000221027210 */ /* 0x000fc80007ffe0ff */
[----:B------:R-:W-:-:S05]  /*7010*/  LEA.HI.X R43, R32, c[0x0][0x31c], R2, 0x1, P0 ;  /* 0x0000c700202b7a11 */ /* 0x000fca00000f0c02 */
[----:B---3--:R3:W-:Y:S02]  /*7020*/  STG.E.128 [R42.64], R232 ;  /* 0x000000e82a007986 */ /* 0x0087e4000c101d1a */
.L_x_901:
[----:B------:R-:W-:Y:S05]  /*7030*/  BSYNC B0 ;  /* 0x0000000000007941 */ /* 0x000fea0003800000 */
.L_x_900:
[----:B------:R-:W-:Y:S01]  /*7040*/  IADD3 R2, R238, 0x20, RZ ;  /* 0x00000020ee027810 */ /* 0x000fe20007ffe0ff */
[----:B------:R-:W-:Y:S03]  /*7050*/  BSSY B0, `(.L_x_902) ;  /* 0x000000f000007945 */ /* 0x000fe60003800000 */
[----:B------:R-:W-:-:S04]  /*7060*/  ISETP.GE.AND P3, PT, R2, UR7, PT ;  /* 0x0000000702007c0c */ /* 0x000fc8000bf66270 */
[----:B------:R-:W-:-:S13]  /*7070*/  ISETP.GE.OR P0, PT, R242, c[0x0][0x324], P3 ;  /* 0x0000c900f2007a0c */ /* 0x000fda0001f06670 */
[----:B------:R-:W-:Y:S05]  /*7080*/  @P0 BRA `(.L_x_903) ;  /* 0x000000b000000947 */ /* 0x000fea0003800000 */
[----:B------:R-:W-:Y:S01]  /*7090*/  IADD3 R32, P0, R38, 0x20, RZ ;  /* 0x0000002026207810 */ /* 0x000fe20007f1e0ff */
[----:B---3--:R-:W-:Y:S01]  /*70a0*/  IMAD.MOV.U32 R42, RZ, RZ, R36 ;  /* 0x000000ffff2a7224 */ /* 0x008fe200078e0024 */
        /* <DEDUP_REMOVED lines=9> */
.L_x_903:
[----:B------:R-:W-:Y:S05]  /*7140*/  BSYNC B0 ;  /* 0x0000000000007941 */ /* 0x000fea0003800000 */
.L_x_902:
[----:B------:R-:W-:Y:S01]  /*7150*/  IADD3 R2, R238, 0x40, RZ ;  /* 0x00000040ee027810 */ /* 0x000fe20007ffe0ff */
[----:B------:R-:W-:Y:S03]  /*7160*/  BSSY B0, `(.L_x_904) ;  /* 0x000000f000007945 */ /* 0x000fe60003800000 */
[----:B------:R-:W-:-:S04]  /*7170*/  ISETP.GE.AND P2, PT, R2, UR7, PT ;  /* 0x0000000702007c0c */ /* 0x000fc8000bf46270 */
[----:B------:R-:W-:-:S13]  /*7180*/  ISETP.GE.OR P0, PT, R242, c[0x0][0x324], P2 ;  /* 0x0000c900f2007a0c */ /* 0x000fda0001706670 */
[----:B------:R-:W-:Y:S05]  /*7190*/  @P0 BRA `(.L_x_905) ;  /* 0x000000b000000947 */ /* 0x000fea0003800000 */
[----:B---34-:R-:W-:Y:S01]  /*71a0*/  IADD3 R28, P0, R38, 0x40, RZ ;  /* 0x00000040261c7810 */ /* 0x018fe20007f1e0ff */
        /* <DEDUP_REMOVED lines=10> */
.L_x_905:
[----:B------:R-:W-:Y:S05]  /*7250*/  BSYNC B0 ;  /* 0x0000000000007941 */ /* 0x000fea0003800000 */
.L_x_904:
[----:B------:R-:W-:Y:S01]  /*7260*/  IADD3 R238, R238, 0x60, RZ ;  /* 0x00000060eeee7810 */ /* 0x000fe20007ffe0ff */
[----:B------:R-:W-:Y:S03]  /*7270*/  BSSY B0, `(.L_x_906) ;  /* 0x000000f000007945 */ /* 0x000fe60003800000 */
[----:B------:R-:W-:-:S04]  /*7280*/  ISETP.GE.AND P1, PT, R238, UR7, PT ;  /* 0x00000007ee007c0c */ /* 0x000fc8000bf26270 */
[----:B------:R-:W-:-:S13]  /*7290*/  ISETP.GE.OR P0, PT, R242, c[0x0][0x324], P1 ;  /* 0x0000c900f2007a0c */ /* 0x000fda0000f06670 */
[----:B------:R-:W-:Y:S05]  /*72a0*/  @P0 BRA `(.L_x_907) ;  /* 0x000000b000000947 */ /* 0x000fea0003800000 */
[----:B---3-5:R-:W-:Y:S01]  /*72b0*/  IADD3 R24, P0, R38, 0x60, RZ ;  /* 0x0000006026187810 */ /* 0x028fe20007f1e0ff */
        /* <DEDUP_REMOVED lines=10> */
.L_x_907:
[----:B------:R-:W-:Y:S05]  /*7360*/  BSYNC B0 ;  /* 0x0000000000007941 */ /* 0x000fea0003800000 */
.L_x_906:
        /* <DEDUP_REMOVED lines=8> */
[----:B------:R-:W-:Y:S01]  /*73f0*/  UIMAD UR4, UR23, UR5, UR4 ;  /* 0x00000005170472a4 */ /* 0x000fe2000f8e0204 */
[----:B--2---:R-:W-:Y:S02]  /*7400*/  MOV R22, R34 ;  /* 0x0000002200167202 */ /* 0x004fe40000000f00 */
[----:B------:R-:W-:-:S05]  /*7410*/  IADD3 R23, R35, R3, RZ ;  /* 0x0000000323177210 */ /* 0x000fca0007ffe0ff */
[----:B------:R-:W-:-:S05]  /*7420*/  IMAD.WIDE.U32 R22, R0, c[0x0][0x310], R22 ;  /* 0x0000c40000167a25 */ /* 0x000fca00078e0016 */
[----:B------:R-:W-:Y:S01]  /*7430*/  IADD3 R21, R23, UR4, RZ ;  /* 0x0000000417157c10 */ /* 0x000fe2000fffe0ff */
[----:B------:R-:W-:Y:S05]  /*7440*/  @P4 BRA `(.L_x_909) ;  /* 0x0000008000004947 */ /* 0x000fea0003800000 */
[----:B------:R-:W-:Y:S01]  /*7450*/  MOV R20, R22 ;  /* 0x0000001600147202 */ /* 0x000fe20000000f00 */
[----:B------:R-:W-:-:S04]  /*7460*/  IMAD R0, R39, c[0x0][0x300], RZ ;  /* 0x0000c00027007a24 */ /* 0x000fc800078e02ff */
[----:B------:R-:W-:-:S04]  /*7470*/  IMAD.WIDE.U32 R2, R38, c[0x0][0x300], R20 ;  /* 0x0000c00026027a25 */ /* 0x000fc800078e0014 */
[----:B------:R-:W-:Y:S01]  /*7480*/  IMAD R0, R38, c[0x0][0x304], R0 ;  /* 0x0000c10026007a24 */ /* 0x000fe200078e0200 */
[----:B---3-5:R-:W-:-:S04]  /*7490*/  LEA R24, P0, R2, c[0x0][0x2e8], 0x1 ;  /* 0x0000ba0002187a11 */ /* 0x028fc800078008ff */
[----:B------:R-:W-:-:S04]  /*74a0*/  IADD3 R0, R3, R0, RZ ;  /* 0x0000000003007210 */ /* 0x000fc80007ffe0ff */
[----:B------:R-:W-:-:S05]  /*74b0*/  LEA.HI.X R25, R2, c[0x0][0x2ec], R0, 0x1, P0 ;  /* 0x0000bb0002197a11 */ /* 0x000fca00000f0c00 */
[----:B-1----:R1:W-:Y:S02]  /*74c0*/  STG.E.128 [R24.64], R16 ;  /* 0x0000001018007986 */ /* 0x0023e4000c101d1a */
.L_x_909:
[----:B------:R-:W-:Y:S05]  /*74d0*/  BSYNC B0 ;  /* 0x0000000000007941 */ /* 0x000fea0003800000 */
.L_x_908:
[----:B------:R-:W-:Y:S01]  /*74e0*/  ISETP.GE.OR P3, PT, R242, c[0x0][0x2f4], P3 ;  /* 0x0000bd00f2007a0c */ /* 0x000fe20001f66670 */
[----:B------:R-:W-:-:S12]  /*74f0*/  BSSY B0, `(.L_x_910) ;  /* 0x000000d000007945 */ /* 0x000fd80003800000 */
        /* <DEDUP_REMOVED lines=12> */
.L_x_911:
[----:B------:R-:W-:Y:S05]  /*75c0*/  BSYNC B0 ;  /* 0x0000000000007941 */ /* 0x000fea0003800000 */
.L_x_910:
        /* <DEDUP_REMOVED lines=14> */
.L_x_913:
[----:B------:R-:W-:Y:S05]  /*76b0*/  BSYNC B0 ;  /* 0x0000000000007941 */ /* 0x000fea0003800000 */
.L_x_912:
        /* <DEDUP_REMOVED lines=14> */
.L_x_914:
        /* <DEDUP_REMOVED lines=14> */
.L_x_1825:


//--------------------- .text._ZN7cutlass13device_kernelIN5flash19enable_sm80_to_sm89INS1_16FlashAttnBwdSm80INS1_25CollectiveMainloopBwdSm80ILi2ELi2EN4cute5tupleIJNS5_1CILi128EEES8_NS7_ILi64EEEEEENS_10bfloat16_tEfNS_4arch4Sm80ELb0ELb0ELb0ELb0ELb1ELb0ELb0ELb0ELi2ELi4ELi4ELi4ELb0EEENS1_21CollectiveEpilogueBwdISA_SB_SD_Li256ELb0ELb0ELi2EEENS1_19SingleTileSchedulerILb0ELb0ELb0ELi128EEEEEEEEEvNT_6ParamsE --------------------------
	.section	.text._ZN7cutlass13device_kernelIN5flash19enable_sm80_to_sm89INS1_16FlashAttnBwdSm80INS1_25CollectiveMainloopBwdSm80ILi2ELi2EN4cute5tupleIJNS5_1CILi128EEES8_NS7_ILi64EEEEEENS_10bfloat16_tEfNS_4arch4Sm80ELb0ELb0ELb0ELb0ELb1ELb0ELb0ELb0ELi2ELi4ELi4ELi4ELb0EEENS1_21CollectiveEpilogueBwdISA_SB_SD_Li256ELb0ELb0ELi2EEENS1_19SingleTileSchedulerILb0ELb0ELb0ELi128EEEEEEEEEvNT_6ParamsE,"ax",@progbits
	.sectioninfo	@"SHI_REGISTERS=255"
	.align	128
.text._ZN7cutlass13device_kernelIN5flash19enable_sm80_to_sm89INS1_16FlashAttnBwdSm80INS1_25CollectiveMainloopBwdSm80ILi2ELi2EN4cute5tupleIJNS5_1CILi128EEES8_NS7_ILi64EEEEEENS_10bfloat16_tEfNS_4arch4Sm80ELb0ELb0ELb0ELb0ELb1ELb0ELb0ELb0ELi2ELi4ELi4ELi4ELb0EEENS1_21CollectiveEpilogueBwdISA_SB_SD_Li256ELb0ELb0ELi2EEENS1_19SingleTileSchedulerILb0ELb0ELb0ELi128EEEEEEEEEvNT_6ParamsE:
        .type           _ZN7cutlass13device_kernelIN5flash19enable_sm80_to_sm89INS1_16FlashAttnBwdSm80INS1_25CollectiveMainloopBwdSm80ILi2ELi2EN4cute5tupleIJNS5_1CILi128EEES8_NS7_ILi64EEEEEENS_10bfloat16_tEfNS_4arch4Sm80ELb0ELb0ELb0ELb0ELb1ELb0ELb0ELb0ELi2ELi4ELi4ELi4ELb0EEENS1_21CollectiveEpilogueBwdISA_SB_SD_Li256ELb0ELb0ELi2EEENS1_19SingleTileSchedulerILb0ELb0ELb0ELi128EEEEEEEEEvNT_6ParamsE,@function
        .size           _ZN7cutlass13device_kernelIN5flash19enable_sm80_to_sm89INS1_16FlashAttnBwdSm80INS1_25CollectiveMainloopBwdSm80ILi2ELi2EN4cute5tupleIJNS5_1CILi128EEES8_NS7_ILi64EEEEEENS_10bfloat16_tEfNS_4arch4Sm80ELb0ELb0ELb0ELb0ELb1ELb0ELb0ELb0ELi2ELi4ELi4ELi4ELb0EEENS1_21CollectiveEpilogueBwdISA_SB_SD_Li256ELb0ELb0ELi2EEENS1_19SingleTileSchedulerILb0ELb0ELb0ELi128EEEEEEEEEvNT_6ParamsE,(.L_x_1826 - _ZN7cutlass13device_kernelIN5flash19enable_sm80_to_sm89INS1_16FlashAttnBwdSm80INS1_25CollectiveMainloopBwdSm80ILi2ELi2EN4cute5tupleIJNS5_1CILi128EEES8_NS7_ILi64EEEEEENS_10bfloat16_tEfNS_4arch4Sm80ELb0ELb0ELb0ELb0ELb1ELb0ELb0ELb0ELi2ELi4ELi4ELi4ELb0EEENS1_21CollectiveEpilogueBwdISA_SB_SD_Li256ELb0ELb0ELi2EEENS1_19SingleTileSchedulerILb0ELb0ELb0ELi128EEEEEEEEEvNT_6ParamsE)
        .other          _ZN7cutlass13device_kernelIN5flash19enable_sm80_to_sm89INS1_16FlashAttnBwdSm80INS1_25CollectiveMainloopBwdSm80ILi2ELi2EN4cute5tupleIJNS5_1CILi128EEES8_NS7_ILi64EEEEEENS_10bfloat16_tEfNS_4arch4Sm80ELb0ELb0ELb0ELb0ELb1ELb0ELb0ELb0ELi2ELi4ELi4ELi4ELb0EEENS1_21CollectiveEpilogueBwdISA_SB_SD_Li256ELb0ELb0ELi2EEENS1_19SingleTileSchedulerILb0ELb0ELb0ELi128EEEEEEEEEvNT_6ParamsE,@"STO_CUDA_ENTRY STV_DEFAULT"
_ZN7cutlass13device_kernelIN5flash19enable_sm80_to_sm89INS1_16FlashAttnBwdSm80INS1_25CollectiveMainloopBwdSm80ILi2ELi2EN4cute5tupleIJNS5_1CILi128EEES8_NS7_ILi64EEEEEENS_10bfloat16_tEfNS_4arch4Sm80ELb0ELb0ELb0ELb0ELb1ELb0ELb0ELb0ELi2ELi4ELi4ELi4ELb0EEENS1_21CollectiveEpilogueBwdISA_SB_SD_Li256ELb0ELb0ELi2EEENS1_19SingleTileSchedulerILb0ELb0ELb0ELi128EEEEEEEEEvNT_6ParamsE:
        /* <DEDUP_REMOVED lines=299> */
.L_x_916:
[----:B------:R-:W-:Y:S05]  /*12b0*/  BSYNC B0 ;  /* 0x0000000000007941 */ /* 0x000fea0003800000 */
.L_x_915:
        /* <DEDUP_REMOVED lines=36> */
.L_x_917:
        /* <DEDUP_REMOVED lines=98> */
.L_x_921:
        /* <DEDUP_REMOVED lines=181> */
.L_x_919:
        /* <DEDUP_REMOVED lines=764> */
.L_x_920:
        /* <DEDUP_REMOVED lines=245> */
.L_x_918:
        /* <DEDUP_REMOVED lines=171> */
.L_x_923:
[----:B------:R-:W-:Y:S05]  /*7030*/  BSYNC B0 ;  /* 0x0000000000007941 */ /* 0x000fea0003800000 */
.L_x_922:
        /* <DEDUP_REMOVED lines=16> */
.L_x_925:
[----:B------:R-:W-:Y:S05]  /*7140*/  BSYNC B0 ;  /* 0x0000000000007941 */ /* 0x000fea0003800000 */
.L_x_924:
        /* <DEDUP_REMOVED lines=16> */
.L_x_927:
[----:B------:R-:W-:Y:S05]  /*7250*/  BSYNC B0 ;  /* 0x0000000000007941 */ /* 0x000fea0003800000 */
.L_x_926:
        /* <DEDUP_REMOVED lines=16> */
.L_x_929:
[----:B------:R-:W-:Y:S05]  /*7360*/  BSYNC B0 ;  /* 0x0000000000007941 */ /* 0x000fea0003800000 */
.L_x_928:
        /* <DEDUP_REMOVED lines=22> */
.L_x_931:
[----:B------:R-:W-:Y:S05]  /*74d0*/  BSYNC B0 ;  /* 0x0000000000007941 */ /* 0x000fea0003800000 */
.L_x_930:
        /* <DEDUP_REMOVED lines=14> */
.L_x_933:
[----:B------:R-:W-:Y:S05]  /*75c0*/  BSYNC B0 ;  /* 0x0000000000007941 */ /* 0x000fea0003800000 */
.L_x_932:
        /* <DEDUP_REMOVED lines=14> */
.L_x_935:
[----:B------:R-:W-:Y:S05]  /*76b0*/  BSYNC B0 ;  /* 0x0000000000007941 */ /* 0x000fea0003800000 */
.L_x_934:
        /* <DEDUP_REMOVED lines=14> */
.L_x_936:
        /* <DEDUP_REMOVED lines=14> */
.L_x_1826:


//--------------------- .text._ZN7cutlass13device_kernelIN5flash19enable_sm80_to_sm89INS1_16FlashAttnBwdSm80INS1_25CollectiveMainloopBwdSm80ILi2ELi2EN4cute5tupleIJNS5_1CILi128EEES8_NS7_ILi64EEEEEENS_10bfloat16_tEfNS_4arch4Sm80ELb0ELb0ELb0ELb0ELb0ELb0ELb0ELb0ELi2ELi4ELi4ELi4ELb0EEENS1_24CollectiveEpilogueBwdGQAISA_fSD_Li256ELb0ELb0EEENS1_19SingleTileSchedulerILb0ELb0ELb0ELi128EEEEEEEEEvNT_6ParamsE --------------------------
	.section	.text._ZN7cutlass13device_kernelIN5flash19enable_sm80_to_sm89INS1_16FlashAttnBwdSm80INS1_25CollectiveMainloopBwdSm80ILi2ELi2EN4cute5tupleIJNS5_1CILi128EEES8_NS7_ILi64EEEEEENS_10bfloat16_tEfNS_4arch4Sm80ELb0ELb0ELb0ELb0ELb0ELb0ELb0ELb0ELi2ELi4ELi4ELi4ELb0EEENS1_24CollectiveEpilogueBwdGQAISA_fSD_Li256ELb0ELb0EEENS1_19SingleTileSchedulerILb0ELb0ELb0ELi128EEEEEEEEEvNT_6ParamsE,"ax",@progbits
	.sectioninfo	@"SHI_REGISTERS=255"
	.align	128
.text._ZN7cutlass13device_kernelIN5flash19enable_sm80_to_sm89INS1_16FlashAttnBwdSm80INS1_25CollectiveMainloopBwdSm80ILi2ELi2EN4cute5tupleIJNS5_1CILi128EEES8_NS7_ILi64EEEEEENS_10bfloat16_tEfNS_4arch4Sm80ELb0ELb0ELb0ELb0ELb0ELb0ELb0ELb0ELi2ELi4ELi4ELi4ELb0EEENS1_24CollectiveEpilogueBwdGQAISA_fSD_Li256ELb0ELb0EEENS1_19SingleTileSchedulerILb0ELb0ELb0ELi128EEEEEEEEEvNT_6ParamsE:
        .type           _ZN7cutlass13device_kernelIN5flash19enable_sm80_to_sm89INS1_16FlashAttnBwdSm80INS1_25CollectiveMainloopBwdSm80ILi2ELi2EN4cute5tupleIJNS5_1CILi128EEES8_NS7_ILi64EEEEEENS_10bfloat16_tEfNS_4arch4Sm80ELb0ELb0ELb0ELb0ELb0ELb0ELb0ELb0ELi2ELi4ELi4ELi4ELb0EEENS1_24CollectiveEpilogueBwdGQAISA_fSD_Li256ELb0ELb0EEENS1_19SingleTileSchedulerILb0ELb0ELb0ELi128EEEEEEEEEvNT_6ParamsE,@function
        .size           _ZN7cutlass13device_kernelIN5flash19enable_sm80_to_sm89INS1_16FlashAttnBwdSm80INS1_25CollectiveMainloopBwdSm80ILi2ELi2EN4cute5tupleIJNS5_1CILi128EEES8_NS7_ILi64EEEEEENS_10bfloat16_tEfNS_4arch4Sm80ELb0ELb0ELb0ELb0ELb0ELb0ELb0ELb0ELi2ELi4ELi4ELi4ELb0EEENS1_24CollectiveEpilogueBwdGQAISA_fSD_Li256ELb0ELb0EEENS1_19SingleTileSchedulerILb0ELb0ELb0ELi128EEEEEEEEEvNT_6ParamsE,(.L_x_1827 - _ZN7cutlass13device_kernelIN5flash19enable_sm80_to_sm89INS1_16FlashAttnBwdSm80INS1_25CollectiveMainloopBwdSm80ILi2ELi2EN4cute5tupleIJNS5_1CILi128EEES8_NS7_ILi64EEEEEENS_10bfloat16_tEfNS_4arch4Sm80ELb0ELb0ELb0ELb0ELb0ELb0ELb0ELb0ELi2ELi4ELi4ELi4ELb0EEENS1_24CollectiveEpilogueBwdGQAISA_fSD_Li256ELb0ELb0EEENS1_19SingleTileSchedulerILb0ELb0ELb0ELi128EEEEEEEEEvNT_6ParamsE)
        .other          _ZN7cutlass13device_kernelIN5flash19enable_sm80_to_sm89INS1_16FlashAttnBwdSm80INS1_25CollectiveMainloopBwdSm80ILi2ELi2EN4cute5tupleIJNS5_1CILi128EEES8_NS7_ILi64EEEEEENS_10bfloat16_tEfNS_4arch4Sm80ELb0ELb0ELb0ELb0ELb0ELb0ELb0ELb0ELi2ELi4ELi4ELi4ELb0EEENS1_24CollectiveEpilogueBwdGQAISA_fSD_Li256ELb0ELb0EEENS1_19SingleTileSchedulerILb0ELb0ELb0ELi128EEEEEEEEEvNT_6ParamsE,@"STO_CUDA_ENTRY STV_DEFAULT"
_ZN7cutlass13device_kernelIN5flash19enable_sm80_to_sm89INS1_16FlashAttnBwdSm80INS1_25CollectiveMainloopBwdSm80ILi2ELi2EN4cute5tupleIJNS5_1CILi128EEES8_NS7_ILi64EEEEEENS_10bfloat16_tEfNS_4arch4Sm80ELb0ELb0ELb0ELb0ELb0ELb0ELb0ELb0ELi2ELi4ELi4ELi4ELb0EEENS1_24CollectiveEpilogueBwdGQAISA_fSD_Li256ELb0ELb0EEENS1_19SingleTileSchedulerILb0ELb0ELb0ELi128EEEEEEEEEvNT_6ParamsE:
[----:B------:R-:W-:-:S03]  /*0000*/  MOV R1, c[0x0][0x28] ;  /* 0x00000a0000017a02 */ /* 0x000fc60000000f00 */
[----:B------:R-:W1:Y:S01]  /*0010*/  S2UR UR23, SR_CTAID.Z ;  /* 0x00000000001779c3 */ /* 0x000e620000002700 */
[----:B------:R-:W-:Y:S02]  /*0020*/  IADD3 R1, R1, -0x40, RZ ;  /* 0xffffffc001017810 */ /* 0x000fe40007ffe0ff */
        /* <DEDUP_REMOVED lines=11> */
[----:B------:R-:W-:Y:S02]  /*00e0*/  UIMAD UR4, UR22, UR4, URZ ;  /* 0x00000004160472a4 */ /* 0x000fe4000f8e023f */
[----:B------:R-:W-:-:S02]  /*00f0*/  UMOV UR20, 0x6 ;  /* 0x0000000600147882 */ /* 0x000fc40000000000 */
[----:B------:R-:W-:Y:S02]  /*0100*/  UIMAD UR4, UR23, UR5, UR4 ;  /* 0x00000005170472a4 */ /* 0x000fe4000f8e0204 */
[----:B------:R-:W-:Y:S02]  /*0110*/  ULDC.64 UR24, c[0x0][0x118] ;  /* 0x0000460000187ab9 */ /* 0x000fe40000000a00 */
[----:B------:R-:W-:Y:S02]  /*0120*/  UIADD3 UR16, UR7, UR4, URZ ;  /* 0x0000000407107290 */ /* 0x000fe4000fffe03f */
[----:B------:R-:W-:Y:S02]  /*0130*/  ULDC UR13, c[0x0][0x168] ;  /* 0x00005a00000d7ab9 */ /* 0x000fe40000000800 */
[----:B------:R-:W-:Y:S02]  /*0140*/  ULDC.64 UR4, c[0x0][0x1e8] ;  /* 0x00007a0000047ab9 */ /* 0x000fe40000000a00 */
[----:B------:R-:W-:Y:S01]  /*0150*/  UIMAD UR4, UR22, UR4, URZ ;  /* 0x00000004160472a4 */ /* 0x000fe2000f8e023f */
[----:B-1----:R-:W-:Y:S01]  /*0160*/  SHF.R.S32.HI R24, RZ, 0x1f, R16 ;  /* 0x0000001fff187819 */ /* 0x002fe20000011410 */
[----:B------:R-:W-:Y:S01]  /*0170*/  IMAD.SHL.U32 R20, R16, 0x4, RZ ;  /* 0x0000000410147824 */ /* 0x000fe200078e00ff */
[----:B------:R-:W-:-:S02]  /*0180*/  UISETP.GE.AND UP0, UPT, UR13, 0x81, UPT ;  /* 0x000000810d00788c */ /* 0x000fc4000bf06270 */
[----:B------:R-:W-:Y:S01]  /*0190*/  LEA.HI R2, R24, R16, RZ, 0x3 ;  /* 0x0000001018027211 */ /* 0x000fe200078f18ff */
[----:B--2---:R-:W-:Y:S01]  /*01a0*/  @P0 IMAD.HI.U32 R0, R28, c[0x0][0x24c], RZ ;  /* 0x000093001c000a27 */ /* 0x004fe200078e00ff */
[----:B------:R-:W-:Y:S01]  /*01b0*/  SHF.R.S32.HI R29, RZ, 0x1f, R28 ;  /* 0x0000001fff1d7819 */ /* 0x000fe2000001141c */
[----:B------:R-:W-:Y:S01]  /*01c0*/  UIMAD UR8, UR23, UR5, UR4 ;  /* 0x00000005170872a4 */ /* 0x000fe2000f8e0204 */
[----:B------:R-:W-:Y:S01]  /*01d0*/  SHF.R.S32.HI R30, RZ, 0x3, R2 ;  /* 0x00000003ff1e7819 */ /* 0x000fe20000011402 */
[----:B---3--:R-:W-:Y:S01]  /*01e0*/  IMAD R236, R14, R236, c[0x0][0x198] ;  /* 0x000066000eec7624 */ /* 0x008fe200078e02ec */
[----:B------:R-:W-:Y:S01]  /*01f0*/  SHF.R.S32.HI R21, RZ, 0x1f, R20 ;  /* 0x0000001fff157819 */ /* 0x000fe20000011414 */
[----:B------:R-:W-:Y:S01]  /*0200*/  IMAD.MOV.U32 R4, RZ, RZ, R28 ;  /* 0x000000ffff047224 */ /* 0x000fe200078e001c */
[----:B------:R-:W-:Y:S01]  /*0210*/  @P0 SHF.R.U32.HI R4, RZ, c[0x0][0x250], R0 ;  /* 0x00009400ff040a19 */ /* 0x000fe20000011600 */
[--C-:B------:R-:W-:Y:S01]  /*0220*/  IMAD.IADD R0, R236, 0x1, -R30.reuse ;  /* 0x00000001ec007824 */ /* 0x100fe200078e0a1e */
[--C-:B------:R-:W-:Y:S01]  /*0230*/  SHF.R.S32.HI R31, RZ, 0x1f, R30.reuse ;  /* 0x0000001fff1f7819 */ /* 0x100fe2000001141e */
[----:B------:R-:W-:Y:S01]  /*0240*/  IMAD R5, R29, c[0x0][0x270], RZ ;  /* 0x00009c001d057a24 */ /* 0x000fe200078e02ff */
[----:B------:R-:W-:Y:S01]  /*0250*/  ULDC.64 UR4, c[0x0][0x1b8] ;  /* 0x00006e0000047ab9 */ /* 0x000fe20000000a00 */
[----:B------:R-:W-:Y:S01]  /*0260*/  IMAD.SHL.U32 R6, R30, 0x40, RZ ;  /* 0x000000401e067824 */ /* 0x000fe200078e00ff */
[----:B------:R-:W-:Y:S01]  /*0270*/  ISETP.GE.AND P6, PT, R0, 0x1, PT ;  /* 0x000000010000780c */ /* 0x000fe20003fc6270 */
[----:B------:R-:W-:Y:S01]  /*0280*/  IMAD R5, R28, c[0x0][0x274], R5 ;  /* 0x00009d001c057a24 */ /* 0x000fe200078e0205 */
[----:B------:R-:W-:Y:S01]  /*0290*/  ISETP.GE.AND P5, PT, R0, 0x21, PT ;  /* 0x000000210000780c */ /* 0x000fe20003fa6270 */
[----:B------:R-:W-:Y:S01]  /*02a0*/  IMAD.WIDE.U32 R8, R30, c[0x0][0x178], RZ ;  /* 0x00005e001e087a25 */ /* 0x000fe200078e00ff */
[C---:B------:R-:W-:Y:S01]  /*02b0*/  ISETP.GE.AND P4, PT, R0.reuse, 0x41, PT ;  /* 0x000000410000780c */ /* 0x040fe20003f86270 */
[----:B------:R-:W-:Y:S01]  /*02c0*/  UIMAD UR4, UR22, UR4, URZ ;  /* 0x00000004160472a4 */ /* 0x000fe2000f8e023f */
[----:B------:R-:W-:Y:S01]  /*02d0*/  ISETP.GE.AND P3, PT, R0, 0x61, PT ;  /* 0x000000610000780c */ /* 0x000fe20003f66270 */
[----:B------:R-:W-:Y:S01]  /*02e0*/  IMAD.WIDE R14, R14, 0x80, R30 ;  /* 0x000000800e0e7825 */ /* 0x000fe200078e021e */
[----:B------:R-:W-:Y:S01]  /*02f0*/  LOP3.LUT R0, R2, 0xfffffff8, RZ, 0xc0, !PT ;  /* 0xfffffff802007812 */ /* 0x000fe200078ec0ff */
[----:B------:R1:W-:Y:S01]  /*0300*/  STL.64 [R1+0x10], R20 ;  /* 0x0000101401007387 */ /* 0x0003e20000100a00 */
[----:B------:R-:W-:Y:S01]  /*0310*/  LEA.HI R26, R24, R16, RZ, 0x5 ;  /* 0x00000010181a7211 */ /* 0x000fe200078f28ff */
[----:B------:R-:W-:-:S02]  /*0320*/  IMAD.WIDE.U32 R2, R28, c[0x0][0x270], R20 ;  /* 0x00009c001c027a25 */ /* 0x000fc400078e0014 */
[----:B------:R-:W-:Y:S02]  /*0330*/  STL.64 [R1+0x8], R30 ;  /* 0x0000081e01007387 */ /* 0x000fe40000100a00 */
[----:B------:R-:W-:Y:S01]  /*0340*/  IMAD.IADD R27, R16, 0x1, -R0 ;  /* 0x00000001101b7824 */ /* 0x000fe200078e0a00 */
[----:B------:R-:W-:Y:S01]  /*0350*/  IADD3 R7, P0, R2, UR6, RZ ;  /* 0x0000000602077c10 */ /* 0x000fe2000ff1e0ff */
[----:B------:R-:W-:Y:S01]  /*0360*/  ULDC.64 UR6, c[0x0][0x188] ;  /* 0x0000620000067ab9 */ /* 0x000fe20000000a00 */
[----:B------:R-:W-:Y:S01]  /*0370*/  LOP3.LUT R0, R6, 0x1c0, RZ, 0xc0, !PT ;  /* 0x000001c006007812 */ /* 0x000fe200078ec0ff */
[----:B------:R-:W-:Y:S01]  /*0380*/  IMAD.SHL.U32 R32, R27, 0x8, RZ ;  /* 0x000000081b207824 */ /* 0x000fe200078e00ff */
[----:B------:R-:W-:Y:S01]  /*0390*/  IADD3.X R5, R3, UR16, R5, P0, !PT ;  /* 0x0000001003057c10 */ /* 0x000fe200087fe405 */
[----:B------:R-:W-:Y:S01]  /*03a0*/  UIMAD.WIDE.U32 UR14, UR23, UR6, URZ ;  /* 0x00000006170e72a5 */ /* 0x000fe2000f8e003f */
[----:B------:R-:W-:Y:S01]  /*03b0*/  LEA.HI R2, R24, R16, RZ, 0x6 ;  /* 0x0000001018027211 */ /* 0x000fe200078f30ff */
[----:B------:R-:W-:Y:S01]  /*03c0*/  UIMAD UR9, UR22, UR6, URZ ;  /* 0x00000006160972a4 */ /* 0x000fe2000f8e023f */
[----:B------:R-:W-:Y:S01]  /*03d0*/  LOP3.LUT R3, R0, 0x38, R32, 0xf8, !PT ;  /* 0x0000003800037812 */ /* 0x000fe200078ef820 */
[----:B------:R-:W-:Y:S01]  /*03e0*/  UIMAD UR6, UR23, UR5, UR4 ;  /* 0x00000005170672a4 */ /* 0x000fe2000f8e0204 */
[----:B------:R-:W-:Y:S01]  /*03f0*/  SHF.R.U32.HI R0, RZ, 0x3, R0 ;  /* 0x00000003ff007819 */ /* 0x000fe20000011600 */
[----:B------:R-:W-:Y:S01]  /*0400*/  IMAD.SHL.U32 R2, R2, 0x8, RZ ;  /* 0x0000000802027824 */ /* 0x000fe200078e00ff */
[----:B------:R-:W-:Y:S01]  /*0410*/  LEA R22, P0, R7, c[0x0][0x258], 0x2 ;  /* 0x0000960007167a11 */ /* 0x000fe200078010ff */
[----:B------:R-:W-:Y:S01]  /*0420*/  UIMAD UR7, UR23, UR7, UR9 ;  /* 0x00000007170772a4 */ /* 0x000fe2000f8e0209 */
[----:B------:R-:W-:Y:S01]  /*0430*/  LOP3.LUT R3, R3, R0, RZ, 0x3c, !PT ;  /* 0x0000000003037212 */ /* 0x000fe200078e3cff */
[----:B------:R-:W-:Y:S01]  /*0440*/  ULDC.64 UR4, c[0x0][0x1d8] ;  /* 0x0000760000047ab9 */ /* 0x000fe20000000a00 */
[----:B------:R-:W-:-:S02]  /*0450*/  SHF.R.S32.HI R0, RZ, 0x1f, R4 ;  /* 0x0000001fff007819 */ /* 0x000fc40000011404 */
[----:B------:R-:W-:Y:S02]  /*0460*/  LOP3.LUT R18, R3, 0xfffffe00, R2, 0xf8, !PT ;  /* 0xfffffe0003127812 */ /* 0x000fe400078ef802 */
[----:B------:R-:W-:Y:S01]  /*0470*/  SHF.R.S32.HI R33, RZ, 0x1f, R32 ;  /* 0x0000001fff217819 */ /* 0x000fe20000011420 */
[C---:B------:R-:W-:Y:S01]  /*0480*/  IMAD R2, R0.reuse, c[0x0][0x1e0], RZ ;  /* 0x0000780000027a24 */ /* 0x040fe200078e02ff */
[----:B------:R-:W-:Y:S01]  /*0490*/  LEA.HI.X R23, R7, c[0x0][0x25c], R5, 0x2, P0 ;  /* 0x0000970007177a11 */ /* 0x000fe200000f1405 */
[----:B------:R-:W-:Y:S01]  /*04a0*/  IMAD R0, R0, c[0x0][0x1b0], RZ ;  /* 0x00006c0000007a24 */ /* 0x000fe200078e02ff */
[----:B------:R-:W-:Y:S01]  /*04b0*/  ISETP.GE.OR P2, PT, R32, c[0x0][0x1cc], !P6 ;  /* 0x0000730020007a0c */ /* 0x000fe20007746670 */
[----:B------:R-:W-:Y:S01]  /*04c0*/  IMAD R5, R31, c[0x0][0x178], RZ ;  /* 0x00005e001f057a24 */ /* 0x000fe200078e02ff */
[----:B------:R-:W-:Y:S01]  /*04d0*/  STL.64 [R1+0x18], R32 ;  /* 0x0000182001007387 */ /* 0x000fe20000100a00 */
[----:B------:R-:W-:Y:S01]  /*04e0*/  IMAD R12, R4, c[0x0][0x1e4], R2 ;  /* 0x00007900040c7a24 */ /* 0x000fe200078e0202 */
[----:B------:R-:W-:Y:S01]  /*04f0*/  ISETP.GE.OR P6, PT, R32, c[0x0][0x19c], !P6 ;  /* 0x0000670020007a0c */ /* 0x000fe200077c6670 */
[----:B------:R-:W-:-:S02]  /*0500*/  IMAD R0, R4, c[0x0][0x1b4], R0 ;  /* 0x00006d0004007a24 */ /* 0x000fc400078e0200 */
[----:B------:R-:W-:-:S04]  /*0510*/  IMAD.WIDE.U32 R2, R4, c[0x0][0x1e0], R32 ;  /* 0x0000780004027a25 */ /* 0x000fc800078e0020 */
[----:B------:R-:W-:-:S04]  /*0520*/  IMAD.WIDE.U32 R6, R4, c[0x0][0x1b0], R32 ;  /* 0x00006c0004067a25 */ /* 0x000fc800078e0020 */
[----:B------:R-:W-:Y:S02]  /*0530*/  IMAD R4, R30, c[0x0][0x17c], R5 ;  /* 0x00005f001e047a24 */ /* 0x000fe400078e0205 */
[----:B------:R-:W-:-:S04]  /*0540*/  IMAD.WIDE.U32 R10, R28, c[0x0][0x180], R32 ;  /* 0x000060001c0a7a25 */ /* 0x000fc800078e0020 */
[----:B------:R-:W-:Y:S01]  /*0550*/  IMAD.IADD R19, R9, 0x1, R4 ;  /* 0x0000000109137824 */ /* 0x000fe200078e0204 */
[----:B------:R-:W-:Y:S01]  /*0560*/  IADD3 R13, P1, P0, R8, UR14, R10 ;  /* 0x0000000e080d7c10 */ /* 0x000fe2000f83e00a */
[----:B------:R-:W-:Y:S01]  /*0570*/  IMAD.IADD R5, R3, 0x1, R12 ;  /* 0x0000000103057824 */ /* 0x000fe200078e020c */
[----:B------:R-:W-:Y:S01]  /*0580*/  UIADD3 UR14, UR15, UR7, URZ ;  /* 0x000000070f0e7290 */ /* 0x000fe2000fffe03f */
[----:B------:R-:W-:Y:S01]  /*0590*/  IMAD.MOV.U32 R4, RZ, RZ, R2 ;  /* 0x000000ffff047224 */ /* 0x000fe200078e0002 */
[----:B------:R-:W-:Y:S01]  /*05a0*/  USHF.L.U32 UR7, UR4, 0x6, URZ ;  /* 0x0000000604077899 */ /* 0x000fe2000800063f */
[----:B------:R-:W-:Y:S01]  /*05b0*/  IMAD.IADD R3, R7, 0x1, R0 ;  /* 0x0000000107037824 */ /* 0x000fe200078e0200 */
[----:B------:R2:W-:Y:S01]  /*05c0*/  STL [R1+0x30], R19 ;  /* 0x0000301301007387 */ /* 0x0005e20000100800 */
[----:B------:R-:W-:Y:S02]  /*05d0*/  IMAD.MOV.U32 R2, RZ, RZ, R6 ;  /* 0x000000ffff027224 */ /* 0x000fe400078e0006 */
[----:B------:R-:W-:-:S02]  /*05e0*/  IMAD.U32 R0, RZ, RZ, UR23 ;  /* 0x00000017ff007e24 */ /* 0x000fc4000f8e00ff */
[----:B------:R-:W-:Y:S02]  /*05f0*/  IMAD.U32 R6, RZ, RZ, UR23 ;  /* 0x00000017ff067e24 */ /* 0x000fe4000f8e00ff */
[----:B------:R-:W-:Y:S02]  /*0600*/  IMAD R10, R29, c[0x0][0x180], RZ ;  /* 0x000060001d0a7a24 */ /* 0x000fe400078e02ff */
[----:B------:R-:W-:-:S04]  /*0610*/  IMAD.WIDE.U32 R4, R0, c[0x0][0x1e8], R4 ;  /* 0x00007a0000047a25 */ /* 0x000fc800078e0004 */
[----:B------:R-:W-:Y:S01]  /*0620*/  IMAD R10, R28, c[0x0][0x184], R10 ;  /* 0x000061001c0a7a24 */ /* 0x000fe200078e020a */
[----:B------:R-:W-:Y:S01]  /*0630*/  IADD3 R5, R5, UR8, RZ ;  /* 0x0000000805057c10 */ /* 0x000fe2000fffe0ff */
[----:B------:R-:W-:-:S04]  /*0640*/  IMAD.WIDE.U32 R2, R6, c[0x0][0x1b8], R2 ;  /* 0x00006e0006027a25 */ /* 0x000fc800078e0002 */
[----:B------:R-:W-:Y:S01]  /*0650*/  IMAD.IADD R10, R11, 0x1, R10 ;  /* 0x000000010b0a7824 */ /* 0x000fe200078e020a */
[----:B------:R-:W-:Y:S01]  /*0660*/  IADD3 R3, R3, UR6, RZ ;  /* 0x0000000603037c10 */ /* 0x000fe2000fffe0ff */
[C---:B------:R-:W-:Y:S01]  /*0670*/  IMAD R6, R15.reuse, c[0x0][0x1d8], RZ ;  /* 0x000076000f067a24 */ /* 0x040fe200078e02ff */
[----:B------:R-:W-:Y:S01]  /*0680*/  USHF.L.U64.HI UR6, UR4, UR20, UR5 ;  /* 0x0000001404067299 */ /* 0x000fe20008010205 */
[----:B------:R-:W-:Y:S01]  /*0690*/  IMAD R0, R15, c[0x0][0x1a8], RZ ;  /* 0x00006a000f007a24 */ /* 0x000fe200078e02ff */
[----:B------:R-:W-:Y:S01]  /*06a0*/  IADD3.X R10, R19, UR14, R10, P1, P0 ;  /* 0x0000000e130a7c10 */ /* 0x000fe20008fe040a */
[C---:B------:R-:W-:Y:S01]  /*06b0*/  IMAD R8, R14.reuse, c[0x0][0x1dc], R6 ;  /* 0x000077000e087a24 */ /* 0x040fe200078e0206 */
[C---:B------:R-:W-:Y:S01]  /*06c0*/  LEA R12, P0, R13.reuse, c[0x0][0x160], 0x1 ;  /* 0x000058000d0c7a11 */ /* 0x040fe200078008ff */
[C---:B------:R-:W-:Y:S01]  /*06d0*/  IMAD R9, R14.reuse, c[0x0][0x1ac], R0 ;  /* 0x00006b000e097a24 */ /* 0x040fe200078e0200 */
[----:B------:R-:W-:Y:S01]  /*06e0*/  ULDC.64 UR4, c[0x0][0x290] ;  /* 0x0000a40000047ab9 */ /* 0x000fe20000000a00 */
[C---:B------:R-:W-:Y:S01]  /*06f0*/  IMAD.WIDE.U32 R6, R14.reuse, c[0x0][0x1d8], R4 ;  /* 0x000076000e067a25 */ /* 0x040fe200078e0004 */
[----:B------:R-:W-:Y:S01]  /*0700*/  LEA.HI.X R13, R13, c[0x0][0x164], R10, 0x1, P0 ;  /* 0x000059000d0d7a11 */ /* 0x000fe200000f0c0a */
[----:B------:R-:W-:Y:S01]  /*0710*/  UIMAD UR8, UR22, UR4, URZ ;  /* 0x00000004160872a4 */ /* 0x000fe2000f8e023f */
[----:B------:R-:W-:Y:S01]  /*0720*/  SHF.R.S32.HI R15, RZ, 0x5, R26 ;  /* 0x00000005ff0f7819 */ /* 0x000fe2000001141a */
[----:B------:R-:W-:Y:S01]  /*0730*/  IMAD.WIDE.U32 R2, R14, c[0x0][0x1a8], R2 ;  /* 0x00006a000e027a25 */ /* 0x000fe200078e0002 */
[----:B------:R-:W-:Y:S01]  /*0740*/  LEA R4, P1, R6, c[0x0][0x1c0], 0x1 ;  /* 0x0000700006047a11 */ /* 0x000fe200078208ff */
[----:B------:R-:W-:-:S02]  /*0750*/  UIMAD.WIDE.U32 UR10, UR23, UR4, URZ ;  /* 0x00000004170a72a5 */ /* 0x000fc4000f8e003f */
[----:B------:R-:W-:Y:S01]  /*0760*/  IMAD.IADD R0, R7, 0x1, R8 ;  /* 0x0000000107007824 */ /* 0x000fe200078e0208 */
[----:B------:R-:W-:Y:S01]  /*0770*/  LEA R8, P0, R2, c[0x0][0x190], 0x1 ;  /* 0x0000640002087a11 */ /* 0x000fe200078008ff */
[----:B------:R-:W-:Y:S01]  /*0780*/  IMAD.IADD R3, R3, 0x1, R9 ;  /* 0x0000000103037824 */ /* 0x000fe200078e0209 */
[----:B------:R-:W-:Y:S01]  /*0790*/  UIMAD UR5, UR23, UR5, UR8 ;  /* 0x00000005170572a4 */ /* 0x000fe2000f8e0208 */
[----:B------:R-:W-:Y:S01]  /*07a0*/  IMAD.SHL.U32 R10, R18, 0x2, RZ ;  /* 0x00000002120a7824 */ /* 0x000fe200078e00ff */
[----:B------:R-:W-:Y:S01]  /*07b0*/  LEA.HI.X R5, R6, c[0x0][0x1c4], R0, 0x1, P1 ;  /* 0x0000710006057a11 */ /* 0x000fe200008f0c00 */
[----:B------:R-:W-:Y:S01]  /*07c0*/  IMAD R0, R29, c[0x0][0x288], RZ ;  /* 0x0000a2001d007a24 */ /* 0x000fe200078e02ff */
[----:B------:R-:W-:Y:S01]  /*07d0*/  LEA.HI.X R9, R2, c[0x0][0x194], R3, 0x1, P0 ;  /* 0x0000650002097a11 */ /* 0x000fe200000f0c03 */
[----:B------:R-:W-:Y:S01]  /*07e0*/  IMAD.WIDE.U32 R6, R28, c[0x0][0x288], R20 ;  /* 0x0000a2001c067a25 */ /* 0x000fe200078e0014 */
[----:B------:R-:W-:Y:S01]  /*07f0*/  IADD3 R2, P0, R4, UR7, RZ ;  /* 0x0000000704027c10 */ /* 0x000fe2000ff1e0ff */
[----:B------:R-:W-:Y:S01]  /*0800*/  UIADD3 UR17, UR11, UR5, URZ ;  /* 0x000000050b117290 */ /* 0x000fe2000fffe03f */
[----:B------:R-:W-:Y:S01]  /*0810*/  ISETP.GE.OR P1, PT, R32, c[0x0][0x1cc], !P5 ;  /* 0x0000730020007a0c */ /* 0x000fe20006f26670 */
[----:B------:R-:W-:Y:S01]  /*0820*/  IMAD R0, R28, c[0x0][0x28c], R0 ;  /* 0x0000a3001c007a24 */ /* 0x000fe200078e0200 */
[----:B------:R-:W-:Y:S01]  /*0830*/  IADD3.X R3, R5, UR6, RZ, P0, !PT ;  /* 0x0000000605037c10 */ /* 0x000fe200087fe4ff */
[----:B------:R-:W-:Y:S01]  /*0840*/  ULDC.64 UR4, c[0x0][0x218] ;  /* 0x0000860000047ab9 */ /* 0x000fe20000000a00 */
[----:B-1----:R-:W-:Y:S01]  /*0850*/  IADD3 R21, P0, R6, UR10, RZ ;  /* 0x0000000a06157c10 */ /* 0x002fe2000ff1e0ff */
[----:B------:R-:W-:Y:S01]  /*0860*/  UIMAD UR8, UR22, UR4, URZ ;  /* 0x00000004160872a4 */ /* 0x000fe2000f8e023f */
[----:B------:R-:W-:Y:S01]  /*0870*/  LEA.HI R18, R24, R16, RZ, 0x4 ;  /* 0x0000001018127211 */ /* 0x000fe200078f20ff */
[----:B--2---:R-:W-:Y:S01]  /*0880*/  IMAD R19, R29, c[0x0][0x210], RZ ;  /* 0x000084001d137a24 */ /* 0x004fe200078e02ff */
[----:B------:R-:W-:Y:S01]  /*0890*/  IADD3.X R25, R7, UR17, R0, P0, !PT ;  /* 0x0000001107197c10 */ /* 0x000fe200087fe400 */
[----:B------:R-:W-:Y:S01]  /*08a0*/  IMAD R0, R31, c[0x0][0x208], RZ ;  /* 0x000082001f007a24 */ /* 0x000fe200078e02ff */
[----:B------:R1:W-:Y:S01]  /*08b0*/  LDGSTS.E.BYPASS.LTC128B.128 [R10+0x4080], [R4.64], !P2 ;  /* 0x04080000040a7fae */ /* 0x0003e2000d101d58 */
[----:B------:R-:W-:Y:S01]  /*08c0*/  UIMAD.WIDE.U32 UR10, UR23, UR4, URZ ;  /* 0x00000004170a72a5 */ /* 0x000fe2000f8e003f */
[----:B------:R-:W-:Y:S01]  /*08d0*/  SHF.R.S32.HI R11, RZ, 0x4, R18 ;  /* 0x00000004ff0b7819 */ /* 0x000fe20000011412 */
[----:B------:R-:W-:Y:S01]  /*08e0*/  UIMAD UR5, UR23, UR5, UR8 ;  /* 0x00000005170572a4 */ /* 0x000fe2000f8e0208 */
[----:B------:R-:W-:Y:S01]  /*08f0*/  IMAD R19, R28, c[0x0][0x214], R19 ;  /* 0x000085001c137a24 */ /* 0x000fe200078e0213 */
[----:B------:R2:W-:Y:S01]  /*0900*/  LDGSTS.E.BYPASS.LTC128B.128 [R10+0x5080], [R2.64], !P1 ;  /* 0x05080000020a7fae */ /* 0x0005e2000c901d58 */
[----:B------:R-:W-:Y:S01]  /*0910*/  IMAD.WIDE.U32 R6, R30, c[0x0][0x208], RZ ;  /* 0x000082001e067a25 */ /* 0x000fe200078e00ff */
[----:B------:R-:W-:Y:S01]  /*0920*/  UIADD3 UR15, UR11, UR5, URZ ;  /* 0x000000050b0f7290 */ /* 0x000fe2000fffe03f */
[----:B------:R-:W-:-:S02]  /*0930*/  LEA.HI R14, R18, R11, RZ, 0x1 ;  /* 0x0000000b120e7211 */ /* 0x000fc400078f08ff */
[----:B------:R-:W-:Y:S01]  /*0940*/  IMAD R0, R30, c[0x0][0x20c], R0 ;  /* 0x000083001e007a24 */ /* 0x000fe200078e0200 */
[----:B------:R-:W-:Y:S01]  /*0950*/  SHF.R.S32.HI R20, RZ, 0x1f, R26 ;  /* 0x0000001fff147819 */ /* 0x000fe2000001141a */
[----:B------:R-:W-:Y:S01]  /*0960*/  ULDC.64 UR4, c[0x0][0x1a8] ;  /* 0x00006a0000047ab9 */ /* 0x000fe20000000a00 */
[----:B------:R-:W-:Y:S01]  /*0970*/  LOP3.LUT R14, R14, 0xfffffffe, RZ, 0xc0, !PT ;  /* 0xfffffffe0e0e7812 */ /* 0x000fe200078ec0ff */
[----:B------:R-:W-:Y:S01]  /*0980*/  IMAD.IADD R34, R7, 0x1, R0 ;  /* 0x0000000107227824 */ /* 0x000fe200078e0200 */
[----:B------:R-:W-:-:S04]  /*0990*/  ISETP.GE.OR P5, PT, R32, c[0x0][0x19c], !P5 ;  /* 0x0000670020007a0c */ /* 0x000fc80006fa6670 */
[----:B------:R3:W-:Y:S01]  /*09a0*/  STL [R1+0x28], R34 ;  /* 0x0000282201007387 */ /* 0x0007e20000100800 */
[----:B-1----:R-:W-:-:S04]  /*09b0*/  IMAD.WIDE.U32 R4, R28, c[0x0][0x210], R32 ;  /* 0x000084001c047a25 */ /* 0x002fc800078e0020 */
[----:B------:R-:W-:Y:S01]  /*09c0*/  IMAD.IADD R5, R5, 0x1, R19 ;  /* 0x0000000105057824 */ /* 0x000fe200078e0213 */
[----:B--2---:R-:W-:Y:S01]  /*09d0*/  IADD3 R2, P0, R2, UR7, RZ ;  /* 0x0000000702027c10 */ /* 0x004fe2000ff1e0ff */
[----:B------:R-:W-:Y:S01]  /*09e0*/  IMAD.IADD R19, R11, 0x1, -R14 ;  /* 0x000000010b137824 */ /* 0x000fe200078e0a0e */
[----:B------:R-:W-:Y:S02]  /*09f0*/  IADD3 R0, P2, P1, R6, UR10, R4 ;  /* 0x0000000a06007c10 */ /* 0x000fe4000f95e004 */
[----:B------:R-:W-:Y:S02]  /*0a00*/  IADD3.X R3, R3, UR6, RZ, P0, !PT ;  /* 0x0000000603037c10 */ /* 0x000fe400087fe4ff */
[----:B------:R-:W-:Y:S02]  /*0a10*/  LEA.HI R4, R20, R15, RZ, 0x2 ;  /* 0x0000000f14047211 */ /* 0x000fe400078f10ff */
[----:B------:R-:W-:Y:S01]  /*0a20*/  IADD3 R6, P0, R2, UR7, RZ ;  /* 0x0000000702067c10 */ /* 0x000fe2000ff1e0ff */
[----:B------:R-:W-:Y:S01]  /*0a30*/  USHF.L.U32 UR7, UR4, 0x6, URZ ;  /* 0x0000000604077899 */ /* 0x000fe2000800063f */
[----:B------:R-:W-:-:S02]  /*0a40*/  IADD3.X R5, R34, UR15, R5, P2, P1 ;  /* 0x0000000f22057c10 */ /* 0x000fc400097e2405 */
[----:B------:R-:W-:Y:S02]  /*0a50*/  ISETP.GE.OR P1, PT, R32, c[0x0][0x1cc], !P4 ;  /* 0x0000730020007a0c */ /* 0x000fe40006726670 */
[----:B------:R-:W-:Y:S02]  /*0a60*/  LOP3.LUT R4, R4, 0xfffffffc, RZ, 0xc0, !PT ;  /* 0xfffffffc04047812 */ /* 0x000fe400078ec0ff */
[----:B------:R-:W-:Y:S01]  /*0a70*/  IADD3.X R7, R3, UR6, RZ, P0, !PT ;  /* 0x0000000603077c10 */ /* 0x000fe200087fe4ff */
[----:B------:R-:W-:Y:S01]  /*0a80*/  USHF.L.U64.HI UR6, UR4, UR20, UR5 ;  /* 0x0000001404067299 */ /* 0x000fe20008010205 */
[----:B------:R-:W-:Y:S01]  /*0a90*/  ISETP.GE.OR P2, PT, R32, c[0x0][0x1cc], !P3 ;  /* 0x0000730020007a0c */ /* 0x000fe20005f46670 */
[----:B------:R-:W-:Y:S01]  /*0aa0*/  IMAD.IADD R11, R15, 0x1, -R4 ;  /* 0x000000010f0b7824 */ /* 0x000fe200078e0a04 */
[----:B------:R-:W-:Y:S01]  /*0ab0*/  LEA R14, P0, R0, c[0x0][0x1f0], 0x1 ;  /* 0x00007c00000e7a11 */ /* 0x000fe200078008ff */
[----:B------:R-:W-:Y:S01]  /*0ac0*/  ULDC.64 UR4, c[0x0][0x178] ;  /* 0x00005e0000047ab9 */ /* 0x000fe20000000a00 */
[----:B------:R-:W-:Y:S01]  /*0ad0*/  ISETP.GE.OR P4, PT, R32, c[0x0][0x19c], !P4 ;  /* 0x0000670020007a0c */ /* 0x000fe20006786670 */
[----:B------:R-:W-:Y:S01]  /*0ae0*/  USHF.L.U32 UR19, UR4, 0x6, URZ ;  /* 0x0000000604137899 */ /* 0x000fe2000800063f */
[----:B------:R-:W-:Y:S01]  /*0af0*/  LEA.HI.X R15, R0, c[0x0][0x1f4], R5, 0x1, P0 ;  /* 0x00007d00000f7a11 */ /* 0x000fe200000f0c05 */
[----:B------:R1:W-:Y:S01]  /*0b00*/  LDGSTS.E.BYPASS.LTC128B.128 [R10+0x6080], [R2.64], !P1 ;  /* 0x06080000020a7fae */ /* 0x0003e2000c901d58 */
[----:B------:R-:W-:Y:S01]  /*0b10*/  IADD3 R4, P0, R8, UR7, RZ ;  /* 0x0000000708047c10 */ /* 0x000fe2000ff1e0ff */
[----:B------:R-:W-:Y:S01]  /*0b20*/  USHF.L.U64.HI UR18, UR4, UR20, UR5 ;  /* 0x0000001404127299 */ /* 0x000fe20008010205 */
[----:B------:R-:W-:-:S02]  /*0b30*/  ISETP.GE.OR P3, PT, R32, c[0x0][0x19c], !P3 ;  /* 0x0000670020007a0c */ /* 0x000fc40005f66670 */
[----:B------:R-:W-:Y:S01]  /*0b40*/  IADD3.X R5, R9, UR6, RZ, P0, !PT ;  /* 0x0000000609057c10 */ /* 0x000fe200087fe4ff */
[----:B------:R2:W-:Y:S01]  /*0b50*/  LDGSTS.E.BYPASS.LTC128B.128 [R10+0x7080], [R6.64], !P2 ;  /* 0x07080000060a7fae */ /* 0x0005e2000d101d58 */
[----:B------:R-:W-:Y:S01]  /*0b60*/  LOP3.LUT R0, R18, 0xfffffff0, RZ, 0xc0, !PT ;  /* 0xfffffff012007812 */ /* 0x000fe200078ec0ff */
[----:B------:R-:W-:Y:S02]  /*0b70*/  ULDC.64 UR4, c[0x0][0x208] ;  /* 0x0000820000047ab9 */ /* 0x000fe40000000a00 */
[----:B------:R4:W-:Y:S01]  /*0b80*/  LDGSTS.E.BYPASS.LTC128B.128 [R10+0x80], [R8.64], !P6 ;  /* 0x00080000080a7fae */ /* 0x0009e2000f101d58 */
[C---:B------:R-:W-:Y:S01]  /*0b90*/  ISETP.GE.AND P6, PT, R32.reuse, c[0x0][0x16c], PT ;  /* 0x00005b0020007a0c */ /* 0x040fe20003fc6270 */
[----:B------:R-:W-:Y:S02]  /*0ba0*/  USHF.L.U32 UR21, UR4, 0x6, URZ ;  /* 0x0000000604157899 */ /* 0x000fe4000800063f */
[----:B------:R5:W-:Y:S01]  /*0bb0*/  LDGSTS.E.BYPASS.LTC128B.128 [R10+0x1080], [R4.64], !P5 ;  /* 0x01080000040a7fae */ /* 0x000be2000e901d58 */
[----:B------:R-:W-:Y:S01]  /*0bc0*/  ISETP.GE.AND P5, PT, R32, c[0x0][0x1fc], PT ;  /* 0x00007f0020007a0c */ /* 0x000fe20003fa6270 */
[----:B------:R-:W-:Y:S01]  /*0bd0*/  USHF.L.U64.HI UR20, UR4, UR20, UR5 ;  /* 0x0000001404147299 */ /* 0x000fe20008010205 */
[----:B-1----:R-:W-:-:S04]  /*0be0*/  IADD3 R2, P0, R4, UR7, RZ ;  /* 0x0000000704027c10 */ /* 0x002fc8000ff1e0ff */
[----:B------:R-:W-:-:S05]  /*0bf0*/  IADD3.X R3, R5, UR6, RZ, P0, !PT ;  /* 0x0000000605037c10 */ /* 0x000fca00087fe4ff */
[----:B------:R1:W-:Y:S01]  /*0c00*/  LDGSTS.E.BYPASS.LTC128B.128 [R10+0x2080], [R2.64], !P4 ;  /* 0x02080000020a7fae */ /* 0x0003e2000e101d58 */
[----:B----4-:R-:W-:Y:S02]  /*0c10*/  IADD3 R8, -R30, c[0x0][0x168], RZ ;  /* 0x00005a001e087a10 */ /* 0x010fe40007ffe1ff */
[----:B------:R-:W-:Y:S02]  /*0c20*/  ISETP.GT.AND P4, PT, R16, 0x1f, PT ;  /* 0x0000001f1000780c */ /* 0x000fe40003f84270 */
[----:B-----5:R-:W-:Y:S02]  /*0c30*/  IADD3 R4, P0, R2, UR7, RZ ;  /* 0x0000000702047c10 */ /* 0x020fe4000ff1e0ff */
[C---:B------:R-:W-:Y:S02]  /*0c40*/  ISETP.LT.OR P2, PT, R8.reuse, 0x41, P6 ;  /* 0x000000410800780c */ /* 0x040fe40003741670 */
[----:B------:R-:W-:Y:S02]  /*0c50*/  IADD3.X R5, R3, UR6, RZ, P0, !PT ;  /* 0x0000000603057c10 */ /* 0x000fe400087fe4ff */
[----:B------:R-:W-:-:S03]  /*0c60*/  ISETP.LT.OR P0, PT, R8, 0x1, P6 ;  /* 0x000000010800780c */ /* 0x000fc60003701670 */
[----:B------:R4:W-:Y:S01]  /*0c70*/  LDGSTS.E.BYPASS.LTC128B.128 [R10+0x3080], [R4.64], !P3 ;  /* 0x03080000040a7fae */ /* 0x0009e2000d901d58 */
[----:B------:R-:W-:-:S03]  /*0c80*/  ISETP.LT.OR P3, PT, R8, 0x21, P6 ;  /* 0x000000210800780c */ /* 0x000fc60003761670 */
[----:B------:R-:W0:Y:S06]  /*0c90*/  LDGDEPBAR ;  /* 0x00000000000079af */ /* 0x000e2c0000000000 */
[----:B------:R5:W-:Y:S01]  /*0ca0*/  LDGSTS.E.BYPASS.LTC128B.128 [R10+0x8080], [R12.64], !P0 ;  /* 0x080800000c0a7fae */ /* 0x000be2000c101d58 */
[----:B------:R-:W-:Y:S02]  /*0cb0*/  ISETP.LT.OR P0, PT, R8, 0x61, P6 ;  /* 0x000000610800780c */ /* 0x000fe40003701670 */
[----:B----4-:R-:W-:-:S04]  /*0cc0*/  IADD3 R4, P1, R12, UR19, RZ ;  /* 0x000000130c047c10 */ /* 0x010fc8000ff3e0ff */
[----:B------:R-:W-:Y:S02]  /*0cd0*/  IADD3.X R5, R13, UR18, RZ, P1, !PT ;  /* 0x000000120d057c10 */ /* 0x000fe40008ffe4ff */
[----:B-1----:R-:W-:-:S03]  /*0ce0*/  IADD3 R2, P1, R4, UR19, RZ ;  /* 0x0000001304027c10 */ /* 0x002fc6000ff3e0ff */
[----:B------:R1:W-:Y:S01]  /*0cf0*/  LDGSTS.E.BYPASS.LTC128B.128 [R10+0x9080], [R4.64], !P3 ;  /* 0x09080000040a7fae */ /* 0x0003e2000d901d58 */
[----:B------:R-:W-:Y:S02]  /*0d00*/  IADD3.X R3, R5, UR18, RZ, P1, !PT ;  /* 0x0000001205037c10 */ /* 0x000fe40008ffe4ff */
[----:B--2---:R-:W-:Y:S02]  /*0d10*/  IADD3 R6, P1, R2, UR19, RZ ;  /* 0x0000001302067c10 */ /* 0x004fe4000ff3e0ff */
[C---:B------:R-:W-:Y:S01]  /*0d20*/  ISETP.LT.OR P3, PT, R8.reuse, 0x41, P5 ;  /* 0x000000410800780c */ /* 0x040fe20002f61670 */
[----:B------:R2:W-:Y:S01]  /*0d30*/  LDGSTS.E.BYPASS.LTC128B.128 [R10+0xa080], [R2.64], !P2 ;  /* 0x0a080000020a7fae */ /* 0x0005e2000d101d58 */
[C---:B------:R-:W-:Y:S02]  /*0d40*/  ISETP.LT.OR P2, PT, R8.reuse, 0x1, P5 ;  /* 0x000000010800780c */ /* 0x040fe40002f41670 */
[----:B------:R-:W-:Y:S02]  /*0d50*/  IADD3.X R7, R3, UR18, RZ, P1, !PT ;  /* 0x0000001203077c10 */ /* 0x000fe40008ffe4ff */
[----:B------:R-:W-:-:S03]  /*0d60*/  ISETP.LT.OR P1, PT, R8, 0x21, P5 ;  /* 0x000000210800780c */ /* 0x000fc60002f21670 */
[----:B------:R4:W-:Y:S01]  /*0d70*/  LDGSTS.E.BYPASS.LTC128B.128 [R10+0xb080], [R6.64], !P0 ;  /* 0x0b080000060a7fae */ /* 0x0009e2000c101d58 */
[C---:B-1----:R-:W-:Y:S02]  /*0d80*/  IMAD.IADD R4, R16.reuse, 0x1, -R0 ;  /* 0x0000000110047824 */ /* 0x042fe400078e0a00 */
[----:B------:R-:W-:-:S03]  /*0d90*/  @!P4 IMAD.SHL.U32 R5, R16, 0x10, RZ ;  /* 0x000000101005c824 */ /* 0x000fc600078e00ff */
[----:B------:R-:W-:Y:S01]  /*0da0*/  SHF.R.S32.HI R0, RZ, 0x1f, R4 ;  /* 0x0000001fff007819 */ /* 0x000fe20000011404 */
[----:B--2---:R-:W-:-:S05]  /*0db0*/  @!P4 IMAD.SHL.U32 R2, R16, 0x10, RZ ;  /* 0x000000101002c824 */ /* 0x004fca00078e00ff */
[----:B------:R1:W-:Y:S04]  /*0dc0*/  @!P4 LDGSTS.E.BYPASS.LTC128B.128 [R2+0x18080], [R22.64] ;  /* 0x180800001602cfae */ /* 0x0003e8000b901d58 */
[----:B------:R-:W0:Y:S04]  /*0dd0*/  LDGDEPBAR ;  /* 0x00000000000079af */ /* 0x000e280000000000 */
[----:B------:R3:W-:Y:S01]  /*0de0*/  LDGSTS.E.BYPASS.LTC128B.128 [R10+0x10080], [R14.64], !P2 ;  /* 0x100800000e0a7fae */ /* 0x0007e2000d101d58 */
[----:B------:R-:W-:Y:S02]  /*0df0*/  ISETP.LT.OR P2, PT, R8, 0x61, P5 ;  /* 0x000000610800780c */ /* 0x000fe40002f41670 */
[----:B------:R-:W-:-:S04]  /*0e00*/  LEA.HI R8, R0, R4, RZ, 0x3 ;  /* 0x0000000400087211 */ /* 0x000fc800078f18ff */
[----:B------:R-:W-:-:S05]  /*0e10*/  LOP3.LUT R0, R8, 0xfffffff8, RZ, 0xc0, !PT ;  /* 0xfffffff808007812 */ /* 0x000fca00078ec0ff */
[----:B------:R-:W-:Y:S01]  /*0e20*/  IMAD.IADD R4, R4, 0x1, -R0 ;  /* 0x0000000104047824 */ /* 0x000fe200078e0a00 */
[----:B------:R-:W-:-:S04]  /*0e30*/  LEA.HI R0, R24, R16, RZ, 0x7 ;  /* 0x0000001018007211 */ /* 0x000fc800078f38ff */
[----:B------:R-:W-:Y:S02]  /*0e40*/  SHF.R.S32.HI R225, RZ, 0x7, R0 ;  /* 0x00000007ffe17819 */ /* 0x000fe40000011400 */
[----:B-1----:R-:W-:-:S03]  /*0e50*/  IADD3 R2, P0, R14, UR21, RZ ;  /* 0x000000150e027c10 */ /* 0x002fc6000ff1e0ff */
[----:B------:R-:W-:Y:S01]  /*0e60*/  IMAD.SHL.U32 R0, R225, 0x8, RZ ;  /* 0x00000008e1007824 */ /* 0x000fe200078e00ff */
[----:B------:R-:W-:Y:S02]  /*0e70*/  IADD3.X R3, R15, UR20, RZ, P0, !PT ;  /* 0x000000140f037c10 */ /* 0x000fe400087fe4ff */
[----:B----4-:R-:W-:Y:S02]  /*0e80*/  IADD3 R6, P0, R2, UR21, RZ ;  /* 0x0000001502067c10 */ /* 0x010fe4000ff1e0ff */
[----:B------:R-:W-:Y:S01]  /*0e90*/  LOP3.LUT R18, R0, 0x8, RZ, 0xc0, !PT ;  /* 0x0000000800127812 */ /* 0x000fe200078ec0ff */
[----:B------:R1:W-:Y:S01]  /*0ea0*/  LDGSTS.E.BYPASS.LTC128B.128 [R10+0x11080], [R2.64], !P1 ;  /* 0x11080000020a7fae */ /* 0x0003e2000c901d58 */
[----:B------:R-:W-:Y:S01]  /*0eb0*/  IADD3.X R7, R3, UR20, RZ, P0, !PT ;  /* 0x0000001403077c10 */ /* 0x000fe200087fe4ff */
[----:B------:R-:W-:Y:S01]  /*0ec0*/  IMAD.SHL.U32 R0, R19, 0x10, RZ ;  /* 0x0000001013007824 */ /* 0x000fe200078e00ff */
[----:B-----5:R-:W-:-:S03]  /*0ed0*/  LEA R12, P1, R21, c[0x0][0x280], 0x2 ;  /* 0x0000a000150c7a11 */ /* 0x020fc600078210ff */
[----:B------:R2:W-:Y:S01]  /*0ee0*/  LDGSTS.E.BYPASS.LTC128B.128 [R10+0x12080], [R6.64], !P3 ;  /* 0x12080000060a7fae */ /* 0x0005e2000d901d58 */
[----:B------:R-:W-:Y:S02]  /*0ef0*/  LEA.HI.X R13, R21, c[0x0][0x284], R25, 0x2, P1 ;  /* 0x0000a100150d7a11 */ /* 0x000fe400008f1419 */
[----:B------:R-:W-:Y:S02]  /*0f00*/  LOP3.LUT R0, R18, 0x10, R0, 0xf8, !PT ;  /* 0x0000001012007812 */ /* 0x000fe400078ef800 */
[----:B-1----:R-:W-:-:S04]  /*0f10*/  IADD3 R2, P0, R6, UR21, RZ ;  /* 0x0000001506027c10 */ /* 0x002fc8000ff1e0ff */
[----:B------:R-:W-:Y:S01]  /*0f20*/  IADD3.X R3, R7, UR20, RZ, P0, !PT ;  /* 0x0000001407037c10 */ /* 0x000fe200087fe4ff */
[----:B--2---:R-:W-:Y:S01]  /*0f30*/  IMAD.SHL.U32 R6, R8, 0x40, RZ ;  /* 0x0000004008067824 */ /* 0x004fe200078e00ff */
[----:B------:R-:W-:-:S03]  /*0f40*/  PLOP3.LUT P0, PT, PT, PT, UP0, 0x80, 0x0 ;  /* 0x000000000000781c */ /* 0x000fc60003f0f008 */
[----:B------:R1:W-:Y:S04]  /*0f50*/  LDGSTS.E.BYPASS.LTC128B.128 [R10+0x13080], [R2.64], !P2 ;  /* 0x13080000020a7fae */ /* 0x0003e8000d101d58 */
[----:B------:R2:W-:Y:S04]  /*0f60*/  @!P4 LDGSTS.E.BYPASS.LTC128B.128 [R5+0x18480], [R12.64] ;  /* 0x184800000c05cfae */ /* 0x0005e8000b901d58 */
[----:B------:R-:W0:Y:S04]  /*0f70*/  LDGDEPBAR ;  /* 0x00000000000079af */ /* 0x000e280000000000 */
[----:B------:R-:W0:Y:S01]  /*0f80*/  LDGDEPBAR ;  /* 0x00000000000079af */ /* 0x000e220000000000 */
[----:B-1----:R-:W-:-:S02]  /*0f90*/  IMAD.SHL.U32 R2, R4, 0x40, RZ ;  /* 0x0000004004027824 */ /* 0x002fc400078e00ff */
[----:B--2---:R-:W-:-:S03]  /*0fa0*/  IMAD.SHL.U32 R5, R19, 0x8, RZ ;  /* 0x0000000813057824 */ /* 0x004fc600078e00ff */
[----:B------:R-:W-:-:S04]  /*0fb0*/  LOP3.LUT R2, R2, 0x1c0, RZ, 0xc0, !PT ;  /* 0x000001c002027812 */ /* 0x000fc800078ec0ff */
[--C-:B------:R-:W-:Y:S02]  /*0fc0*/  SHF.R.U32.HI R3, RZ, 0x3, R2.reuse ;  /* 0x00000003ff037819 */ /* 0x100fe40000011602 */
[----:B------:R-:W-:Y:S02]  /*0fd0*/  LOP3.LUT R5, R2, 0x8, R5, 0xf8, !PT ;  /* 0x0000000802057812 */ /* 0x000fe400078ef805 */
[----:B------:R-:W-:Y:S02]  /*0fe0*/  LOP3.LUT R2, R3, R0, R2, 0x1e, !PT ;  /* 0x0000000003027212 */ /* 0x000fe400078e1e02 */
[----:B------:R-:W-:Y:S01]  /*0ff0*/  LOP3.LUT R3, R5, R3, RZ, 0x3c, !PT ;  /* 0x0000000305037212 */ /* 0x000fe200078e3cff */
[----:B------:R-:W-:Y:S01]  /*1000*/  IMAD.SHL.U32 R5, R11, 0x400, RZ ;  /* 0x000004000b057824 */ /* 0x000fe200078e00ff */
[----:B------:R-:W-:-:S04]  /*1010*/  LOP3.LUT R0, R6, 0xfffffe00, RZ, 0xc0, !PT ;  /* 0xfffffe0006007812 */ /* 0x000fc800078ec0ff */
[-C--:B------:R-:W-:Y:S02]  /*1020*/  IADD3 R231, R3, R0.reuse, R5 ;  /* 0x0000000003e77210 */ /* 0x080fe40007ffe005 */
[----:B------:R-:W-:Y:S02]  /*1030*/  LOP3.LUT R229, R2, R0, RZ, 0xfc, !PT ;  /* 0x0000000002e57212 */ /* 0x000fe400078efcff */
[C---:B------:R-:W-:Y:S02]  /*1040*/  IADD3 R0, R10.reuse, 0x10080, RZ ;  /* 0x000100800a007810 */ /* 0x040fe40007ffe0ff */
[----:B------:R-:W-:-:S03]  /*1050*/  IADD3 R2, R10, 0x8080, RZ ;  /* 0x000080800a027810 */ /* 0x000fc60007ffe0ff */
[----:B------:R3:W-:Y:S04]  /*1060*/  STL [R1+0x34], R0 ;  /* 0x0000340001007387 */ /* 0x0007e80000100800 */
[----:B------:R3:W-:Y:S01]  /*1070*/  STL [R1+0x38], R2 ;  /* 0x0000380201007387 */ /* 0x0007e20000100800 */
[----:B------:R-:W-:Y:S05]  /*1080*/  @!P0 BRA `(.L_x_937) ;  /* 0x0000021000008947 */ /* 0x000fea0003800000 */
[----:B------:R-:W-:Y:S01]  /*1090*/  USHF.L.U32 UR8, UR4, 0x5, URZ ;  /* 0x0000000504087899 */ /* 0x000fe2000800063f */
[----:B------:R-:W-:Y:S01]  /*10a0*/  IMAD.MOV.U32 R8, RZ, RZ, 0x80 ;  /* 0x00000080ff087424 */ /* 0x000fe200078e00ff */
[----:B------:R-:W-:Y:S01]  /*10b0*/  ULDC UR5, c[0x0][0x20c] ;  /* 0x0000830000057ab9 */ /* 0x000fe20000000800 */
[----:B------:R-:W-:Y:S01]  /*10c0*/  BSSY B0, `(.L_x_937) ;  /* 0x000001d000007945 */ /* 0x000fe20003800000 */
[----:B------:R-:W-:Y:S02]  /*10d0*/  UMOV UR6, 0x5 ;  /* 0x0000000500067882 */ /* 0x000fe40000000000 */
[----:B------:R-:W-:Y:S01]  /*10e0*/  USHF.L.U32 UR7, UR8, 0x1, URZ ;  /* 0x0000000108077899 */ /* 0x000fe2000800063f */
[----:B------:R-:W-:Y:S01]  /*10f0*/  IADD3 R8, -R30, c[0x0][0x168], -R8 ;  /* 0x00005a001e087a10 */ /* 0x000fe20007ffe908 */
[----:B------:R-:W-:-:S03]  /*1100*/  USHF.L.U64.HI UR5, UR4, UR6, UR5 ;  /* 0x0000000604057299 */ /* 0x000fc60008010205 */
[C---:B------:R-:W-:Y:S01]  /*1110*/  ISETP.LT.OR P1, PT, R8.reuse, 0x1, P5 ;  /* 0x000000010800780c */ /* 0x040fe20002f21670 */
[----:B------:R-:W-:Y:S01]  /*1120*/  USHF.L.U64.HI UR5, UR8, 0x1, UR5 ;  /* 0x0000000108057899 */ /* 0x000fe20008010205 */
[----:B---3--:R-:W-:Y:S01]  /*1130*/  IMAD.U32 R2, RZ, RZ, UR7 ;  /* 0x00000007ff027e24 */ /* 0x008fe2000f8e00ff */
[----:B------:R-:W-:-:S04]  /*1140*/  ISETP.LT.OR P3, PT, R8, 0x21, P5 ;  /* 0x000000210800780c */ /* 0x000fc80002f61670 */
        /* <DEDUP_REMOVED lines=9> */
[----:B------:R-:W-:-:S03]  /*11e0*/  ISETP.LT.OR P1, PT, R8, 0x61, P5 ;  /* 0x000000610800780c */ /* 0x000fc60002f21670 */
[----:B------:R2:W-:Y:S01]  /*11f0*/  LDGSTS.E.BYPASS.LTC128B.128 [R10+0x15080], [R6.64], !P3 ;  /* 0x15080000060a7fae */ /* 0x0005e2000d901d58 */
[----:B-1----:R-:W-:-:S04]  /*1200*/  IADD3 R2, P0, R6, UR21, RZ ;  /* 0x0000001506027c10 */ /* 0x002fc8000ff1e0ff */
[----:B------:R-:W-:Y:S02]  /*1210*/  IADD3.X R3, R7, UR20, RZ, P0, !PT ;  /* 0x0000001407037c10 */ /* 0x000fe400087fe4ff */
[----:B------:R-:W-:-:S03]  /*1220*/  IADD3 R8, P0, R2, UR21, RZ ;  /* 0x0000001502087c10 */ /* 0x000fc6000ff1e0ff */
[----:B------:R2:W-:Y:S01]  /*1230*/  LDGSTS.E.BYPASS.LTC128B.128 [R10+0x16080], [R2.64], !P2 ;  /* 0x16080000020a7fae */ /* 0x0005e2000d101d58 */
[----:B------:R-:W-:-:S05]  /*1240*/  IADD3.X R9, R3, UR20, RZ, P0, !PT ;  /* 0x0000001403097c10 */ /* 0x000fca00087fe4ff */
[----:B------:R2:W-:Y:S01]  /*1250*/  LDGSTS.E.BYPASS.LTC128B.128 [R10+0x17080], [R8.64], !P1 ;  /* 0x17080000080a7fae */ /* 0x0005e2000c901d58 */
[----:B------:R-:W-:Y:S05]  /*1260*/  @P4 BRA `(.L_x_938) ;  /* 0x0000002000004947 */ /* 0x000fea0003800000 */
[----:B------:R-:W-:-:S05]  /*1270*/  SHF.L.U32 R0, R16, 0x4, RZ ;  /* 0x0000000410007819 */ /* 0x000fca00000006ff */
[----:B------:R1:W-:Y:S02]  /*1280*/  LDGSTS.E.BYPASS.LTC128B.128 [R0+0x18680], [R12.64+0x200] ;  /* 0x186802000c007fae */ /* 0x0003e4000b901d58 */
.L_x_938:
[----:B------:R-:W-:Y:S05]  /*1290*/  BSYNC B0 ;  /* 0x0000000000007941 */ /* 0x000fea0003800000 */
.L_x_937:
[----:B------:R-:W-:Y:S01]  /*12a0*/  UISETP.GE.AND UP0, UPT, UR13, 0x1, UPT ;  /* 0x000000010d00788c */ /* 0x000fe2000bf06270 */
[----:B------:R-:W0:Y:S01]  /*12b0*/  LDGDEPBAR ;  /* 0x00000000000079af */ /* 0x000e220000000000 */
[----:B------:R-:W-:Y:S01]  /*12c0*/  CS2R R190, SRZ ;  /* 0x0000000000be7805 */ /* 0x000fe2000001ff00 */
[----:B------:R-:W-:Y:S01]  /*12d0*/  CS2R R188, SRZ ;  /* 0x0000000000bc7805 */ /* 0x000fe2000001ff00 */
[----:B------:R-:W-:Y:S01]  /*12e0*/  CS2R R194, SRZ ;  /* 0x0000000000c27805 */ /* 0x000fe2000001ff00 */
[----:B------:R-:W-:Y:S01]  /*12f0*/  CS2R R192, SRZ ;  /* 0x0000000000c07805 */ /* 0x000fe2000001ff00 */
[----:B------:R-:W-:Y:S01]  /*1300*/  PLOP3.LUT P0, PT, PT, PT, UP0, 0x80, 0x0 ;  /* 0x000000000000781c */ /* 0x000fe20003f0f008 */
        /* <DEDUP_REMOVED lines=29> */
[C---:B------:R-:W-:Y:S01]  /*14e0*/  LOP3.LUT P3, RZ, R4.reuse, 0x2, RZ, 0xc0, !PT ;  /* 0x0000000204ff7812 */ /* 0x040fe2000786c0ff */
[----:B--2---:R-:W-:Y:S01]  /*14f0*/  IMAD.SHL.U32 R3, R27, 0x40, RZ ;  /* 0x000000401b037824 */ /* 0x004fe200078e00ff */
[----:B------:R-:W-:Y:S01]  /*1500*/  LOP3.LUT P0, RZ, R4, 0x4, RZ, 0xc0, !PT ;  /* 0x0000000404ff7812 */ /* 0x000fe2000780c0ff */
[----:B---3--:R-:W-:Y:S01]  /*1510*/  IMAD.SHL.U32 R10, R11, 0x10, RZ ;  /* 0x000000100b0a7824 */ /* 0x008fe200078e00ff */
[----:B------:R-:W-:Y:S01]  /*1520*/  LOP3.LUT R4, R26, 0xffffffe0, RZ, 0xc0, !PT ;  /* 0xffffffe01a047812 */ /* 0x000fe200078ec0ff */
[----:B------:R-:W-:Y:S01]  /*1530*/  IMAD.SHL.U32 R2, R30, 0x8, RZ ;  /* 0x000000081e027824 */ /* 0x000fe200078e00ff */
[----:B-1----:R-:W-:Y:S01]  /*1540*/  LEA.HI R0, R24, R16, RZ, 0x2 ;  /* 0x0000001018007211 */ /* 0x002fe200078f10ff */
[----:B------:R-:W-:Y:S01]  /*1550*/  IMAD.MOV.U32 R230, RZ, RZ, 0x20 ;  /* 0x00000020ffe67424 */ /* 0x000fe200078e00ff */
[----:B------:R-:W-:Y:S01]  /*1560*/  LOP3.LUT R9, R3, 0x1c0, RZ, 0xc0, !PT ;  /* 0x000001c003097812 */ /* 0x000fe200078ec0ff */
[----:B------:R-:W-:Y:S01]  /*1570*/  IMAD.IADD R11, R16, 0x1, -R4 ;  /* 0x00000001100b7824 */ /* 0x000fe200078e0a04 */
[----:B------:R-:W-:Y:S01]  /*1580*/  LOP3.LUT R4, R0, 0x3ffffffc, RZ, 0xc0, !PT ;  /* 0x3ffffffc00047812 */ /* 0x000fe200078ec0ff */
[----:B------:R-:W-:Y:S01]  /*1590*/  IMAD.MOV.U32 R239, RZ, RZ, 0x40 ;  /* 0x00000040ffef7424 */ /* 0x000fe200078e00ff */
[----:B------:R-:W-:Y:S01]  /*15a0*/  LEA.HI R6, R225, R225, RZ, 0x1 ;  /* 0x000000e1e1067211 */ /* 0x000fe200078f08ff */
[----:B------:R-:W-:Y:S01]  /*15b0*/  IMAD R12, R29, c[0x0][0x238], RZ ;  /* 0x00008e001d0c7a24 */ /* 0x000fe200078e02ff */
[----:B------:R-:W-:Y:S01]  /*15c0*/  LOP3.LUT R2, R2, 0x8, RZ, 0xc0, !PT ;  /* 0x0000000802027812 */ /* 0x000fe200078ec0ff */
[----:B------:R-:W-:Y:S01]  /*15d0*/  IMAD.IADD R8, R16, 0x1, -R4 ;  /* 0x0000000110087824 */ /* 0x000fe200078e0a04 */
[----:B------:R-:W-:Y:S01]  /*15e0*/  SHF.R.U32.HI R224, RZ, 0x3, R9 ;  /* 0x00000003ffe07819 */ /* 0x000fe20000011609 */
[----:B------:R-:W-:Y:S01]  /*15f0*/  IMAD R12, R28, c[0x0][0x23c], R12 ;  /* 0x00008f001c0c7a24 */ /* 0x000fe200078e020c */
[----:B------:R-:W-:Y:S01]  /*1600*/  LOP3.LUT R4, R9, 0x30, R10, 0xf8, !PT ;  /* 0x0000003009047812 */ /* 0x000fe200078ef80a */
[----:B------:R-:W-:Y:S01]  /*1610*/  IMAD R8, R8, 0x2, R5 ;  /* 0x0000000208087824 */ /* 0x000fe200078e0205 */
[----:B------:R-:W-:Y:S01]  /*1620*/  LOP3.LUT R3, R6, 0xfffffffe, RZ, 0xc0, !PT ;  /* 0xfffffffe06037812 */ /* 0x000fe200078ec0ff */
[----:B------:R-:W-:Y:S01]  /*1630*/  ULDC.64 UR4, c[0x0][0x240] ;  /* 0x0000900000047ab9 */ /* 0x000fe20000000a00 */
[C---:B------:R-:W-:Y:S01]  /*1640*/  LOP3.LUT R9, R224.reuse, R2, R9, 0x1e, !PT ;  /* 0x00000002e0097212 */ /* 0x040fe200078e1e09 */
[----:B------:R-:W-:Y:S01]  /*1650*/  UIMAD UR4, UR22, UR4, URZ ;  /* 0x00000004160472a4 */ /* 0x000fe2000f8e023f */
[----:B------:R-:W-:Y:S01]  /*1660*/  LOP3.LUT R224, R224, R4, R2, 0x1e, !PT ;  /* 0x00000004e0e07212 */ /* 0x000fe200078e1e02 */
[----:B------:R-:W-:Y:S01]  /*1670*/  IMAD.IADD R3, R225, 0x1, -R3 ;  /* 0x00000001e1037824 */ /* 0x000fe200078e0a03 */
[--C-:B------:R-:W-:Y:S01]  /*1680*/  SHF.R.S32.HI R4, RZ, 0x2, R0.reuse ;  /* 0x00000002ff047819 */ /* 0x100fe20000011400 */
[----:B------:R-:W-:Y:S01]  /*1690*/  UIMAD UR4, UR23, UR5, UR4 ;  /* 0x00000005170472a4 */ /* 0x000fe2000f8e0204 */
[----:B------:R-:W-:Y:S01]  /*16a0*/  SHF.R.S32.HI R0, RZ, 0x1f, R0 ;  /* 0x0000001fff007819 */ /* 0x000fe20000011400 */
[----:B------:R-:W-:Y:S01]  /*16b0*/  IMAD R236, R3, -0x8, R236 ;  /* 0xfffffff803ec7824 */ /* 0x000fe200078e02ec */
[----:B------:R-:W-:Y:S01]  /*16c0*/  SHF.R.S32.HI R3, RZ, 0x1f, R11 ;  /* 0x0000001fff037819 */ /* 0x000fe2000001140b */
[----:B------:R-:W-:Y:S01]  /*16d0*/  IMAD R225, R19, 0x2, R225 ;  /* 0x0000000213e17824 */ /* 0x000fe200078e02e1 */
[----:B------:R-:W-:Y:S01]  /*16e0*/  LEA.HI R0, R0, R4, RZ, 0x3 ;  /* 0x0000000400007211 */ /* 0x000fe200078f18ff */
[----:B------:R-:W-:Y:S01]  /*16f0*/  UIADD3 UR7, UR13, 0x7f, URZ ;  /* 0x0000007f0d077890 */ /* 0x000fe2000fffe03f */
[----:B------:R-:W-:Y:S01]  /*1700*/  R2P PR, R27, 0x6 ;  /* 0x000000061b007804 */ /* 0x000fe20000000000 */
[----:B------:R-:W-:Y:S01]  /*1710*/  IMAD.U32 R225, R225, 0x200, R9 ;  /* 0x00000200e1e17824 */ /* 0x000fe200078e0009 */
[----:B------:R-:W-:Y:S01]  /*1720*/  LOP3.LUT R2, R0, 0xfffffff8, RZ, 0xc0, !PT ;  /* 0xfffffff800027812 */ /* 0x000fe200078ec0ff */
[----:B------:R-:W-:Y:S01]  /*1730*/  USHF.R.S32.HI UR6, URZ, 0x1f, UR7 ;  /* 0x0000001f3f067899 */ /* 0x000fe20008011407 */
[----:B------:R-:W-:Y:S01]  /*1740*/  LEA.HI R0, R3, R11, RZ, 0x2 ;  /* 0x0000000b03007211 */ /* 0x000fe200078f10ff */
[----:B------:R-:W-:Y:S01]  /*1750*/  IMAD.SHL.U32 R225, R225, 0x2, RZ ;  /* 0x00000002e1e17824 */ /* 0x000fe200078e00ff */
[----:B------:R-:W-:Y:S01]  /*1760*/  SHF.R.S32.HI R17, RZ, 0x1f, R16 ;  /* 0x0000001fff117819 */ /* 0x000fe20000011410 */
[----:B------:R-:W-:Y:S01]  /*1770*/  IMAD.IADD R4, R4, 0x1, -R2 ;  /* 0x0000000104047824 */ /* 0x000fe200078e0a02 */
[C---:B------:R-:W-:Y:S01]  /*1780*/  LEA.HI.SX32 R5, R0.reuse, R10, 0x1e ;  /* 0x0000000a00057211 */ /* 0x040fe200078ff2ff */
[----:B------:R-:W-:Y:S01]  /*1790*/  IMAD R224, R19, 0x200, R224 ;  /* 0x0000020013e07824 */ /* 0x000fe200078e02e0 */
[----:B------:R-:W-:Y:S01]  /*17a0*/  LOP3.LUT R0, R0, 0xfffffffc, RZ, 0xc0, !PT ;  /* 0xfffffffc00007812 */ /* 0x000fe200078ec0ff */
[----:B------:R-:W-:Y:S01]  /*17b0*/  IMAD.WIDE.U32 R6, R28, c[0x0][0x238], R16 ;  /* 0x00008e001c067a25 */ /* 0x000fe200078e0010 */
[----:B------:R-:W-:Y:S01]  /*17c0*/  SEL R227, R230, 0xffffffe0, !P1 ;  /* 0xffffffe0e6e37807 */ /* 0x000fe20004800000 */
[----:B------:R1:W-:Y:S01]  /*17d0*/  STL [R1+0x2c], R5 ;  /* 0x00002c0501007387 */ /* 0x0003e20000100800 */
[----:B------:R-:W-:Y:S01]  /*17e0*/  SEL R226, R239, 0xffffffc0, !P2 ;  /* 0xffffffc0efe27807 */ /* 0x000fe20005000000 */
[----:B------:R-:W-:Y:S01]  /*17f0*/  IMAD.MOV.U32 R2, RZ, RZ, R6 ;  /* 0x000000ffff027224 */ /* 0x000fe200078e0006 */
[----:B------:R-:W-:Y:S01]  /*1800*/  R2P PR, R4, 0x6 ;  /* 0x0000000604007804 */ /* 0x000fe20000000000 */
[----:B------:R-:W-:Y:S01]  /*1810*/  IMAD.IADD R3, R7, 0x1, R12 ;  /* 0x0000000107037824 */ /* 0x000fe200078e020c */
[C---:B------:R-:W-:Y:S01]  /*1820*/  SEL R196, R239.reuse, 0xffffffc0, !P0 ;  /* 0xffffffc0efc47807 */ /* 0x040fe20004000000 */
[----:B------:R-:W-:Y:S01]  /*1830*/  IMAD.U32 R6, RZ, RZ, UR23 ;  /* 0x00000017ff067e24 */ /* 0x000fe2000f8e00ff */
[----:B------:R-:W-:Y:S01]  /*1840*/  ULEA.HI UR6, UR6, UR7, URZ, 0x7 ;  /* 0x0000000706067291 */ /* 0x000fe2000f8f383f */
[----:B------:R-:W-:Y:S01]  /*1850*/  SEL R239, R239, 0xffffffc0, !P2 ;  /* 0xffffffc0efef7807 */ /* 0x000fe20005000000 */
[C---:B------:R-:W-:Y:S01]  /*1860*/  IMAD.IADD R226, R225.reuse, 0x1, R226 ;  /* 0x00000001e1e27824 */ /* 0x040fe200078e02e2 */
[----:B------:R-:W-:Y:S01]  /*1870*/  CS2R R190, SRZ ;  /* 0x0000000000be7805 */ /* 0x000fe2000001ff00 */
[----:B------:R-:W-:Y:S01]  /*1880*/  IMAD.WIDE.U32 R12, R6, c[0x0][0x240], R2 ;  /* 0x00009000060c7a25 */ /* 0x000fe200078e0002 */
[----:B------:R-:W-:Y:S01]  /*1890*/  CS2R R188, SRZ ;  /* 0x0000000000bc7805 */ /* 0x000fe2000001ff00 */
[----:B------:R-:W-:Y:S01]  /*18a0*/  CS2R R194, SRZ ;  /* 0x0000000000c27805 */ /* 0x000fe2000001ff00 */
[----:B------:R-:W-:Y:S01]  /*18b0*/  CS2R R192, SRZ ;  /* 0x0000000000c07805 */ /* 0x000fe2000001ff00 */
[----:B------:R-:W-:Y:S01]  /*18c0*/  IMAD.IADD R228, R225, 0x1, R227 ;  /* 0x00000001e1e47824 */ /* 0x000fe200078e02e3 */
[----:B------:R2:W-:Y:S01]  /*18d0*/  STL.64 [R1+0x20], R12 ;  /* 0x0000200c01007387 */ /* 0x0005e20000100a00 */
        /* <DEDUP_REMOVED lines=8> */
[----:B-1----:R-:W-:Y:S01]  /*1960*/  IMAD.IADD R5, R11, 0x1, -R0 ;  /* 0x000000010b057824 */ /* 0x002fe200078e0a00 */
[----:B------:R-:W-:Y:S01]  /*1970*/  CS2R R170, SRZ ;  /* 0x0000000000aa7805 */ /* 0x000fe2000001ff00 */
[----:B------:R-:W-:Y:S01]  /*1980*/  IMAD.SHL.U32 R0, R4, 0x40, RZ ;  /* 0x0000004004007824 */ /* 0x000fe200078e00ff */
[----:B------:R-:W-:Y:S01]  /*1990*/  CS2R R168, SRZ ;  /* 0x0000000000a87805 */ /* 0x000fe2000001ff00 */
[----:B------:R-:W-:Y:S01]  /*19a0*/  IMAD R236, R5, -0x2, R236 ;  /* 0xfffffffe05ec7824 */ /* 0x000fe200078e02ec */
[----:B------:R-:W-:Y:S01]  /*19b0*/  CS2R R166, SRZ ;  /* 0x0000000000a67805 */ /* 0x000fe2000001ff00 */
[----:B------:R-:W-:Y:S01]  /*19c0*/  CS2R R164, SRZ ;  /* 0x0000000000a47805 */ /* 0x000fe2000001ff00 */
[----:B------:R-:W-:Y:S01]  /*19d0*/  LOP3.LUT R0, R0, 0x1c0, RZ, 0xc0, !PT ;  /* 0x000001c000007812 */ /* 0x000fe200078ec0ff */
[----:B------:R-:W-:Y:S01]  /*19e0*/  CS2R R158, SRZ ;  /* 0x00000000009e7805 */ /* 0x000fe2000001ff00 */
[----:B------:R-:W-:Y:S01]  /*19f0*/  CS2R R156, SRZ ;  /* 0x00000000009c7805 */ /* 0x000fe2000001ff00 */
[----:B------:R-:W-:Y:S01]  /*1a00*/  CS2R R162, SRZ ;  /* 0x0000000000a27805 */ /* 0x000fe2000001ff00 */
[----:B------:R-:W-:Y:S01]  /*1a10*/  SHF.R.U32.HI R4, RZ, 0x3, R0 ;  /* 0x00000003ff047819 */ /* 0x000fe20000011600 */
[----:B------:R-:W-:Y:S01]  /*1a20*/  CS2R R160, SRZ ;  /* 0x0000000000a07805 */ /* 0x000fe2000001ff00 */
[----:B------:R-:W-:Y:S01]  /*1a30*/  CS2R R154, SRZ ;  /* 0x00000000009a7805 */ /* 0x000fe2000001ff00 */
[----:B------:R-:W-:Y:S01]  /*1a40*/  CS2R R152, SRZ ;  /* 0x0000000000987805 */ /* 0x000fe2000001ff00 */
[----:B------:R-:W-:Y:S01]  /*1a50*/  LOP3.LUT R0, R4, R0, R18, 0x1e, !PT ;  /* 0x0000000004007212 */ /* 0x000fe200078e1e12 */
[----:B------:R-:W-:Y:S01]  /*1a60*/  CS2R R150, SRZ ;  /* 0x0000000000967805 */ /* 0x000fe2000001ff00 */
[----:B------:R-:W-:Y:S01]  /*1a70*/  CS2R R148, SRZ ;  /* 0x0000000000947805 */ /* 0x000fe2000001ff00 */
[----:B------:R-:W-:Y:S01]  /*1a80*/  CS2R R142, SRZ ;  /* 0x00000000008e7805 */ /* 0x000fe2000001ff00 */
[----:B------:R-:W-:Y:S01]  /*1a90*/  CS2R R140, SRZ ;  /* 0x00000000008c7805 */ /* 0x000fe2000001ff00 */
[----:B------:R-:W-:Y:S01]  /*1aa0*/  IMAD.IADD R0, R8, 0x1, R0 ;  /* 0x0000000108007824 */ /* 0x000fe200078e0200 */
[----:B------:R-:W-:Y:S01]  /*1ab0*/  CS2R R146, SRZ ;  /* 0x0000000000927805 */ /* 0x000fe2000001ff00 */
[----:B------:R-:W-:Y:S01]  /*1ac0*/  CS2R R144, SRZ ;  /* 0x0000000000907805 */ /* 0x000fe2000001ff00 */
[----:B------:R-:W-:Y:S01]  /*1ad0*/  CS2R R138, SRZ ;  /* 0x00000000008a7805 */ /* 0x000fe2000001ff00 */
[----:B------:R-:W-:Y:S01]  /*1ae0*/  CS2R R136, SRZ ;  /* 0x0000000000887805 */ /* 0x000fe2000001ff00 */
[----:B------:R-:W-:Y:S01]  /*1af0*/  LEA R237, R0, 0x18880, 0x1 ;  /* 0x0001888000ed7811 */ /* 0x000fe200078e08ff */
[----:B------:R-:W-:Y:S01]  /*1b00*/  CS2R R134, SRZ ;  /* 0x0000000000867805 */ /* 0x000fe2000001ff00 */
[----:B------:R-:W-:Y:S01]  /*1b10*/  IADD3 R0, R13, UR4, RZ ;  /* 0x000000040d007c10 */ /* 0x000fe2000fffe0ff */
[----:B------:R-:W-:Y:S01]  /*1b20*/  CS2R R132, SRZ ;  /* 0x0000000000847805 */ /* 0x000fe2000001ff00 */
[C---:B------:R-:W-:Y:S01]  /*1b30*/  IADD3 R238, R237.reuse, 0x20, RZ ;  /* 0x00000020edee7810 */ /* 0x040fe20007ffe0ff */
[C---:B------:R-:W-:Y:S01]  /*1b40*/  IMAD.IADD R240, R237.reuse, 0x1, R239 ;  /* 0x00000001edf07824 */ /* 0x040fe200078e02ef */
[----:B------:R-:W-:Y:S01]  /*1b50*/  @P1 IADD3 R238, R237, -0x20, RZ ;  /* 0xffffffe0edee1810 */ /* 0x000fe20007ffe0ff */
[----:B------:R2:W-:Y:S01]  /*1b60*/  STL [R1], R0 ;  /* 0x0000000001007387 */ /* 0x0005e20000100800 */
[----:B------:R-:W-:Y:S01]  /*1b70*/  SEL R230, R230, 0xffffffe0, !P3 ;  /* 0xffffffe0e6e67807 */ /* 0x000fe20005800000 */
[----:B------:R-:W-:Y:S01]  /*1b80*/  IMAD.SHL.U32 R224, R224, 0x2, RZ ;  /* 0x00000002e0e07824 */ /* 0x000fe200078e00ff */
[----:B------:R-:W-:Y:S01]  /*1b90*/  ULDC UR11, c[0x0][0x188] ;  /* 0x00006200000b7ab9 */ /* 0x000fe20000000800 */
[----:B------:R-:W-:Y:S01]  /*1ba0*/  IMAD.IADD R227, R227, 0x1, R226 ;  /* 0x00000001e3e37824 */ /* 0x000fe200078e02e2 */
[----:B------:R-:W-:Y:S01]  /*1bb0*/  ULDC UR10, c[0x0][0x278] ;  /* 0x00009e00000a7ab9 */ /* 0x000fe20000000800 */
[----:B------:R-:W-:Y:S01]  /*1bc0*/  IMAD.IADD R239, R239, 0x1, R238 ;  /* 0x00000001efef7824 */ /* 0x000fe200078e02ee */
[----:B------:R-:W-:-:S02]  /*1bd0*/  ULDC UR9, c[0x0][0x290] ;  /* 0x0000a40000097ab9 */ /* 0x000fc40000000800 */
[----:B------:R-:W-:Y:S02]  /*1be0*/  ULDC UR8, c[0x0][0x218] ;  /* 0x0000860000087ab9 */ /* 0x000fe40000000800 */
[----:B------:R-:W-:Y:S02]  /*1bf0*/  UMOV UR29, URZ ;  /* 0x0000003f001d7c82 */ /* 0x000fe40008000000 */
[----:B------:R-:W-:Y:S02]  /*1c00*/  UMOV UR28, 0x1 ;  /* 0x00000001001c7882 */ /* 0x000fe40000000000 */
[----:B------:R-:W-:Y:S02]  /*1c10*/  UMOV UR27, URZ ;  /* 0x0000003f001b7c82 */ /* 0x000fe40008000000 */
[----:B------:R-:W-:Y:S02]  /*1c20*/  UMOV UR5, URZ ;  /* 0x0000003f00057c82 */ /* 0x000fe40008000000 */
[----:B------:R-:W-:-:S02]  /*1c30*/  UIMAD UR11, UR23, UR11, URZ ;  /* 0x0000000b170b72a4 */ /* 0x000fc4000f8e023f */
[----:B------:R-:W-:Y:S02]  /*1c40*/  UIMAD UR10, UR23, UR10, URZ ;  /* 0x0000000a170a72a4 */ /* 0x000fe4000f8e023f */
[----:B------:R-:W-:Y:S02]  /*1c50*/  UIMAD UR9, UR23, UR9, URZ ;  /* 0x00000009170972a4 */ /* 0x000fe4000f8e023f */
[----:B------:R-:W-:Y:S02]  /*1c60*/  UIMAD UR8, UR23, UR8, URZ ;  /* 0x00000008170872a4 */ /* 0x000fe4000f8e023f */
[----:B------:R-:W-:Y:S02]  /*1c70*/  USHF.R.S32.HI UR26, URZ, 0x7, UR6 ;  /* 0x000000073f1a7899 */ /* 0x000fe40008011406 */
[----:B--2---:R-:W-:Y:S02]  /*1c80*/  ULDC UR12, c[0x0][0x168] ;  /* 0x00005a00000c7ab9 */ /* 0x004fe40000000800 */
.L_x_942:
[----:B------:R-:W-:Y:S04]  /*1c90*/  DEPBAR.LE SB0, 0x1 ;  /* 0x000080400000791a */ /* 0x000fe80000000000 */
[----:B------:R-:W-:Y:S01]  /*1ca0*/  BAR.SYNC.DEFER_BLOCKING 0x0 ;  /* 0x0000000000007b1d */ /* 0x000fe20000010000 */
[----:B------:R-:W-:Y:S01]  /*1cb0*/  USHF.L.U32 UR4, UR5, 0xd, URZ ;  /* 0x0000000d05047899 */ /* 0x000fe2000800063f */
[----:B------:R-:W-:Y:S01]  /*1cc0*/  IMAD.U32 R3, RZ, RZ, UR5 ;  /* 0x00000005ff037e24 */ /* 0x000fe2000f8e00ff */
[----:B------:R-:W-:Y:S04]  /*1cd0*/  UIADD3 UR30, UR29, 0x1, URZ ;  /* 0x000000011d1e7890 */ /* 0x000fe8000fffe03f */
[----:B------:R-:W-:Y:S01]  /*1ce0*/  IADD3 R0, R231, UR4, RZ ;  /* 0x00000004e7007c10 */ /* 0x000fe2000fffe0ff */
[----:B------:R-:W-:Y:S04]  /*1cf0*/  UISETP.GE.AND UP0, UPT, UR30, UR26, UPT ;  /* 0x0000001a1e00728c */ /* 0x000fe8000bf06270 */
[----:B------:R-:W-:Y:S02]  /*1d00*/  IMAD.SHL.U32 R0, R0, 0x2, RZ ;  /* 0x0000000200007824 */ /* 0x000fe400078e00ff */
[----:B------:R-:W-:Y:S02]  /*1d10*/  PLOP3.LUT P1, PT, PT, PT, UP0, 0x80, 0x0 ;  /* 0x000000000000781c */ /* 0x000fe40003f2f008 */
        /* <DEDUP_REMOVED lines=8> */
[----:B------:R-:W3:Y:S05]  /*1da0*/  LDSM.16.M88.4 R68, [R225+0x3080] ;  /* 0x00308000e144783b */ /* 0x000eea0000000200 */
[----:B------:R-:W-:Y:S05]  /*1db0*/  LDSM.16.M88.4 R76, [R228+0x80] ;  /* 0x00008000e44c783b */ /* 0x000fea0000000200 */
[----:B------:R-:W3:Y:S05]  /*1dc0*/  LDSM.16.M88.4 R72, [R208+0x8080] ;  /* 0x00808000d048783b */ /* 0x000eea0000000200 */
[----:B------:R-:W4:Y:S01]  /*1dd0*/  LDSM.16.M88.4 R80, [R208+0xa080] ;  /* 0x00a08000d050783b */ /* 0x000f220000000200 */
[-C--:B-1----:R-:W-:Y:S04]  /*1de0*/  HMMA.16816.F32.BF16 R4, R64, R16.reuse, RZ ;  /* 0x000000104004723c */ /* 0x082fe800000418ff */
[----:B------:R-:W1:Y:S05]  /*1df0*/  LDSM.16.M88.4 R84, [R228+0x1080] ;  /* 0x00108000e454783b */ /* 0x000e6a0000000200 */
[----:B------:R-:W5:Y:S01]  /*1e00*/  LDL R120, [R1+0x2c] ;  /* 0x00002c0001787983 */ /* 0x000f620000100800 */
        /* <DEDUP_REMOVED lines=11> */
[----:B------:R-:W-:Y:S05]  /*1ec0*/  LDSM.16.M88.4 R112, [R227+0x80] ;  /* 0x00008000e370783b */ /* 0x000fea0000000200 */
[-C--:B------:R-:W-:Y:S08]  /*1ed0*/  HMMA.16816.F32.BF16 R28, R60, R34.reuse, RZ ;  /* 0x000000223c1c723c */ /* 0x080ff000000418ff */
[C---:B------:R-:W-:Y:S08]  /*1ee0*/  HMMA.16816.F32.BF16 R32, R64.reuse, R34, RZ ;  /* 0x000000224020723c */ /* 0x040ff000000418ff */
[-C--:B----4-:R-:W-:Y:S08]  /*1ef0*/  HMMA.16816.F32.BF16 R36, R64, R48.reuse, RZ ;  /* 0x000000304024723c */ /* 0x090ff000000418ff */
[C---:B------:R-:W-:Y:S08]  /*1f00*/  HMMA.16816.F32.BF16 R40, R60.reuse, R48, RZ ;  /* 0x000000303c28723c */ /* 0x040ff000000418ff */
[-C--:B------:R-:W-:Y:S08]  /*1f10*/  HMMA.16816.F32.BF16 R44, R60, R50.reuse, RZ ;  /* 0x000000323c2c723c */ /* 0x080ff000000418ff */
[C---:B------:R-:W-:Y:S08]  /*1f20*/  HMMA.16816.F32.BF16 R48, R64.reuse, R50, RZ ;  /* 0x000000324030723c */ /* 0x040ff000000418ff */
[-C--:B------:R-:W-:Y:S08]  /*1f30*/  HMMA.16816.F32.BF16 R52, R64, R68.reuse, RZ ;  /* 0x000000444034723c */ /* 0x080ff000000418ff */
        /* <DEDUP_REMOVED lines=24> */
[----:B------:R-:W1:Y:S07]  /*20c0*/  LDSM.16.M88.4 R72, [R227+0x2080] ;  /* 0x00208000e348783b */ /* 0x000e6e0000000200 */
[-C--:B------:R-:W-:Y:S08]  /*20d0*/  HMMA.16816.F32.BF16 R4, R92, R96.reuse, R4 ;  /* 0x000000605c04723c */ /* 0x080ff00000041804 */
[C---:B------:R-:W-:Y:S08]  /*20e0*/  HMMA.16816.F32.BF16 R8, R100.reuse, R96, R8 ;  /* 0x000000606408723c */ /* 0x040ff00000041808 */
[-C--:B------:R-:W-:Y:S08]  /*20f0*/  HMMA.16816.F32.BF16 R12, R100, R98.reuse, R12 ;  /* 0x00000062640c723c */ /* 0x080ff0000004180c */
[C---:B------:R-:W-:Y:S08]  /*2100*/  HMMA.16816.F32.BF16 R16, R92.reuse, R98, R16 ;  /* 0x000000625c10723c */ /* 0x040ff00000041810 */
[-C--:B---3--:R-:W-:Y:S08]  /*2110*/  HMMA.16816.F32.BF16 R20, R92, R76.reuse, R20 ;  /* 0x0000004c5c14723c */ /* 0x088ff00000041814 */
[C---:B------:R-:W-:Y:S08]  /*2120*/  HMMA.16816.F32.BF16 R24, R100.reuse, R76, R24 ;  /* 0x0000004c6418723c */ /* 0x040ff00000041818 */
[-C--:B------:R-:W-:Y:S04]  /*2130*/  HMMA.16816.F32.BF16 R28, R100, R78.reuse, R28 ;  /* 0x0000004e641c723c */ /* 0x080fe8000004181c */
[----:B-----5:R-:W-:Y:S04]  /*2140*/  LEA R3, R3, R120, 0x7 ;  /* 0x0000007803037211 */ /* 0x020fe800078e38ff */
[C---:B------:R-:W-:Y:S01]  /*2150*/  HMMA.16816.F32.BF16 R32, R92.reuse, R78, R32 ;  /* 0x0000004e5c20723c */ /* 0x040fe20000041820 */
[----:B------:R-:W3:Y:S03]  /*2160*/  LDSM.16.M88.4 R76, [R227+0x3080] ;  /* 0x00308000e34c783b */ /* 0x000ee60000000200 */
[----:B------:R-:W-:Y:S04]  /*2170*/  IMAD.SHL.U32 R235, R3, 0x4, RZ ;  /* 0x0000000403eb7824 */ /* 0x000fe800078e00ff */
[-C--:B------:R-:W-:Y:S01]  /*2180*/  HMMA.16816.F32.BF16 R36, R92, R104.reuse, R36 ;  /* 0x000000685c24723c */ /* 0x080fe20000041824 */
[----:B------:R1:W1:Y:S05]  /*2190*/  LDS R3, [R235+0x18080] ;  /* 0x01808000eb037984 */ /* 0x00026a0000000800 */
[----:B------:R1:W1:Y:S02]  /*21a0*/  LDS R232, [R235+0x180a0] ;  /* 0x0180a000ebe87984 */ /* 0x0002640000000800 */
[C---:B------:R-:W-:Y:S03]  /*21b0*/  HMMA.16816.F32.BF16 R40, R100.reuse, R104, R40 ;  /* 0x000000686428723c */ /* 0x040fe60000041828 */
[----:B------:R1:W1:Y:S05]  /*21c0*/  LDS R233, [R235+0x18180] ;  /* 0x01818000ebe97984 */ /* 0x00026a0000000800 */
[-C--:B------:R-:W-:Y:S01]  /*21d0*/  HMMA.16816.F32.BF16 R44, R100, R106.reuse, R44 ;  /* 0x0000006a642c723c */ /* 0x080fe2000004182c */
[----:B------:R1:W1:Y:S01]  /*21e0*/  LDS R234, [R235+0x181a0] ;  /* 0x0181a000ebea7984 */ /* 0x0002620000000800 */
[----:B------:R-:W-:Y:S04]  /*21f0*/  DEPBAR.LE SB0, 0x1 ;  /* 0x000080400000791a */ /* 0x000fe80000000000 */
[----:B------:R-:W-:Y:S02]  /*2200*/  BAR.SYNC.DEFER_BLOCKING 0x0 ;  /* 0x0000000000007b1d */ /* 0x000fe40000010000 */
        /* <DEDUP_REMOVED lines=25> */
[-C--:B------:R-:W-:Y:S08]  /*23a0*/  HMMA.16816.F32.BF16 R36, R84, R72.reuse, R36 ;  /* 0x000000485424723c */ /* 0x080ff00000041824 */
        /* <DEDUP_REMOVED lines=8> */
[----:B-12-4-:R-:W-:Y:S01]  /*2430*/  IMAD.U32 R78, RZ, RZ, UR29 ;  /* 0x0000001dff4e7e24 */ /* 0x016fe2000f8e00ff */
[----:B------:R-:W2:Y:S01]  /*2440*/  LDL.64 R94, [R1+0x18] ;  /* 0x00001800015e7983 */ /* 0x000ea20000100a00 */
[----:B------:R-:W-:Y:S02]  /*2450*/  USHF.R.S32.HI UR4, URZ, 0x1f, UR30 ;  /* 0x0000001f3f047899 */ /* 0x000fe4000801141e */
[----:B------:R-:W-:Y:S01]  /*2460*/  ULDC.64 UR6, c[0x0][0x178] ;  /* 0x00005e0000067ab9 */ /* 0x000fe20000000a00 */
[----:B------:R-:W3:Y:S01]  /*2470*/  LDL.64 R92, [R1+0x8] ;  /* 0x00000800015c7983 */ /* 0x000ee20000100a00 */
[----:B------:R-:W-:Y:S01]  /*2480*/  @!P4 LEA R78, R78, 0x80, 0x7 ;  /* 0x000000804e4ec811 */ /* 0x000fe200078e38ff */
[----:B------:R-:W-:Y:S02]  /*2490*/  UIMAD.WIDE.U32 UR32, UR30, UR6, URZ ;  /* 0x000000061e2072a5 */ /* 0x000fe4000f8e003f */
[----:B------:R-:W4:Y:S01]  /*24a0*/  LDL.64 R88, [R1+0x10] ;  /* 0x0000100001587983 */ /* 0x000f220000100a00 */
[----:B------:R-:W-:Y:S03]  /*24b0*/  UIMAD UR4, UR4, UR6, URZ ;  /* 0x00000006040472a4 */ /* 0x000fe6000f8e023f */
[----:B------:R-:W-:Y:S01]  /*24c0*/  IMAD.U32 R74, RZ, RZ, UR32 ;  /* 0x00000020ff4a7e24 */ /* 0x000fe2000f8e00ff */
[----:B------:R-:W5:Y:S01]  /*24d0*/  LDL R91, [R1+0x30] ;  /* 0x00003000015b7983 */ /* 0x000f620000100800 */
[----:B------:R-:W-:Y:S02]  /*24e0*/  UIMAD UR4, UR30, UR7, UR4 ;  /* 0x000000071e0472a4 */ /* 0x000fe4000f8e0204 */
[----:B------:R-:W-:Y:S01]  /*24f0*/  UIMAD UR30, UR30, -0x80, UR12 ;  /* 0xffffff801e1e78a4 */ /* 0x000fe2000f8e020c */
[----:B------:R-:W5:Y:S01]  /*2500*/  LDL R90, [R1+0x38] ;  /* 0x00003800015a7983 */ /* 0x000f620000100800 */
[----:B------:R-:W-:Y:S03]  /*2510*/  UIADD3 UR4, UR33, UR4, URZ ;  /* 0x0000000421047290 */ /* 0x000fe6000fffe03f */
[----:B------:R-:W1:Y:S01]  /*2520*/  S2R R75, SR_CTAID.Y ;  /* 0x00000000004b7919 */ /* 0x000e620000002600 */
[----:B--2---:R-:W-:Y:S01]  /*2530*/  IMAD.MOV.U32 R68, RZ, RZ, R94 ;  /* 0x000000ffff447224 */ /* 0x004fe200078e005e */
[----:B-1----:R-:W-:Y:S01]  /*2540*/  SHF.R.S32.HI R72, RZ, 0x1f, R75 ;  /* 0x0000001fff487819 */ /* 0x002fe2000001144b */
[----:B------:R-:W-:Y:S02]  /*2550*/  IMAD.MOV.U32 R69, RZ, RZ, R95 ;  /* 0x000000ffff457224 */ /* 0x000fe400078e005f */
[----:B---3--:R-:W-:Y:S02]  /*2560*/  IMAD R70, R92, c[0x0][0x178], RZ ;  /* 0x00005e005c467a24 */ /* 0x008fe400078e02ff */
[----:B------:R-:W-:Y:S02]  /*2570*/  IMAD R71, R72, c[0x0][0x180], RZ ;  /* 0x0000600048477a24 */ /* 0x000fe400078e02ff */
[C---:B------:R-:W-:Y:S04]  /*2580*/  IMAD.WIDE.U32 R68, R75.reuse, c[0x0][0x180], R68 ;  /* 0x000060004b447a25 */ /* 0x040fe800078e0044 */
[----:B------:R-:W-:Y:S01]  /*2590*/  IMAD R71, R75, c[0x0][0x184], R71 ;  /* 0x000061004b477a24 */ /* 0x000fe200078e0247 */
[----:B------:R-:W-:Y:S01]  /*25a0*/  IADD3 R70, P3, P2, R70, UR11, R68 ;  /* 0x0000000b46467c10 */ /* 0x000fe2000fa7e044 */
[----:B----4-:R-:W-:Y:S02]  /*25b0*/  @!P4 IMAD.MOV.U32 R68, RZ, RZ, R88 ;  /* 0x000000ffff44c224 */ /* 0x010fe400078e0058 */
[----:B------:R-:W-:Y:S02]  /*25c0*/  IMAD.IADD R73, R69, 0x1, R71 ;  /* 0x0000000145497824 */ /* 0x000fe400078e0247 */
[----:B------:R-:W-:Y:S02]  /*25d0*/  @!P4 IMAD.MOV.U32 R69, RZ, RZ, R89 ;  /* 0x000000ffff45c224 */ /* 0x000fe400078e0059 */
[----:B------:R-:W-:Y:S01]  /*25e0*/  @!P4 IMAD R71, R72, c[0x0][0x270], RZ ;  /* 0x00009c004847ca24 */ /* 0x000fe200078e02ff */
[----:B------:R-:W-:Y:S01]  /*25f0*/  LEA R72, P1, R70, c[0x0][0x160], 0x1 ;  /* 0x0000580046487a11 */ /* 0x000fe200078208ff */
[----:B------:R-:W-:Y:S01]  /*2600*/  @!P4 IMAD.WIDE.U32 R68, R75, c[0x0][0x270], R68 ;  /* 0x00009c004b44ca25 */ /* 0x000fe200078e0044 */
[----:B-----5:R-:W-:Y:S02]  /*2610*/  IADD3.X R73, R91, UR14, R73, P3, P2 ;  /* 0x0000000e5b497c10 */ /* 0x020fe40009fe4449 */
[----:B------:R-:W-:Y:S01]  /*2620*/  LEA R72, P2, R74, R72, 0x8 ;  /* 0x000000484a487211 */ /* 0x000fe200078440ff */
[----:B------:R-:W-:Y:S01]  /*2630*/  @!P4 IMAD R71, R75, c[0x0][0x274], R71 ;  /* 0x00009d004b47ca24 */ /* 0x000fe200078e0247 */
[----:B------:R-:W-:Y:S02]  /*2640*/  IADD3 R75, -R92, UR30, RZ ;  /* 0x0000001e5c4b7c10 */ /* 0x000fe4000fffe1ff */
[----:B------:R-:W-:Y:S01]  /*2650*/  LEA.HI.X R74, R70, c[0x0][0x164], R73, 0x1, P1 ;  /* 0x00005900464a7a11 */ /* 0x000fe200008f0c49 */
[----:B------:R-:W-:Y:S01]  /*2660*/  IMAD.U32 R73, RZ, RZ, UR32 ;  /* 0x00000020ff497e24 */ /* 0x000fe2000f8e00ff */
[----:B------:R-:W-:Y:S01]  /*2670*/  ISETP.LT.OR P3, PT, R75, 0x1, P6 ;  /* 0x000000014b00780c */ /* 0x000fe20003761670 */
[----:B------:R-:W-:Y:S01]  /*2680*/  IMAD.U32 R70, RZ, RZ, UR4 ;  /* 0x00000004ff467e24 */ /* 0x000fe2000f8e00ff */
[----:B------:R-:W-:Y:S04]  /*2690*/  @!P4 IADD3 R68, P1, R68, UR10, RZ ;  /* 0x0000000a4444cc10 */ /* 0x000fe8000ff3e0ff */
[----:B------:R-:W-:Y:S01]  /*26a0*/  LEA.HI.X R73, R73, R74, R70, 0x8, P2 ;  /* 0x0000004a49497211 */ /* 0x000fe200010f4446 */
[----:B------:R-:W-:Y:S01]  /*26b0*/  IMAD.U32 R74, RZ, RZ, UR28 ;  /* 0x0000001cff4a7e24 */ /* 0x000fe2000f8e00ff */
[----:B------:R-:W-:Y:S02]  /*26c0*/  @!P4 IADD3.X R71, R69, UR16, R71, P1, !PT ;  /* 0x000000104547cc10 */ /* 0x000fe40008ffe447 */
[----:B------:R-:W-:Y:S01]  /*26d0*/  @!P4 LEA R76, P1, R68, c[0x0][0x258], 0x2 ;  /* 0x00009600444cca11 */ /* 0x000fe200078210ff */
[----:B------:R-:W-:Y:S01]  /*26e0*/  IMAD R74, R74, 0x4000, R90 ;  /* 0x000040004a4a7824 */ /* 0x000fe200078e025a */
[----:B------:R-:W-:Y:S02]  /*26f0*/  IADD3 R70, P2, R72, UR19, RZ ;  /* 0x0000001348467c10 */ /* 0x000fe4000ff5e0ff */
[----:B------:R-:W-:Y:S02]  /*2700*/  @!P4 LEA.HI.X R77, R68, c[0x0][0x25c], R71, 0x2, P1 ;  /* 0x00009700444dca11 */ /* 0x000fe400008f1447 */
[----:B------:R-:W-:Y:S01]  /*2710*/  @!PT LDS RZ, [RZ] ;  /* 0x00000000fffff984 */ /* 0x000fe20000000800 */
[----:B------:R-:W-:Y:S01]  /*2720*/  @!PT LDS RZ, [RZ] ;  /* 0x00000000fffff984 */ /* 0x000fe20000000800 */
[----:B------:R-:W-:Y:S01]  /*2730*/  @!PT LDS RZ, [RZ] ;  /* 0x00000000fffff984 */ /* 0x000fe20000000800 */
[----:B------:R1:W-:Y:S01]  /*2740*/  LDGSTS.E.BYPASS.LTC128B.128 [R74], [R72.64], !P3 ;  /* 0x00000000484a7fae */ /* 0x0003e2000d901d58 */
[----:B------:R-:W-:Y:S02]  /*2750*/  ISETP.LT.OR P3, PT, R75, 0x21, P6 ;  /* 0x000000214b00780c */ /* 0x000fe40003761670 */
[----:B------:R-:W-:Y:S01]  /*2760*/  IADD3.X R71, R73, UR18, RZ, P2, !PT ;  /* 0x0000001249477c10 */ /* 0x000fe200097fe4ff */
[----:B------:R-:W-:Y:S01]  /*2770*/  @!P4 IMAD.WIDE R76, R78, 0x4, R76 ;  /* 0x000000044e4cc825 */ /* 0x000fe200078e024c */
[----:B------:R-:W-:Y:S04]  /*2780*/  IADD3 R68, P1, R70, UR19, RZ ;  /* 0x0000001346447c10 */ /* 0x000fe8000ff3e0ff */
[----:B------:R-:W-:Y:S02]  /*2790*/  IADD3.X R69, R71, UR18, RZ, P1, !PT ;  /* 0x0000001247457c10 */ /* 0x000fe40008ffe4ff */
[----:B------:R-:W-:Y:S03]  /*27a0*/  ISETP.LT.OR P1, PT, R75, 0x41, P6 ;  /* 0x000000414b00780c */ /* 0x000fe60003721670 */
[----:B------:R2:W-:Y:S10]  /*27b0*/  LDGSTS.E.BYPASS.LTC128B.128 [R74+0x1000], [R70.64], !P3 ;  /* 0x01000000464a7fae */ /* 0x0005f4000d901d58 */
[----:B------:R3:W-:Y:S01]  /*27c0*/  LDGSTS.E.BYPASS.LTC128B.128 [R74+0x2000], [R68.64], !P1 ;  /* 0x02000000444a7fae */ /* 0x0007e2000c901d58 */
[----:B-1----:R-:W-:Y:S04]  /*27d0*/  IADD3 R72, P2, R68, UR19, RZ ;  /* 0x0000001344487c10 */ /* 0x002fe8000ff5e0ff */
[----:B------:R-:W-:Y:S02]  /*27e0*/  IADD3.X R73, R69, UR18, RZ, P2, !PT ;  /* 0x0000001245497c10 */ /* 0x000fe400097fe4ff */
[----:B------:R-:W-:Y:S01]  /*27f0*/  ISETP.LT.OR P2, PT, R75, 0x61, P6 ;  /* 0x000000614b00780c */ /* 0x000fe20003741670 */
[----:B------:R-:W-:Y:S04]  /*2800*/  IMAD.U32 R75, RZ, RZ, UR28 ;  /* 0x0000001cff4b7e24 */ /* 0x000fe8000f8e00ff */
[----:B------:R-:W-:Y:S04]  /*2810*/  @!P4 IMAD R75, R75, 0x80, R88 ;  /* 0x000000804b4bc824 */ /* 0x000fe800078e0258 */
[----:B--2---:R-:W-:Y:S04]  /*2820*/  @!P4 IMAD.SHL.U32 R70, R75, 0x4, RZ ;  /* 0x000000044b46c824 */ /* 0x004fe800078e00ff */
[----:B------:R3:W-:Y:S04]  /*2830*/  LDGSTS.E.BYPASS.LTC128B.128 [R74+0x3000], [R72.64], !P2 ;  /* 0x03000000484a7fae */ /* 0x0007e8000d101d58 */
[----:B------:R3:W-:Y:S02]  /*2840*/  @!P4 LDGSTS.E.BYPASS.LTC128B.128 [R70+0x18080], [R76.64] ;  /* 0x180800004c46cfae */ /* 0x0007e4000b901d58 */
.L_x_940:
[-C--:B-1234-:R-:W-:Y:S01]  /*2850*/  HMMA.16816.F32.BF16 R68, R128, R80.reuse, RZ ;  /* 0x000000508044723c */ /* 0x09efe200000418ff */
[----:B------:R-:W0:Y:S01]  /*2860*/  LDGDEPBAR ;  /* 0x00000000000079af */ /* 0x000e220000000000 */
[----:B------:R-:W-:Y:S01]  /*2870*/  USHF.L.U32 UR4, UR5, 0xd, URZ ;  /* 0x0000000d05047899 */ /* 0x000fe2000800063f */
[C---:B------:R-:W-:Y:S01]  /*2880*/  ISETP.GT.AND P3, PT, R236.reuse, RZ, PT ;  /* 0x000000ffec00720c */ /* 0x040fe20003f64270 */
[----:B------:R-:W-:Y:S01]  /*2890*/  UIADD3 UR30, UR29, 0x2, URZ ;  /* 0x000000021d1e7890 */ /* 0x000fe2000fffe03f */
[----:B------:R-:W-:Y:S02]  /*28a0*/  ISETP.GT.AND P2, PT, R236, 0x10, PT ;  /* 0x00000010ec00780c */ /* 0x000fe40003f44270 */
[----:B------:R-:W-:Y:S01]  /*28b0*/  FSEL R245, R8, -INF , P3 ;  /* 0xff80000008f57808 */ /* 0x000fe20001800000 */
[C---:B------:R-:W-:Y:S01]  /*28c0*/  HMMA.16816.F32.BF16 R72, R124.reuse, R80, RZ ;  /* 0x000000507c48723c */ /* 0x040fe200000418ff */
[----:B------:R-:W-:Y:S01]  /*28d0*/  UISETP.GE.AND UP0, UPT, UR30, UR26, UPT ;  /* 0x0000001a1e00728c */ /* 0x000fe2000bf06270 */
[----:B------:R-:W-:Y:S02]  /*28e0*/  ISETP.GT.AND P1, PT, R236, 0x1, PT ;  /* 0x00000001ec00780c */ /* 0x000fe40003f24270 */
[----:B------:R-:W-:Y:S02]  /*28f0*/  FSEL R10, R10, -INF , P3 ;  /* 0xff8000000a0a7808 */ /* 0x000fe40001800000 */
[----:B------:R-:W-:Y:S02]  /*2900*/  FSEL R244, R9, -INF , P1 ;  /* 0xff80000009f47808 */ /* 0x000fe40000800000 */
[-C--:B------:R-:W-:Y:S01]  /*2910*/  HMMA.16816.F32.BF16 R76, R124, R82.reuse, RZ ;  /* 0x000000527c4c723c */ /* 0x080fe200000418ff */
[----:B------:R-:W-:Y:S03]  /*2920*/  FSEL R243, R12, -INF , P2 ;  /* 0xff8000000cf37808 */ /* 0x000fe60001000000 */
[----:B------:R-:W-:Y:S02]  /*2930*/  FSEL R5, R5, -INF , P1 ;  /* 0xff80000005057808 */ /* 0x000fe40000800000 */
[----:B------:R-:W-:Y:S02]  /*2940*/  FSEL R4, R4, -INF , P3 ;  /* 0xff80000004047808 */ /* 0x000fe40001800000 */
[C---:B------:R-:W-:Y:S04]  /*2950*/  HMMA.16816.F32.BF16 R80, R128.reuse, R82, RZ ;  /* 0x000000528050723c */ /* 0x040fe800000418ff */
[--C-:B------:R-:W-:Y:S02]  /*2960*/  FFMA.FTZ R5, R5, c[0x0][0x29c], -R3.reuse ;  /* 0x0000a70005057a23 */ /* 0x100fe40000010803 */
[--C-:B------:R-:W-:Y:S02]  /*2970*/  FFMA.FTZ R4, R4, c[0x0][0x29c], -R3.reuse ;  /* 0x0000a70004047a23 */ /* 0x100fe40000010803 */
[-C--:B------:R-:W-:Y:S01]  /*2980*/  HMMA.16816.F32.BF16 R84, R128, R96.reuse, RZ ;  /* 0x000000608054723c */ /* 0x080fe200000418ff */
[----:B------:R-:W-:Y:S07]  /*2990*/  MUFU.EX2 R246, R5 ;  /* 0x0000000500f67308 */ /* 0x000fee0000000800 */
[C---:B------:R-:W-:Y:S03]  /*29a0*/  HMMA.16816.F32.BF16 R88, R124.reuse, R96, RZ ;  /* 0x000000607c58723c */ /* 0x040fe600000418ff */
[----:B------:R1:W2:Y:S05]  /*29b0*/  MUFU.EX2 R241, R4 ;  /* 0x0000000400f17308 */ /* 0x0002aa0000000800 */
[-C--:B------:R-:W-:Y:S08]  /*29c0*/  HMMA.16816.F32.BF16 R92, R124, R98.reuse, RZ ;  /* 0x000000627c5c723c */ /* 0x080ff000000418ff */
[C---:B------:R-:W-:Y:S08]  /*29d0*/  HMMA.16816.F32.BF16 R96, R128.reuse, R98, RZ ;  /* 0x000000628060723c */ /* 0x040ff000000418ff */
[-C--:B------:R-:W-:Y:S01]  /*29e0*/  HMMA.16816.F32.BF16 R100, R128, R112.reuse, RZ ;  /* 0x000000708064723c */ /* 0x080fe200000418ff */
[----:B-1----:R-:W-:Y:S07]  /*29f0*/  FSEL R4, R16, -INF , P2 ;  /* 0xff80000010047808 */ /* 0x002fee0001000000 */
[C---:B------:R-:W-:Y:S04]  /*2a00*/  HMMA.16816.F32.BF16 R104, R124.reuse, R112, RZ ;  /* 0x000000707c68723c */ /* 0x040fe800000418ff */
[--C-:B------:R-:W-:Y:S04]  /*2a10*/  FFMA.FTZ R4, R4, c[0x0][0x29c], -R3.reuse ;  /* 0x0000a70004047a23 */ /* 0x100fe80000010803 */
[-C--:B------:R-:W-:Y:S08]  /*2a20*/  HMMA.16816.F32.BF16 R108, R124, R114.reuse, RZ ;  /* 0x000000727c6c723c */ /* 0x080ff000000418ff */
[C---:B------:R-:W-:Y:S08]  /*2a30*/  HMMA.16816.F32.BF16 R112, R128.reuse, R114, RZ ;  /* 0x000000728070723c */ /* 0x040ff000000418ff */
[-C--:B------:R-:W-:Y:S08]  /*2a40*/  HMMA.16816.F32.BF16 R116, R128, R196.reuse, RZ ;  /* 0x000000c48074723c */ /* 0x080ff000000418ff */
[C---:B------:R-:W-:Y:S07]  /*2a50*/  HMMA.16816.F32.BF16 R120, R124.reuse, R196, RZ ;  /* 0x000000c47c78723c */ /* 0x040fee00000418ff */
[----:B------:R-:W-:Y:S01]  /*2a60*/  FSEL R197, R6, -INF , P3 ;  /* 0xff80000006c57808 */ /* 0x000fe20001800000 */
[-C--:B------:R-:W-:Y:S01]  /*2a70*/  HMMA.16816.F32.BF16 R124, R124, R198.reuse, RZ ;  /* 0x000000c67c7c723c */ /* 0x080fe200000418ff */
[----:B------:R-:W-:Y:S04]  /*2a80*/  ISETP.GT.AND P3, PT, R236, 0x20, PT ;  /* 0x00000020ec00780c */ /* 0x000fe80003f64270 */
[----:B------:R-:W-:Y:S02]  /*2a90*/  FSEL R16, R26, -INF , P3 ;  /* 0xff8000001a107808 */ /* 0x000fe40001800000 */
[----:B------:R-:W-:Y:S01]  /*2aa0*/  MOV R26, R10 ;  /* 0x0000000a001a7202 */ /* 0x000fe20000000f00 */
[----:B------:R-:W-:Y:S07]  /*2ab0*/  HMMA.16816.F32.BF16 R128, R128, R198, RZ ;  /* 0x000000c68080723c */ /* 0x000fee00000418ff */
[----:B------:R-:W-:Y:S01]  /*2ac0*/  FSEL R198, R7, -INF , P1 ;  /* 0xff80000007c67808 */ /* 0x000fe20000800000 */
[-C--:B------:R-:W-:Y:S05]  /*2ad0*/  HMMA.16816.F32.BF16 R68, R200, R204.reuse, R68 ;  /* 0x000000ccc844723c */ /* 0x080fea0000041844 */
[----:B------:R-:W-:Y:S02]  /*2ae0*/  FSEL R199, R11, -INF , P1 ;  /* 0xff8000000bc77808 */ /* 0x000fe40000800000 */
[----:B------:R-:W-:Y:S01]  /*2af0*/  LDSM.16.M88.4 R8, [R226+0x4080] ;  /* 0x00408000e208783b */ /* 0x000fe20000000200 */
[C---:B------:R-:W-:Y:S01]  /*2b00*/  HMMA.16816.F32.BF16 R72, R208.reuse, R204, R72 ;  /* 0x000000ccd048723c */ /* 0x040fe20000041848 */
[----:B------:R1:W3:Y:S03]  /*2b10*/  MUFU.EX2 R205, R4 ;  /* 0x0000000400cd7308 */ /* 0x0002e60000000800 */
[----:B------:R-:W-:Y:S04]  /*2b20*/  ISETP.GT.AND P1, PT, R236, 0x11, PT ;  /* 0x00000011ec00780c */ /* 0x000fe80003f24270 */
[-C--:B------:R-:W-:Y:S04]  /*2b30*/  HMMA.16816.F32.BF16 R76, R208, R206.reuse, R76 ;  /* 0x000000ced04c723c */ /* 0x080fe8000004184c */
[----:B------:R-:W-:Y:S02]  /*2b40*/  FSEL R242, R13, -INF , P1 ;  /* 0xff8000000df27808 */ /* 0x000fe40000800000 */
[----:B------:R-:W-:Y:S02]  /*2b50*/  FSEL R196, R19, -INF , P1 ;  /* 0xff80000013c47808 */ /* 0x000fe40000800000 */
[C---:B------:R-:W-:Y:S07]  /*2b60*/  HMMA.16816.F32.BF16 R80, R200.reuse, R206, R80 ;  /* 0x000000cec850723c */ /* 0x040fee0000041850 */
[----:B------:R-:W-:Y:S01]  /*2b70*/  FSEL R207, R14, -INF , P2 ;  /* 0xff8000000ecf7808 */ /* 0x000fe20001000000 */
[-C--:B------:R-:W-:Y:S04]  /*2b80*/  HMMA.16816.F32.BF16 R84, R200, R212.reuse, R84 ;  /* 0x000000d4c854723c */ /* 0x080fe80000041854 */
[----:B-1----:R-:W-:Y:S02]  /*2b90*/  FSEL R4, R17, -INF , P1 ;  /* 0xff80000011047808 */ /* 0x002fe40000800000 */
[----:B------:R-:W-:Y:S02]  /*2ba0*/  FSEL R206, R15, -INF , P1 ;  /* 0xff8000000fce7808 */ /* 0x000fe40000800000 */
[C---:B------:R-:W-:Y:S01]  /*2bb0*/  HMMA.16816.F32.BF16 R88, R208.reuse, R212, R88 ;  /* 0x000000d4d058723c */ /* 0x040fe20000041858 */
[----:B------:R-:W-:Y:S03]  /*2bc0*/  LDSM.16.M88.4 R12, [R2+0x12080] ;  /* 0x01208000020c783b */ /* 0x000fe60000000200 */
[--C-:B------:R-:W-:Y:S01]  /*2bd0*/  FFMA.FTZ R4, R4, c[0x0][0x29c], -R3.reuse ;  /* 0x0000a70004047a23 */ /* 0x100fe20000010803 */
[----:B------:R-:W-:Y:S02]  /*2be0*/  ISETP.GT.AND P1, PT, R236, 0x30, PT ;  /* 0x00000030ec00780c */ /* 0x000fe40003f24270 */
[----:B------:R-:W-:Y:S01]  /*2bf0*/  FSEL R213, R24, -INF , P3 ;  /* 0xff80000018d57808 */ /* 0x000fe20001800000 */
[-C--:B------:R-:W-:Y:S01]  /*2c00*/  HMMA.16816.F32.BF16 R92, R208, R214.reuse, R92 ;  /* 0x000000d6d05c723c */ /* 0x080fe2000004185c */
[----:B------:R1:W4:Y:S03]  /*2c10*/  MUFU.EX2 R204, R4 ;  /* 0x0000000400cc7308 */ /* 0x0003260000000800 */
[----:B------:R-:W-:Y:S02]  /*2c20*/  FSEL R34, R34, -INF , P1 ;  /* 0xff80000022227808 */ /* 0x000fe40000800000 */
[----:B------:R-:W-:Y:S02]  /*2c30*/  FSEL R212, R28, -INF , P1 ;  /* 0xff8000001cd47808 */ /* 0x000fe40000800000 */
[C---:B------:R-:W-:Y:S04]  /*2c40*/  HMMA.16816.F32.BF16 R96, R200.reuse, R214, R96 ;  /* 0x000000d6c860723c */ /* 0x040fe80000041860 */
[----:B------:R-:W-:Y:S04]  /*2c50*/  FSEL R252, R30, -INF , P1 ;  /* 0xff8000001efc7808 */ /* 0x000fe80000800000 */
[-C--:B------:R-:W-:Y:S08]  /*2c60*/  HMMA.16816.F32.BF16 R100, R200, R216.reuse, R100 ;  /* 0x000000d8c864723c */ /* 0x080ff00000041864 */
[C---:B------:R-:W-:Y:S04]  /*2c70*/  HMMA.16816.F32.BF16 R104, R208.reuse, R216, R104 ;  /* 0x000000d8d068723c */ /* 0x040fe80000041868 */
[----:B-1----:R-:W-:Y:S02]  /*2c80*/  FSEL R4, R20, -INF , P3 ;  /* 0xff80000014047808 */ /* 0x002fe40001800000 */
[----:B------:R-:W-:Y:S02]  /*2c90*/  FSEL R20, R18, -INF , P2 ;  /* 0xff80000012147808 */ /* 0x000fe40001000000 */
[-C--:B------:R-:W-:Y:S03]  /*2ca0*/  HMMA.16816.F32.BF16 R108, R208, R218.reuse, R108 ;  /* 0x000000dad06c723c */ /* 0x080fe6000004186c */
[----:B------:R-:W-:Y:S01]  /*2cb0*/  ISETP.GT.AND P2, PT, R236, 0x21, PT ;  /* 0x00000021ec00780c */ /* 0x000fe20003f44270 */
[--C-:B------:R-:W-:Y:S03]  /*2cc0*/  FFMA.FTZ R4, R4, c[0x0][0x29c], -R3.reuse ;  /* 0x0000a70004047a23 */ /* 0x100fe60000010803 */
[----:B------:R-:W-:Y:S01]  /*2cd0*/  FSEL R24, R23, -INF , P2 ;  /* 0xff80000017187808 */ /* 0x000fe20001000000 */
[C---:B------:R-:W-:Y:S01]  /*2ce0*/  HMMA.16816.F32.BF16 R112, R200.reuse, R218, R112 ;  /* 0x000000dac870723c */ /* 0x040fe20000041870 */
[----:B------:R1:W-:Y:S03]  /*2cf0*/  MUFU.EX2 R17, R4 ;  /* 0x0000000400117308 */ /* 0x0003e60000000800 */
[----:B------:R-:W-:Y:S04]  /*2d00*/  FSEL R18, R27, -INF , P2 ;  /* 0xff8000001b127808 */ /* 0x000fe80001000000 */
[-C--:B------:R-:W-:Y:S04]  /*2d10*/  HMMA.16816.F32.BF16 R116, R200, R220.reuse, R116 ;  /* 0x000000dcc874723c */ /* 0x080fe80000041874 */
[----:B------:R-:W-:Y:S04]  /*2d20*/  MOV R218, R18 ;  /* 0x0000001200da7202 */ /* 0x000fe80000000f00 */
[C---:B------:R-:W-:Y:S07]  /*2d30*/  HMMA.16816.F32.BF16 R120, R208.reuse, R220, R120 ;  /* 0x000000dcd078723c */ /* 0x040fee0000041878 */
[----:B------:R-:W-:Y:S01]  /*2d40*/  MOV R221, R16 ;  /* 0x0000001000dd7202 */ /* 0x000fe20000000f00 */
[-C--:B------:R-:W-:Y:S04]  /*2d50*/  HMMA.16816.F32.BF16 R124, R208, R222.reuse, R124 ;  /* 0x000000ded07c723c */ /* 0x080fe8000004187c */
[----:B-1----:R-:W-:Y:S02]  /*2d60*/  FSEL R4, R21, -INF , P2 ;  /* 0xff80000015047808 */ /* 0x002fe40001000000 */
[----:B--2---:R-:W-:Y:S02]  /*2d70*/  MOV R23, R241 ;  /* 0x000000f100177202 */ /* 0x004fe40000000f00 */
[----:B------:R-:W-:Y:S04]  /*2d80*/  HMMA.16816.F32.BF16 R128, R200, R222, R128 ;  /* 0x000000dec880723c */ /* 0x000fe80000041880 */
[--C-:B------:R-:W-:Y:S01]  /*2d90*/  FFMA.FTZ R4, R4, c[0x0][0x29c], -R3.reuse ;  /* 0x0000a70004047a23 */ /* 0x100fe20000010803 */
[----:B------:R-:W-:Y:S02]  /*2da0*/  FSEL R241, R25, -INF , P2 ;  /* 0xff80000019f17808 */ /* 0x000fe40001000000 */
[----:B------:R-:W-:Y:S01]  /*2db0*/  ISETP.GT.AND P2, PT, R236, 0x40, PT ;  /* 0x00000040ec00780c */ /* 0x000fe20003f44270 */
[----:B------:R1:W2:Y:S01]  /*2dc0*/  MUFU.EX2 R21, R4 ;  /* 0x0000000400157308 */ /* 0x0002a20000000800 */
[----:B------:R-:W-:Y:S03]  /*2dd0*/  MOV R210, R23 ;  /* 0x0000001700d27202 */ /* 0x000fe60000000f00 */
[----:B------:R-:W-:Y:S02]  /*2de0*/  FSEL R38, R38, -INF , P2 ;  /* 0xff80000026267808 */ /* 0x000fe40001000000 */
[----:B------:R-:W-:Y:S02]  /*2df0*/  FSEL R40, R40, -INF , P2 ;  /* 0xff80000028287808 */ /* 0x000fe40001000000 */
[----:B------:R-:W-:Y:S02]  /*2e00*/  FSEL R247, R42, -INF , P2 ;  /* 0xff8000002af77808 */ /* 0x000fe40001000000 */
[----:B------:R-:W-:Y:S02]  /*2e10*/  MOV R223, R206 ;  /* 0x000000ce00df7202 */ /* 0x000fe40000000f00 */
[----:B------:R-:W-:Y:S02]  /*2e20*/  MOV R222, R207 ;  /* 0x000000cf00de7202 */ /* 0x000fe40000000f00 */
[----:B---3--:R-:W-:Y:S02]  /*2e30*/  MOV R211, R205 ;  /* 0x000000cd00d37202 */ /* 0x008fe40000000f00 */
[----:B----4-:R-:W-:Y:S02]  /*2e40*/  MOV R220, R204 ;  /* 0x000000cc00dc7202 */ /* 0x010fe40000000f00 */
[----:B-1----:R-:W-:Y:S02]  /*2e50*/  FSEL R4, R32, -INF , P1 ;  /* 0xff80000020047808 */ /* 0x002fe40000800000 */
[----:B------:R-:W-:Y:S02]  /*2e60*/  FSEL R32, R22, -INF , P3 ;  /* 0xff80000016207808 */ /* 0x000fe40001800000 */
[----:B------:R-:W-:Y:S01]  /*2e70*/  ISETP.GT.AND P3, PT, R236, 0x31, PT ;  /* 0x00000031ec00780c */ /* 0x000fe20003f64270 */
[--C-:B------:R-:W-:Y:S01]  /*2e80*/  FFMA.FTZ R4, R4, c[0x0][0x29c], -R3.reuse ;  /* 0x0000a70004047a23 */ /* 0x100fe20000010803 */
[----:B------:R-:W-:Y:S02]  /*2e90*/  ISETP.GT.AND P1, PT, R236, 0x41, PT ;  /* 0x00000041ec00780c */ /* 0x000fe40003f24270 */
[----:B------:R-:W-:Y:S01]  /*2ea0*/  FSEL R251, R31, -INF , P3 ;  /* 0xff8000001ffb7808 */ /* 0x000fe20001800000 */
[----:B------:R1:W3:Y:S01]  /*2eb0*/  MUFU.EX2 R19, R4 ;  /* 0x0000000400137308 */ /* 0x0002e20000000800 */
[----:B------:R-:W-:Y:S02]  /*2ec0*/  FSEL R35, R35, -INF , P3 ;  /* 0xff80000023237808 */ /* 0x000fe40001800000 */
[----:B------:R-:W-:Y:S02]  /*2ed0*/  MOV R22, R246 ;  /* 0x000000f600167202 */ /* 0x000fe40000000f00 */
[----:B------:R-:W-:Y:S02]  /*2ee0*/  FSEL R42, R43, -INF , P1 ;  /* 0xff8000002b2a7808 */ /* 0x000fe40000800000 */
[----:B------:R-:W-:Y:S02]  /*2ef0*/  MOV R209, R22 ;  /* 0x0000001600d17202 */ /* 0x000fe40000000f00 */
[----:B--2---:R-:W-:Y:S01]  /*2f00*/  MOV R219, R21 ;  /* 0x0000001500db7202 */ /* 0x004fe20000000f00 */
[----:B------:R-:W-:Y:S01]  /*2f10*/  FFMA.FTZ R42, R42, c[0x0][0x29c], -R234 ;  /* 0x0000a7002a2a7a23 */ /* 0x000fe200000108ea */
[----:B------:R-:W-:Y:S02]  /*2f20*/  FSEL R41, R41, -INF , P1 ;  /* 0xff80000029297808 */ /* 0x000fe40000800000 */
[----:B------:R-:W-:Y:S03]  /*2f30*/  FSEL R39, R39, -INF , P1 ;  /* 0xff80000027277808 */ /* 0x000fe60000800000 */
[----:B------:R-:W-:Y:S01]  /*2f40*/  MUFU.EX2 R42, R42 ;  /* 0x0000002a002a7308 */ /* 0x000fe20000000800 */
[----:B-1----:R-:W-:Y:S02]  /*2f50*/  FSEL R4, R33, -INF , P3 ;  /* 0xff80000021047808 */ /* 0x002fe40001800000 */
[----:B---3--:R-:W-:Y:S03]  /*2f60*/  MOV R43, R19 ;  /* 0x00000013002b7202 */ /* 0x008fe60000000f00 */
[--C-:B------:R-:W-:Y:S04]  /*2f70*/  FFMA.FTZ R4, R4, c[0x0][0x29c], -R3.reuse ;  /* 0x0000a70004047a23 */ /* 0x100fe80000010803 */
[----:B------:R1:W-:Y:S02]  /*2f80*/  MUFU.EX2 R250, R4 ;  /* 0x0000000400fa7308 */ /* 0x0003e40000000800 */
[----:B-1----:R-:W-:Y:S02]  /*2f90*/  FSEL R4, R36, -INF , P2 ;  /* 0xff80000024047808 */ /* 0x002fe40001000000 */
[----:B------:R-:W-:Y:S02]  /*2fa0*/  FSEL R36, R29, -INF , P3 ;  /* 0xff8000001d247808 */ /* 0x000fe40001800000 */
[----:B------:R-:W-:Y:S01]  /*2fb0*/  ISETP.GT.AND P3, PT, R236, 0x50, PT ;  /* 0x00000050ec00780c */ /* 0x000fe20003f64270 */
[--C-:B------:R-:W-:Y:S01]  /*2fc0*/  FFMA.FTZ R4, R4, c[0x0][0x29c], -R3.reuse ;  /* 0x0000a70004047a23 */ /* 0x100fe20000010803 */
[----:B------:R-:W-:Y:S02]  /*2fd0*/  ISETP.GT.AND P2, PT, R236, 0x51, PT ;  /* 0x00000051ec00780c */ /* 0x000fe40003f44270 */
[----:B------:R-:W-:Y:S01]  /*2fe0*/  FSEL R50, R50, -INF , P3 ;  /* 0xff80000032327808 */ /* 0x000fe20001800000 */
[----:B------:R1:W-:Y:S01]  /*2ff0*/  MUFU.EX2 R249, R4 ;  /* 0x0000000400f97308 */ /* 0x0003e20000000800 */
[----:B------:R-:W-:Y:S02]  /*3000*/  FSEL R215, R46, -INF , P3 ;  /* 0xff8000002ed77808 */ /* 0x000fe40001800000 */
[----:B------:R-:W-:Y:S02]  /*3010*/  FSEL R44, R44, -INF , P3 ;  /* 0xff8000002c2c7808 */ /* 0x000fe40001800000 */
[----:B------:R-:W-:Y:S02]  /*3020*/  FSEL R49, R49, -INF , P2 ;  /* 0xff80000031317808 */ /* 0x000fe40001000000 */
[----:B------:R-:W-:Y:S02]  /*3030*/  FSEL R51, R51, -INF , P2 ;  /* 0xff80000033337808 */ /* 0x000fe40001000000 */
[----:B------:R-:W-:Y:S01]  /*3040*/  FSEL R45, R45, -INF , P2 ;  /* 0xff8000002d2d7808 */ /* 0x000fe20001000000 */
[--C-:B------:R-:W-:Y:S01]  /*3050*/  FFMA.FTZ R49, R49, c[0x0][0x29c], -R3.reuse ;  /* 0x0000a70031317a23 */ /* 0x100fe20000010803 */
[----:B------:R-:W-:Y:S02]  /*3060*/  MOV R46, R17 ;  /* 0x00000011002e7202 */ /* 0x000fe40000000f00 */
[----:B------:R-:W-:Y:S01]  /*3070*/  LDSM.16.M88.4 R16, [R226+0x5080] ;  /* 0x00508000e210783b */ /* 0x000fe20000000200 */
[----:B------:R-:W-:Y:S01]  /*3080*/  MUFU.EX2 R217, R49 ;  /* 0x0000003100d97308 */ /* 0x000fe20000000800 */
        /* <DEDUP_REMOVED lines=8> */
[----:B------:R-:W-:Y:S01]  /*3110*/  FSEL R30, R56, -INF , P1 ;  /* 0xff800000381e7808 */ /* 0x000fe20000800000 */
[----:B------:R-:W-:Y:S01]  /*3120*/  FFMA.FTZ R66, R66, c[0x0][0x29c], -R232 ;  /* 0x0000a70042427a23 */ /* 0x000fe200000108e8 */
[----:B------:R-:W-:Y:S02]  /*3130*/  FSEL R33, R58, -INF , P1 ;  /* 0xff8000003a217808 */ /* 0x000fe40000800000 */
[----:B------:R-:W-:Y:S02]  /*3140*/  FSEL R52, R52, -INF , P1 ;  /* 0xff80000034347808 */ /* 0x000fe40000800000 */
[----:B------:R-:W-:Y:S02]  /*3150*/  ISETP.GT.AND P1, PT, R236, 0x71, PT ;  /* 0x00000071ec00780c */ /* 0x000fe40003f24270 */
[----:B------:R-:W-:Y:S01]  /*3160*/  FSEL R62, R62, -INF , P2 ;  /* 0xff8000003e3e7808 */ /* 0x000fe20001000000 */
[----:B------:R-:W-:Y:S01]  /*3170*/  FFMA.FTZ R52, R52, c[0x0][0x29c], -R3 ;  /* 0x0000a70034347a23 */ /* 0x000fe20000010803 */
[----:B------:R-:W-:Y:S02]  /*3180*/  FSEL R65, R65, -INF , P1 ;  /* 0xff80000041417808 */ /* 0x000fe40000800000 */
[----:B------:R-:W-:Y:S01]  /*3190*/  FSEL R67, R67, -INF , P1 ;  /* 0xff80000043437808 */ /* 0x000fe20000800000 */
[----:B------:R-:W-:Y:S01]  /*31a0*/  MUFU.EX2 R216, R52 ;  /* 0x0000003400d87308 */ /* 0x000fe20000000800 */
[----:B------:R-:W-:Y:S01]  /*31b0*/  FFMA.FTZ R62, R62, c[0x0][0x29c], -R234 ;  /* 0x0000a7003e3e7a23 */ /* 0x000fe200000108ea */
[----:B------:R-:W-:Y:S02]  /*31c0*/  FSEL R60, R60, -INF , P2 ;  /* 0xff8000003c3c7808 */ /* 0x000fe40001000000 */
[----:B------:R-:W-:Y:S02]  /*31d0*/  FSEL R61, R61, -INF , P1 ;  /* 0xff8000003d3d7808 */ /* 0x000fe40000800000 */
[----:B------:R-:W-:Y:S01]  /*31e0*/  FSEL R63, R63, -INF , P1 ;  /* 0xff8000003f3f7808 */ /* 0x000fe20000800000 */
[----:B------:R-:W-:Y:S01]  /*31f0*/  FFMA.FTZ R60, R60, c[0x0][0x29c], -R233 ;  /* 0x0000a7003c3c7a23 */ /* 0x000fe200000108e9 */
[----:B-1----:R-:W-:Y:S02]  /*3200*/  FSEL R4, R48, -INF , P3 ;  /* 0xff80000030047808 */ /* 0x002fe40001800000 */
[----:B------:R-:W-:Y:S02]  /*3210*/  ISETP.GT.AND P3, PT, R236, 0x61, PT ;  /* 0x00000061ec00780c */ /* 0x000fe40003f64270 */
[----:B------:R-:W-:Y:S01]  /*3220*/  PLOP3.LUT P1, PT, PT, PT, UP0, 0x80, 0x0 ;  /* 0x000000000000781c */ /* 0x000fe20003f2f008 */
[--C-:B------:R-:W-:Y:S01]  /*3230*/  FFMA.FTZ R4, R4, c[0x0][0x29c], -R3.reuse ;  /* 0x0000a70004047a23 */ /* 0x100fe20000010803 */
[----:B------:R-:W-:Y:S01]  /*3240*/  FSEL R53, R53, -INF , P3 ;  /* 0xff80000035357808 */ /* 0x000fe20001800000 */
[----:B------:R-:W-:Y:S01]  /*3250*/  MUFU.EX2 R60, R60 ;  /* 0x0000003c003c7308 */ /* 0x000fe20000000800 */
[----:B------:R-:W-:Y:S02]  /*3260*/  FSEL R55, R55, -INF , P3 ;  /* 0xff80000037377808 */ /* 0x000fe40001800000 */
[----:B------:R-:W-:Y:S02]  /*3270*/  FSEL R57, R57, -INF , P3 ;  /* 0xff80000039397808 */ /* 0x000fe40001800000 */
[----:B------:R-:W-:Y:S01]  /*3280*/  FSEL R59, R59, -INF , P3 ;  /* 0xff8000003b3b7808 */ /* 0x000fe20001800000 */
[----:B------:R-:W-:Y:S04]  /*3290*/  FFMA.FTZ R55, R55, c[0x0][0x29c], -R232 ;  /* 0x0000a70037377a23 */ /* 0x000fe800000108e8 */
[----:B------:R1:W-:Y:S01]  /*32a0*/  MUFU.EX2 R246, R4 ;  /* 0x0000000400f67308 */ /* 0x0003e20000000800 */
[----:B------:R-:W-:Y:S01]  /*32b0*/  FFMA.FTZ R59, R59, c[0x0][0x29c], -R234 ;  /* 0x0000a7003b3b7a23 */ /* 0x000fe200000108ea */
[----:B-1----:R1:W2:Y:S02]  /*32c0*/  LDSM.16.M88.4 R4, [R2+0x10080] ;  /* 0x010080000204783b */ /* 0x0022a40000000200 */
[--C-:B-1----:R-:W-:Y:S06]  /*32d0*/  FFMA.FTZ R2, R53, c[0x0][0x29c], -R3.reuse ;  /* 0x0000a70035027a23 */ /* 0x102fec0000010803 */
[----:B------:R1:W-:Y:S01]  /*32e0*/  MUFU.EX2 R49, R2 ;  /* 0x0000000200317308 */ /* 0x0003e20000000800 */
[-C--:B--2---:R-:W-:Y:S08]  /*32f0*/  HMMA.16816.F32.BF16 R68, R4, R8.reuse, R68 ;  /* 0x000000080444723c */ /* 0x084ff00000041844 */
[C---:B------:R-:W-:Y:S04]  /*3300*/  HMMA.16816.F32.BF16 R72, R12.reuse, R8, R72 ;  /* 0x000000080c48723c */ /* 0x040fe80000041848 */
[----:B-1----:R-:W-:Y:S04]  /*3310*/  FSEL R2, R64, -INF , P2 ;  /* 0xff80000040027808 */ /* 0x002fe80001000000 */
[-C--:B------:R-:W-:Y:S04]  /*3320*/  HMMA.16816.F32.BF16 R76, R12, R10.reuse, R76 ;  /* 0x0000000a0c4c723c */ /* 0x080fe8000004184c */
[--C-:B------:R-:W-:Y:S02]  /*3330*/  FFMA.FTZ R2, R2, c[0x0][0x29c], -R3.reuse ;  /* 0x0000a70002027a23 */ /* 0x100fe40000010803 */
[----:B------:R-:W-:Y:S02]  /*3340*/  FFMA.FTZ R3, R65, c[0x0][0x29c], -R3 ;  /* 0x0000a70041037a23 */ /* 0x000fe40000010803 */
[C---:B------:R-:W-:Y:S01]  /*3350*/  HMMA.16816.F32.BF16 R80, R4.reuse, R10, R80 ;  /* 0x0000000a0450723c */ /* 0x040fe20000041850 */
[----:B------:R1:W-:Y:S01]  /*3360*/  MUFU.EX2 R214, R2 ;  /* 0x0000000200d67308 */ /* 0x0003e20000000800 */
[----:B------:R-:W-:Y:S06]  /*3370*/  LDSM.16.M88.4 R8, [R226+0x7080] ;  /* 0x00708000e208783b */ /* 0x000fec0000000200 */
[-C--:B------:R-:W-:Y:S03]  /*3380*/  HMMA.16816.F32.BF16 R84, R4, R16.reuse, R84 ;  /* 0x000000100454723c */ /* 0x080fe60000041854 */
[----:B------:R2:W3:Y:S05]  /*3390*/  MUFU.EX2 R208, R3 ;  /* 0x0000000300d07308 */ /* 0x0004ea0000000800 */
[C---:B------:R-:W-:Y:S08]  /*33a0*/  HMMA.16816.F32.BF16 R88, R12.reuse, R16, R88 ;  /* 0x000000100c58723c */ /* 0x040ff00000041858 */
[-C--:B------:R-:W-:Y:S04]  /*33b0*/  HMMA.16816.F32.BF16 R92, R12, R18.reuse, R92 ;  /* 0x000000120c5c723c */ /* 0x080fe8000004185c */
[--C-:B-1----:R-:W-:Y:S02]  /*33c0*/  FFMA.FTZ R2, R198, c[0x0][0x29c], -R232.reuse ;  /* 0x0000a700c6027a23 */ /* 0x102fe400000108e8 */
[----:B------:R-:W-:Y:S02]  /*33d0*/  MUFU.EX2 R198, R55 ;  /* 0x0000003700c67308 */ /* 0x000fe40000000800 */
[C---:B------:R-:W-:Y:S04]  /*33e0*/  HMMA.16816.F32.BF16 R96, R4.reuse, R18, R96 ;  /* 0x000000120460723c */ /* 0x040fe80000041860 */
[--C-:B--2---:R-:W-:Y:S01]  /*33f0*/  FFMA.FTZ R3, R196, c[0x0][0x29c], -R232.reuse ;  /* 0x0000a700c4037a23 */ /* 0x104fe200000108e8 */
[----:B------:R-:W-:Y:S03]  /*3400*/  MOV R196, 0x40 ;  /* 0x0000004000c47802 */ /* 0x000fe60000000f00 */
[----:B------:R1:W-:Y:S01]  /*3410*/  MUFU.EX2 R48, R2 ;  /* 0x0000000200307308 */ /* 0x0003e20000000800 */
[----:B------:R-:W-:Y:S09]  /*3420*/  SEL R196, R196, 0xffffffc0, !P0 ;  /* 0xffffffc0c4c47807 */ /* 0x000ff20004000000 */
[----:B------:R2:W-:Y:S01]  /*3430*/  MUFU.EX2 R206, R3 ;  /* 0x0000000300ce7308 */ /* 0x0005e20000000800 */
[--C-:B-1----:R-:W-:Y:S09]  /*3440*/  FFMA.FTZ R2, R197, c[0x0][0x29c], -R232.reuse ;  /* 0x0000a700c5027a23 */ /* 0x102ff200000108e8 */
[----:B------:R-:W-:Y:S01]  /*3450*/  MUFU.EX2 R197, R66 ;  /* 0x0000004200c57308 */ /* 0x000fe20000000800 */
[--C-:B--2---:R-:W-:Y:S01]  /*3460*/  FFMA.FTZ R3, R35, c[0x0][0x29c], -R232.reuse ;  /* 0x0000a70023037a23 */ /* 0x104fe200000108e8 */
[----:B------:R-:W-:Y:S08]  /*3470*/  MOV R35, R199 ;  /* 0x000000c700237202 */ /* 0x000ff00000000f00 */
[----:B------:R1:W2:Y:S10]  /*3480*/  MUFU.EX2 R47, R2 ;  /* 0x00000002002f7308 */ /* 0x0002b40000000800 */
[----:B------:R4:W-:Y:S01]  /*3490*/  MUFU.EX2 R203, R3 ;  /* 0x0000000300cb7308 */ /* 0x0009e20000000800 */
[--C-:B-1----:R-:W-:Y:S02]  /*34a0*/  FFMA.FTZ R2, R20, c[0x0][0x29c], -R232.reuse ;  /* 0x0000a70014027a23 */ /* 0x102fe400000108e8 */
[----:B------:R-:W1:Y:S07]  /*34b0*/  LDSM.16.M88.4 R20, [R226+0x6080] ;  /* 0x00608000e214783b */ /* 0x000e6e0000000200 */
[----:B------:R5:W-:Y:S01]  /*34c0*/  MUFU.EX2 R207, R2 ;  /* 0x0000000200cf7308 */ /* 0x000be20000000800 */
[--C-:B----4-:R-:W-:Y:S01]  /*34d0*/  FFMA.FTZ R3, R30, c[0x0][0x29c], -R233.reuse ;  /* 0x0000a7001e037a23 */ /* 0x110fe200000108e9 */
[----:B---3--:R-:W-:Y:S01]  /*34e0*/  F2FP.BF16.PACK_AB R30, R208, R214 ;  /* 0x000000d6d01e723e */ /* 0x008fe200000010ff */
[--C-:B-----5:R-:W-:Y:S01]  /*34f0*/  FFMA.FTZ R2, R32, c[0x0][0x29c], -R232.reuse ;  /* 0x0000a70020027a23 */ /* 0x120fe200000108e8 */
[----:B------:R-:W-:Y:S06]  /*3500*/  MOV R32, R26 ;  /* 0x0000001a00207202 */ /* 0x000fec0000000f00 */
[----:B------:R3:W-:Y:S01]  /*3510*/  MUFU.EX2 R205, R2 ;  /* 0x0000000200cd7308 */ /* 0x0007e20000000800 */
[-C--:B-1----:R-:W-:Y:S08]  /*3520*/  HMMA.16816.F32.BF16 R100, R4, R20.reuse, R100 ;  /* 0x000000140464723c */ /* 0x082ff00000041864 */
[C---:B------:R-:W-:Y:S04]  /*3530*/  HMMA.16816.F32.BF16 R104, R12.reuse, R20, R104 ;  /* 0x000000140c68723c */ /* 0x040fe80000041868 */
[----:B---3--:R-:W-:Y:S03]  /*3540*/  FFMA.FTZ R2, R24, c[0x0][0x29c], -R232 ;  /* 0x0000a70018027a23 */ /* 0x008fe600000108e8 */
[----:B------:R-:W-:Y:S01]  /*3550*/  IADD3 R20, R196, R0, R230 ;  /* 0x00000000c4147210 */ /* 0x000fe20007ffe0e6 */
[-C--:B------:R-:W-:Y:S01]  /*3560*/  HMMA.16816.F32.BF16 R108, R12, R22.reuse, R108 ;  /* 0x000000160c6c723c */ /* 0x080fe2000004186c */
[----:B------:R-:W-:Y:S01]  /*3570*/  LDSM.16.M88.4 R24, [R227+0x4080] ;  /* 0x00408000e318783b */ /* 0x000fe20000000200 */
[----:B------:R1:W-:Y:S02]  /*3580*/  MUFU.EX2 R29, R2 ;  /* 0x00000002001d7308 */ /* 0x0003e40000000800 */
[--C-:B------:R-:W-:Y:S04]  /*3590*/  FFMA.FTZ R0, R51, c[0x0][0x29c], -R232.reuse ;  /* 0x0000a70033007a23 */ /* 0x100fe800000108e8 */
[C---:B------:R-:W-:Y:S01]  /*35a0*/  HMMA.16816.F32.BF16 R112, R4.reuse, R22, R112 ;  /* 0x000000160470723c */ /* 0x040fe20000041870 */
[----:B------:R-:W3:Y:S03]  /*35b0*/  LDSM.16.M88.4 R16, [R20+0x10080] ;  /* 0x010080001410783b */ /* 0x000ee60000000200 */
[----:B------:R4:W-:Y:S04]  /*35c0*/  MUFU.EX2 R200, R0 ;  /* 0x0000000000c87308 */ /* 0x0009e80000000800 */
[-C--:B------:R-:W-:Y:S01]  /*35d0*/  HMMA.16816.F32.BF16 R116, R4, R8.reuse, R116 ;  /* 0x000000080474723c */ /* 0x080fe20000041874 */
[----:B------:R-:W5:Y:S07]  /*35e0*/  LDSM.16.M88.4 R20, [R20+0x12080] ;  /* 0x012080001414783b */ /* 0x000f6e0000000200 */
[C---:B------:R-:W-:Y:S04]  /*35f0*/  HMMA.16816.F32.BF16 R120, R12.reuse, R8, R120 ;  /* 0x000000080c78723c */ /* 0x040fe80000041878 */
[--C-:B-1----:R-:W-:Y:S04]  /*3600*/  FFMA.FTZ R2, R34, c[0x0][0x29c], -R232.reuse ;  /* 0x0000a70022027a23 */ /* 0x102fe800000108e8 */
[-C--:B------:R-:W-:Y:S01]  /*3610*/  HMMA.16816.F32.BF16 R124, R12, R10.reuse, R124 ;  /* 0x0000000a0c7c723c */ /* 0x080fe2000004187c */
[----:B------:R1:W-:Y:S01]  /*3620*/  MUFU.EX2 R204, R2 ;  /* 0x0000000200cc7308 */ /* 0x0003e20000000800 */
[----:B------:R-:W2:Y:S02]  /*3630*/  LDSM.16.M88.4 R12, [R227+0x5080] ;  /* 0x00508000e30c783b */ /* 0x000ea40000000200 */
[----:B----4-:R-:W-:Y:S02]  /*3640*/  FFMA.FTZ R0, R54, c[0x0][0x29c], -R232 ;  /* 0x0000a70036007a23 */ /* 0x010fe400000108e8 */
[----:B------:R-:W-:Y:S01]  /*3650*/  FFMA.FTZ R54, R33, c[0x0][0x29c], -R234 ;  /* 0x0000a70021367a23 */ /* 0x000fe200000108ea */
[----:B------:R-:W-:Y:S01]  /*3660*/  F2FP.BF16.PACK_AB R33, R217, R246 ;  /* 0x000000f6d921723e */ /* 0x000fe200000010ff */
[----:B------:R-:W-:Y:S02]  /*3670*/  HMMA.16816.F32.BF16 R128, R4, R10, R128 ;  /* 0x0000000a0480723c */ /* 0x000fe40000041880 */
[----:B------:R-:W4:Y:S01]  /*3680*/  LDSM.16.M88.4 R4, [R227+0x6080] ;  /* 0x00608000e304783b */ /* 0x000f220000000200 */
[----:B------:R2:W-:Y:S05]  /*3690*/  MUFU.EX2 R199, R0 ;  /* 0x0000000000c77308 */ /* 0x0005ea0000000800 */
[-C--:B---3--:R-:W-:Y:S02]  /*36a0*/  HMMA.16816.F32.BF16 R68, R16, R24.reuse, R68 ;  /* 0x000000181044723c */ /* 0x088fe40000041844 */
[----:B------:R-:W3:Y:S06]  /*36b0*/  LDSM.16.M88.4 R8, [R227+0x7080] ;  /* 0x00708000e308783b */ /* 0x000eec0000000200 */
[C---:B-----5:R-:W-:Y:S04]  /*36c0*/  HMMA.16816.F32.BF16 R72, R20.reuse, R24, R72 ;  /* 0x000000181448723c */ /* 0x060fe80000041848 */
[--C-:B-1----:R-:W-:Y:S04]  /*36d0*/  FFMA.FTZ R2, R38, c[0x0][0x29c], -R232.reuse ;  /* 0x0000a70026027a23 */ /* 0x102fe800000108e8 */
[-C--:B------:R-:W-:Y:S01]  /*36e0*/  HMMA.16816.F32.BF16 R76, R20, R26.reuse, R76 ;  /* 0x0000001a144c723c */ /* 0x080fe2000004184c */
[----:B------:R1:W-:Y:S03]  /*36f0*/  MUFU.EX2 R202, R2 ;  /* 0x0000000200ca7308 */ /* 0x0003e60000000800 */
[--C-:B--2---:R-:W-:Y:S04]  /*3700*/  FFMA.FTZ R0, R244, c[0x0][0x29c], -R233.reuse ;  /* 0x0000a700f4007a23 */ /* 0x104fe800000108e9 */
[C---:B------:R-:W-:Y:S03]  /*3710*/  HMMA.16816.F32.BF16 R80, R16.reuse, R26, R80 ;  /* 0x0000001a1050723c */ /* 0x040fe60000041850 */
[----:B------:R2:W-:Y:S05]  /*3720*/  MUFU.EX2 R66, R0 ;  /* 0x0000000000427308 */ /* 0x0005ea0000000800 */
[-C--:B------:R-:W-:Y:S05]  /*3730*/  HMMA.16816.F32.BF16 R84, R16, R12.reuse, R84 ;  /* 0x0000000c1054723c */ /* 0x080fea0000041854 */
[----:B------:R5:W-:Y:S03]  /*3740*/  MUFU.EX2 R26, R3 ;  /* 0x00000003001a7308 */ /* 0x000be60000000800 */
[C---:B------:R-:W-:Y:S04]  /*3750*/  HMMA.16816.F32.BF16 R88, R20.reuse, R12, R88 ;  /* 0x0000000c1458723c */ /* 0x040fe80000041858 */
[----:B-1----:R-:W-:Y:S02]  /*3760*/  FFMA.FTZ R2, R39, c[0x0][0x29c], -R232 ;  /* 0x0000a70027027a23 */ /* 0x002fe400000108e8 */
[--C-:B------:R-:W-:Y:S02]  /*3770*/  FFMA.FTZ R39, R215, c[0x0][0x29c], -R234.reuse ;  /* 0x0000a700d7277a23 */ /* 0x100fe400000108ea */
[----:B------:R1:W-:Y:S01]  /*3780*/  MUFU.EX2 R28, R2 ;  /* 0x00000002001c7308 */ /* 0x0003e20000000800 */
[-C--:B------:R-:W-:Y:S03]  /*3790*/  HMMA.16816.F32.BF16 R92, R20, R14.reuse, R92 ;  /* 0x0000000e145c723c */ /* 0x080fe6000004185c */
[--C-:B--2---:R-:W-:Y:S05]  /*37a0*/  FFMA.FTZ R0, R245, c[0x0][0x29c], -R233.reuse ;  /* 0x0000a700f5007a23 */ /* 0x104fea00000108e9 */
[C---:B------:R-:W-:Y:S01]  /*37b0*/  HMMA.16816.F32.BF16 R96, R16.reuse, R14, R96 ;  /* 0x0000000e1060723c */ /* 0x040fe20000041860 */
[----:B------:R2:W2:Y:S03]  /*37c0*/  MUFU.EX2 R65, R0 ;  /* 0x0000000000417308 */ /* 0x0004a60000000800 */
[--C-:B-----5:R-:W-:Y:S02]  /*37d0*/  FFMA.FTZ R3, R35, c[0x0][0x29c], -R234.reuse ;  /* 0x0000a70023037a23 */ /* 0x120fe400000108ea */
[----:B------:R-:W-:Y:S02]  /*37e0*/  FFMA.FTZ R35, R37, c[0x0][0x29c], -R234 ;  /* 0x0000a70025237a23 */ /* 0x000fe400000108ea */
[-C--:B----4-:R-:W-:Y:S03]  /*37f0*/  HMMA.16816.F32.BF16 R100, R16, R4.reuse, R100 ;  /* 0x000000041064723c */ /* 0x090fe60000041864 */
[----:B------:R4:W-:Y:S01]  /*3800*/  MUFU.EX2 R51, R3 ;  /* 0x0000000300337308 */ /* 0x0009e20000000800 */
[--C-:B-1----:R-:W-:Y:S04]  /*3810*/  FFMA.FTZ R2, R50, c[0x0][0x29c], -R232.reuse ;  /* 0x0000a70032027a23 */ /* 0x102fe800000108e8 */
[C---:B------:R-:W-:Y:S04]  /*3820*/  HMMA.16816.F32.BF16 R104, R20.reuse, R4, R104 ;  /* 0x000000041468723c */ /* 0x040fe80000041868 */
[----:B------:R-:W-:Y:S01]  /*3830*/  FFMA.FTZ R232, R67, c[0x0][0x29c], -R232 ;  /* 0x0000a70043e87a23 */ /* 0x000fe200000108e8 */
[----:B------:R1:W5:Y:S02]  /*3840*/  MUFU.EX2 R201, R2 ;  /* 0x0000000200c97308 */ /* 0x0003640000000800 */
[--C-:B------:R-:W-:Y:S01]  /*3850*/  FFMA.FTZ R4, R32, c[0x0][0x29c], -R234.reuse ;  /* 0x0000a70020047a23 */ /* 0x100fe200000108ea */
[-C--:B------:R-:W-:Y:S04]  /*3860*/  HMMA.16816.F32.BF16 R108, R20, R6.reuse, R108 ;  /* 0x00000006146c723c */ /* 0x080fe8000004186c */
[--C-:B--2---:R-:W-:Y:S01]  /*3870*/  FFMA.FTZ R0, R243, c[0x0][0x29c], -R233.reuse ;  /* 0x0000a700f3007a23 */ /* 0x104fe200000108e9 */
[----:B------:R-:W-:Y:S01]  /*3880*/  F2FP.BF16.PACK_AB R32, R49, R216 ;  /* 0x000000d83120723e */ /* 0x000fe200000010ff */
[--C-:B------:R-:W-:Y:S01]  /*3890*/  FFMA.FTZ R5, R222, c[0x0][0x29c], -R234.reuse ;  /* 0x0000a700de057a23 */ /* 0x100fe200000108ea */
[----:B------:R-:W-:Y:S01]  /*38a0*/  MUFU.EX2 R50, R4 ;  /* 0x0000000400327308 */ /* 0x000fe20000000800 */
[C---:B------:R-:W-:Y:S04]  /*38b0*/  HMMA.16816.F32.BF16 R112, R16.reuse, R6, R112 ;  /* 0x000000061070723c */ /* 0x040fe80000041870 */
[----:B----4-:R-:W-:Y:S02]  /*38c0*/  F2FP.BF16.PACK_AB R3, R48, R47 ;  /* 0x0000002f3003723e */ /* 0x010fe400000010ff */
[----:B------:R-:W-:Y:S01]  /*38d0*/  F2FP.BF16.PACK_AB R12, R66, R65 ;  /* 0x00000041420c723e */ /* 0x000fe200000010ff */
[--C-:B------:R-:W-:Y:S01]  /*38e0*/  FFMA.FTZ R6, R223, c[0x0][0x29c], -R234.reuse ;  /* 0x0000a700df067a23 */ /* 0x100fe200000108ea */
[-C--:B---3--:R-:W-:Y:S01]  /*38f0*/  HMMA.16816.F32.BF16 R116, R16, R8.reuse, R116 ;  /* 0x000000081074723c */ /* 0x088fe20000041874 */
[----:B------:R2:W-:Y:S03]  /*3900*/  MUFU.EX2 R64, R0 ;  /* 0x0000000000407308 */ /* 0x0005e60000000800 */
[--C-:B------:R-:W-:Y:S01]  /*3910*/  FFMA.FTZ R7, R221, c[0x0][0x29c], -R234.reuse ;  /* 0x0000a700dd077a23 */ /* 0x100fe200000108ea */
[----:B------:R-:W-:Y:S01]  /*3920*/  MOV R221, R46 ;  /* 0x0000002e00dd7202 */ /* 0x000fe20000000f00 */
[--C-:B-1----:R-:W-:Y:S02]  /*3930*/  FFMA.FTZ R2, R241, c[0x0][0x29c], -R233.reuse ;  /* 0x0000a700f1027a23 */ /* 0x102fe400000108e9 */
[C---:B------:R-:W-:Y:S03]  /*3940*/  HMMA.16816.F32.BF16 R120, R20.reuse, R8, R120 ;  /* 0x000000081478723c */ /* 0x040fe60000041878 */
[----:B------:R1:W-:Y:S01]  /*3950*/  MUFU.EX2 R13, R2 ;  /* 0x00000002000d7308 */ /* 0x0003e20000000800 */
[--C-:B------:R-:W-:Y:S01]  /*3960*/  FFMA.FTZ R46, R218, c[0x0][0x29c], -R234.reuse ;  /* 0x0000a700da2e7a23 */ /* 0x100fe200000108ea */
[----:B------:R-:W-:Y:S02]  /*3970*/  MOV R218, R219 ;  /* 0x000000db00da7202 */ /* 0x000fe40000000f00 */
[----:B------:R-:W-:Y:S01]  /*3980*/  MOV R219, R43 ;  /* 0x0000002b00db7202 */ /* 0x000fe20000000f00 */
[-C--:B------:R-:W-:Y:S04]  /*3990*/  HMMA.16816.F32.BF16 R124, R20, R10.reuse, R124 ;  /* 0x0000000a147c723c */ /* 0x080fe8000004187c */
[----:B------:R-:W-:Y:S01]  /*39a0*/  F2FP.BF16.PACK_AB R38, R218, R221 ;  /* 0x000000ddda26723e */ /* 0x000fe200000010ff */
[----:B------:R-:W-:Y:S01]  /*39b0*/  MUFU.EX2 R46, R46 ;  /* 0x0000002e002e7308 */ /* 0x000fe20000000800 */
[----:B------:R-:W-:Y:S01]  /*39c0*/  F2FP.BF16.PACK_AB R37, R250, R219 ;  /* 0x000000dbfa25723e */ /* 0x000fe200000010ff */
[----:B------:R-:W-:Y:S01]  /*39d0*/  FFMA.FTZ R43, R247, c[0x0][0x29c], -R234 ;  /* 0x0000a700f72b7a23 */ /* 0x000fe200000108ea */
[----:B------:R-:W-:Y:S01]  /*39e0*/  F2FP.BF16.PACK_AB R21, R206, R207 ;  /* 0x000000cfce15723e */ /* 0x000fe200000010ff */
[--C-:B--2---:R-:W-:Y:S01]  /*39f0*/  FFMA.FTZ R0, R242, c[0x0][0x29c], -R233.reuse ;  /* 0x0000a700f2007a23 */ /* 0x104fe200000108e9 */
[----:B------:R-:W-:Y:S04]  /*3a00*/  HMMA.16816.F32.BF16 R128, R16, R10, R128 ;  /* 0x0000000a1080723c */ /* 0x000fe80000041880 */
[----:B------:R-:W-:Y:S01]  /*3a10*/  F2FP.BF16.PACK_AB R22, R29, R205 ;  /* 0x000000cd1d16723e */ /* 0x000fe200000010ff */
[----:B------:R2:W3:Y:S01]  /*3a20*/  MUFU.EX2 R56, R0 ;  /* 0x0000000000387308 */ /* 0x0004e20000000800 */
[----:B------:R-:W-:Y:S02]  /*3a30*/  F2FP.BF16.PACK_AB R20, R203, R204 ;  /* 0x000000cccb14723e */ /* 0x000fe400000010ff */
[----:B------:R-:W-:Y:S01]  /*3a40*/  F2FP.BF16.PACK_AB R19, R28, R202 ;  /* 0x000000ca1c13723e */ /* 0x000fe200000010ff */
[----:B-1----:R-:W1:Y:S03]  /*3a50*/  LDS R2, [R235+0x18480] ;  /* 0x01848000eb027984 */ /* 0x002e660000000800 */
[----:B-----5:R-:W-:Y:S02]  /*3a60*/  F2FP.BF16.PACK_AB R18, R200, R201 ;  /* 0x000000c9c812723e */ /* 0x020fe400000010ff */
[----:B------:R-:W-:Y:S01]  /*3a70*/  F2FP.BF16.PACK_AB R17, R198, R199 ;  /* 0x000000c7c611723e */ /* 0x000fe200000010ff */
[----:B------:R-:W-:Y:S10]  /*3a80*/  MUFU.EX2 R43, R43 ;  /* 0x0000002b002b7308 */ /* 0x000ff40000000800 */
[----:B------:R-:W-:Y:S01]  /*3a90*/  MUFU.EX2 R39, R39 ;  /* 0x0000002700277308 */ /* 0x000fe20000000800 */
[--C-:B--2---:R-:W-:Y:S01]  /*3aa0*/  FFMA.FTZ R0, R213, c[0x0][0x29c], -R233.reuse ;  /* 0x0000a700d5007a23 */ /* 0x104fe200000108e9 */
[----:B---3--:R-:W-:Y:S08]  /*3ab0*/  F2FP.BF16.PACK_AB R11, R56, R64 ;  /* 0x00000040380b723e */ /* 0x008ff000000010ff */
[----:B------:R2:W3:Y:S10]  /*3ac0*/  MUFU.EX2 R58, R0 ;  /* 0x00000000003a7308 */ /* 0x0004f40000000800 */
[----:B------:R-:W-:Y:S01]  /*3ad0*/  MUFU.EX2 R35, R35 ;  /* 0x0000002300237308 */ /* 0x000fe20000000800 */
[--C-:B-1----:R-:W-:Y:S02]  /*3ae0*/  FADD.FTZ R69, R69, -R2.reuse ;  /* 0x8000000245457221 */ /* 0x102fe40000010000 */
[--C-:B------:R-:W-:Y:S02]  /*3af0*/  FADD.FTZ R68, R68, -R2.reuse ;  /* 0x8000000244447221 */ /* 0x100fe40000010000 */
[--C-:B------:R-:W-:Y:S02]  /*3b00*/  FADD.FTZ R80, R80, -R2.reuse ;  /* 0x8000000250507221 */ /* 0x100fe40000010000 */
[--C-:B------:R-:W-:Y:S03]  /*3b10*/  FADD.FTZ R81, R81, -R2.reuse ;  /* 0x8000000251517221 */ /* 0x100fe60000010000 */
[----:B------:R-:W1:Y:S01]  /*3b20*/  MUFU.EX2 R232, R232 ;  /* 0x000000e800e87308 */ /* 0x000e620000000800 */
[--C-:B------:R-:W-:Y:S02]  /*3b30*/  FADD.FTZ R84, R84, -R2.reuse ;  /* 0x8000000254547221 */ /* 0x100fe40000010000 */
[--C-:B--2---:R-:W-:Y:S01]  /*3b40*/  FFMA.FTZ R0, R212, c[0x0][0x29c], -R233.reuse ;  /* 0x0000a700d4007a23 */ /* 0x104fe200000108e9 */
[----:B---3--:R-:W-:Y:S01]  /*3b50*/  F2FP.BF16.PACK_AB R10, R13, R58 ;  /* 0x0000003a0d0a723e */ /* 0x008fe200000010ff */
[--C-:B------:R-:W-:Y:S02]  /*3b60*/  FADD.FTZ R85, R85, -R2.reuse ;  /* 0x8000000255557221 */ /* 0x100fe40000010000 */
[--C-:B------:R-:W-:Y:S02]  /*3b70*/  FADD.FTZ R96, R96, -R2.reuse ;  /* 0x8000000260607221 */ /* 0x100fe40000010000 */
[--C-:B------:R-:W-:Y:S01]  /*3b80*/  FADD.FTZ R97, R97, -R2.reuse ;  /* 0x8000000261617221 */ /* 0x100fe20000010000 */
[----:B------:R2:W-:Y:S01]  /*3b90*/  MUFU.EX2 R55, R0 ;  /* 0x0000000000377308 */ /* 0x0005e20000000800 */
[--C-:B------:R-:W-:Y:S02]  /*3ba0*/  FADD.FTZ R100, R100, -R2.reuse ;  /* 0x8000000264647221 */ /* 0x100fe40000010000 */
[--C-:B------:R-:W-:Y:S02]  /*3bb0*/  FADD.FTZ R101, R101, -R2.reuse ;  /* 0x8000000265657221 */ /* 0x100fe40000010000 */
[--C-:B------:R-:W-:Y:S02]  /*3bc0*/  FADD.FTZ R112, R112, -R2.reuse ;  /* 0x8000000270707221 */ /* 0x100fe40000010000 */
[--C-:B------:R-:W-:Y:S02]  /*3bd0*/  FADD.FTZ R113, R113, -R2.reuse ;  /* 0x8000000271717221 */ /* 0x100fe40000010000 */
[--C-:B------:R-:W-:Y:S02]  /*3be0*/  FADD.FTZ R116, R116, -R2.reuse ;  /* 0x8000000274747221 */ /* 0x100fe40000010000 */
[--C-:B------:R-:W-:Y:S02]  /*3bf0*/  FADD.FTZ R117, R117, -R2.reuse ;  /* 0x8000000275757221 */ /* 0x100fe40000010000 */
[--C-:B------:R-:W-:Y:S01]  /*3c00*/  FADD.FTZ R128, R128, -R2.reuse ;  /* 0x8000000280807221 */ /* 0x100fe20000010000 */
[----:B-1----:R-:W-:Y:S01]  /*3c10*/  F2FP.BF16.PACK_AB R16, R232, R197 ;  /* 0x000000c5e810723e */ /* 0x002fe200000010ff */
[----:B------:R-:W-:Y:S02]  /*3c20*/  FADD.FTZ R129, R129, -R2 ;  /* 0x8000000281817221 */ /* 0x000fe40000010000 */
[----:B------:R-:W1:Y:S01]  /*3c30*/  LDS R2, [R235+0x18580] ;  /* 0x01858000eb027984 */ /* 0x000e620000000800 */
[----:B------:R-:W-:Y:S02]  /*3c40*/  FMUL.FTZ R117, R49, R117 ;  /* 0x0000007531757220 */ /* 0x000fe40000410000 */
[----:B------:R-:W-:Y:S01]  /*3c50*/  MUFU.EX2 R49, R5 ;  /* 0x0000000500317308 */ /* 0x000fe20000000800 */
[----:B------:R-:W-:Y:S02]  /*3c60*/  FMUL.FTZ R69, R209, R69 ;  /* 0x00000045d1457220 */ /* 0x000fe40000410000 */
[----:B------:R-:W-:Y:S02]  /*3c70*/  FMUL.FTZ R68, R210, R68 ;  /* 0x00000044d2447220 */ /* 0x000fe40000410000 */
[--C-:B--2---:R-:W-:Y:S01]  /*3c80*/  FFMA.FTZ R0, R36, c[0x0][0x29c], -R233.reuse ;  /* 0x0000a70024007a23 */ /* 0x104fe200000108e9 */
[----:B------:R-:W-:Y:S01]  /*3c90*/  F2FP.BF16.PACK_AB R36, R248, R249 ;  /* 0x000000f9f824723e */ /* 0x000fe200000010ff */
[----:B------:R-:W-:Y:S01]  /*3ca0*/  FMUL.FTZ R80, R211, R80 ;  /* 0x00000050d3507220 */ /* 0x000fe20000410000 */
[----:B------:R-:W-:Y:S01]  /*3cb0*/  F2FP.BF16.PACK_AB R68, R69, R68 ;  /* 0x000000444544723e */ /* 0x000fe200000010ff */
[----:B------:R-:W-:Y:S01]  /*3cc0*/  FMUL.FTZ R81, R220, R81 ;  /* 0x00000051dc517220 */ /* 0x000fe20000410000 */
[----:B------:R2:W3:Y:S01]  /*3cd0*/  MUFU.EX2 R53, R0 ;  /* 0x0000000000357308 */ /* 0x0004e20000000800 */
[----:B------:R-:W-:Y:S02]  /*3ce0*/  FMUL.FTZ R84, R221, R84 ;  /* 0x00000054dd547220 */ /* 0x000fe40000410000 */
[----:B------:R-:W-:Y:S01]  /*3cf0*/  FMUL.FTZ R85, R218, R85 ;  /* 0x00000055da557220 */ /* 0x000fe20000410000 */
[----:B------:R-:W-:Y:S01]  /*3d00*/  F2FP.BF16.PACK_AB R80, R81, R80 ;  /* 0x000000505150723e */ /* 0x000fe200000010ff */
        /* <DEDUP_REMOVED lines=12> */
[----:B------:R-:W-:Y:S01]  /*3dd0*/  FMUL.FTZ R129, R208, R129 ;  /* 0x00000081d0817220 */ /* 0x000fe20000410000 */
[----:B------:R-:W-:Y:S01]  /*3de0*/  F2FP.BF16.PACK_AB R116, R117, R116 ;  /* 0x000000747574723e */ /* 0x000fe200000010ff */
[--C-:B--2---:R-:W-:Y:S01]  /*3df0*/  FFMA.FTZ R0, R40, c[0x0][0x29c], -R233.reuse ;  /* 0x0000a70028007a23 */ /* 0x104fe200000108e9 */
[----:B------:R-:W-:Y:S01]  /*3e00*/  F2FP.BF16.PACK_AB R40, R220, R211 ;  /* 0x000000d3dc28723e */ /* 0x000fe200000010ff */
[--C-:B-1----:R-:W-:Y:S02]  /*3e10*/  FADD.FTZ R73, R73, -R2.reuse ;  /* 0x8000000249497221 */ /* 0x102fe40000010000 */
[----:B------:R1:W2:Y:S01]  /*3e20*/  MUFU.EX2 R52, R0 ;  /* 0x0000000000347308 */ /* 0x0002a20000000800 */
[--C-:B------:R-:W-:Y:S01]  /*3e30*/  FADD.FTZ R72, R72, -R2.reuse ;  /* 0x8000000248487221 */ /* 0x100fe20000010000 */
[----:B---3--:R-:W-:Y:S01]  /*3e40*/  F2FP.BF16.PACK_AB R8, R53, R55 ;  /* 0x000000373508723e */ /* 0x008fe200000010ff */
[--C-:B------:R-:W-:Y:S01]  /*3e50*/  FADD.FTZ R76, R76, -R2.reuse ;  /* 0x800000024c4c7221 */ /* 0x100fe20000010000 */
[----:B------:R-:W-:Y:S01]  /*3e60*/  F2FP.BF16.PACK_AB R128, R129, R128 ;  /* 0x000000808180723e */ /* 0x000fe200000010ff */
[--C-:B------:R-:W-:Y:S02]  /*3e70*/  FADD.FTZ R77, R77, -R2.reuse ;  /* 0x800000024d4d7221 */ /* 0x100fe40000010000 */
        /* <DEDUP_REMOVED lines=9> */
[--C-:B-1----:R-:W-:Y:S01]  /*3f10*/  FFMA.FTZ R0, R41, c[0x0][0x29c], -R233.reuse ;  /* 0x0000a70029007a23 */ /* 0x102fe200000108e9 */
[----:B------:R-:W-:Y:S01]  /*3f20*/  F2FP.BF16.PACK_AB R41, R209, R210 ;  /* 0x000000d2d129723e */ /* 0x000fe200000010ff */
[--C-:B------:R-:W-:Y:S02]  /*3f30*/  FADD.FTZ R121, R121, -R2.reuse ;  /* 0x8000000279797221 */ /* 0x100fe40000010000 */
[----:B------:R1:W3:Y:S01]  /*3f40*/  MUFU.EX2 R34, R0 ;  /* 0x0000000000227308 */ /* 0x0002e20000000800 */
[--C-:B------:R-:W-:Y:S02]  /*3f50*/  FADD.FTZ R124, R124, -R2.reuse ;  /* 0x800000027c7c7221 */ /* 0x100fe40000010000 */
[----:B------:R-:W-:Y:S02]  /*3f60*/  FADD.FTZ R125, R125, -R2 ;  /* 0x800000027d7d7221 */ /* 0x000fe40000010000 */
[----:B------:R-:W-:Y:S02]  /*3f70*/  FMUL.FTZ R73, R66, R73 ;  /* 0x0000004942497220 */ /* 0x000fe40000410000 */
[----:B------:R-:W-:Y:S02]  /*3f80*/  FMUL.FTZ R14, R65, R72 ;  /* 0x00000048410e7220 */ /* 0x000fe40000410000 */
        /* <DEDUP_REMOVED lines=9> */
[----:B--2---:R-:W-:Y:S02]  /*4020*/  FMUL.FTZ R104, R52, R104 ;  /* 0x0000006834687220 */ /* 0x004fe40000410000 */
[----:B------:R-:W-:Y:S01]  /*4030*/  FMUL.FTZ R120, R26, R120 ;  /* 0x000000781a787220 */ /* 0x000fe20000410000 */
[----:B------:R-:W-:Y:S01]  /*4040*/  F2FP.BF16.PACK_AB R9, R9, R92 ;  /* 0x0000005c0909723e */ /* 0x000fe200000010ff */
[--C-:B-1----:R-:W-:Y:S02]  /*4050*/  FFMA.FTZ R0, R44, c[0x0][0x29c], -R233.reuse ;  /* 0x0000a7002c007a23 */ /* 0x102fe400000108e9 */
[--C-:B------:R-:W-:Y:S02]  /*4060*/  FFMA.FTZ R44, R251, c[0x0][0x29c], -R234.reuse ;  /* 0x0000a700fb2c7a23 */ /* 0x100fe400000108ea */
[----:B------:R1:W2:Y:S01]  /*4070*/  MUFU.EX2 R31, R0 ;  /* 0x00000000001f7308 */ /* 0x0002a20000000800 */
[----:B---3--:R-:W-:Y:S02]  /*4080*/  FMUL.FTZ R23, R34, R105 ;  /* 0x0000006922177220 */ /* 0x008fe40000410000 */
[----:B------:R-:W-:Y:S03]  /*4090*/  FMUL.FTZ R124, R60, R124 ;  /* 0x0000007c3c7c7220 */ /* 0x000fe60000410000 */
[----:B------:R-:W-:Y:S04]  /*40a0*/  F2FP.BF16.PACK_AB R23, R23, R104 ;  /* 0x000000681717723e */ /* 0x000fe800000010ff */
[----:B------:R-:W-:Y:S01]  /*40b0*/  MUFU.EX2 R44, R44 ;  /* 0x0000002c002c7308 */ /* 0x000fe20000000800 */
[--C-:B-1----:R-:W-:Y:S02]  /*40c0*/  FFMA.FTZ R0, R45, c[0x0][0x29c], -R233.reuse ;  /* 0x0000a7002d007a23 */ /* 0x102fe400000108e9 */
[--C-:B------:R-:W-:Y:S07]  /*40d0*/  FFMA.FTZ R45, R252, c[0x0][0x29c], -R234.reuse ;  /* 0x0000a700fc2d7a23 */ /* 0x100fee00000108ea */
[----:B------:R1:W-:Y:S01]  /*40e0*/  MUFU.EX2 R24, R0 ;  /* 0x0000000000187308 */ /* 0x0003e20000000800 */
[----:B--2---:R-:W-:Y:S02]  /*40f0*/  FMUL.FTZ R108, R31, R108 ;  /* 0x0000006c1f6c7220 */ /* 0x004fe40000410000 */
[----:B------:R-:W-:Y:S07]  /*4100*/  FFMA.FTZ R234, R63, c[0x0][0x29c], -R234 ;  /* 0x0000a7003fea7a23 */ /* 0x000fee00000108ea */
[----:B------:R-:W-:Y:S10]  /*4110*/  MUFU.EX2 R45, R45 ;  /* 0x0000002d002d7308 */ /* 0x000ff40000000800 */
[----:B------:R-:W-:Y:S01]  /*4120*/  MUFU.EX2 R234, R234 ;  /* 0x000000ea00ea7308 */ /* 0x000fe20000000800 */
[--C-:B-1----:R-:W-:Y:S02]  /*4130*/  FFMA.FTZ R0, R57, c[0x0][0x29c], -R233.reuse ;  /* 0x0000a70039007a23 */ /* 0x102fe400000108e9 */
[----:B------:R-:W-:Y:S07]  /*4140*/  FFMA.FTZ R233, R61, c[0x0][0x29c], -R233 ;  /* 0x0000a7003de97a23 */ /* 0x000fee00000108e9 */
[----:B------:R1:W2:Y:S10]  /*4150*/  MUFU.EX2 R25, R0 ;  /* 0x0000000000197308 */ /* 0x0002b40000000800 */
[----:B------:R-:W3:Y:S01]  /*4160*/  MUFU.EX2 R233, R233 ;  /* 0x000000e900e97308 */ /* 0x000ee20000000800 */
[----:B-1----:R-:W1:Y:S01]  /*4170*/  LDS R0, [R235+0x184a0] ;  /* 0x0184a000eb007984 */ /* 0x002e620000000800 */
[C---:B--2---:R-:W-:Y:S01]  /*4180*/  F2FP.BF16.PACK_AB R4, R25.reuse, R26 ;  /* 0x0000001a1904723e */ /* 0x044fe200000010ff */
[----:B------:R-:W-:Y:S05]  /*4190*/  FMUL.FTZ R25, R25, R121 ;  /* 0x0000007919197220 */ /* 0x000fea0000410000 */
[----:B------:R-:W-:Y:S02]  /*41a0*/  F2FP.BF16.PACK_AB R25, R25, R120 ;  /* 0x000000781919723e */ /* 0x000fe400000010ff */
[C---:B---3--:R-:W-:Y:S01]  /*41b0*/  F2FP.BF16.PACK_AB R5, R233.reuse, R60 ;  /* 0x0000003ce905723e */ /* 0x048fe200000010ff */
[----:B------:R-:W-:Y:S05]  /*41c0*/  FMUL.FTZ R26, R233, R125 ;  /* 0x0000007de91a7220 */ /* 0x000fea0000410000 */
[----:B------:R-:W-:Y:S01]  /*41d0*/  F2FP.BF16.PACK_AB R26, R26, R124 ;  /* 0x0000007c1a1a723e */ /* 0x000fe200000010ff */
[--C-:B-1----:R-:W-:Y:S02]  /*41e0*/  FADD.FTZ R71, R71, -R0.reuse ;  /* 0x8000000047477221 */ /* 0x102fe40000010000 */
        /* <DEDUP_REMOVED lines=14> */
[----:B------:R-:W-:Y:S02]  /*42d0*/  FADD.FTZ R131, R131, -R0 ;  /* 0x8000000083837221 */ /* 0x000fe40000010000 */
[----:B------:R-:W1:Y:S01]  /*42e0*/  LDS R0, [R235+0x185a0] ;  /* 0x0185a000eb007984 */ /* 0x000e620000000800 */
[----:B------:R-:W-:Y:S02]  /*42f0*/  FMUL.FTZ R71, R48, R71 ;  /* 0x0000004730477220 */ /* 0x000fe40000410000 */
[----:B------:R-:W2:Y:S01]  /*4300*/  MUFU.EX2 R48, R6 ;  /* 0x0000000600307308 */ /* 0x000ea20000000800 */
[----:B------:R3:W-:Y:S01]  /*4310*/  STS [R237+0x400], R3 ;  /* 0x00040003ed007388 */ /* 0x0007e20000000800 */
[----:B------:R-:W-:Y:S02]  /*4320*/  FMUL.FTZ R70, R47, R70 ;  /* 0x000000462f467220 */ /* 0x000fe40000410000 */
[----:B------:R-:W-:Y:S01]  /*4330*/  FMUL.FTZ R86, R205, R86 ;  /* 0x00000056cd567220 */ /* 0x000fe20000410000 */
[----:B------:R-:W-:Y:S01]  /*4340*/  STS [R237], R41 ;  /* 0x00000029ed007388 */ /* 0x000fe20000000800 */
[----:B------:R-:W-:Y:S01]  /*4350*/  FMUL.FTZ R29, R29, R87 ;  /* 0x000000571d1d7220 */ /* 0x000fe20000410000 */
[----:B------:R-:W-:Y:S01]  /*4360*/  F2FP.BF16.PACK_AB R70, R71, R70 ;  /* 0x000000464746723e */ /* 0x000fe200000010ff */
[----:B------:R-:W-:Y:S01]  /*4370*/  FMUL.FTZ R102, R202, R102 ;  /* 0x00000066ca667220 */ /* 0x000fe20000410000 */
[----:B------:R-:W-:Y:S01]  /*4380*/  STS [R238], R40 ;  /* 0x00000028ee007388 */ /* 0x000fe20000000800 */
[----:B------:R4:W5:Y:S01]  /*4390*/  MUFU.EX2 R47, R7 ;  /* 0x00000007002f7308 */ /* 0x0009620000000800 */
[----:B------:R-:W-:Y:S01]  /*43a0*/  F2FP.BF16.PACK_AB R29, R29, R86 ;  /* 0x000000561d1d723e */ /* 0x000fe200000010ff */
[----:B------:R-:W-:Y:S01]  /*43b0*/  FMUL.FTZ R28, R28, R103 ;  /* 0x000000671c1c7220 */ /* 0x000fe20000410000 */
[----:B------:R-:W-:Y:S01]  /*43c0*/  STS [R238+0x400], R21 ;  /* 0x00040015ee007388 */ /* 0x000fe20000000800 */
[----:B------:R-:W-:Y:S02]  /*43d0*/  FMUL.FTZ R130, R197, R130 ;  /* 0x00000082c5827220 */ /* 0x000fe40000410000 */
[----:B------:R-:W-:Y:S01]  /*43e0*/  FMUL.FTZ R27, R232, R131 ;  /* 0x00000083e81b7220 */ /* 0x000fe20000410000 */
[----:B------:R5:W-:Y:S01]  /*43f0*/  STS [R237+0x2000], R12 ;  /* 0x0020000ced007388 */ /* 0x000be20000000800 */
[----:B------:R-:W-:Y:S01]  /*4400*/  FMUL.FTZ R82, R207, R82 ;  /* 0x00000052cf527220 */ /* 0x000fe20000410000 */
[----:B------:R-:W-:Y:S01]  /*4410*/  F2FP.BF16.PACK_AB R28, R28, R102 ;  /* 0x000000661c1c723e */ /* 0x000fe200000010ff */
[----:B------:R-:W-:Y:S01]  /*4420*/  FMUL.FTZ R83, R206, R83 ;  /* 0x00000053ce537220 */ /* 0x000fe20000410000 */
[----:B------:R-:W-:Y:S01]  /*4430*/  F2FP.BF16.PACK_AB R27, R27, R130 ;  /* 0x000000821b1b723e */ /* 0x000fe200000010ff */
[----:B------:R-:W-:Y:S01]  /*4440*/  FMUL.FTZ R98, R204, R98 ;  /* 0x00000062cc627220 */ /* 0x000fe20000410000 */
[----:B--2---:R-:W-:Y:S01]  /*4450*/  F2FP.BF16.PACK_AB R2, R48, R49 ;  /* 0x000000313002723e */ /* 0x004fe200000010ff */
[----:B------:R-:W-:Y:S01]  /*4460*/  FMUL.FTZ R99, R203, R99 ;  /* 0x00000063cb637220 */ /* 0x000fe20000410000 */
[----:B---3--:R-:W-:Y:S01]  /*4470*/  F2FP.BF16.PACK_AB R3, R51, R50 ;  /* 0x000000323303723e */ /* 0x008fe200000010ff */
[----:B------:R-:W-:Y:S01]  /*4480*/  FMUL.FTZ R114, R201, R114 ;  /* 0x00000072c9727220 */ /* 0x000fe20000410000 */
[C---:B------:R-:W-:Y:S01]  /*4490*/  F2FP.BF16.PACK_AB R6, R24.reuse, R31 ;  /* 0x0000001f1806723e */ /* 0x040fe200000010ff */
[----:B------:R-:W-:Y:S01]  /*44a0*/  FMUL.FTZ R24, R24, R109 ;  /* 0x0000006d18187220 */ /* 0x000fe20000410000 */
[----:B------:R-:W-:Y:S01]  /*44b0*/  MUFU.EX2 R31, R59 ;  /* 0x0000003b001f7308 */ /* 0x000fe20000000800 */
[----:B------:R2:W-:Y:S01]  /*44c0*/  STS [R237+0x2400], R3 ;  /* 0x00240003ed007388 */ /* 0x0005e20000000800 */
[----:B------:R-:W-:Y:S01]  /*44d0*/  F2FP.BF16.PACK_AB R82, R83, R82 ;  /* 0x000000525352723e */ /* 0x000fe200000010ff */
[----:B------:R-:W-:Y:S01]  /*44e0*/  FMUL.FTZ R115, R200, R115 ;  /* 0x00000073c8737220 */ /* 0x000fe20000410000 */
[----:B----4-:R-:W-:Y:S01]  /*44f0*/  F2FP.BF16.PACK_AB R7, R34, R52 ;  /* 0x000000342207723e */ /* 0x010fe200000010ff */
[----:B------:R3:W-:Y:S01]  /*4500*/  STS [R238+0x2400], R2 ;  /* 0x00240002ee007388 */ /* 0x0007e20000000800 */
[----:B------:R-:W-:Y:S01]  /*4510*/  F2FP.BF16.PACK_AB R24, R24, R108 ;  /* 0x0000006c1818723e */ /* 0x000fe200000010ff */
[--C-:B-1----:R-:W-:Y:S01]  /*4520*/  FADD.FTZ R75, R75, -R0.reuse ;  /* 0x800000004b4b7221 */ /* 0x102fe20000010000 */
[----:B------:R-:W-:Y:S01]  /*4530*/  F2FP.BF16.PACK_AB R98, R99, R98 ;  /* 0x000000626362723e */ /* 0x000fe200000010ff */
[----:B------:R-:W-:Y:S01]  /*4540*/  STS [R238+0x2000], R11 ;  /* 0x0020000bee007388 */ /* 0x000fe20000000800 */
[----:B------:R-:W1:Y:S01]  /*4550*/  MUFU.EX2 R34, R54 ;  /* 0x0000003600227308 */ /* 0x000e620000000800 */
[----:B------:R-:W-:Y:S01]  /*4560*/  FMUL.FTZ R75, R51, R75 ;  /* 0x0000004b334b7220 */ /* 0x000fe20000410000 */
[----:B------:R-:W-:Y:S01]  /*4570*/  F2FP.BF16.PACK_AB R114, R115, R114 ;  /* 0x000000727372723e */ /* 0x000fe200000010ff */
[----:B------:R-:W-:Y:S01]  /*4580*/  STS [R240], R38 ;  /* 0x00000026f0007388 */ /* 0x000fe20000000800 */
[--C-:B------:R-:W-:Y:S02]  /*4590*/  FADD.FTZ R74, R74, -R0.reuse ;  /* 0x800000004a4a7221 */ /* 0x100fe40000010000 */
[--C-:B------:R-:W-:Y:S01]  /*45a0*/  FADD.FTZ R78, R78, -R0.reuse ;  /* 0x800000004e4e7221 */ /* 0x100fe20000010000 */
[----:B------:R-:W-:Y:S01]  /*45b0*/  STS [R240+0x400], R22 ;  /* 0x00040016f0007388 */ /* 0x000fe20000000800 */
[--C-:B------:R-:W-:Y:S02]  /*45c0*/  FADD.FTZ R79, R79, -R0.reuse ;  /* 0x800000004f4f7221 */ /* 0x100fe40000010000 */
[----:B-----5:R-:W4:Y:S01]  /*45d0*/  MUFU.EX2 R12, R62 ;  /* 0x0000003e000c7308 */ /* 0x020f220000000800 */
[----:B------:R-:W-:Y:S01]  /*45e0*/  STS [R239], R37 ;  /* 0x00000025ef007388 */ /* 0x000fe20000000800 */
[----:B------:R-:W-:Y:S02]  /*45f0*/  FMUL.FTZ R78, R49, R78 ;  /* 0x0000004e314e7220 */ /* 0x000fe40000410000 */
[--C-:B------:R-:W-:Y:S01]  /*4600*/  FADD.FTZ R90, R90, -R0.reuse ;  /* 0x800000005a5a7221 */ /* 0x100fe20000010000 */
[----:B------:R-:W-:Y:S01]  /*4610*/  STS [R239+0x400], R20 ;  /* 0x00040014ef007388 */ /* 0x000fe20000000800 */
[----:B--2---:R-:W-:Y:S01]  /*4620*/  F2FP.BF16.PACK_AB R3, R46, R47 ;  /* 0x0000002f2e03723e */ /* 0x004fe200000010ff */
[--C-:B------:R-:W-:Y:S02]  /*4630*/  FADD.FTZ R91, R91, -R0.reuse ;  /* 0x800000005b5b7221 */ /* 0x100fe40000010000 */
[----:B------:R-:W-:Y:S01]  /*4640*/  STS [R240+0x2000], R10 ;  /* 0x0020000af0007388 */ /* 0x000fe20000000800 */
[----:B---3--:R-:W-:Y:S01]  /*4650*/  F2FP.BF16.PACK_AB R2, R44, R45 ;  /* 0x0000002d2c02723e */ /* 0x008fe200000010ff */
[----:B------:R-:W-:Y:S02]  /*4660*/  FMUL.FTZ R90, R47, R90 ;  /* 0x0000005a2f5a7220 */ /* 0x000fe40000410000 */
[----:B------:R2:W-:Y:S01]  /*4670*/  STS [R240+0x2400], R3 ;  /* 0x00240003f0007388 */ /* 0x0005e20000000800 */
[--C-:B------:R-:W-:Y:S02]  /*4680*/  FADD.FTZ R94, R94, -R0.reuse ;  /* 0x800000005e5e7221 */ /* 0x100fe40000010000 */
[--C-:B------:R-:W-:Y:S01]  /*4690*/  FADD.FTZ R95, R95, -R0.reuse ;  /* 0x800000005f5f7221 */ /* 0x100fe20000010000 */
[----:B------:R3:W-:Y:S01]  /*46a0*/  STS [R239+0x2400], R2 ;  /* 0x00240002ef007388 */ /* 0x0007e20000000800 */
[----:B------:R-:W-:Y:S02]  /*46b0*/  FMUL.FTZ R94, R45, R94 ;  /* 0x0000005e2d5e7220 */ /* 0x000fe40000410000 */
[--C-:B------:R-:W-:Y:S01]  /*46c0*/  FADD.FTZ R106, R106, -R0.reuse ;  /* 0x800000006a6a7221 */ /* 0x100fe20000010000 */
[----:B------:R-:W-:Y:S01]  /*46d0*/  STS [R239+0x2000], R8 ;  /* 0x00200008ef007388 */ /* 0x000fe20000000800 */
[--C-:B------:R-:W-:Y:S02]  /*46e0*/  FADD.FTZ R107, R107, -R0.reuse ;  /* 0x800000006b6b7221 */ /* 0x100fe40000010000 */
[----:B------:R-:W-:Y:S01]  /*46f0*/  FMUL.FTZ R106, R43, R106 ;  /* 0x0000006a2b6a7220 */ /* 0x000fe20000410000 */
[----:B------:R-:W-:Y:S01]  /*4700*/  STS [R237+0x4000], R36 ;  /* 0x00400024ed007388 */ /* 0x000fe20000000800 */
[--C-:B------:R-:W-:Y:S02]  /*4710*/  FADD.FTZ R110, R110, -R0.reuse ;  /* 0x800000006e6e7221 */ /* 0x100fe40000010000 */
[--C-:B------:R-:W-:Y:S01]  /*4720*/  FADD.FTZ R111, R111, -R0.reuse ;  /* 0x800000006f6f7221 */ /* 0x100fe20000010000 */
[----:B------:R-:W-:Y:S01]  /*4730*/  STS [R237+0x4400], R19 ;  /* 0x00440013ed007388 */ /* 0x000fe20000000800 */
[----:B------:R-:W-:Y:S02]  /*4740*/  FMUL.FTZ R110, R39, R110 ;  /* 0x0000006e276e7220 */ /* 0x000fe40000410000 */
[--C-:B------:R-:W-:Y:S01]  /*4750*/  FADD.FTZ R122, R122, -R0.reuse ;  /* 0x800000007a7a7221 */ /* 0x100fe20000010000 */
[----:B------:R-:W-:Y:S01]  /*4760*/  STS [R238+0x4000], R33 ;  /* 0x00400021ee007388 */ /* 0x000fe20000000800 */
[--C-:B------:R-:W-:Y:S02]  /*4770*/  FADD.FTZ R123, R123, -R0.reuse ;  /* 0x800000007b7b7221 */ /* 0x100fe40000010000 */
[----:B-1----:R-:W-:Y:S01]  /*4780*/  FMUL.FTZ R122, R34, R122 ;  /* 0x0000007a227a7220 */ /* 0x002fe20000410000 */
[----:B------:R-:W-:Y:S01]  /*4790*/  STS [R238+0x4400], R18 ;  /* 0x00440012ee007388 */ /* 0x000fe20000000800 */
[----:B--2---:R-:W-:Y:S01]  /*47a0*/  F2FP.BF16.PACK_AB R3, R42, R43 ;  /* 0x0000002b2a03723e */ /* 0x004fe200000010ff */
[----:B------:R-:W-:Y:S02]  /*47b0*/  FMUL.FTZ R118, R199, R118 ;  /* 0x00000076c7767220 */ /* 0x000fe40000410000 */
[----:B------:R-:W-:Y:S01]  /*47c0*/  STS [R237+0x6000], R7 ;  /* 0x00600007ed007388 */ /* 0x000fe20000000800 */
[----:B---3--:R-:W-:Y:S01]  /*47d0*/  F2FP.BF16.PACK_AB R2, R35, R39 ;  /* 0x000000272302723e */ /* 0x008fe200000010ff */
[----:B------:R-:W-:Y:S02]  /*47e0*/  FMUL.FTZ R119, R198, R119 ;  /* 0x00000077c6777220 */ /* 0x000fe40000410000 */
[----:B------:R1:W-:Y:S01]  /*47f0*/  STS [R237+0x6400], R3 ;  /* 0x00640003ed007388 */ /* 0x0003e20000000800 */
[--C-:B------:R-:W-:Y:S02]  /*4800*/  FADD.FTZ R126, R126, -R0.reuse ;  /* 0x800000007e7e7221 */ /* 0x100fe40000010000 */
[----:B------:R-:W-:Y:S01]  /*4810*/  F2FP.BF16.PACK_AB R118, R119, R118 ;  /* 0x000000767776723e */ /* 0x000fe200000010ff */
[----:B------:R2:W-:Y:S01]  /*4820*/  STS [R238+0x6400], R2 ;  /* 0x00640002ee007388 */ /* 0x0005e20000000800 */
[----:B------:R-:W-:Y:S01]  /*4830*/  FADD.FTZ R127, R127, -R0 ;  /* 0x800000007f7f7221 */ /* 0x000fe20000010000 */
[----:B------:R-:W-:Y:S01]  /*4840*/  IADD3 R0, R229, UR4, RZ ;  /* 0x00000004e5007c10 */ /* 0x000fe2000fffe0ff */
[----:B----4-:R-:W-:Y:S01]  /*4850*/  FMUL.FTZ R126, R12, R126 ;  /* 0x0000007e0c7e7220 */ /* 0x010fe20000410000 */
[----:B------:R-:W-:Y:S01]  /*4860*/  STS [R238+0x6000], R6 ;  /* 0x00600006ee007388 */ /* 0x000fe20000000800 */
[----:B------:R-:W-:Y:S01]  /*4870*/  FMUL.FTZ R127, R234, R127 ;  /* 0x0000007fea7f7220 */ /* 0x000fe20000410000 */
[----:B------:R-:W-:Y:S02]  /*4880*/  SHF.L.U32 R0, R0, 0x1, RZ ;  /* 0x0000000100007819 */ /* 0x000fe400000006ff */
[----:B------:R-:W-:Y:S04]  /*4890*/  STS [R240+0x4000], R32 ;  /* 0x00400020f0007388 */ /* 0x000fe80000000800 */
[----:B------:R-:W-:Y:S04]  /*48a0*/  STS [R240+0x4400], R17 ;  /* 0x00440011f0007388 */ /* 0x000fe80000000800 */
[----:B------:R-:W-:Y:S04]  /*48b0*/  STS [R239+0x4000], R30 ;  /* 0x0040001eef007388 */ /* 0x000fe80000000800 */
[----:B------:R-:W-:Y:S01]  /*48c0*/  STS [R239+0x4400], R16 ;  /* 0x00440010ef007388 */ /* 0x000fe20000000800 */
[----:B-1----:R-:W-:Y:S03]  /*48d0*/  FMUL.FTZ R3, R46, R91 ;  /* 0x0000005b2e037220 */ /* 0x002fe60000410000 */
[----:B------:R1:W-:Y:S01]  /*48e0*/  STS [R240+0x6000], R4 ;  /* 0x00600004f0007388 */ /* 0x0003e20000000800 */
[----:B--2---:R-:W-:Y:S02]  /*48f0*/  F2FP.BF16.PACK_AB R2, R31, R34 ;  /* 0x000000221f02723e */ /* 0x004fe400000010ff */
[----:B------:R-:W-:Y:S03]  /*4900*/  F2FP.BF16.PACK_AB R3, R3, R90 ;  /* 0x0000005a0303723e */ /* 0x000fe600000010ff */
[----:B------:R2:W-:Y:S04]  /*4910*/  STS [R240+0x6400], R2 ;  /* 0x00640002f0007388 */ /* 0x0005e80000000800 */
[----:B------:R3:W-:Y:S01]  /*4920*/  STS [R239+0x6000], R5 ;  /* 0x00600005ef007388 */ /* 0x0007e20000000800 */
[----:B-1----:R-:W-:Y:S05]  /*4930*/  FMUL.FTZ R4, R50, R74 ;  /* 0x0000004a32047220 */ /* 0x002fea0000410000 */
[----:B------:R-:W-:Y:S02]  /*4940*/  F2FP.BF16.PACK_AB R4, R75, R4 ;  /* 0x000000044b04723e */ /* 0x000fe400000010ff */
[----:B--2---:R-:W-:Y:S01]  /*4950*/  F2FP.BF16.PACK_AB R2, R234, R12 ;  /* 0x0000000cea02723e */ /* 0x004fe200000010ff */
[----:B---3--:R-:W-:Y:S04]  /*4960*/  FMUL.FTZ R5, R44, R95 ;  /* 0x0000005f2c057220 */ /* 0x008fe80000410000 */
[----:B------:R1:W-:Y:S01]  /*4970*/  STS [R239+0x6400], R2 ;  /* 0x00640002ef007388 */ /* 0x0003e20000000800 */
[----:B------:R-:W-:Y:S03]  /*4980*/  F2FP.BF16.PACK_AB R5, R5, R94 ;  /* 0x0000005e0505723e */ /* 0x000fe600000010ff */
[----:B------:R-:W-:Y:S01]  /*4990*/  BAR.SYNC.DEFER_BLOCKING 0x0 ;  /* 0x0000000000007b1d */ /* 0x000fe20000010000 */
[----:B-1----:R-:W-:Y:S07]  /*49a0*/  FMUL.FTZ R2, R48, R79 ;  /* 0x0000004f30027220 */ /* 0x002fee0000410000 */
[----:B------:R1:W-:Y:S01]  /*49b0*/  STS [R237+0x8000], R68 ;  /* 0x00800044ed007388 */ /* 0x0003e20000000800 */
[----:B------:R-:W-:Y:S03]  /*49c0*/  F2FP.BF16.PACK_AB R2, R2, R78 ;  /* 0x0000004e0202723e */ /* 0x000fe600000010ff */
[----:B------:R-:W-:Y:S01]  /*49d0*/  STS [R237+0x8400], R70 ;  /* 0x00840046ed007388 */ /* 0x000fe20000000800 */
[----:B------:R-:W-:Y:S03]  /*49e0*/  MOV R78, 0x20 ;  /* 0x00000020004e7802 */ /* 0x000fe60000000f00 */
[----:B------:R-:W-:Y:S01]  /*49f0*/  STS [R238+0x8000], R80 ;  /* 0x00800050ee007388 */ /* 0x000fe20000000800 */
[----:B------:R-:W-:Y:S03]  /*4a00*/  SEL R78, R78, 0xffffffe0, !P0 ;  /* 0xffffffe04e4e7807 */ /* 0x000fe60004000000 */
[----:B------:R-:W-:Y:S04]  /*4a10*/  STS [R238+0x8400], R82 ;  /* 0x00840052ee007388 */ /* 0x000fe80000000800 */
[----:B------:R-:W-:Y:S04]  /*4a20*/  STS [R237+0xa000], R14 ;  /* 0x00a0000eed007388 */ /* 0x000fe80000000800 */
[----:B------:R2:W-:Y:S04]  /*4a30*/  STS [R237+0xa400], R4 ;  /* 0x00a40004ed007388 */ /* 0x0005e80000000800 */
[----:B------:R3:W-:Y:S01]  /*4a40*/  STS [R238+0xa400], R2 ;  /* 0x00a40002ee007388 */ /* 0x0007e20000000800 */
[----:B-1----:R-:W-:Y:S03]  /*4a50*/  SHF.L.U32 R68, R231, 0x1, RZ ;  /* 0x00000001e7447819 */ /* 0x002fe600000006ff */
[----:B------:R-:W-:Y:S04]  /*4a60*/  STS [R238+0xa000], R15 ;  /* 0x00a0000fee007388 */ /* 0x000fe80000000800 */
[----:B------:R-:W-:Y:S04]  /*4a70*/  STS [R240+0x8000], R84 ;  /* 0x00800054f0007388 */ /* 0x000fe80000000800 */
[----:B------:R-:W-:Y:S04]  /*4a80*/  STS [R240+0x8400], R29 ;  /* 0x0084001df0007388 */ /* 0x000fe80000000800 */
[----:B------:R-:W-:Y:S04]  /*4a90*/  STS [R239+0x8000], R96 ;  /* 0x00800060ef007388 */ /* 0x000fe80000000800 */
[----:B------:R-:W-:Y:S01]  /*4aa0*/  STS [R239+0x8400], R98 ;  /* 0x00840062ef007388 */ /* 0x000fe20000000800 */
[----:B--2---:R-:W-:Y:S03]  /*4ab0*/  FMUL.FTZ R4, R35, R111 ;  /* 0x0000006f23047220 */ /* 0x004fe60000410000 */
[----:B------:R-:W-:Y:S01]  /*4ac0*/  STS [R240+0xa000], R13 ;  /* 0x00a0000df0007388 */ /* 0x000fe20000000800 */
[----:B---3--:R-:W-:Y:S01]  /*4ad0*/  FMUL.FTZ R2, R42, R107 ;  /* 0x0000006b2a027220 */ /* 0x008fe20000410000 */
[----:B------:R-:W-:Y:S02]  /*4ae0*/  F2FP.BF16.PACK_AB R4, R4, R110 ;  /* 0x0000006e0404723e */ /* 0x000fe400000010ff */
[----:B------:R1:W-:Y:S02]  /*4af0*/  STS [R240+0xa400], R3 ;  /* 0x00a40003f0007388 */ /* 0x0003e40000000800 */
[----:B------:R-:W-:Y:S02]  /*4b00*/  F2FP.BF16.PACK_AB R2, R2, R106 ;  /* 0x0000006a0202723e */ /* 0x000fe400000010ff */
[----:B------:R-:W-:Y:S04]  /*4b10*/  STS [R239+0xa000], R9 ;  /* 0x00a00009ef007388 */ /* 0x000fe80000000800 */
[----:B------:R-:W-:Y:S04]  /*4b20*/  STS [R239+0xa400], R5 ;  /* 0x00a40005ef007388 */ /* 0x000fe80000000800 */
[----:B------:R-:W-:Y:S04]  /*4b30*/  STS [R237+0xc000], R100 ;  /* 0x00c00064ed007388 */ /* 0x000fe80000000800 */
[----:B------:R-:W-:Y:S04]  /*4b40*/  STS [R237+0xc400], R28 ;  /* 0x00c4001ced007388 */ /* 0x000fe80000000800 */
[----:B------:R-:W-:Y:S04]  /*4b50*/  STS [R238+0xc000], R112 ;  /* 0x00c00070ee007388 */ /* 0x000fe80000000800 */
[----:B------:R-:W-:Y:S01]  /*4b60*/  STS [R238+0xc400], R114 ;  /* 0x00c40072ee007388 */ /* 0x000fe20000000800 */
[----:B-1----:R-:W-:Y:S03]  /*4b70*/  FMUL.FTZ R3, R31, R123 ;  /* 0x0000007b1f037220 */ /* 0x002fe60000410000 */
        /* <DEDUP_REMOVED lines=8> */
[----:B-1----:R-:W-:Y:S03]  /*4c00*/  F2FP.BF16.PACK_AB R2, R127, R126 ;  /* 0x0000007e7f02723e */ /* 0x002fe600000010ff */
[----:B------:R-:W-:Y:S04]  /*4c10*/  STS [R239+0xc400], R27 ;  /* 0x00c4001bef007388 */ /* 0x000fe80000000800 */
[----:B------:R-:W-:Y:S04]  /*4c20*/  STS [R240+0xe000], R25 ;  /* 0x00e00019f0007388 */ /* 0x000fe80000000800 */
[----:B------:R1:W-:Y:S04]  /*4c30*/  STS [R240+0xe400], R3 ;  /* 0x00e40003f0007388 */ /* 0x0003e80000000800 */
[----:B------:R-:W-:Y:S04]  /*4c40*/  STS [R239+0xe000], R26 ;  /* 0x00e0001aef007388 */ /* 0x000fe80000000800 */
[----:B------:R2:W-:Y:S04]  /*4c50*/  STS [R239+0xe400], R2 ;  /* 0x00e40002ef007388 */ /* 0x0005e80000000800 */
[----:B------:R-:W-:Y:S08]  /*4c60*/  LDSM.16.MT88.4 R4, [R224+0x18880] ;  /* 0x01888000e004783b */ /* 0x000ff00000004200 */
[----:B------:R-:W3:Y:S01]  /*4c70*/  LDSM.16.MT88.4 R8, [R0+0x10080] ;  /* 0x010080000008783b */ /* 0x000ee20000004200 */
[----:B-1----:R-:W-:Y:S07]  /*4c80*/  SHF.L.U32 R3, R229, 0x1, RZ ;  /* 0x00000001e5037819 */ /* 0x002fee00000006ff */
[----:B------:R-:W1:Y:S01]  /*4c90*/  LDSM.16.MT88.4 R12, [R224+0x1c880] ;  /* 0x01c88000e00c783b */ /* 0x000e620000004200 */
[----:B--2---:R-:W-:Y:S07]  /*4ca0*/  IADD3 R2, R196, R0, RZ ;  /* 0x00000000c4027210 */ /* 0x004fee0007ffe0ff */
[----:B------:R-:W-:Y:S08]  /*4cb0*/  LDSM.16.MT88.4 R20, [R224+0x19080] ;  /* 0x01908000e014783b */ /* 0x000ff00000004200 */
[----:B------:R-:W2:Y:S08]  /*4cc0*/  LDSM.16.MT88.4 R16, [R2+0x10080] ;  /* 0x010080000210783b */ /* 0x000eb00000004200 */
[----:B------:R-:W4:Y:S01]  /*4cd0*/  LDSM.16.MT88.4 R24, [R0+0x10880] ;  /* 0x010880000018783b */ /* 0x000f220000004200 */
[-C--:B---3--:R-:W-:Y:S07]  /*4ce0*/  HMMA.16816.F32.BF16 R132, R4, R8.reuse, R132 ;  /* 0x000000080484723c */ /* 0x088fee0000041884 */
[----:B------:R-:W3:Y:S01]  /*4cf0*/  LDSM.16.MT88.4 R28, [R224+0x1d080] ;  /* 0x01d08000e01c783b */ /* 0x000ee20000004200 */
[C---:B-1----:R-:W-:Y:S07]  /*4d00*/  HMMA.16816.F32.BF16 R136, R12.reuse, R8, R136 ;  /* 0x000000080c88723c */ /* 0x042fee0000041888 */
[----:B------:R-:W1:Y:S01]  /*4d10*/  LDSM.16.MT88.4 R32, [R2+0x10880] ;  /* 0x010880000220783b */ /* 0x000e620000004200 */
[-C--:B------:R-:W-:Y:S07]  /*4d20*/  HMMA.16816.F32.BF16 R140, R12, R10.reuse, R140 ;  /* 0x0000000a0c8c723c */ /* 0x080fee000004188c */
[----:B------:R-:W-:Y:S01]  /*4d30*/  LDSM.16.MT88.4 R36, [R224+0x19880] ;  /* 0x01988000e024783b */ /* 0x000fe20000004200 */
[C---:B------:R-:W-:Y:S07]  /*4d40*/  HMMA.16816.F32.BF16 R144, R4.reuse, R10, R144 ;  /* 0x0000000a0490723c */ /* 0x040fee0000041890 */
[----:B------:R-:W5:Y:S01]  /*4d50*/  LDSM.16.MT88.4 R40, [R0+0x11080] ;  /* 0x011080000028783b */ /* 0x000f620000004200 */
[-C--:B--2---:R-:W-:Y:S07]  /*4d60*/  HMMA.16816.F32.BF16 R148, R4, R16.reuse, R148 ;  /* 0x000000100494723c */ /* 0x084fee0000041894 */
[----:B------:R-:W2:Y:S01]  /*4d70*/  LDSM.16.MT88.4 R44, [R224+0x1d880] ;  /* 0x01d88000e02c783b */ /* 0x000ea20000004200 */
[C---:B------:R-:W-:Y:S07]  /*4d80*/  HMMA.16816.F32.BF16 R152, R12.reuse, R16, R152 ;  /* 0x000000100c98723c */ /* 0x040fee0000041898 */
[----:B------:R-:W-:Y:S01]  /*4d90*/  LDSM.16.MT88.4 R8, [R224+0x1a080] ;  /* 0x01a08000e008783b */ /* 0x000fe20000004200 */
[-C--:B------:R-:W-:Y:S07]  /*4da0*/  HMMA.16816.F32.BF16 R156, R12, R18.reuse, R156 ;  /* 0x000000120c9c723c */ /* 0x080fee000004189c */
[----:B------:R-:W-:Y:S01]  /*4db0*/  LDSM.16.MT88.4 R12, [R0+0x11880] ;  /* 0x01188000000c783b */ /* 0x000fe20000004200 */
[----:B------:R-:W-:Y:S07]  /*4dc0*/  HMMA.16816.F32.BF16 R160, R4, R18, R160 ;  /* 0x0000001204a0723c */ /* 0x000fee00000418a0 */
[----:B------:R-:W2:Y:S01]  /*4dd0*/  LDSM.16.MT88.4 R4, [R2+0x11080] ;  /* 0x011080000204783b */ /* 0x000ea20000004200 */
[-C--:B----4-:R-:W-:Y:S07]  /*4de0*/  HMMA.16816.F32.BF16 R132, R20, R24.reuse, R132 ;  /* 0x000000181484723c */ /* 0x090fee0000041884 */
[----:B------:R-:W4:Y:S01]  /*4df0*/  LDSM.16.MT88.4 R16, [R224+0x1e080] ;  /* 0x01e08000e010783b */ /* 0x000f220000004200 */
[C---:B---3--:R-:W-:Y:S08]  /*4e00*/  HMMA.16816.F32.BF16 R136, R28.reuse, R24, R136 ;  /* 0x000000181c88723c */ /* 0x048ff00000041888 */
        /* <DEDUP_REMOVED lines=9> */
[-C--:B-----5:R-:W-:Y:S01]  /*4ea0*/  HMMA.16816.F32.BF16 R132, R36, R40.reuse, R132 ;  /* 0x000000282484723c */ /* 0x0a0fe20000041884 */
[----:B------:R-:W-:Y:S07]  /*4eb0*/  LDSM.16.MT88.4 R32, [R2+0x12080] ;  /* 0x012080000220783b */ /* 0x000fee0000004200 */
[C---:B--2---:R-:W-:Y:S08]  /*4ec0*/  HMMA.16816.F32.BF16 R136, R44.reuse, R40, R136 ;  /* 0x000000282c88723c */ /* 0x044ff00000041888 */
        /* <DEDUP_REMOVED lines=35> */
[----:B------:R1:W-:Y:S07]  /*5100*/  LDSM.16.MT88.4 R12, [R0+0x13880] ;  /* 0x01388000000c783b */ /* 0x0003ee0000004200 */
[-C--:B---3--:R-:W-:Y:S08]  /*5110*/  HMMA.16816.F32.BF16 R148, R8, R20.reuse, R148 ;  /* 0x000000140894723c */ /* 0x088ff00000041894 */
[C---:B------:R-:W-:Y:S08]  /*5120*/  HMMA.16816.F32.BF16 R152, R16.reuse, R20, R152 ;  /* 0x000000141098723c */ /* 0x040ff00000041898 */
[-C--:B------:R-:W-:Y:S01]  /*5130*/  HMMA.16816.F32.BF16 R156, R16, R22.reuse, R156 ;  /* 0x00000016109c723c */ /* 0x080fe2000004189c */
[----:B------:R-:W-:Y:S03]  /*5140*/  LDSM.16.MT88.4 R16, [R224+0x20080] ;  /* 0x02008000e010783b */ /* 0x000fe60000004200 */
[----:B-1----:R-:W-:Y:S04]  /*5150*/  SHF.L.U32 R0, R231, 0x1, RZ ;  /* 0x00000001e7007819 */ /* 0x002fe800000006ff */
[----:B------:R-:W-:Y:S01]  /*5160*/  HMMA.16816.F32.BF16 R160, R8, R22, R160 ;  /* 0x0000001608a0723c */ /* 0x000fe200000418a0 */
[----:B------:R-:W1:Y:S03]  /*5170*/  LDSM.16.MT88.4 R8, [R224+0x1c080] ;  /* 0x01c08000e008783b */ /* 0x000e660000004200 */
[----:B------:R-:W-:Y:S04]  /*5180*/  IADD3 R0, R230, R0, RZ ;  /* 0x00000000e6007210 */ /* 0x000fe80007ffe0ff */
[-C--:B--2---:R-:W-:Y:S01]  /*5190*/  HMMA.16816.F32.BF16 R132, R28, R36.reuse, R132 ;  /* 0x000000241c84723c */ /* 0x084fe20000041884 */
[----:B------:R2:W3:Y:S07]  /*51a0*/  LDSM.16.MT88.4 R20, [R2+0x13880] ;  /* 0x013880000214783b */ /* 0x0004ee0000004200 */
[C---:B----4-:R-:W-:Y:S01]  /*51b0*/  HMMA.16816.F32.BF16 R136, R4.reuse, R36, R136 ;  /* 0x000000240488723c */ /* 0x050fe20000041888 */
[----:B------:R-:W-:Y:S07]  /*51c0*/  BAR.SYNC.DEFER_BLOCKING 0x0 ;  /* 0x0000000000007b1d */ /* 0x000fee0000010000 */
[-C--:B------:R-:W-:Y:S08]  /*51d0*/  HMMA.16816.F32.BF16 R140, R4, R38.reuse, R140 ;  /* 0x00000026048c723c */ /* 0x080ff0000004188c */
[C---:B------:R-:W-:Y:S04]  /*51e0*/  HMMA.16816.F32.BF16 R144, R28.reuse, R38, R144 ;  /* 0x000000261c90723c */ /* 0x040fe80000041890 */
[----:B--2---:R-:W-:Y:S04]  /*51f0*/  SHF.L.U32 R2, R229, 0x1, RZ ;  /* 0x00000001e5027819 */ /* 0x004fe800000006ff */
[-C--:B-----5:R-:W-:Y:S01]  /*5200*/  HMMA.16816.F32.BF16 R148, R28, R24.reuse, R148 ;  /* 0x000000181c94723c */ /* 0x0a0fe20000041894 */
[----:B------:R2:W4:Y:S03]  /*5210*/  LDSM.16.M88.4 R32, [R68+0x20880] ;  /* 0x020880004420783b */ /* 0x0005260000000200 */
[----:B------:R-:W-:Y:S04]  /*5220*/  IADD3 R2, R196, R2, RZ ;  /* 0x00000002c4027210 */ /* 0x000fe80007ffe0ff */
[C---:B------:R-:W-:Y:S01]  /*5230*/  HMMA.16816.F32.BF16 R152, R4.reuse, R24, R152 ;  /* 0x000000180498723c */ /* 0x040fe20000041898 */
[----:B------:R2:W2:Y:S07]  /*5240*/  LDSM.16.MT88.4 R36, [R2+0x80] ;  /* 0x000080000224783b */ /* 0x0004ae0000004200 */
[-C--:B------:R-:W-:Y:S01]  /*5250*/  HMMA.16816.F32.BF16 R156, R4, R26.reuse, R156 ;  /* 0x0000001a049c723c */ /* 0x080fe2000004189c */
[----:B------:R2:W2:Y:S07]  /*5260*/  LDSM.16.M88.4 R40, [R0+0x20880] ;  /* 0x020880000028783b */ /* 0x0004ae0000000200 */
[----:B------:R-:W-:Y:S01]  /*5270*/  HMMA.16816.F32.BF16 R160, R28, R26, R160 ;  /* 0x0000001a1ca0723c */ /* 0x000fe200000418a0 */
[----:B------:R2:W2:Y:S07]  /*5280*/  LDSM.16.M88.4 R28, [R68+0x22880] ;  /* 0x02288000441c783b */ /* 0x0004ae0000000200 */
[-C--:B-1----:R-:W-:Y:S01]  /*5290*/  HMMA.16816.F32.BF16 R132, R8, R12.reuse, R132 ;  /* 0x0000000c0884723c */ /* 0x082fe20000041884 */
[----:B------:R1:W1:Y:S07]  /*52a0*/  LDSM.16.MT88.4 R24, [R3+0x80] ;  /* 0x000080000318783b */ /* 0x00026e0000004200 */
[C---:B------:R-:W-:Y:S01]  /*52b0*/  HMMA.16816.F32.BF16 R136, R16.reuse, R12, R136 ;  /* 0x0000000c1088723c */ /* 0x040fe20000041888 */
[----:B------:R1:W1:Y:S07]  /*52c0*/  LDSM.16.M88.4 R48, [R0+0x22880] ;  /* 0x022880000030783b */ /* 0x00026e0000000200 */
[-C--:B------:R-:W-:Y:S01]  /*52d0*/  HMMA.16816.F32.BF16 R140, R16, R14.reuse, R140 ;  /* 0x0000000e108c723c */ /* 0x080fe2000004188c */
[----:B------:R1:W1:Y:S07]  /*52e0*/  LDSM.16.MT88.4 R44, [R3+0x880] ;  /* 0x00088000032c783b */ /* 0x00026e0000004200 */
[C---:B------:R-:W-:Y:S01]  /*52f0*/  HMMA.16816.F32.BF16 R144, R8.reuse, R14, R144 ;  /* 0x0000000e0890723c */ /* 0x040fe20000041890 */
[----:B------:R1:W1:Y:S07]  /*5300*/  LDSM.16.MT88.4 R52, [R2+0x880] ;  /* 0x000880000234783b */ /* 0x00026e0000004200 */
[-C--:B---3--:R-:W-:Y:S08]  /*5310*/  HMMA.16816.F32.BF16 R148, R8, R20.reuse, R148 ;  /* 0x000000140894723c */ /* 0x088ff00000041894 */
[C---:B------:R-:W-:Y:S08]  /*5320*/  HMMA.16816.F32.BF16 R152, R16.reuse, R20, R152 ;  /* 0x000000141098723c */ /* 0x040ff00000041898 */
[-C--:B------:R-:W-:Y:S08]  /*5330*/  HMMA.16816.F32.BF16 R156, R16, R22.reuse, R156 ;  /* 0x00000016109c723c */ /* 0x080ff0000004189c */
[----:B------:R-:W-:Y:S01]  /*5340*/  HMMA.16816.F32.BF16 R160, R8, R22, R160 ;  /* 0x0000001608a0723c */ /* 0x000fe200000418a0 */
[----:B------:R-:W-:-:S07]  /*5350*/  @P1 BRA `(.L_x_941) ;  /* 0x0000042000001947 */ /* 0x000fce0003800000 */
[----:B--2-4-:R-:W2:Y:S01]  /*5360*/  LDL.64 R218, [R1+0x10] ;  /* 0x0000100001da7983 */ /* 0x014ea20000100a00 */
[----:B------:R-:W-:Y:S02]  /*5370*/  USHF.R.S32.HI UR31, URZ, 0x1f, UR30 ;  /* 0x0000001f3f1f7899 */ /* 0x000fe4000801141e */
[----:B------:R-:W-:Y:S01]  /*5380*/  ULDC.64 UR6, c[0x0][0x208] ;  /* 0x0000820000067ab9 */ /* 0x000fe20000000a00 */
[----:B------:R-:W3:Y:S01]  /*5390*/  LDL.64 R210, [R1+0x18] ;  /* 0x0000180001d27983 */ /* 0x000ee20000100a00 */
[----:B------:R-:W-:Y:S02]  /*53a0*/  USHF.L.U32 UR32, UR30, 0x7, URZ ;  /* 0x000000071e207899 */ /* 0x000fe4000800063f */
[----:B------:R-:W-:Y:S01]  /*53b0*/  UIMAD UR31, UR31, UR6, URZ ;  /* 0x000000061f1f72a4 */ /* 0x000fe2000f8e023f */
[----:B------:R-:W4:Y:S01]  /*53c0*/  LDL.64 R220, [R1+0x8] ;  /* 0x0000080001dc7983 */ /* 0x000f220000100a00 */
[----:B------:R-:W-:Y:S02]  /*53d0*/  UIMAD.WIDE.U32 UR34, UR30, UR6, URZ ;  /* 0x000000061e2272a5 */ /* 0x000fe4000f8e003f */
[----:B------:R-:W-:Y:S01]  /*53e0*/  UIMAD UR31, UR30, UR7, UR31 ;  /* 0x000000071e1f72a4 */ /* 0x000fe2000f8e021f */
[----:B------:R-:W5:Y:S01]  /*53f0*/  LDL R57, [R1+0x28] ;  /* 0x0000280001397983 */ /* 0x000f620000100800 */
[----:B------:R-:W-:Y:S02]  /*5400*/  IMAD.U32 R12, RZ, RZ, UR32 ;  /* 0x00000020ff0c7e24 */ /* 0x000fe4000f8e00ff */
[----:B------:R-:W-:Y:S01]  /*5410*/  UIADD3 UR31, UR35, UR31, URZ ;  /* 0x0000001f231f7290 */ /* 0x000fe2000fffe03f */
[----:B------:R-:W5:Y:S01]  /*5420*/  LDL R13, [R1+0x34] ;  /* 0x00003400010d7983 */ /* 0x000f620000100800 */
[----:B------:R-:W-:Y:S02]  /*5430*/  IMAD.U32 R14, RZ, RZ, UR34 ;  /* 0x00000022ff0e7e24 */ /* 0x000fe4000f8e00ff */
[----:B------:R-:W-:Y:S01]  /*5440*/  IMAD.U32 R15, RZ, RZ, UR35 ;  /* 0x00000023ff0f7e24 */ /* 0x000fe2000f8e00ff */
[----:B------:R-:W1:Y:S02]  /*5450*/  S2R R8, SR_CTAID.Y ;  /* 0x0000000000087919 */ /* 0x000e640000002600 */
[----:B-1----:R-:W-:Y:S05]  /*5460*/  SHF.R.S32.HI R10, RZ, 0x1f, R8 ;  /* 0x0000001fff0a7819 */ /* 0x002fea0000011408 */
[C---:B------:R-:W-:Y:S02]  /*5470*/  IMAD R9, R10.reuse, c[0x0][0x210], RZ ;  /* 0x000084000a097a24 */ /* 0x040fe400078e02ff */
[----:B------:R-:W-:Y:S02]  /*5480*/  IMAD R10, R10, c[0x0][0x288], RZ ;  /* 0x0000a2000a0a7a24 */ /* 0x000fe400078e02ff */
[C---:B------:R-:W-:Y:S02]  /*5490*/  IMAD R9, R8.reuse, c[0x0][0x214], R9 ;  /* 0x0000850008097a24 */ /* 0x040fe400078e0209 */
[----:B------:R-:W-:Y:S02]  /*54a0*/  IMAD R10, R8, c[0x0][0x28c], R10 ;  /* 0x0000a300080a7a24 */ /* 0x000fe400078e020a */
[----:B--2---:R-:W-:Y:S02]  /*54b0*/  IMAD.MOV.U32 R4, RZ, RZ, R218 ;  /* 0x000000ffff047224 */ /* 0x004fe400078e00da */
[----:B------:R-:W-:Y:S02]  /*54c0*/  IMAD.MOV.U32 R5, RZ, RZ, R219 ;  /* 0x000000ffff057224 */ /* 0x000fe400078e00db */
[----:B---3--:R-:W-:Y:S02]  /*54d0*/  IMAD.MOV.U32 R6, RZ, RZ, R210 ;  /* 0x000000ffff067224 */ /* 0x008fe400078e00d2 */
[----:B------:R-:W-:Y:S02]  /*54e0*/  IMAD.MOV.U32 R7, RZ, RZ, R211 ;  /* 0x000000ffff077224 */ /* 0x000fe400078e00d3 */
[----:B----4-:R-:W-:Y:S02]  /*54f0*/  IMAD R11, R220, c[0x0][0x208], RZ ;  /* 0x00008200dc0b7a24 */ /* 0x010fe400078e02ff */
[C---:B------:R-:W-:Y:S04]  /*5500*/  IMAD.WIDE.U32 R4, R8.reuse, c[0x0][0x288], R4 ;  /* 0x0000a20008047a25 */ /* 0x040fe800078e0004 */
[----:B------:R-:W-:Y:S01]  /*5510*/  IMAD.WIDE.U32 R6, R8, c[0x0][0x210], R6 ;  /* 0x0000840008067a25 */ /* 0x000fe200078e0006 */
[----:B------:R-:W-:Y:S04]  /*5520*/  IADD3 R8, P1, R4, UR9, RZ ;  /* 0x0000000904087c10 */ /* 0x000fe8000ff3e0ff */
[----:B------:R-:W-:Y:S01]  /*5530*/  IADD3 R4, P3, P2, R11, UR8, R6 ;  /* 0x000000080b047c10 */ /* 0x000fe2000fa7e006 */
[----:B------:R-:W-:Y:S01]  /*5540*/  IMAD.IADD R6, R7, 0x1, R9 ;  /* 0x0000000107067824 */ /* 0x000fe200078e0209 */
[----:B------:R-:W-:Y:S02]  /*5550*/  IADD3.X R11, R5, UR17, R10, P1, !PT ;  /* 0x00000011050b7c10 */ /* 0x000fe40008ffe40a */
[----:B------:R-:W-:Y:S02]  /*5560*/  LEA R7, P1, R4, c[0x0][0x1f0], 0x1 ;  /* 0x00007c0004077a11 */ /* 0x000fe400078208ff */
[----:B-----5:R-:W-:Y:S02]  /*5570*/  IADD3.X R5, R57, UR15, R6, P3, P2 ;  /* 0x0000000f39057c10 */ /* 0x020fe40009fe4406 */
[----:B------:R-:W-:Y:S02]  /*5580*/  IADD3 R9, -R220, c[0x0][0x168], -R12 ;  /* 0x00005a00dc097a10 */ /* 0x000fe40007ffe90c */
[----:B------:R-:W-:Y:S01]  /*5590*/  LEA.HI.X R5, R4, c[0x0][0x1f4], R5, 0x1, P1 ;  /* 0x00007d0004057a11 */ /* 0x000fe200008f0c05 */
[----:B------:R-:W-:Y:S01]  /*55a0*/  IMAD.U32 R4, RZ, RZ, UR31 ;  /* 0x0000001fff047e24 */ /* 0x000fe2000f8e00ff */
[----:B------:R-:W-:Y:S02]  /*55b0*/  LEA R10, P2, R8, c[0x0][0x280], 0x2 ;  /* 0x0000a000080a7a11 */ /* 0x000fe400078410ff */
[----:B------:R-:W-:Y:S02]  /*55c0*/  LEA R6, P1, R14, R7, 0x8 ;  /* 0x000000070e067211 */ /* 0x000fe400078240ff */
[C---:B------:R-:W-:Y:S02]  /*55d0*/  ISETP.LT.OR P3, PT, R9.reuse, 0x1, P5 ;  /* 0x000000010900780c */ /* 0x040fe40002f61670 */
[----:B------:R-:W-:Y:S01]  /*55e0*/  LEA.HI.X R11, R8, c[0x0][0x284], R11, 0x2, P2 ;  /* 0x0000a100080b7a11 */ /* 0x000fe200010f140b */
[----:B------:R-:W-:Y:S01]  /*55f0*/  IMAD.U32 R8, RZ, RZ, UR27 ;  /* 0x0000001bff087e24 */ /* 0x000fe2000f8e00ff */
[----:B------:R-:W-:Y:S02]  /*5600*/  LEA.HI.X R7, R14, R5, R4, 0x8, P1 ;  /* 0x000000050e077211 */ /* 0x000fe400008f4404 */
[----:B------:R-:W-:Y:S01]  /*5610*/  ISETP.LT.OR P1, PT, R9, 0x21, P5 ;  /* 0x000000210900780c */ /* 0x000fe20002f21670 */
[----:B------:R-:W-:Y:S01]  /*5620*/  IMAD R8, R8, 0x4000, R13 ;  /* 0x0000400008087824 */ /* 0x000fe200078e020d */
[----:B------:R-:W-:Y:S04]  /*5630*/  IADD3 R4, P2, R6, UR21, RZ ;  /* 0x0000001506047c10 */ /* 0x000fe8000ff5e0ff */
[----:B------:R-:W-:Y:S01]  /*5640*/  IADD3.X R5, R7, UR20, RZ, P2, !PT ;  /* 0x0000001407057c10 */ /* 0x000fe200097fe4ff */
[----:B------:R-:W-:Y:S01]  /*5650*/  @!PT LDS RZ, [RZ] ;  /* 0x00000000fffff984 */ /* 0x000fe20000000800 */
[----:B------:R-:W-:Y:S01]  /*5660*/  @!PT LDS RZ, [RZ] ;  /* 0x00000000fffff984 */ /* 0x000fe20000000800 */
[----:B------:R-:W-:Y:S01]  /*5670*/  @!PT LDS RZ, [RZ] ;  /* 0x00000000fffff984 */ /* 0x000fe20000000800 */
[----:B------:R1:W-:Y:S01]  /*5680*/  LDGSTS.E.BYPASS.LTC128B.128 [R8], [R6.64], !P3 ;  /* 0x0000000006087fae */ /* 0x0003e2000d901d58 */
[C---:B------:R-:W-:Y:S02]  /*5690*/  LEA R10, P2, R12.reuse, R10, 0x2 ;  /* 0x0000000a0c0a7211 */ /* 0x040fe400078410ff */
[C---:B------:R-:W-:Y:S02]  /*56a0*/  ISETP.LT.OR P3, PT, R9.reuse, 0x41, P5 ;  /* 0x000000410900780c */ /* 0x040fe40002f61670 */
[----:B------:R-:W-:Y:S01]  /*56b0*/  LEA.HI.X.SX32 R11, R12, R11, 0x2, P2 ;  /* 0x0000000b0c0b7211 */ /* 0x000fe200010f16ff */
[----:B------:R2:W-:Y:S01]  /*56c0*/  LDGSTS.E.BYPASS.LTC128B.128 [R8+0x1000], [R4.64], !P1 ;  /* 0x0100000004087fae */ /* 0x0005e2000c901d58 */
[----:B------:R-:W-:Y:S01]  /*56d0*/  ISETP.LT.OR P2, PT, R9, 0x61, P5 ;  /* 0x000000610900780c */ /* 0x000fe20002f41670 */
[----:B------:R-:W-:Y:S04]  /*56e0*/  IMAD.U32 R9, RZ, RZ, UR27 ;  /* 0x0000001bff097e24 */ /* 0x000fe8000f8e00ff */
[----:B------:R-:W-:Y:S04]  /*56f0*/  @!P4 IMAD R9, R9, 0x80, R218 ;  /* 0x000000800909c824 */ /* 0x000fe800078e02da */
[----:B------:R-:W-:Y:S01]  /*5700*/  @!P4 IMAD.SHL.U32 R9, R9, 0x4, RZ ;  /* 0x000000040909c824 */ /* 0x000fe200078e00ff */
[----:B--2---:R-:W-:Y:S04]  /*5710*/  IADD3 R4, P1, R4, UR21, RZ ;  /* 0x0000001504047c10 */ /* 0x004fe8000ff3e0ff */
[----:B------:R-:W-:Y:S02]  /*5720*/  IADD3.X R5, R5, UR20, RZ, P1, !PT ;  /* 0x0000001405057c10 */ /* 0x000fe40008ffe4ff */
[----:B-1----:R-:W-:Y:S03]  /*5730*/  IADD3 R6, P1, R4, UR21, RZ ;  /* 0x0000001504067c10 */ /* 0x002fe6000ff3e0ff */
[----:B------:R1:W-:Y:S01]  /*5740*/  LDGSTS.E.BYPASS.LTC128B.128 [R8+0x2000], [R4.64], !P3 ;  /* 0x0200000004087fae */ /* 0x0003e2000d901d58 */
[----:B------:R-:W-:Y:S05]  /*5750*/  IADD3.X R7, R5, UR20, RZ, P1, !PT ;  /* 0x0000001405077c10 */ /* 0x000fea0008ffe4ff */
[----:B------:R1:W-:Y:S04]  /*5760*/  LDGSTS.E.BYPASS.LTC128B.128 [R8+0x3000], [R6.64], !P2 ;  /* 0x0300000006087fae */ /* 0x0003e8000d101d58 */
[----:B------:R1:W-:Y:S02]  /*5770*/  @!P4 LDGSTS.E.BYPASS.LTC128B.128 [R9+0x18480], [R10.64] ;  /* 0x184800000a09cfae */ /* 0x0003e4000b901d58 */
.L_x_941:
[-C--:B-12-4-:R-:W-:Y:S01]  /*5780*/  HMMA.16816.F32.BF16 R4, R32, R24.reuse, RZ ;  /* 0x000000182004723c */ /* 0x096fe200000418ff */
[----:B------:R-:W-:Y:S01]  /*5790*/  LDSM.16.MT88.4 R60, [R3+0x1080] ;  /* 0x00108000033c783b */ /* 0x000fe20000004200 */
[----:B------:R-:W-:Y:S02]  /*57a0*/  USHF.L.U32 UR6, UR29, 0xd, URZ ;  /* 0x0000000d1d067899 */ /* 0x000fe4000800063f */
[C---:B------:R-:W-:Y:S01]  /*57b0*/  IMAD.IADD R77, R196.reuse, 0x1, R68 ;  /* 0x00000001c44d7824 */ /* 0x040fe200078e0244 */
[----:B------:R-:W-:Y:S01]  /*57c0*/  UIADD3 UR29, UR29, 0x1, URZ ;  /* 0x000000011d1d7890 */ /* 0x000fe2000fffe03f */
[----:B------:R-:W2:Y:S01]  /*57d0*/  LDL.64 R80, [R1+0x20] ;  /* 0x0000200001507983 */ /* 0x000ea20000100a00 */
[----:B------:R-:W-:Y:S01]  /*57e0*/  IMAD.IADD R76, R196, 0x1, R0 ;  /* 0x00000001c44c7824 */ /* 0x000fe200078e0200 */
[C---:B------:R-:W-:Y:S01]  /*57f0*/  HMMA.16816.F32.BF16 R8, R28.reuse, R24, RZ ;  /* 0x000000181c08723c */ /* 0x040fe200000418ff */
[----:B------:R-:W-:Y:S02]  /*5800*/  UISETP.GE.AND UP0, UPT, UR29, UR26, UPT ;  /* 0x0000001a1d00728c */ /* 0x000fe4000bf06270 */
[----:B------:R-:W1:Y:S01]  /*5810*/  LDSM.16.M88.4 R56, [R77+0x20880] ;  /* 0x020880004d38783b */ /* 0x000e620000000200 */
[----:B------:R-:W-:Y:S02]  /*5820*/  UIADD3 UR30, UR5, 0x1, URZ ;  /* 0x00000001051e7890 */ /* 0x000fe4000fffe03f */
[----:B------:R-:W-:Y:S02]  /*5830*/  UISETP.GE.AND UP3, UPT, UR5, 0x1, UPT ;  /* 0x000000010500788c */ /* 0x000fe4000bf66270 */
[-C--:B------:R-:W-:Y:S01]  /*5840*/  HMMA.16816.F32.BF16 R12, R28, R26.reuse, RZ ;  /* 0x0000001a1c0c723c */ /* 0x080fe200000418ff */
[----:B------:R-:W3:Y:S01]  /*5850*/  LDSM.16.M88.4 R64, [R77+0x22880] ;  /* 0x022880004d40783b */ /* 0x000ee20000000200 */
[----:B------:R-:W-:Y:S02]  /*5860*/  UIADD3 UR7, UR28, 0x1, URZ ;  /* 0x000000011c077890 */ /* 0x000fe4000fffe03f */
[----:B------:R-:W-:Y:S02]  /*5870*/  UISETP.GE.AND UP2, UPT, UR28, 0x1, UPT ;  /* 0x000000011c00788c */ /* 0x000fe4000bf46270 */
[----:B------:R-:W4:Y:S01]  /*5880*/  LDL R79, [R1] ;  /* 0x00000000014f7983 */ /* 0x000f220000100800 */
[----:B------:R-:W-:Y:S01]  /*5890*/  UISETP.GE.AND UP1, UPT, UR27, 0x1, UPT ;  /* 0x000000011b00788c */ /* 0x000fe2000bf26270 */
[C---:B------:R-:W-:Y:S01]  /*58a0*/  HMMA.16816.F32.BF16 R16, R32.reuse, R26, RZ ;  /* 0x0000001a2010723c */ /* 0x040fe200000418ff */
[----:B------:R-:W-:Y:S02]  /*58b0*/  USEL UR5, UR30, URZ, !UP3 ;  /* 0x0000003f1e057287 */ /* 0x000fe4000d800000 */
[----:B------:R-:W-:Y:S01]  /*58c0*/  LDSM.16.M88.4 R72, [R77+0x26880] ;  /* 0x026880004d48783b */ /* 0x000fe20000000200 */
[----:B------:R-:W-:Y:S04]  /*58d0*/  USEL UR28, UR7, URZ, !UP2 ;  /* 0x0000003f071c7287 */ /* 0x000fe8000d000000 */
[-C--:B------:R-:W-:Y:S01]  /*58e0*/  HMMA.16816.F32.BF16 R20, R32, R36.reuse, RZ ;  /* 0x000000242014723c */ /* 0x080fe200000418ff */
[----:B------:R-:W0:Y:S07]  /*58f0*/  LDGDEPBAR ;  /* 0x00000000000079af */ /* 0x000e2e0000000000 */
[C---:B------:R-:W-:Y:S08]  /*5900*/  HMMA.16816.F32.BF16 R24, R28.reuse, R36, RZ ;  /* 0x000000241c18723c */ /* 0x040ff000000418ff */
[-C--:B------:R-:W-:Y:S08]  /*5910*/  HMMA.16816.F32.BF16 R28, R28, R38.reuse, RZ ;  /* 0x000000261c1c723c */ /* 0x080ff000000418ff */
[----:B------:R-:W-:Y:S01]  /*5920*/  HMMA.16816.F32.BF16 R32, R32, R38, RZ ;  /* 0x000000262020723c */ /* 0x000fe200000418ff */
[----:B------:R-:W5:Y:S07]  /*5930*/  LDSM.16.MT88.4 R36, [R2+0x1080] ;  /* 0x001080000224783b */ /* 0x000f6e0000004200 */
        /* <DEDUP_REMOVED lines=8> */
[----:B------:R-:W5:Y:S07]  /*59c0*/  LDSM.16.MT88.4 R48, [R3+0x1880] ;  /* 0x001880000330783b */ /* 0x000f6e0000004200 */
[----:B------:R-:W-:Y:S01]  /*59d0*/  HMMA.16816.F32.BF16 R32, R40, R54, R32 ;  /* 0x000000362820723c */ /* 0x000fe20000041820 */
[----:B------:R-:W5:Y:S05]  /*59e0*/  LDSM.16.M88.4 R40, [R76+0x22880] ;  /* 0x022880004c28783b */ /* 0x000f6a0000000200 */
[----:B------:R-:W5:Y:S02]  /*59f0*/  LDSM.16.MT88.4 R52, [R2+0x1880] ;  /* 0x001880000234783b */ /* 0x000f640000004200 */
[-C--:B-1----:R-:W-:Y:S08]  /*5a00*/  HMMA.16816.F32.BF16 R4, R56, R60.reuse, R4 ;  /* 0x0000003c3804723c */ /* 0x082ff00000041804 */
[C---:B---3--:R-:W-:Y:S08]  /*5a10*/  HMMA.16816.F32.BF16 R8, R64.reuse, R60, R8 ;  /* 0x0000003c4008723c */ /* 0x048ff00000041808 */
[-C--:B------:R-:W-:Y:S08]  /*5a20*/  HMMA.16816.F32.BF16 R12, R64, R62.reuse, R12 ;  /* 0x0000003e400c723c */ /* 0x080ff0000004180c */
[C---:B------:R-:W-:Y:S01]  /*5a30*/  HMMA.16816.F32.BF16 R16, R56.reuse, R62, R16 ;  /* 0x0000003e3810723c */ /* 0x040fe20000041810 */
[----:B------:R-:W-:Y:S05]  /*5a40*/  LDSM.16.M88.4 R60, [R68+0x24880] ;  /* 0x02488000443c783b */ /* 0x000fea0000000200 */
[----:B------:R-:W-:Y:S02]  /*5a50*/  LDSM.16.M88.4 R68, [R68+0x26880] ;  /* 0x026880004444783b */ /* 0x000fe40000000200 */
[-C--:B-----5:R-:W-:Y:S08]  /*5a60*/  HMMA.16816.F32.BF16 R20, R56, R36.reuse, R20 ;  /* 0x000000243814723c */ /* 0x0a0ff00000041814 */
[C---:B------:R-:W-:Y:S08]  /*5a70*/  HMMA.16816.F32.BF16 R24, R64.reuse, R36, R24 ;  /* 0x000000244018723c */ /* 0x040ff00000041818 */
[-C--:B------:R-:W-:Y:S01]  /*5a80*/  HMMA.16816.F32.BF16 R28, R64, R38.reuse, R28 ;  /* 0x00000026401c723c */ /* 0x080fe2000004181c */
[----:B------:R-:W1:Y:S07]  /*5a90*/  LDSM.16.MT88.4 R64, [R3+0x2080] ;  /* 0x002080000340783b */ /* 0x000e6e0000004200 */
[----:B------:R-:W-:Y:S01]  /*5aa0*/  HMMA.16816.F32.BF16 R32, R56, R38, R32 ;  /* 0x000000263820723c */ /* 0x000fe20000041820 */
[----:B------:R-:W3:Y:S05]  /*5ab0*/  LDSM.16.MT88.4 R36, [R2+0x2080] ;  /* 0x002080000224783b */ /* 0x000eea0000004200 */
[----:B------:R-:W-:Y:S02]  /*5ac0*/  LDSM.16.M88.4 R56, [R77+0x24880] ;  /* 0x024880004d38783b */ /* 0x000fe40000000200 */
        /* <DEDUP_REMOVED lines=8> */
[----:B------:R2:W-:Y:S07]  /*5b50*/  LDSM.16.M88.4 R40, [R0+0x24880] ;  /* 0x024880000028783b */ /* 0x0005ee0000000200 */
[----:B------:R-:W-:Y:S01]  /*5b60*/  HMMA.16816.F32.BF16 R32, R44, R54, R32 ;  /* 0x000000362c20723c */ /* 0x000fe20000041820 */
[----:B------:R-:W5:Y:S05]  /*5b70*/  LDSM.16.MT88.4 R44, [R3+0x2880] ;  /* 0x00288000032c783b */ /* 0x000f6a0000004200 */
[----:B------:R-:W2:Y:S02]  /*5b80*/  LDSM.16.MT88.4 R52, [R2+0x2880] ;  /* 0x002880000234783b */ /* 0x000ea40000004200 */
[-C--:B-1----:R-:W-:Y:S08]  /*5b90*/  HMMA.16816.F32.BF16 R4, R60, R64.reuse, R4 ;  /* 0x000000403c04723c */ /* 0x082ff00000041804 */
[C---:B------:R-:W-:Y:S08]  /*5ba0*/  HMMA.16816.F32.BF16 R8, R68.reuse, R64, R8 ;  /* 0x000000404408723c */ /* 0x040ff00000041808 */
[-C--:B------:R-:W-:Y:S08]  /*5bb0*/  HMMA.16816.F32.BF16 R12, R68, R66.reuse, R12 ;  /* 0x00000042440c723c */ /* 0x080ff0000004180c */
[C---:B------:R-:W-:Y:S01]  /*5bc0*/  HMMA.16816.F32.BF16 R16, R60.reuse, R66, R16 ;  /* 0x000000423c10723c */ /* 0x040fe20000041810 */
[----:B------:R-:W1:Y:S07]  /*5bd0*/  LDSM.16.MT88.4 R64, [R3+0x3080] ;  /* 0x003080000340783b */ /* 0x000e6e0000004200 */
[-C--:B---3--:R-:W-:Y:S08]  /*5be0*/  HMMA.16816.F32.BF16 R20, R60, R36.reuse, R20 ;  /* 0x000000243c14723c */ /* 0x088ff00000041814 */
[C---:B------:R-:W-:Y:S08]  /*5bf0*/  HMMA.16816.F32.BF16 R24, R68.reuse, R36, R24 ;  /* 0x000000244418723c */ /* 0x040ff00000041818 */
[-C--:B------:R-:W-:Y:S04]  /*5c00*/  HMMA.16816.F32.BF16 R28, R68, R38.reuse, R28 ;  /* 0x00000026441c723c */ /* 0x080fe8000004181c */
[----:B--2---:R-:W-:Y:S03]  /*5c10*/  IADD3 R0, P1, R80, UR6, RZ ;  /* 0x0000000650007c10 */ /* 0x004fe6000ff3e0ff */
[----:B------:R-:W-:Y:S01]  /*5c20*/  IMAD.IADD R68, R230, 0x1, R77 ;  /* 0x00000001e6447824 */ /* 0x000fe200078e024d */
[----:B------:R-:W-:Y:S01]  /*5c30*/  HMMA.16816.F32.BF16 R32, R60, R38, R32 ;  /* 0x000000263c20723c */ /* 0x000fe20000041820 */
[----:B------:R-:W2:Y:S05]  /*5c40*/  LDSM.16.MT88.4 R36, [R2+0x3080] ;  /* 0x003080000224783b */ /* 0x000eaa0000004200 */
[----:B------:R-:W-:Y:S02]  /*5c50*/  LDSM.16.MT88.4 R60, [R3+0x3880] ;  /* 0x00388000033c783b */ /* 0x000fe40000004200 */
[-C--:B-----5:R-:W-:Y:S03]  /*5c60*/  HMMA.16816.F32.BF16 R4, R40, R44.reuse, R4 ;  /* 0x0000002c2804723c */ /* 0x0a0fe60000041804 */
[----:B------:R-:W-:Y:S05]  /*5c70*/  LDSM.16.M88.4 R68, [R68+0x26880] ;  /* 0x026880004444783b */ /* 0x000fea0000000200 */
[C---:B------:R-:W-:Y:S08]  /*5c80*/  HMMA.16816.F32.BF16 R8, R48.reuse, R44, R8 ;  /* 0x0000002c3008723c */ /* 0x040ff00000041808 */
[-C--:B------:R-:W-:Y:S08]  /*5c90*/  HMMA.16816.F32.BF16 R12, R48, R46.reuse, R12 ;  /* 0x0000002e300c723c */ /* 0x080ff0000004180c */
[C---:B------:R-:W-:Y:S01]  /*5ca0*/  HMMA.16816.F32.BF16 R16, R40.reuse, R46, R16 ;  /* 0x0000002e2810723c */ /* 0x040fe20000041810 */
[----:B------:R-:W3:Y:S07]  /*5cb0*/  LDSM.16.M88.4 R44, [R76+0x24880] ;  /* 0x024880004c2c783b */ /* 0x000eee0000000200 */
[-C--:B------:R-:W-:Y:S08]  /*5cc0*/  HMMA.16816.F32.BF16 R20, R40, R52.reuse, R20 ;  /* 0x000000342814723c */ /* 0x080ff00000041814 */
[C---:B------:R-:W-:Y:S08]  /*5cd0*/  HMMA.16816.F32.BF16 R24, R48.reuse, R52, R24 ;  /* 0x000000343018723c */ /* 0x040ff00000041818 */
[-C--:B------:R-:W-:Y:S08]  /*5ce0*/  HMMA.16816.F32.BF16 R28, R48, R54.reuse, R28 ;  /* 0x00000036301c723c */ /* 0x080ff0000004181c */
[----:B------:R-:W-:Y:S01]  /*5cf0*/  HMMA.16816.F32.BF16 R32, R40, R54, R32 ;  /* 0x000000362820723c */ /* 0x000fe20000041820 */
[----:B------:R5:W3:Y:S07]  /*5d00*/  LDSM.16.MT88.4 R40, [R2+0x3880] ;  /* 0x003880000228783b */ /* 0x000aee0000004200 */
[-C--:B-1----:R-:W-:Y:S08]  /*5d10*/  HMMA.16816.F32.BF16 R4, R56, R64.reuse, R4 ;  /* 0x000000403804723c */ /* 0x082ff00000041804 */
[C---:B------:R-:W-:Y:S08]  /*5d20*/  HMMA.16816.F32.BF16 R8, R72.reuse, R64, R8 ;  /* 0x000000404808723c */ /* 0x040ff00000041808 */
[-C--:B------:R-:W-:Y:S01]  /*5d30*/  HMMA.16816.F32.BF16 R12, R72, R66.reuse, R12 ;  /* 0x00000042480c723c */ /* 0x080fe2000004180c */
[----:B-----5:R-:W-:Y:S01]  /*5d40*/  IMAD.U32 R2, RZ, RZ, UR6 ;  /* 0x00000006ff027e24 */ /* 0x020fe2000f8e00ff */
[----:B------:R-:W-:Y:S04]  /*5d50*/  UIADD3 UR6, UR27, 0x1, URZ ;  /* 0x000000011b067890 */ /* 0x000fe8000fffe03f */
[----:B----4-:R-:W-:Y:S01]  /*5d60*/  LEA.HI.X.SX32 R2, R2, R79, 0x1, P1 ;  /* 0x0000004f02027211 */ /* 0x010fe200008f0eff */
[----:B------:R-:W-:Y:S01]  /*5d70*/  USEL UR27, UR6, URZ, !UP1 ;  /* 0x0000003f061b7287 */ /* 0x000fe2000c800000 */
[C---:B------:R-:W-:Y:S08]  /*5d80*/  HMMA.16816.F32.BF16 R16, R56.reuse, R66, R16 ;  /* 0x000000423810723c */ /* 0x040ff00000041810 */
[-C--:B--2---:R-:W-:Y:S08]  /*5d90*/  HMMA.16816.F32.BF16 R20, R56, R36.reuse, R20 ;  /* 0x000000243814723c */ /* 0x084ff00000041814 */
[C---:B------:R-:W-:Y:S07]  /*5da0*/  HMMA.16816.F32.BF16 R24, R72.reuse, R36, R24 ;  /* 0x000000244818723c */ /* 0x040fee0000041818 */
[C---:B------:R-:W-:Y:S01]  /*5db0*/  LEA R36, P1, R0.reuse, c[0x0][0x220], 0x2 ;  /* 0x0000880000247a11 */ /* 0x040fe200078210ff */
[-C--:B------:R-:W-:Y:S04]  /*5dc0*/  HMMA.16816.F32.BF16 R28, R72, R38.reuse, R28 ;  /* 0x00000026481c723c */ /* 0x080fe8000004181c */
[----:B------:R-:W-:Y:S02]  /*5dd0*/  LEA.HI.X R37, R0, c[0x0][0x224], R2, 0x2, P1 ;  /* 0x0000890000257a11 */ /* 0x000fe400008f1402 */
[C---:B------:R-:W-:Y:S02]  /*5de0*/  IADD3 R0, R229.reuse, UR4, RZ ;  /* 0x00000004e5007c10 */ /* 0x040fe4000fffe0ff */
[----:B------:R-:W-:Y:S01]  /*5df0*/  HMMA.16816.F32.BF16 R32, R56, R38, R32 ;  /* 0x000000263820723c */ /* 0x000fe20000041820 */
[----:B------:R-:W-:Y:S03]  /*5e00*/  PLOP3.LUT P1, PT, PT, PT, UP0, 0x80, 0x0 ;  /* 0x000000000000781c */ /* 0x000fe60003f2f008 */
[----:B------:R-:W-:Y:S01]  /*5e10*/  IMAD.SHL.U32 R0, R0, 0x2, RZ ;  /* 0x0000000200007824 */ /* 0x000fe200078e00ff */
[C-C-:B------:R-:W-:Y:S03]  /*5e20*/  IADD3 R2, R229.reuse, UR4, R78.reuse ;  /* 0x00000004e5027c10 */ /* 0x140fe6000fffe04e */
[-C--:B---3--:R-:W-:Y:S05]  /*5e30*/  HMMA.16816.F32.BF16 R4, R44, R60.reuse, R4 ;  /* 0x0000003c2c04723c */ /* 0x088fea0000041804 */
[----:B------:R-:W-:Y:S03]  /*5e40*/  IMAD.SHL.U32 R2, R2, 0x2, RZ ;  /* 0x0000000202027824 */ /* 0x000fe600078e00ff */
[C---:B------:R-:W-:Y:S08]  /*5e50*/  HMMA.16816.F32.BF16 R8, R68.reuse, R60, R8 ;  /* 0x0000003c4408723c */ /* 0x040ff00000041808 */
[-C--:B------:R-:W-:Y:S07]  /*5e60*/  HMMA.16816.F32.BF16 R12, R68, R62.reuse, R12 ;  /* 0x0000003e440c723c */ /* 0x080fee000004180c */
[----:B------:R-:W-:Y:S01]  /*5e70*/  RED.E.ADD.F32.FTZ.RN.STRONG.GPU [R36.64], R4 ;  /* 0x000000042400798e */ /* 0x000fe2000c10e798 */
[C---:B------:R-:W-:Y:S04]  /*5e80*/  HMMA.16816.F32.BF16 R16, R44.reuse, R62, R16 ;  /* 0x0000003e2c10723c */ /* 0x040fe80000041810 */
[----:B------:R-:W-:Y:S04]  /*5e90*/  RED.E.ADD.F32.FTZ.RN.STRONG.GPU [R36.64+0x400], R5 ;  /* 0x000400052400798e */ /* 0x000fe8000c10e798 */
[-C--:B------:R-:W-:Y:S01]  /*5ea0*/  HMMA.16816.F32.BF16 R20, R44, R40.reuse, R20 ;  /* 0x000000282c14723c */ /* 0x080fe20000041814 */
        /* <DEDUP_REMOVED lines=28> */
[----:B------:R1:W3:Y:S05]  /*6070*/  LDSM.16.MT88.4 R16, [R2+0x8080] ;  /* 0x008080000210783b */ /* 0x0002ea0000004200 */
[----:B------:R-:W-:Y:S05]  /*6080*/  RED.E.ADD.F32.FTZ.RN.STRONG.GPU [R36.64+0x5c00], R27 ;  /* 0x005c001b2400798e */ /* 0x000fea000c10e798 */
[----:B------:R-:W-:Y:S01]  /*6090*/  RED.E.ADD.F32.FTZ.RN.STRONG.GPU [R36.64+0x6000], R32 ;  /* 0x006000202400798e */ /* 0x000fe2000c10e798 */
[C---:B--2---:R-:W-:Y:S04]  /*60a0*/  HMMA.16816.F32.BF16 R168, R12.reuse, R8, R168 ;  /* 0x000000080ca8723c */ /* 0x044fe800000418a8 */
[----:B------:R-:W-:Y:S05]  /*60b0*/  RED.E.ADD.F32.FTZ.RN.STRONG.GPU [R36.64+0x6400], R33 ;  /* 0x006400212400798e */ /* 0x000fea000c10e798 */
[----:B------:R-:W-:Y:S01]  /*60c0*/  RED.E.ADD.F32.FTZ.RN.STRONG.GPU [R36.64+0x6800], R34 ;  /* 0x006800222400798e */ /* 0x000fe2000c10e798 */
[-C--:B------:R-:W-:Y:S04]  /*60d0*/  HMMA.16816.F32.BF16 R172, R12, R10.reuse, R172 ;  /* 0x0000000a0cac723c */ /* 0x080fe800000418ac */
[----:B------:R-:W-:Y:S01]  /*60e0*/  RED.E.ADD.F32.FTZ.RN.STRONG.GPU [R36.64+0x6c00], R35 ;  /* 0x006c00232400798e */ /* 0x000fe2000c10e798 */
[----:B-1----:R-:W-:Y:S03]  /*60f0*/  IADD3 R2, R229, UR4, R78 ;  /* 0x00000004e5027c10 */ /* 0x002fe6000fffe04e */
[C---:B------:R-:W-:Y:S01]  /*6100*/  HMMA.16816.F32.BF16 R176, R4.reuse, R10, R176 ;  /* 0x0000000a04b0723c */ /* 0x040fe200000418b0 */
[----:B------:R-:W-:Y:S03]  /*6110*/  RED.E.ADD.F32.FTZ.RN.STRONG.GPU [R36.64+0x7000], R28 ;  /* 0x0070001c2400798e */ /* 0x000fe6000c10e798 */
[----:B------:R-:W-:Y:S02]  /*6120*/  IMAD.SHL.U32 R2, R2, 0x2, RZ ;  /* 0x0000000202027824 */ /* 0x000fe400078e00ff */
[----:B------:R-:W-:Y:S02]  /*6130*/  RED.E.ADD.F32.FTZ.RN.STRONG.GPU [R36.64+0x7400], R29 ;  /* 0x0074001d2400798e */ /* 0x000fe4000c10e798 */
[-C--:B---3--:R-:W-:Y:S03]  /*6140*/  HMMA.16816.F32.BF16 R180, R4, R16.reuse, R180 ;  /* 0x0000001004b4723c */ /* 0x088fe600000418b4 */
        /* <DEDUP_REMOVED lines=90> */
.L_x_939:
[----:B--23--:R-:W2:Y:S01]  /*66f0*/  S2R R2, SR_CTAID.Y ;  /* 0x0000000000027919 */ /* 0x00cea20000002600 */
[----:B------:R-:W3:Y:S01]  /*6700*/  S2UR UR5, SR_CTAID.X ;  /* 0x00000000000579c3 */ /* 0x000ee20000002500 */
[----:B-1----:R-:W-:Y:S01]  /*6710*/  MOV R0, 0x1 ;  /* 0x0000000100007802 */ /* 0x002fe20000000f00 */
[----:B------:R-:W-:Y:S01]  /*6720*/  USHF.R.S32.HI UR26, URZ, 0x1f, UR23 ;  /* 0x0000001f3f1a7899 */ /* 0x000fe20008011417 */
[----:B------:R-:W1:Y:S01]  /*6730*/  S2R R5, SR_TID.X ;  /* 0x0000000000057919 */ /* 0x000e620000002100 */
[----:B------:R-:W-:Y:S01]  /*6740*/  ULDC.64 UR6, c[0x0][0x330] ;  /* 0x0000cc0000067ab9 */ /* 0x000fe20000000a00 */
[----:B------:R-:W-:Y:S01]  /*6750*/  ISETP.NE.AND P1, PT, R0, c[0x0][0x338], PT ;  /* 0x0000ce0000007a0c */ /* 0x000fe20003f25270 */
[----:B------:R-:W-:Y:S01]  /*6760*/  UIMAD UR6, UR26, UR6, URZ ;  /* 0x000000061a0672a4 */ /* 0x000fe2000f8e023f */
[----:B------:R-:W-:Y:S01]  /*6770*/  MOV R8, UR23 ;  /* 0x0000001700087c02 */ /* 0x000fe20008000f00 */
[----:B------:R-:W-:-:S02]  /*6780*/  FMUL.FTZ R164, R164, c[0x0][0x298] ;  /* 0x0000a600a4a47a20 */ /* 0x000fc40000410000 */
[----:B------:R-:W-:-:S08]  /*6790*/  UIMAD UR6, UR23, UR7, UR6 ;  /* 0x00000007170672a4 */ /* 0x000fd0000f8e0206 */
[----:B--2---:R-:W-:Y:S01]  /*67a0*/  @P1 IMAD.HI.U32 R0, R2, c[0x0][0x33c], RZ ;  /* 0x0000cf0002001a27 */ /* 0x004fe200078e00ff */
[----:B---3--:R-:W-:Y:S01]  /*67b0*/  USHF.L.U32 UR5, UR5, 0xd, URZ ;  /* 0x0000000d05057899 */ /* 0x008fe2000800063f */
[----:B------:R-:W-:-:S03]  /*67c0*/  SHF.R.S32.HI R3, RZ, 0x1f, R2 ;  /* 0x0000001fff037819 */ /* 0x000fc60000011402 */
[----:B------:R-:W-:Y:S01]  /*67d0*/  @P1 SHF.R.U32.HI R0, RZ, c[0x0][0x340], R0 ;  /* 0x0000d000ff001a19 */ /* 0x000fe20000011600 */
[----:B------:R-:W-:Y:S01]  /*67e0*/  USHF.R.S32.HI UR4, URZ, 0x1f, UR5 ;  /* 0x0000001f3f047899 */ /* 0x000fe20008011405 */
[C---:B-1----:R-:W-:Y:S02]  /*67f0*/  IADD3 R6, P0, R5.reuse, UR5, RZ ;  /* 0x0000000505067c10 */ /* 0x042fe4000ff1e0ff */
[----:B------:R-:W-:Y:S02]  /*6800*/  @P1 SHF.R.S32.HI R4, RZ, 0x1f, R0 ;  /* 0x0000001fff041819 */ /* 0x000fe40000011400 */
[----:B------:R-:W-:Y:S02]  /*6810*/  @P1 MOV R2, R0 ;  /* 0x0000000000021202 */ /* 0x000fe40000000f00 */
[----:B------:R-:W-:Y:S02]  /*6820*/  @P1 MOV R3, R4 ;  /* 0x0000000400031202 */ /* 0x000fe40000000f00 */
[----:B------:R-:W-:Y:S01]  /*6830*/  LEA.HI.X.SX32 R7, R5, UR4, 0x1, P0 ;  /* 0x0000000405077c11 */ /* 0x000fe200080f0eff */
[----:B------:R-:W-:-:S02]  /*6840*/  ULDC.64 UR4, c[0x0][0x308] ;  /* 0x0000c20000047ab9 */ /* 0x000fc40000000a00 */
[C---:B------:R-:W-:Y:S01]  /*6850*/  IMAD R0, R3.reuse, c[0x0][0x328], RZ ;  /* 0x0000ca0003007a24 */ /* 0x040fe200078e02ff */
[----:B------:R-:W-:Y:S01]  /*6860*/  UIMAD UR4, UR26, UR4, URZ ;  /* 0x000000041a0472a4 */ /* 0x000fe2000f8e023f */
[----:B------:R-:W-:Y:S02]  /*6870*/  IMAD R3, R3, c[0x0][0x300], RZ ;  /* 0x0000c00003037a24 */ /* 0x000fe400078e02ff */
[----:B------:R-:W-:Y:S01]  /*6880*/  IMAD.WIDE.U32 R4, R2, c[0x0][0x328], R6 ;  /* 0x0000ca0002047a25 */ /* 0x000fe200078e0006 */
[----:B------:R-:W-:-:S03]  /*6890*/  UIMAD UR4, UR23, UR5, UR4 ;  /* 0x00000005170472a4 */ /* 0x000fc6000f8e0204 */
[C---:B------:R-:W-:Y:S02]  /*68a0*/  IMAD R0, R2.reuse, c[0x0][0x32c], R0 ;  /* 0x0000cb0002007a24 */ /* 0x040fe400078e0200 */
[----:B------:R-:W-:-:S03]  /*68b0*/  IMAD.WIDE.U32 R6, R2, c[0x0][0x300], R6 ;  /* 0x0000c00002067a25 */ /* 0x000fc600078e0006 */
[----:B------:R-:W-:Y:S01]  /*68c0*/  IADD3 R5, R5, R0, RZ ;  /* 0x0000000005057210 */ /* 0x000fe20007ffe0ff */
[----:B------:R-:W-:-:S04]  /*68d0*/  IMAD R2, R2, c[0x0][0x304], R3 ;  /* 0x0000c10002027a24 */ /* 0x000fc800078e0203 */
[----:B------:R-:W-:Y:S01]  /*68e0*/  IMAD.WIDE.U32 R8, R8, c[0x0][0x330], R4 ;  /* 0x0000cc0008087a25 */ /* 0x000fe200078e0004 */
[----:B------:R-:W-:Y:S02]  /*68f0*/  IADD3 R3, R7, R2, RZ ;  /* 0x0000000207037210 */ /* 0x000fe40007ffe0ff */
[----:B------:R-:W-:Y:S02]  /*6900*/  MOV R7, UR23 ;  /* 0x0000001700077c02 */ /* 0x000fe40008000f00 */
[----:B------:R-:W-:Y:S02]  /*6910*/  MOV R2, R6 ;  /* 0x0000000600027202 */ /* 0x000fe40000000f00 */
[----:B------:R-:W-:-:S03]  /*6920*/  IADD3 R0, R9, UR6, RZ ;  /* 0x0000000609007c10 */ /* 0x000fc6000fffe0ff */
[----:B------:R-:W-:Y:S01]  /*6930*/  IMAD.WIDE.U32 R6, R7, c[0x0][0x308], R2 ;  /* 0x0000c20007067a25 */ /* 0x000fe200078e0002 */
[----:B------:R-:W-:-:S04]  /*6940*/  LEA R2, P1, R8, c[0x0][0x310], 0x2 ;  /* 0x0000c40008027a11 */ /* 0x000fc800078210ff */
[----:B------:R-:W-:Y:S01]  /*6950*/  LEA.HI.X R3, R8, c[0x0][0x314], R0, 0x2, P1 ;  /* 0x0000c50008037a11 */ /* 0x000fe200008f1400 */
[----:B------:R-:W-:Y:S01]  /*6960*/  BAR.SYNC.DEFER_BLOCKING 0x1, 0x100 ;  /* 0x0044000000007b1d */ /* 0x000fe20000010000 */
[----:B------:R-:W-:Y:S02]  /*6970*/  IADD3 R5, R7, UR4, RZ ;  /* 0x0000000407057c10 */ /* 0x000fe4000fffe0ff */
[----:B------:R-:W-:-:S03]  /*6980*/  LEA R4, P0, R6, c[0x0][0x2e8], 0x2 ;  /* 0x0000ba0006047a11 */ /* 0x000fc600078010ff */
[----:B------:R-:W-:Y:S01]  /*6990*/  RED.E.ADD.F32.FTZ.RN.STRONG.GPU [R2.64], R132 ;  /* 0x000000840200798e */ /* 0x000fe2000c10e798 */
        /* <DEDUP_REMOVED lines=40> */
[----:B------:R-:W-:Y:S01]  /*6c20*/  RED.E.ADD.F32.FTZ.RN.STRONG.GPU [R4.64], R164 ;  /* 0x000000a40400798e */ /* 0x000fe2000c10e798 */
        /* <DEDUP_REMOVED lines=55> */
.L_x_943:
        /* <DEDUP_REMOVED lines=14> */
.L_x_1827:


//--------------------- .text._ZN7cutlass13device_kernelIN5flash19enable_sm80_to_sm89INS1_16FlashAttnBwdSm80INS1_25CollectiveMainloopBwdSm80ILi2ELi2EN4cute5tupleIJNS5_1CILi128EEES8_NS7_ILi64EEEEEENS_10bfloat16_tEfNS_4arch4Sm80ELb0ELb0ELb0ELb0ELb1ELb0ELb0ELb0ELi2ELi4ELi4ELi4ELb0EEENS1_24CollectiveEpilogueBwdGQAISA_fSD_Li256ELb0ELb1EEENS1_19SingleTileSchedulerILb0ELb0ELb0ELi128EEEEEEEEEvNT_6ParamsE --------------------------
	.section	.text._ZN7cutlass13device_kernelIN5flash19enable_sm80_to_sm89INS1_16FlashAttnBwdSm80INS1_25CollectiveMainloopBwdSm80ILi2ELi2EN4cute5tupleIJNS5_1CILi128EEES8_NS7_ILi64EEEEEENS_10bfloat16_tEfNS_4arch4Sm80ELb0ELb0ELb0ELb0ELb1ELb0ELb0ELb0ELi2ELi4ELi4ELi4ELb0EEENS1_24CollectiveEpilogueBwdGQAISA_fSD_Li256ELb0ELb1EEENS1_19SingleTileSchedulerILb0ELb0ELb0ELi128EEEEEEEEEvNT_6ParamsE,"ax",@progbits
	.sectioninfo	@"SHI_REGISTERS=255"
	.align	128
.text._ZN7cutlass13device_kernelIN5flash19enable_sm80_to_sm89INS1_16FlashAttnBwdSm80INS1_25CollectiveMainloopBwdSm80ILi2ELi2EN4cute5tupleIJNS5_1CILi128EEES8_NS7_ILi64EEEEEENS_10bfloat16_tEfNS_4arch4Sm80ELb0ELb0ELb0ELb0ELb1ELb0ELb0ELb0ELi2ELi4ELi4ELi4ELb0EEENS1_24CollectiveEpilogueBwdGQAISA_fSD_Li256ELb0ELb1EEENS1_19SingleTileSchedulerILb0ELb0ELb0ELi128EEEEEEEEEvNT_6ParamsE:
        .type           _ZN7cutlass13device_kernelIN5flash19enable_sm80_to_sm89INS1_16FlashAttnBwdSm80INS1_25CollectiveMainloopBwdSm80ILi2ELi2EN4cute5tupleIJNS5_1CILi128EEES8_NS7_ILi64EEEEEENS_10bfloat16_tEfNS_4arch4Sm80ELb0ELb0ELb0ELb0ELb1ELb0ELb0ELb0ELi2ELi4ELi4ELi4ELb0EEENS1_24CollectiveEpilogueBwdGQAISA_fSD_Li256ELb0ELb1EEENS1_19SingleTileSchedulerILb0ELb0ELb0ELi128EEEEEEEEEvNT_6ParamsE,@function
        .size           _ZN7cutlass13device_kernelIN5flash19enable_sm80_to_sm89INS1_16FlashAttnBwdSm80INS1_25CollectiveMainloopBwdSm80ILi2ELi2EN4cute5tupleIJNS5_1CILi128EEES8_NS7_ILi64EEEEEENS_10bfloat16_tEfNS_4arch4Sm80ELb0ELb0ELb0ELb0ELb1ELb0ELb0ELb0ELi2ELi4ELi4ELi4ELb0EEENS1_24CollectiveEpilogueBwdGQAISA_fSD_Li256ELb0ELb1EEENS1_19SingleTileSchedulerILb0ELb0ELb0ELi128EEEEEEEEEvNT_6ParamsE,(.L_x_1828 - _ZN7cutlass13device_kernelIN5flash19enable_sm80_to_sm89INS1_16FlashAttnBwdSm80INS1_25CollectiveMainloopBwdSm80ILi2ELi2EN4cute5tupleIJNS5_1CILi128EEES8_NS7_ILi64EEEEEENS_10bfloat16_tEfNS_4arch4Sm80ELb0ELb0ELb0ELb0ELb1ELb0ELb0ELb0ELi2ELi4ELi4ELi4ELb0EEENS1_24CollectiveEpilogueBwdGQAISA_fSD_Li256ELb0ELb1EEENS1_19SingleTileSchedulerILb0ELb0ELb0ELi128EEEEEEEEEvNT_6ParamsE)
        .other          _ZN7cutlass13device_kernelIN5flash19enable_sm80_to_sm89INS1_16FlashAttnBwdSm80INS1_25CollectiveMainloopBwdSm80ILi2ELi2EN4cute5tupleIJNS5_1CILi128EEES8_NS7_ILi64EEEEEENS_10bfloat16_tEfNS_4arch4Sm80ELb0ELb0ELb0ELb0ELb1ELb0ELb0ELb0ELi2ELi4ELi4ELi4ELb0EEENS1_24CollectiveEpilogueBwdGQAISA_fSD_Li256ELb0ELb1EEENS1_19SingleTileSchedulerILb0ELb0ELb0ELi128EEEEEEEEEvNT_6ParamsE,@"STO_CUDA_ENTRY STV_DEFAULT"
_ZN7cutlass13device_kernelIN5flash19enable_sm80_to_sm89INS1_16FlashAttnBwdSm80INS1_25CollectiveMainloopBwdSm80ILi2ELi2EN4cute5tupleIJNS5_1CILi128EEES8_NS7_ILi64EEEEEENS_10bfloat16_tEfNS_4arch4Sm80ELb0ELb0ELb0ELb0ELb1ELb0ELb0ELb0ELi2ELi4ELi4ELi4ELb0EEENS1_24CollectiveEpilogueBwdGQAISA_fSD_Li256ELb0ELb1EEENS1_19SingleTileSchedulerILb0ELb0ELb0ELi128EEEEEEEEEvNT_6ParamsE:
        /* <DEDUP_REMOVED lines=9> */
[----:B------:R-:W2:Y:S01]  /*0090*/  S2R R14, SR_CTAID.X ;  /* 0x00000000000e7919 */ /* 0x000ea20000002500 */
[----:B------:R-:W-:Y:S01]  /*00a0*/  ULDC.64 UR4, c[0x0][0x278] ;  /* 0x00009e0000047ab9 */ /* 0x000fe20000000a00 */
[----:B------:R-:W-:Y:S01]  /*00b0*/  ISETP.NE.AND P0, PT, R0, 0x1, PT ;  /* 0x000000010000780c */ /* 0x000fe20003f05270 */
[----:B------:R-:W-:Y:S01]  /*00c0*/  UIMAD UR16, UR22, UR4, URZ ;  /* 0x00000004161072a4 */ /* 0x000fe2000f8e023f */
[----:B------:R-:W3:Y:S01]  /*00d0*/  S2R R25, SR_CTAID.Y ;  /* 0x0000000000197919 */ /* 0x000ee20000002600 */
[----:B------:R-:W-:Y:S01]  /*00e0*/  UIMAD.WIDE.U32 UR6, UR8, UR4, URZ ;  /* 0x00000004080672a5 */ /* 0x000fe2000f8e003f */
[----:B------:R-:W-:Y:S01]  /*00f0*/  IMAD.MOV.U32 R29, RZ, RZ, R5 ;  /* 0x000000ffff1d7224 */ /* 0x000fe200078e0005 */
[----:B------:R-:W-:-:S02]  /*0100*/  UIMAD UR16, UR8, UR5, UR16 ;  /* 0x00000005081072a4 */ /* 0x000fc4000f8e0210 */
[----:B------:R-:W-:Y:S02]  /*0110*/  UMOV UR20, 0x6 ;  /* 0x0000000600147882 */ /* 0x000fe40000000000 */
[----:B------:R-:W-:Y:S02]  /*0120*/  ULDC.64 UR4, c[0x0][0x290] ;  /* 0x0000a40000047ab9 */ /* 0x000fe40000000a00 */
[----:B------:R-:W-:Y:S02]  /*0130*/  UIMAD UR17, UR22, UR4, URZ ;  /* 0x00000004161172a4 */ /* 0x000fe4000f8e023f */
[----:B------:R-:W-:Y:S02]  /*0140*/  UIMAD.WIDE.U32 UR10, UR8, UR4, URZ ;  /* 0x00000004080a72a5 */ /* 0x000fe4000f8e003f */
[----:B------:R-:W-:Y:S02]  /*0150*/  UIMAD UR17, UR8, UR5, UR17 ;  /* 0x00000005081172a4 */ /* 0x000fe4000f8e0211 */
[----:B------:R-:W-:Y:S01]  /*0160*/  UIADD3 UR16, UR7, UR16, URZ ;  /* 0x0000001007107290 */ /* 0x000fe2000fffe03f */
[--C-:B-1----:R-:W-:Y:S01]  /*0170*/  IMAD.MOV.U32 R28, RZ, RZ, R4.reuse ;  /* 0x000000ffff1c7224 */ /* 0x102fe200078e0004 */
[----:B------:R1:W-:Y:S01]  /*0180*/  STL [R1+0x18], R4 ;  /* 0x0000180401007387 */ /* 0x0003e20000100800 */
[----:B------:R-:W-:Y:S01]  /*0190*/  IMAD.MOV.U32 R28, RZ, RZ, R4 ;  /* 0x000000ffff1c7224 */ /* 0x000fe200078e0004 */
[----:B------:R-:W-:Y:S01]  /*01a0*/  ULDC.64 UR4, c[0x0][0x188] ;  /* 0x0000620000047ab9 */ /* 0x000fe20000000a00 */
[----:B--2---:R-:W-:Y:S01]  /*01b0*/  IMAD R236, R14, R2, c[0x0][0x198] ;  /* 0x000066000eec7624 */ /* 0x004fe200078e0202 */
[----:B------:R-:W-:Y:S01]  /*01c0*/  UIADD3 UR17, UR11, UR17, URZ ;  /* 0x000000110b117290 */ /* 0x000fe2000fffe03f */
[----:B------:R-:W-:Y:S01]  /*01d0*/  IMAD.SHL.U32 R2, R28, 0x4, RZ ;  /* 0x000000041c027824 */ /* 0x000fe200078e00ff */
[----:B------:R-:W-:Y:S01]  /*01e0*/  SHF.R.S32.HI R19, RZ, 0x1f, R28 ;  /* 0x0000001fff137819 */ /* 0x000fe2000001141c */
[----:B---3--:R-:W-:Y:S01]  /*01f0*/  @P0 IMAD.HI.U32 R0, R25, c[0x0][0x24c], RZ ;  /* 0x0000930019000a27 */ /* 0x008fe200078e00ff */
[--C-:B------:R-:W-:Y:S01]  /*0200*/  SHF.R.S32.HI R26, RZ, 0x1f, R25.reuse ;  /* 0x0000001fff1a7819 */ /* 0x100fe20000011419 */
[----:B------:R-:W-:Y:S01]  /*0210*/  UIMAD.WIDE.U32 UR14, UR8, UR4, URZ ;  /* 0x00000004080e72a5 */ /* 0x000fe2000f8e003f */
[----:B------:R-:W-:Y:S01]  /*0220*/  SHF.R.S32.HI R3, RZ, 0x1f, R2 ;  /* 0x0000001fff037819 */ /* 0x000fe20000011402 */
[----:B------:R-:W-:Y:S01]  /*0230*/  IMAD.MOV.U32 R8, RZ, RZ, R25 ;  /* 0x000000ffff087224 */ /* 0x000fe200078e0019 */
[----:B------:R-:W-:Y:S01]  /*0240*/  @P0 SHF.R.U32.HI R8, RZ, c[0x0][0x250], R0 ;  /* 0x00009400ff080a19 */ /* 0x000fe20000011600 */
[C---:B------:R-:W-:Y:S01]  /*0250*/  IMAD R13, R26.reuse, c[0x0][0x270], RZ ;  /* 0x00009c001a0d7a24 */ /* 0x040fe200078e02ff */
[-C--:B------:R-:W-:Y:S01]  /*0260*/  LEA.HI R18, R19, R28.reuse, RZ, 0x4 ;  /* 0x0000001c13127211 */ /* 0x080fe200078f20ff */
[----:B------:R-:W-:Y:S01]  /*0270*/  IMAD.WIDE.U32 R6, R25, c[0x0][0x270], R2 ;  /* 0x00009c0019067a25 */ /* 0x000fe200078e0002 */
[----:B------:R-:W-:Y:S01]  /*0280*/  SHF.R.S32.HI R9, RZ, 0x1f, R8 ;  /* 0x0000001fff097819 */ /* 0x000fe20000011408 */
[----:B------:R-:W-:Y:S01]  /*0290*/  ULDC.64 UR26, c[0x0][0x118] ;  /* 0x00004600001a7ab9 */ /* 0x000fe20000000a00 */
[----:B------:R-:W-:Y:S01]  /*02a0*/  LEA.HI R21, R19, R28, RZ, 0x5 ;  /* 0x0000001c13157211 */ /* 0x000fe200078f28ff */
[----:B------:R-:W-:Y:S01]  /*02b0*/  IMAD R12, R26, c[0x0][0x288], RZ ;  /* 0x0000a2001a0c7a24 */ /* 0x000fe200078e02ff */
[----:B------:R-:W-:Y:S01]  /*02c0*/  IADD3 R15, P1, R6, UR6, RZ ;  /* 0x00000006060f7c10 */ /* 0x000fe2000ff3e0ff */
[----:B------:R-:W-:Y:S01]  /*02d0*/  IMAD.WIDE.U32 R2, R25, c[0x0][0x288], R2 ;  /* 0x0000a20019027a25 */ /* 0x000fe200078e0002 */
[----:B------:R-:W-:-:S02]  /*02e0*/  ULDC.64 UR6, c[0x0][0x1e8] ;  /* 0x00007a0000067ab9 */ /* 0x000fc40000000a00 */
[----:B------:R-:W-:Y:S01]  /*02f0*/  UIMAD UR6, UR22, UR6, URZ ;  /* 0x00000006160672a4 */ /* 0x000fe2000f8e023f */
[----:B-1----:R-:W-:Y:S01]  /*0300*/  LEA.HI R4, R19, R28, RZ, 0x3 ;  /* 0x0000001c13047211 */ /* 0x002fe200078f18ff */
[C---:B------:R-:W-:Y:S01]  /*0310*/  IMAD R13, R25.reuse, c[0x0][0x274], R13 ;  /* 0x00009d00190d7a24 */ /* 0x040fe200078e020d */
[----:B------:R-:W-:Y:S01]  /*0320*/  IADD3 R20, P0, R2, UR10, RZ ;  /* 0x0000000a02147c10 */ /* 0x000fe2000ff1e0ff */
[----:B------:R-:W-:Y:S01]  /*0330*/  IMAD R12, R25, c[0x0][0x28c], R12 ;  /* 0x0000a300190c7a24 */ /* 0x000fe200078e020c */
[----:B------:R-:W-:Y:S01]  /*0340*/  SHF.R.S32.HI R30, RZ, 0x3, R4 ;  /* 0x00000003ff1e7819 */ /* 0x000fe20000011404 */
[----:B------:R-:W-:Y:S01]  /*0350*/  UIMAD UR6, UR8, UR7, UR6 ;  /* 0x00000007080672a4 */ /* 0x000fe2000f8e0206 */
[----:B------:R-:W-:Y:S02]  /*0360*/  LOP3.LUT R4, R4, 0xfffffff8, RZ, 0xc0, !PT ;  /* 0xfffffff804047812 */ /* 0x000fe400078ec0ff */
[--C-:B------:R-:W-:Y:S01]  /*0370*/  SHF.R.S32.HI R31, RZ, 0x1f, R30.reuse ;  /* 0x0000001fff1f7819 */ /* 0x100fe2000001141e */
[----:B------:R-:W-:Y:S01]  /*0380*/  IMAD.IADD R0, R236, 0x1, -R30 ;  /* 0x00000001ec007824 */ /* 0x000fe200078e0a1e */
[----:B------:R-:W-:Y:S01]  /*0390*/  IADD3.X R22, R7, UR16, R13, P1, !PT ;  /* 0x0000001007167c10 */ /* 0x000fe20008ffe40d */
[----:B------:R-:W-:Y:S01]  /*03a0*/  IMAD.IADD R23, R28, 0x1, -R4 ;  /* 0x000000011c177824 */ /* 0x000fe200078e0a04 */
[----:B------:R-:W-:Y:S01]  /*03b0*/  IADD3.X R24, R3, UR17, R12, P0, !PT ;  /* 0x0000001103187c10 */ /* 0x000fe200087fe40c */
[----:B------:R-:W-:Y:S01]  /*03c0*/  IMAD.WIDE.U32 R4, R30, c[0x0][0x178], RZ ;  /* 0x00005e001e047a25 */ /* 0x000fe200078e00ff */
[C---:B------:R-:W-:Y:S01]  /*03d0*/  ISETP.GE.AND P6, PT, R0.reuse, 0x1, PT ;  /* 0x000000010000780c */ /* 0x040fe20003fc6270 */
[----:B------:R-:W-:Y:S01]  /*03e0*/  STL.64 [R1+0x10], R30 ;  /* 0x0000101e01007387 */ /* 0x000fe20000100a00 */
[C---:B------:R-:W-:Y:S01]  /*03f0*/  ISETP.GE.AND P5, PT, R0.reuse, 0x21, PT ;  /* 0x000000210000780c */ /* 0x040fe20003fa6270 */
[----:B------:R-:W-:Y:S01]  /*0400*/  IMAD.SHL.U32 R32, R23, 0x8, RZ ;  /* 0x0000000817207824 */ /* 0x000fe200078e00ff */
[----:B------:R-:W-:-:S02]  /*0410*/  ISETP.GE.AND P4, PT, R0, 0x41, PT ;  /* 0x000000410000780c */ /* 0x000fc40003f86270 */
[----:B------:R-:W-:Y:S01]  /*0420*/  ISETP.GE.AND P3, PT, R0, 0x61, PT ;  /* 0x000000610000780c */ /* 0x000fe20003f66270 */
[----:B------:R-:W-:Y:S01]  /*0430*/  IMAD R0, R31, c[0x0][0x178], RZ ;  /* 0x00005e001f007a24 */ /* 0x000fe200078e02ff */
[----:B------:R-:W-:Y:S02]  /*0440*/  SHF.R.S32.HI R33, RZ, 0x1f, R32 ;  /* 0x0000001fff217819 */ /* 0x000fe40000011420 */
[--C-:B------:R-:W-:Y:S01]  /*0450*/  SHF.R.S32.HI R13, RZ, 0x5, R21.reuse ;  /* 0x00000005ff0d7819 */ /* 0x100fe20000011415 */
[----:B------:R-:W-:Y:S01]  /*0460*/  IMAD R2, R30, c[0x0][0x17c], R0 ;  /* 0x00005f001e027a24 */ /* 0x000fe200078e0200 */
[----:B------:R-:W-:Y:S01]  /*0470*/  SHF.R.S32.HI R12, RZ, 0x1f, R21 ;  /* 0x0000001fff0c7819 */ /* 0x000fe20000011415 */
[----:B------:R-:W-:Y:S01]  /*0480*/  IMAD.WIDE.U32 R10, R25, c[0x0][0x180], R32 ;  /* 0x00006000190a7a25 */ /* 0x000fe200078e0020 */
[----:B------:R-:W-:Y:S03]  /*0490*/  STL.64 [R1+0x8], R32 ;  /* 0x0000082001007387 */ /* 0x000fe60000100a00 */
[----:B------:R-:W-:Y:S01]  /*04a0*/  IMAD R0, R9, c[0x0][0x1e0], RZ ;  /* 0x0000780009007a24 */ /* 0x000fe200078e02ff */
[----:B------:R-:W-:Y:S01]  /*04b0*/  IADD3 R10, P1, P0, R4, UR14, R10 ;  /* 0x0000000e040a7c10 */ /* 0x000fe2000f83e00a */
[----:B------:R-:W-:Y:S01]  /*04c0*/  IMAD.IADD R16, R5, 0x1, R2 ;  /* 0x0000000105107824 */ /* 0x000fe200078e0202 */
[----:B------:R-:W-:Y:S01]  /*04d0*/  UIMAD UR14, UR22, UR4, URZ ;  /* 0x00000004160e72a4 */ /* 0x000fe2000f8e023f */
[----:B------:R-:W-:-:S02]  /*04e0*/  IMAD R4, R8, c[0x0][0x1e4], R0 ;  /* 0x0000790008047a24 */ /* 0x000fc400078e0200 */
[----:B------:R-:W-:Y:S01]  /*04f0*/  IMAD R0, R9, c[0x0][0x1b0], RZ ;  /* 0x00006c0009007a24 */ /* 0x000fe200078e02ff */
[----:B------:R-:W-:Y:S01]  /*0500*/  UIMAD UR14, UR8, UR5, UR14 ;  /* 0x00000005080e72a4 */ /* 0x000fe2000f8e020e */
[----:B------:R-:W-:Y:S01]  /*0510*/  IMAD R5, R26, c[0x0][0x180], RZ ;  /* 0x000060001a057a24 */ /* 0x000fe200078e02ff */
[----:B------:R1:W-:Y:S01]  /*0520*/  STL [R1+0x30], R16 ;  /* 0x0000301001007387 */ /* 0x0003e20000100800 */
[C---:B------:R-:W-:Y:S01]  /*0530*/  IMAD.WIDE.U32 R2, R8.reuse, c[0x0][0x1e0], R32 ;  /* 0x0000780008027a25 */ /* 0x040fe200078e0020 */
[----:B------:R-:W-:Y:S02]  /*0540*/  ULDC.64 UR4, c[0x0][0x1b8] ;  /* 0x00006e0000047ab9 */ /* 0x000fe40000000a00 */
[----:B------:R-:W-:Y:S01]  /*0550*/  UIADD3 UR14, UR15, UR14, URZ ;  /* 0x0000000e0f0e7290 */ /* 0x000fe2000fffe03f */
[C---:B------:R-:W-:Y:S01]  /*0560*/  IMAD R0, R8.reuse, c[0x0][0x1b4], R0 ;  /* 0x00006d0008007a24 */ /* 0x040fe200078e0200 */
[----:B------:R-:W-:Y:S01]  /*0570*/  UIMAD UR4, UR22, UR4, URZ ;  /* 0x00000004160472a4 */ /* 0x000fe2000f8e023f */
[----:B------:R-:W-:-:S03]  /*0580*/  IMAD.WIDE.U32 R6, R8, c[0x0][0x1b0], R32 ;  /* 0x00006c0008067a25 */ /* 0x000fc600078e0020 */
[----:B------:R-:W-:Y:S01]  /*0590*/  UIMAD UR4, UR8, UR5, UR4 ;  /* 0x00000005080472a4 */ /* 0x000fe2000f8e0204 */
[----:B------:R-:W-:Y:S02]  /*05a0*/  IMAD R9, R25, c[0x0][0x184], R5 ;  /* 0x0000610019097a24 */ /* 0x000fe400078e0205 */
[----:B------:R-:W-:Y:S02]  /*05b0*/  IMAD.IADD R5, R3, 0x1, R4 ;  /* 0x0000000103057824 */ /* 0x000fe400078e0204 */
[----:B------:R-:W-:Y:S02]  /*05c0*/  IMAD.IADD R3, R7, 0x1, R0 ;  /* 0x0000000107037824 */ /* 0x000fe400078e0200 */
[----:B------:R-:W-:Y:S02]  /*05d0*/  IMAD.IADD R9, R11, 0x1, R9 ;  /* 0x000000010b097824 */ /* 0x000fe400078e0209 */
[----:B------:R-:W-:Y:S02]  /*05e0*/  IMAD.MOV.U32 R4, RZ, RZ, R2 ;  /* 0x000000ffff047224 */ /* 0x000fe400078e0002 */
[----:B------:R-:W-:-:S02]  /*05f0*/  IMAD.U32 R0, RZ, RZ, UR8 ;  /* 0x00000008ff007e24 */ /* 0x000fc4000f8e00ff */
[----:B------:R-:W-:Y:S02]  /*0600*/  IMAD.U32 R7, RZ, RZ, UR8 ;  /* 0x00000008ff077e24 */ /* 0x000fe4000f8e00ff */
[----:B------:R-:W-:Y:S02]  /*0610*/  IMAD.MOV.U32 R2, RZ, RZ, R6 ;  /* 0x000000ffff027224 */ /* 0x000fe400078e0006 */
[----:B------:R-:W-:Y:S01]  /*0620*/  IMAD.WIDE.U32 R4, R0, c[0x0][0x1e8], R4 ;  /* 0x00007a0000047a25 */ /* 0x000fe200078e0004 */
[----:B------:R-:W-:Y:S02]  /*0630*/  IADD3.X R0, R16, UR14, R9, P1, P0 ;  /* 0x0000000e10007c10 */ /* 0x000fe40008fe0409 */
[C---:B-1----:R-:W-:Y:S01]  /*0640*/  LEA R16, P0, R10.reuse, c[0x0][0x160], 0x1 ;  /* 0x000058000a107a11 */ /* 0x042fe200078008ff */
[----:B------:R-:W-:Y:S01]  /*0650*/  IMAD.WIDE.U32 R2, R7, c[0x0][0x1b8], R2 ;  /* 0x00006e0007027a25 */ /* 0x000fe200078e0002 */
[----:B------:R-:W-:Y:S02]  /*0660*/  IADD3 R5, R5, UR6, RZ ;  /* 0x0000000605057c10 */ /* 0x000fe4000fffe0ff */
[----:B------:R-:W-:Y:S01]  /*0670*/  LEA.HI.X R17, R10, c[0x0][0x164], R0, 0x1, P0 ;  /* 0x000059000a117a11 */ /* 0x000fe200000f0c00 */
[----:B------:R-:W-:Y:S01]  /*0680*/  IMAD.WIDE R8, R14, 0x80, R30 ;  /* 0x000000800e087825 */ /* 0x000fe200078e021e */
[----:B------:R-:W-:Y:S01]  /*0690*/  IADD3 R3, R3, UR4, RZ ;  /* 0x0000000403037c10 */ /* 0x000fe2000fffe0ff */
[----:B------:R-:W-:-:S02]  /*06a0*/  ULDC.64 UR4, c[0x0][0x1d8] ;  /* 0x0000760000047ab9 */ /* 0x000fc40000000a00 */
[----:B------:R-:W-:Y:S01]  /*06b0*/  IMAD.SHL.U32 R0, R30, 0x40, RZ ;  /* 0x000000401e007824 */ /* 0x000fe200078e00ff */
[----:B------:R-:W-:Y:S01]  /*06c0*/  USHF.L.U32 UR6, UR4, 0x6, URZ ;  /* 0x0000000604067899 */ /* 0x000fe2000800063f */
[C---:B------:R-:W-:Y:S01]  /*06d0*/  IMAD R11, R9.reuse, c[0x0][0x1a8], RZ ;  /* 0x00006a00090b7a24 */ /* 0x040fe200078e02ff */
[----:B------:R-:W-:Y:S01]  /*06e0*/  USHF.L.U64.HI UR7, UR4, UR20, UR5 ;  /* 0x0000001404077299 */ /* 0x000fe20008010205 */
[----:B------:R-:W-:Y:S01]  /*06f0*/  IMAD R10, R9, c[0x0][0x1d8], RZ ;  /* 0x00007600090a7a24 */ /* 0x000fe200078e02ff */
[----:B------:R-:W-:Y:S01]  /*0700*/  LOP3.LUT R0, R0, 0x1c0, RZ, 0xc0, !PT ;  /* 0x000001c000007812 */ /* 0x000fe200078ec0ff */
[C---:B------:R-:W-:Y:S01]  /*0710*/  IMAD R11, R8.reuse, c[0x0][0x1ac], R11 ;  /* 0x00006b00080b7a24 */ /* 0x040fe200078e020b */
[----:B------:R-:W-:Y:S01]  /*0720*/  ULDC.64 UR4, c[0x0][0x218] ;  /* 0x0000860000047ab9 */ /* 0x000fe20000000a00 */
[----:B------:R-:W-:Y:S01]  /*0730*/  IMAD.WIDE.U32 R2, R8, c[0x0][0x1a8], R2 ;  /* 0x00006a0008027a25 */ /* 0x000fe200078e0002 */
[----:B------:R-:W-:Y:S01]  /*0740*/  LOP3.LUT R9, R0, 0x38, R32, 0xf8, !PT ;  /* 0x0000003800097812 */ /* 0x000fe200078ef820 */
[----:B------:R-:W-:-:S02]  /*0750*/  UIMAD UR9, UR22, UR4, URZ ;  /* 0x00000004160972a4 */ /* 0x000fc4000f8e023f */
[C---:B------:R-:W-:Y:S01]  /*0760*/  IMAD R10, R8.reuse, c[0x0][0x1dc], R10 ;  /* 0x00007700080a7a24 */ /* 0x040fe200078e020a */
[----:B------:R-:W-:Y:S01]  /*0770*/  UIMAD.WIDE.U32 UR10, UR8, UR4, URZ ;  /* 0x00000004080a72a5 */ /* 0x000fe2000f8e003f */
[----:B------:R-:W-:Y:S01]  /*0780*/  IMAD.WIDE.U32 R6, R8, c[0x0][0x1d8], R4 ;  /* 0x0000760008067a25 */ /* 0x000fe200078e0004 */
[----:B------:R-:W-:Y:S01]  /*0790*/  SHF.R.U32.HI R5, RZ, 0x3, R0 ;  /* 0x00000003ff057819 */ /* 0x000fe20000011600 */
[----:B------:R-:W-:Y:S01]  /*07a0*/  UIMAD UR5, UR8, UR5, UR9 ;  /* 0x00000005080572a4 */ /* 0x000fe2000f8e0209 */
[----:B------:R-:W-:Y:S01]  /*07b0*/  LEA R8, P0, R2, c[0x0][0x190], 0x1 ;  /* 0x0000640002087a11 */ /* 0x000fe200078008ff */
[----:B------:R-:W-:Y:S01]  /*07c0*/  IMAD.IADD R3, R3, 0x1, R11 ;  /* 0x0000000103037824 */ /* 0x000fe200078e020b */
[----:B------:R-:W-:Y:S01]  /*07d0*/  LEA R4, P1, R6, c[0x0][0x1c0], 0x1 ;  /* 0x0000700006047a11 */ /* 0x000fe200078208ff */
[----:B------:R-:W-:Y:S01]  /*07e0*/  IMAD.IADD R0, R7, 0x1, R10 ;  /* 0x0000000107007824 */ /* 0x000fe200078e020a */
[----:B------:R-:W-:Y:S01]  /*07f0*/  LOP3.LUT R10, R9, R5, RZ, 0x3c, !PT ;  /* 0x00000005090a7212 */ /* 0x000fe200078e3cff */
[----:B------:R-:W-:Y:S01]  /*0800*/  IMAD R11, R26, c[0x0][0x210], RZ ;  /* 0x000084001a0b7a24 */ /* 0x000fe200078e02ff */
[----:B------:R-:W-:Y:S01]  /*0810*/  LEA.HI.X R9, R2, c[0x0][0x194], R3, 0x1, P0 ;  /* 0x0000650002097a11 */ /* 0x000fe200000f0c03 */
[----:B------:R-:W-:Y:S01]  /*0820*/  UIADD3 UR15, UR11, UR5, URZ ;  /* 0x000000050b0f7290 */ /* 0x000fe2000fffe03f */
[----:B------:R-:W-:Y:S01]  /*0830*/  LEA.HI R3, R19, R28, RZ, 0x6 ;  /* 0x0000001c13037211 */ /* 0x000fe200078f30ff */
[----:B------:R-:W-:Y:S01]  /*0840*/  IMAD R11, R25, c[0x0][0x214], R11 ;  /* 0x00008500190b7a24 */ /* 0x000fe200078e020b */
[----:B------:R-:W-:Y:S01]  /*0850*/  LEA.HI.X R5, R6, c[0x0][0x1c4], R0, 0x1, P1 ;  /* 0x0000710006057a11 */ /* 0x000fe200008f0c00 */
[----:B------:R-:W-:Y:S01]  /*0860*/  ULDC.64 UR4, c[0x0][0x1a8] ;  /* 0x00006a0000047ab9 */ /* 0x000fe20000000a00 */
[----:B------:R-:W-:Y:S01]  /*0870*/  IADD3 R2, P0, R4, UR6, RZ ;  /* 0x0000000604027c10 */ /* 0x000fe2000ff1e0ff */
[----:B------:R-:W-:Y:S01]  /*0880*/  IMAD.SHL.U32 R7, R3, 0x8, RZ ;  /* 0x0000000803077824 */ /* 0x000fe200078e00ff */
[----:B------:R-:W-:-:S02]  /*0890*/  SHF.R.S32.HI R0, RZ, 0x4, R18 ;  /* 0x00000004ff007819 */ /* 0x000fc40000011412 */
[----:B------:R-:W-:Y:S02]  /*08a0*/  ISETP.GE.OR P1, PT, R32, c[0x0][0x1cc], !P6 ;  /* 0x0000730020007a0c */ /* 0x000fe40007726670 */
[----:B------:R-:W-:Y:S02]  /*08b0*/  IADD3.X R3, R5, UR7, RZ, P0, !PT ;  /* 0x0000000705037c10 */ /* 0x000fe400087fe4ff */
[----:B------:R-:W-:Y:S02]  /*08c0*/  LEA.HI R6, R18, R0, RZ, 0x1 ;  /* 0x0000000012067211 */ /* 0x000fe400078f08ff */
[----:B------:R-:W-:Y:S02]  /*08d0*/  ISETP.GE.OR P0, PT, R32, c[0x0][0x1cc], !P5 ;  /* 0x0000730020007a0c */ /* 0x000fe40006f06670 */
[----:B------:R-:W-:Y:S02]  /*08e0*/  LOP3.LUT R7, R10, 0xfffffe00, R7, 0xf8, !PT ;  /* 0xfffffe000a077812 */ /* 0x000fe400078ef807 */
[----:B------:R-:W-:-:S02]  /*08f0*/  LOP3.LUT R6, R6, 0xfffffffe, RZ, 0xc0, !PT ;  /* 0xfffffffe06067812 */ /* 0x000fc400078ec0ff */
[C---:B------:R-:W-:Y:S01]  /*0900*/  ISETP.GE.OR P6, PT, R32.reuse, c[0x0][0x19c], !P6 ;  /* 0x0000670020007a0c */ /* 0x040fe200077c6670 */
[----:B------:R-:W-:Y:S01]  /*0910*/  IMAD.SHL.U32 R10, R7, 0x2, RZ ;  /* 0x00000002070a7824 */ /* 0x000fe200078e00ff */
[----:B------:R-:W-:Y:S01]  /*0920*/  ISETP.GE.OR P5, PT, R32, c[0x0][0x19c], !P5 ;  /* 0x0000670020007a0c */ /* 0x000fe20006fa6670 */
[----:B------:R-:W-:Y:S02]  /*0930*/  IMAD.IADD R224, R0, 0x1, -R6 ;  /* 0x0000000100e07824 */ /* 0x000fe400078e0a06 */
[----:B------:R-:W-:Y:S01]  /*0940*/  IMAD R0, R31, c[0x0][0x208], RZ ;  /* 0x000082001f007a24 */ /* 0x000fe200078e02ff */
[----:B------:R1:W-:Y:S01]  /*0950*/  LDGSTS.E.BYPASS.LTC128B.128 [R10+0x4080], [R4.64], !P1 ;  /* 0x04080000040a7fae */ /* 0x0003e2000c901d5a */
[----:B------:R-:W-:-:S03]  /*0960*/  IMAD.WIDE.U32 R6, R30, c[0x0][0x208], RZ ;  /* 0x000082001e067a25 */ /* 0x000fc600078e00ff */
[----:B------:R2:W-:Y:S01]  /*0970*/  LDGSTS.E.BYPASS.LTC128B.128 [R10+0x5080], [R2.64], !P0 ;  /* 0x05080000020a7fae */ /* 0x0005e2000c101d5a */
[----:B------:R-:W-:Y:S01]  /*0980*/  IMAD R0, R30, c[0x0][0x20c], R0 ;  /* 0x000083001e007a24 */ /* 0x000fe200078e0200 */
[----:B------:R-:W-:-:S03]  /*0990*/  LEA R14, P0, R15, c[0x0][0x258], 0x2 ;  /* 0x000096000f0e7a11 */ /* 0x000fc600078010ff */
[----:B------:R-:W-:Y:S01]  /*09a0*/  IMAD.IADD R27, R7, 0x1, R0 ;  /* 0x00000001071b7824 */ /* 0x000fe200078e0200 */
[----:B------:R-:W-:-:S04]  /*09b0*/  LEA.HI.X R15, R15, c[0x0][0x25c], R22, 0x2, P0 ;  /* 0x000097000f0f7a11 */ /* 0x000fc800000f1416 */
[----:B------:R3:W-:Y:S01]  /*09c0*/  STL [R1], R27 ;  /* 0x0000001b01007387 */ /* 0x0007e20000100800 */
[----:B-1----:R-:W-:Y:S01]  /*09d0*/  IMAD.WIDE.U32 R4, R25, c[0x0][0x210], R32 ;  /* 0x0000840019047a25 */ /* 0x002fe200078e0020 */
[----:B--2---:R-:W-:-:S04]  /*09e0*/  IADD3 R2, P1, R2, UR6, RZ ;  /* 0x0000000602027c10 */ /* 0x004fc8000ff3e0ff */
[----:B------:R-:W-:Y:S02]  /*09f0*/  IADD3.X R3, R3, UR7, RZ, P1, !PT ;  /* 0x0000000703037c10 */ /* 0x000fe40008ffe4ff */
[----:B------:R-:W-:Y:S01]  /*0a00*/  IADD3 R0, P2, P1, R6, UR10, R4 ;  /* 0x0000000a06007c10 */ /* 0x000fe2000f95e004 */
[----:B------:R-:W-:Y:S01]  /*0a10*/  IMAD.IADD R4, R5, 0x1, R11 ;  /* 0x0000000105047824 */ /* 0x000fe200078e020b */
[----:B------:R-:W-:Y:S02]  /*0a20*/  LEA.HI R5, R12, R13, RZ, 0x2 ;  /* 0x0000000d0c057211 */ /* 0x000fe400078f10ff */
[----:B------:R-:W-:Y:S01]  /*0a30*/  IADD3 R6, P0, R2, UR6, RZ ;  /* 0x0000000602067c10 */ /* 0x000fe2000ff1e0ff */
[----:B------:R-:W-:Y:S01]  /*0a40*/  USHF.L.U64.HI UR6, UR4, UR20, UR5 ;  /* 0x0000001404067299 */ /* 0x000fe20008010205 */
[----:B------:R-:W-:Y:S02]  /*0a50*/  IADD3.X R11, R27, UR15, R4, P2, P1 ;  /* 0x0000000f1b0b7c10 */ /* 0x000fe400097e2404 */
[----:B------:R-:W-:-:S02]  /*0a60*/  ISETP.GE.OR P1, PT, R32, c[0x0][0x1cc], !P4 ;  /* 0x0000730020007a0c */ /* 0x000fc40006726670 */
[----:B------:R-:W-:Y:S02]  /*0a70*/  LOP3.LUT R4, R5, 0xfffffffc, RZ, 0xc0, !PT ;  /* 0xfffffffc05047812 */ /* 0x000fe400078ec0ff */
[----:B------:R-:W-:Y:S01]  /*0a80*/  IADD3.X R7, R3, UR7, RZ, P0, !PT ;  /* 0x0000000703077c10 */ /* 0x000fe200087fe4ff */
[----:B------:R-:W-:Y:S01]  /*0a90*/  USHF.L.U32 UR7, UR4, 0x6, URZ ;  /* 0x0000000604077899 */ /* 0x000fe2000800063f */
        /* <DEDUP_REMOVED lines=16> */
[----:B------:R-:W-:Y:S01]  /*0ba0*/  ISETP.GE.AND P6, PT, R32, c[0x0][0x16c], PT ;  /* 0x00005b0020007a0c */ /* 0x000fe20003fc6270 */
[----:B------:R-:W-:Y:S01]  /*0bb0*/  IMAD.IADD R0, R28, 0x1, -R0 ;  /* 0x000000011c007824 */ /* 0x000fe200078e0a00 */
[----:B------:R-:W-:Y:S01]  /*0bc0*/  USHF.L.U32 UR21, UR4, 0x6, URZ ;  /* 0x0000000604157899 */ /* 0x000fe2000800063f */
        /* <DEDUP_REMOVED lines=8> */
[----:B-----5:R-:W-:Y:S01]  /*0c50*/  IADD3 R4, P0, R2, UR7, RZ ;  /* 0x0000000702047c10 */ /* 0x020fe2000ff1e0ff */
[----:B------:R-:W-:Y:S01]  /*0c60*/  ULDC UR7, c[0x0][0x168] ;  /* 0x00005a0000077ab9 */ /* 0x000fe20000000800 */
[C---:B------:R-:W-:Y:S01]  /*0c70*/  ISETP.LT.OR P2, PT, R8.reuse, 0x41, P6 ;  /* 0x000000410800780c */ /* 0x040fe20003741670 */
[----:B------:R-:W-:Y:S01]  /*0c80*/  UISETP.GE.AND UP0, UPT, UR7, 0x81, UPT ;  /* 0x000000810700788c */ /* 0x000fe2000bf06270 */
        /* <DEDUP_REMOVED lines=19> */
[----:B-1----:R-:W-:Y:S01]  /*0dc0*/  SHF.R.S32.HI R4, RZ, 0x1f, R0 ;  /* 0x0000001fff047819 */ /* 0x002fe20000011400 */
[C---:B------:R-:W-:Y:S02]  /*0dd0*/  @!P4 IMAD.SHL.U32 R5, R28.reuse, 0x10, RZ ;  /* 0x000000101c05c824 */ /* 0x040fe400078e00ff */
        /* <DEDUP_REMOVED lines=14> */
[----:B-----5:R-:W-:Y:S01]  /*0ec0*/  LOP3.LUT R16, R0, 0x8, RZ, 0xc0, !PT ;  /* 0x0000000800107812 */ /* 0x020fe200078ec0ff */
[----:B------:R1:W-:Y:S01]  /*0ed0*/  LDGSTS.E.BYPASS.LTC128B.128 [R10+0x11080], [R2.64], !P1 ;  /* 0x11080000020a7fae */ /* 0x0003e2000c901d5a */
[----:B------:R-:W-:Y:S01]  /*0ee0*/  IADD3.X R7, R3, UR20, RZ, P0, !PT ;  /* 0x0000001403077c10 */ /* 0x000fe200087fe4ff */
[----:B------:R-:W-:Y:S01]  /*0ef0*/  IMAD.SHL.U32 R0, R224, 0x10, RZ ;  /* 0x00000010e0007824 */ /* 0x000fe200078e00ff */
[----:B------:R-:W-:-:S03]  /*0f00*/  LEA R14, P1, R20, c[0x0][0x280], 0x2 ;  /* 0x0000a000140e7a11 */ /* 0x000fc600078210ff */
        /* <DEDUP_REMOVED lines=59> */
.L_x_945:
[----:B------:R-:W-:Y:S05]  /*12c0*/  BSYNC B0 ;  /* 0x0000000000007941 */ /* 0x000fea0003800000 */
.L_x_944:
        /* <DEDUP_REMOVED lines=36> */
[----:B-1-3--:R-:W-:Y:S01]  /*1510*/  LEA.HI R0, R19, R28, RZ, 0x2 ;  /* 0x0000001c13007211 */ /* 0x00afe200078f10ff */
[----:B--2---:R-:W-:Y:S01]  /*1520*/  IMAD.SHL.U32 R2, R23, 0x40, RZ ;  /* 0x0000004017027824 */ /* 0x004fe200078e00ff */
[----:B------:R-:W-:Y:S01]  /*1530*/  LOP3.LUT P3, RZ, R4, 0x2, RZ, 0xc0, !PT ;  /* 0x0000000204ff7812 */ /* 0x000fe2000786c0ff */
[----:B------:R-:W-:Y:S01]  /*1540*/  IMAD.SHL.U32 R11, R22, 0x10, RZ ;  /* 0x00000010160b7824 */ /* 0x000fe200078e00ff */
[----:B------:R-:W-:Y:S01]  /*1550*/  LOP3.LUT P0, RZ, R4, 0x4, RZ, 0xc0, !PT ;  /* 0x0000000404ff7812 */ /* 0x000fe2000780c0ff */
[----:B------:R-:W-:Y:S01]  /*1560*/  IMAD.SHL.U32 R4, R30, 0x8, RZ ;  /* 0x000000081e047824 */ /* 0x000fe200078e00ff */
[----:B------:R-:W-:Y:S01]  /*1570*/  LOP3.LUT R3, R0, 0x3ffffffc, RZ, 0xc0, !PT ;  /* 0x3ffffffc00037812 */ /* 0x000fe200078ec0ff */
[----:B------:R-:W-:Y:S01]  /*1580*/  IMAD.MOV.U32 R230, RZ, RZ, 0x20 ;  /* 0x00000020ffe67424 */ /* 0x000fe200078e00ff */
[----:B------:R-:W-:Y:S01]  /*1590*/  LOP3.LUT R12, R2, 0x1c0, RZ, 0xc0, !PT ;  /* 0x000001c0020c7812 */ /* 0x000fe200078ec0ff */
[----:B------:R-:W-:Y:S01]  /*15a0*/  IMAD.MOV.U32 R239, RZ, RZ, 0x40 ;  /* 0x00000040ffef7424 */ /* 0x000fe200078e00ff */
[----:B------:R-:W-:Y:S01]  /*15b0*/  LEA.HI R6, R225, R225, RZ, 0x1 ;  /* 0x000000e1e1067211 */ /* 0x000fe200078f08ff */
[----:B------:R-:W-:Y:S01]  /*15c0*/  IMAD R13, R26, c[0x0][0x238], RZ ;  /* 0x00008e001a0d7a24 */ /* 0x000fe200078e02ff */
[----:B------:R-:W-:Y:S01]  /*15d0*/  LOP3.LUT R2, R4, 0x8, RZ, 0xc0, !PT ;  /* 0x0000000804027812 */ /* 0x000fe200078ec0ff */
[----:B------:R-:W-:Y:S01]  /*15e0*/  IMAD.IADD R4, R28, 0x1, -R3 ;  /* 0x000000011c047824 */ /* 0x000fe200078e0a03 */
[--C-:B------:R-:W-:Y:S01]  /*15f0*/  SHF.R.U32.HI R10, RZ, 0x3, R12.reuse ;  /* 0x00000003ff0a7819 */ /* 0x100fe2000001160c */
[----:B------:R-:W-:Y:S01]  /*1600*/  IMAD R13, R25, c[0x0][0x23c], R13 ;  /* 0x00008f00190d7a24 */ /* 0x000fe200078e020d */
[----:B------:R-:W-:Y:S01]  /*1610*/  LOP3.LUT R7, R12, 0x30, R11, 0xf8, !PT ;  /* 0x000000300c077812 */ /* 0x000fe200078ef80b */
[----:B------:R-:W-:Y:S01]  /*1620*/  ULDC.64 UR4, c[0x0][0x240] ;  /* 0x0000900000047ab9 */ /* 0x000fe20000000a00 */
[----:B------:R-:W-:Y:S01]  /*1630*/  LOP3.LUT R3, R6, 0xfffffffe, RZ, 0xc0, !PT ;  /* 0xfffffffe06037812 */ /* 0x000fe200078ec0ff */
[----:B------:R-:W-:Y:S01]  /*1640*/  UIMAD UR4, UR22, UR4, URZ ;  /* 0x00000004160472a4 */ /* 0x000fe2000f8e023f */
[C---:B------:R-:W-:Y:S01]  /*1650*/  LOP3.LUT R6, R10.reuse, R2, R12, 0x1e, !PT ;  /* 0x000000020a067212 */ /* 0x040fe200078e1e0c */
[----:B------:R-:W-:Y:S01]  /*1660*/  UIADD3 UR7, UR7, 0x7f, URZ ;  /* 0x0000007f07077890 */ /* 0x000fe2000fffe03f */
[----:B------:R-:W-:Y:S01]  /*1670*/  LOP3.LUT R7, R10, R7, R2, 0x1e, !PT ;  /* 0x000000070a077212 */ /* 0x000fe200078e1e02 */
[----:B------:R-:W-:Y:S01]  /*1680*/  IMAD.IADD R2, R225, 0x1, -R3 ;  /* 0x00000001e1027824 */ /* 0x000fe200078e0a03 */
[----:B------:R-:W-:Y:S01]  /*1690*/  LOP3.LUT R3, R21, 0xffffffe0, RZ, 0xc0, !PT ;  /* 0xffffffe015037812 */ /* 0x000fe200078ec0ff */
[----:B------:R-:W-:Y:S01]  /*16a0*/  IMAD R10, R4, 0x2, R5 ;  /* 0x00000002040a7824 */ /* 0x000fe200078e0205 */
[----:B------:R-:W-:Y:S01]  /*16b0*/  SHF.R.S32.HI R4, RZ, 0x2, R0 ;  /* 0x00000002ff047819 */ /* 0x000fe20000011400 */
[----:B------:R-:W-:Y:S01]  /*16c0*/  IMAD R236, R2, -0x8, R236 ;  /* 0xfffffff802ec7824 */ /* 0x000fe200078e02ec */
[----:B------:R-:W-:Y:S01]  /*16d0*/  SHF.R.S32.HI R0, RZ, 0x1f, R0 ;  /* 0x0000001fff007819 */ /* 0x000fe20000011400 */
[----:B------:R-:W-:Y:S01]  /*16e0*/  IMAD.IADD R5, R28, 0x1, -R3 ;  /* 0x000000011c057824 */ /* 0x000fe200078e0a03 */
[----:B------:R-:W-:Y:S01]  /*16f0*/  R2P PR, R23, 0x6 ;  /* 0x0000000617007804 */ /* 0x000fe20000000000 */
[----:B------:R-:W-:Y:S01]  /*1700*/  IMAD R225, R224, 0x2, R225 ;  /* 0x00000002e0e17824 */ /* 0x000fe200078e02e1 */
[----:B------:R-:W-:Y:S01]  /*1710*/  LEA.HI R0, R0, R4, RZ, 0x3 ;  /* 0x0000000400007211 */ /* 0x000fe200078f18ff */
[----:B------:R-:W-:Y:S01]  /*1720*/  UIMAD UR4, UR8, UR5, UR4 ;  /* 0x00000005080472a4 */ /* 0x000fe2000f8e0204 */
[----:B------:R-:W-:Y:S01]  /*1730*/  SHF.R.S32.HI R3, RZ, 0x1f, R5 ;  /* 0x0000001fff037819 */ /* 0x000fe20000011405 */
[----:B------:R-:W-:Y:S01]  /*1740*/  IMAD.U32 R225, R225, 0x200, R6 ;  /* 0x00000200e1e17824 */ /* 0x000fe200078e0006 */
[----:B------:R-:W-:Y:S01]  /*1750*/  LOP3.LUT R2, R0, 0xfffffff8, RZ, 0xc0, !PT ;  /* 0xfffffff800027812 */ /* 0x000fe200078ec0ff */
[----:B------:R-:W-:Y:S01]  /*1760*/  USHF.R.S32.HI UR6, URZ, 0x1f, UR7 ;  /* 0x0000001f3f067899 */ /* 0x000fe20008011407 */
[----:B------:R-:W-:Y:S01]  /*1770*/  LEA.HI R0, R3, R5, RZ, 0x2 ;  /* 0x0000000503007211 */ /* 0x000fe200078f10ff */
[----:B------:R-:W-:Y:S01]  /*1780*/  IMAD.SHL.U32 R225, R225, 0x2, RZ ;  /* 0x00000002e1e17824 */ /* 0x000fe200078e00ff */
[----:B------:R-:W-:Y:S01]  /*1790*/  SHF.R.S32.HI R29, RZ, 0x1f, R28 ;  /* 0x0000001fff1d7819 */ /* 0x000fe2000001141c */
[----:B------:R-:W-:Y:S01]  /*17a0*/  IMAD.IADD R4, R4, 0x1, -R2 ;  /* 0x0000000104047824 */ /* 0x000fe200078e0a02 */
[----:B------:R-:W-:Y:S01]  /*17b0*/  LEA.HI.SX32 R6, R0, R11, 0x1e ;  /* 0x0000000b00067211 */ /* 0x000fe200078ff2ff */
[----:B------:R-:W-:Y:S01]  /*17c0*/  IMAD R224, R224, 0x200, R7 ;  /* 0x00000200e0e07824 */ /* 0x000fe200078e0207 */
[----:B------:R-:W-:Y:S01]  /*17d0*/  LOP3.LUT R0, R0, 0xfffffffc, RZ, 0xc0, !PT ;  /* 0xfffffffc00007812 */ /* 0x000fe200078ec0ff */
[----:B------:R-:W-:Y:S01]  /*17e0*/  IMAD.WIDE.U32 R8, R25, c[0x0][0x238], R28 ;  /* 0x00008e0019087a25 */ /* 0x000fe200078e001c */
[----:B------:R-:W-:Y:S01]  /*17f0*/  SEL R227, R230, 0xffffffe0, !P1 ;  /* 0xffffffe0e6e37807 */ /* 0x000fe20004800000 */
[----:B------:R-:W-:Y:S01]  /*1800*/  STL [R1+0x1c], R29 ;  /* 0x00001c1d01007387 */ /* 0x000fe20000100800 */
[----:B------:R-:W-:Y:S01]  /*1810*/  SEL R226, R239, 0xffffffc0, !P2 ;  /* 0xffffffc0efe27807 */ /* 0x000fe20005000000 */
[----:B------:R-:W-:Y:S01]  /*1820*/  IMAD.IADD R5, R5, 0x1, -R0 ;  /* 0x0000000105057824 */ /* 0x000fe200078e0a00 */
[C---:B------:R-:W-:Y:S01]  /*1830*/  R2P PR, R4.reuse, 0x6 ;  /* 0x0000000604007804 */ /* 0x040fe20000000000 */
[----:B------:R-:W-:Y:S01]  /*1840*/  IMAD.SHL.U32 R0, R4, 0x40, RZ ;  /* 0x0000004004007824 */ /* 0x000fe200078e00ff */
[----:B------:R1:W-:Y:S01]  /*1850*/  STL [R1+0x2c], R6 ;  /* 0x00002c0601007387 */ /* 0x0003e20000100800 */
[----:B------:R-:W-:Y:S01]  /*1860*/  IMAD.IADD R3, R9, 0x1, R13 ;  /* 0x0000000109037824 */ /* 0x000fe200078e020d */
[----:B------:R-:W-:Y:S01]  /*1870*/  SEL R196, R239, 0xffffffc0, !P0 ;  /* 0xffffffc0efc47807 */ /* 0x000fe20004000000 */
[----:B------:R-:W-:Y:S01]  /*1880*/  IMAD.MOV.U32 R2, RZ, RZ, R8 ;  /* 0x000000ffff027224 */ /* 0x000fe200078e0008 */
[----:B------:R-:W-:Y:S01]  /*1890*/  LOP3.LUT R0, R0, 0x1c0, RZ, 0xc0, !PT ;  /* 0x000001c000007812 */ /* 0x000fe200078ec0ff */
[----:B------:R-:W-:Y:S01]  /*18a0*/  IMAD.IADD R226, R225, 0x1, R226 ;  /* 0x00000001e1e27824 */ /* 0x000fe200078e02e2 */
[----:B------:R-:W-:Y:S01]  /*18b0*/  SEL R239, R239, 0xffffffc0, !P2 ;  /* 0xffffffc0efef7807 */ /* 0x000fe20005000000 */
[----:B------:R-:W-:Y:S01]  /*18c0*/  ULDC UR11, c[0x0][0x188] ;  /* 0x00006200000b7ab9 */ /* 0x000fe20000000800 */
[----:B------:R-:W-:Y:S01]  /*18d0*/  SHF.R.U32.HI R4, RZ, 0x3, R0 ;  /* 0x00000003ff047819 */ /* 0x000fe20000011600 */
[----:B------:R-:W-:Y:S01]  /*18e0*/  ULDC UR10, c[0x0][0x278] ;  /* 0x00009e00000a7ab9 */ /* 0x000fe20000000800 */
[----:B------:R-:W-:Y:S01]  /*18f0*/  IMAD.IADD R228, R225, 0x1, R227 ;  /* 0x00000001e1e47824 */ /* 0x000fe200078e02e3 */
[----:B------:R-:W-:Y:S01]  /*1900*/  ULDC UR9, c[0x0][0x218] ;  /* 0x0000860000097ab9 */ /* 0x000fe20000000800 */
[----:B------:R-:W-:Y:S01]  /*1910*/  LOP3.LUT R0, R4, R0, R16, 0x1e, !PT ;  /* 0x0000000004007212 */ /* 0x000fe200078e1e10 */
[----:B------:R-:W-:Y:S01]  /*1920*/  ULEA.HI UR6, UR6, UR7, URZ, 0x7 ;  /* 0x0000000706067291 */ /* 0x000fe2000f8f383f */
[----:B------:R-:W-:Y:S01]  /*1930*/  IMAD R236, R5, -0x2, R236 ;  /* 0xfffffffe05ec7824 */ /* 0x000fe200078e02ec */
[----:B------:R-:W-:Y:S01]  /*1940*/  ULDC UR12, c[0x0][0x290] ;  /* 0x0000a400000c7ab9 */ /* 0x000fe20000000800 */
        /* <DEDUP_REMOVED lines=8> */
[----:B------:R-:W-:Y:S01]  /*19d0*/  CS2R R182, SRZ ;  /* 0x0000000000b67805 */ /* 0x000fe2000001ff00 */
[----:B-1----:R-:W-:Y:S01]  /*19e0*/  IMAD.U32 R6, RZ, RZ, UR8 ;  /* 0x00000008ff067e24 */ /* 0x002fe2000f8e00ff */
[C---:B------:R-:W-:Y:S01]  /*19f0*/  IADD3 R238, R237.reuse, 0x20, RZ ;  /* 0x00000020edee7810 */ /* 0x040fe20007ffe0ff */
[C---:B------:R-:W-:Y:S01]  /*1a00*/  IMAD.IADD R240, R237.reuse, 0x1, R239 ;  /* 0x00000001edf07824 */ /* 0x040fe200078e02ef */
[----:B------:R-:W-:Y:S01]  /*1a10*/  @P1 IADD3 R238, R237, -0x20, RZ ;  /* 0xffffffe0edee1810 */ /* 0x000fe20007ffe0ff */
[----:B------:R-:W-:Y:S01]  /*1a20*/  IMAD.WIDE.U32 R12, R6, c[0x0][0x240], R2 ;  /* 0x00009000060c7a25 */ /* 0x000fe200078e0002 */
[----:B------:R-:W-:Y:S01]  /*1a30*/  CS2R R180, SRZ ;  /* 0x0000000000b47805 */ /* 0x000fe2000001ff00 */
[----:B------:R-:W-:Y:S01]  /*1a40*/  CS2R R174, SRZ ;  /* 0x0000000000ae7805 */ /* 0x000fe2000001ff00 */
[----:B------:R-:W-:Y:S01]  /*1a50*/  CS2R R172, SRZ ;  /* 0x0000000000ac7805 */ /* 0x000fe2000001ff00 */
[----:B------:R-:W-:Y:S01]  /*1a60*/  CS2R R178, SRZ ;  /* 0x0000000000b27805 */ /* 0x000fe2000001ff00 */
[----:B------:R-:W-:Y:S01]  /*1a70*/  IADD3 R0, R13, UR4, RZ ;  /* 0x000000040d007c10 */ /* 0x000fe2000fffe0ff */
[----:B------:R1:W-:Y:S01]  /*1a80*/  STL.64 [R1+0x20], R12 ;  /* 0x0000200c01007387 */ /* 0x0003e20000100a00 */
[----:B------:R-:W-:Y:S01]  /*1a90*/  CS2R R176, SRZ ;  /* 0x0000000000b07805 */ /* 0x000fe2000001ff00 */
[----:B------:R-:W-:Y:S01]  /*1aa0*/  CS2R R170, SRZ ;  /* 0x0000000000aa7805 */ /* 0x000fe2000001ff00 */
[----:B------:R-:W-:Y:S01]  /*1ab0*/  CS2R R168, SRZ ;  /* 0x0000000000a87805 */ /* 0x000fe2000001ff00 */
[----:B------:R1:W-:Y:S01]  /*1ac0*/  STL [R1+0x28], R0 ;  /* 0x0000280001007387 */ /* 0x0003e20000100800 */
        /* <DEDUP_REMOVED lines=20> */
[----:B------:R-:W-:Y:S01]  /*1c10*/  UIMAD UR11, UR8, UR11, URZ ;  /* 0x0000000b080b72a4 */ /* 0x000fe2000f8e023f */
[----:B------:R-:W-:Y:S01]  /*1c20*/  IMAD.IADD R227, R227, 0x1, R226 ;  /* 0x00000001e3e37824 */ /* 0x000fe200078e02e2 */
[----:B------:R-:W-:Y:S01]  /*1c30*/  UIMAD UR10, UR8, UR10, URZ ;  /* 0x0000000a080a72a4 */ /* 0x000fe2000f8e023f */
[----:B------:R-:W-:Y:S01]  /*1c40*/  IMAD.IADD R239, R239, 0x1, R238 ;  /* 0x00000001efef7824 */ /* 0x000fe200078e02ee */
[----:B------:R-:W-:-:S02]  /*1c50*/  UIMAD UR9, UR8, UR9, URZ ;  /* 0x00000009080972a4 */ /* 0x000fc4000f8e023f */
[----:B------:R-:W-:Y:S02]  /*1c60*/  UIMAD UR8, UR8, UR12, URZ ;  /* 0x0000000c080872a4 */ /* 0x000fe4000f8e023f */
[----:B------:R-:W-:Y:S02]  /*1c70*/  UMOV UR13, URZ ;  /* 0x0000003f000d7c82 */ /* 0x000fe40008000000 */
[----:B------:R-:W-:Y:S02]  /*1c80*/  UMOV UR25, 0x1 ;  /* 0x0000000100197882 */ /* 0x000fe40000000000 */
[----:B------:R-:W-:Y:S02]  /*1c90*/  UMOV UR24, URZ ;  /* 0x0000003f00187c82 */ /* 0x000fe40008000000 */
[----:B------:R-:W-:Y:S02]  /*1ca0*/  UMOV UR5, URZ ;  /* 0x0000003f00057c82 */ /* 0x000fe40008000000 */
[----:B------:R-:W-:-:S02]  /*1cb0*/  USHF.R.S32.HI UR23, URZ, 0x7, UR6 ;  /* 0x000000073f177899 */ /* 0x000fc40008011406 */
[----:B-1----:R-:W-:Y:S02]  /*1cc0*/  ULDC UR12, c[0x0][0x168] ;  /* 0x00005a00000c7ab9 */ /* 0x002fe40000000800 */
.L_x_949:
        /* <DEDUP_REMOVED lines=122> */
[----:B-12-4-:R-:W2:Y:S01]  /*2470*/  LDL.64 R92, [R1+0x8] ;  /* 0x00000800015c7983 */ /* 0x016ea20000100a00 */
[----:B------:R-:W-:Y:S02]  /*2480*/  ULDC.64 UR6, c[0x0][0x178] ;  /* 0x00005e0000067ab9 */ /* 0x000fe40000000a00 */
[----:B------:R-:W-:Y:S01]  /*2490*/  UIMAD.WIDE.U32 UR30, UR29, UR6, URZ ;  /* 0x000000061d1e72a5 */ /* 0x000fe2000f8e003f */
[----:B------:R-:W3:Y:S01]  /*24a0*/  LDL.64 R88, [R1+0x10] ;  /* 0x0000100001587983 */ /* 0x000ee20000100a00 */
[----:B------:R-:W-:Y:S03]  /*24b0*/  USHF.R.S32.HI UR28, URZ, 0x1f, UR29 ;  /* 0x0000001f3f1c7899 */ /* 0x000fe6000801141d */
[----:B------:R-:W4:Y:S01]  /*24c0*/  LDL.64 R94, [R1+0x18] ;  /* 0x00001800015e7983 */ /* 0x000f220000100a00 */
[----:B------:R-:W-:Y:S01]  /*24d0*/  IMAD.U32 R76, RZ, RZ, UR30 ;  /* 0x0000001eff4c7e24 */ /* 0x000fe2000f8e00ff */
[----:B------:R-:W-:Y:S02]  /*24e0*/  UIMAD UR28, UR28, UR6, URZ ;  /* 0x000000061c1c72a4 */ /* 0x000fe4000f8e023f */
[----:B------:R-:W5:Y:S02]  /*24f0*/  LDL R90, [R1+0x30] ;  /* 0x00003000015a7983 */ /* 0x000f640000100800 */
[----:B------:R-:W-:Y:S02]  /*2500*/  UIMAD UR28, UR29, UR7, UR28 ;  /* 0x000000071d1c72a4 */ /* 0x000fe4000f8e021c */
[----:B------:R-:W5:Y:S01]  /*2510*/  LDL R84, [R1+0x38] ;  /* 0x0000380001547983 */ /* 0x000f620000100800 */
[----:B------:R-:W-:Y:S02]  /*2520*/  UIMAD UR29, UR29, -0x80, UR12 ;  /* 0xffffff801d1d78a4 */ /* 0x000fe4000f8e020c */
[----:B------:R-:W-:Y:S01]  /*2530*/  UIADD3 UR28, UR31, UR28, URZ ;  /* 0x0000001c1f1c7290 */ /* 0x000fe2000fffe03f */
[----:B------:R-:W1:Y:S02]  /*2540*/  S2R R77, SR_CTAID.Y ;  /* 0x00000000004d7919 */ /* 0x000e640000002600 */
[----:B-1----:R-:W-:Y:S05]  /*2550*/  SHF.R.S32.HI R74, RZ, 0x1f, R77 ;  /* 0x0000001fff4a7819 */ /* 0x002fea000001144d */
[----:B------:R-:W-:Y:S04]  /*2560*/  IMAD R73, R74, c[0x0][0x180], RZ ;  /* 0x000060004a497a24 */ /* 0x000fe800078e02ff */
[C---:B------:R-:W-:Y:S01]  /*2570*/  IMAD R73, R77.reuse, c[0x0][0x184], R73 ;  /* 0x000061004d497a24 */ /* 0x040fe200078e0249 */
[--C-:B--2---:R-:W-:Y:S01]  /*2580*/  SHF.R.S32.HI R71, RZ, 0x1f, R92.reuse ;  /* 0x0000001fff477819 */ /* 0x104fe2000001145c */
[----:B------:R-:W-:Y:S02]  /*2590*/  IMAD.MOV.U32 R70, RZ, RZ, R92 ;  /* 0x000000ffff467224 */ /* 0x000fe400078e005c */
[----:B---3--:R-:W-:Y:S02]  /*25a0*/  IMAD R72, R88, c[0x0][0x178], RZ ;  /* 0x00005e0058487a24 */ /* 0x008fe400078e02ff */
[----:B------:R-:W-:Y:S04]  /*25b0*/  IMAD.WIDE.U32 R70, R77, c[0x0][0x180], R70 ;  /* 0x000060004d467a25 */ /* 0x000fe800078e0046 */
[----:B----4-:R-:W-:Y:S01]  /*25c0*/  IMAD.SHL.U32 R68, R94, 0x4, RZ ;  /* 0x000000045e447824 */ /* 0x010fe200078e00ff */
[----:B------:R-:W-:Y:S01]  /*25d0*/  IADD3 R72, P3, P2, R72, UR11, R70 ;  /* 0x0000000b48487c10 */ /* 0x000fe2000fa7e046 */
[----:B------:R-:W-:Y:S02]  /*25e0*/  IMAD.IADD R75, R71, 0x1, R73 ;  /* 0x00000001474b7824 */ /* 0x000fe400078e0249 */
[----:B------:R-:W-:Y:S01]  /*25f0*/  @!P4 IMAD R73, R74, c[0x0][0x270], RZ ;  /* 0x00009c004a49ca24 */ /* 0x000fe200078e02ff */
[----:B------:R-:W-:Y:S02]  /*2600*/  LEA R74, P1, R72, c[0x0][0x160], 0x1 ;  /* 0x00005800484a7a11 */ /* 0x000fe400078208ff */
[--C-:B------:R-:W-:Y:S01]  /*2610*/  SHF.R.S32.HI R69, RZ, 0x1f, R68.reuse ;  /* 0x0000001fff457819 */ /* 0x100fe20000011444 */
[C---:B------:R-:W-:Y:S01]  /*2620*/  @!P4 IMAD R73, R77.reuse, c[0x0][0x274], R73 ;  /* 0x00009d004d49ca24 */ /* 0x040fe200078e0249 */
[----:B-----5:R-:W-:Y:S02]  /*2630*/  IADD3.X R75, R90, UR14, R75, P3, P2 ;  /* 0x0000000e5a4b7c10 */ /* 0x020fe40009fe444b */
[----:B------:R-:W-:Y:S01]  /*2640*/  LEA R74, P2, R76, R74, 0x8 ;  /* 0x0000004a4c4a7211 */ /* 0x000fe200078440ff */
[----:B------:R-:W-:Y:S01]  /*2650*/  @!P4 IMAD.WIDE.U32 R70, R77, c[0x0][0x270], R68 ;  /* 0x00009c004d46ca25 */ /* 0x000fe200078e0044 */
[----:B------:R-:W-:Y:S02]  /*2660*/  IADD3 R76, -R88, UR29, RZ ;  /* 0x0000001d584c7c10 */ /* 0x000fe4000fffe1ff */
[----:B------:R-:W-:Y:S01]  /*2670*/  LEA.HI.X R75, R72, c[0x0][0x164], R75, 0x1, P1 ;  /* 0x00005900484b7a11 */ /* 0x000fe200008f0c4b */
[----:B------:R-:W-:Y:S01]  /*2680*/  IMAD.U32 R72, RZ, RZ, UR30 ;  /* 0x0000001eff487e24 */ /* 0x000fe2000f8e00ff */
[----:B------:R-:W-:Y:S01]  /*2690*/  ISETP.LT.OR P3, PT, R76, 0x1, P6 ;  /* 0x000000014c00780c */ /* 0x000fe20003761670 */
[----:B------:R-:W-:Y:S01]  /*26a0*/  IMAD.U32 R69, RZ, RZ, UR28 ;  /* 0x0000001cff457e24 */ /* 0x000fe2000f8e00ff */
[----:B------:R-:W-:Y:S01]  /*26b0*/  @!P4 IADD3 R70, P1, R70, UR10, RZ ;  /* 0x0000000a4646cc10 */ /* 0x000fe2000ff3e0ff */
[----:B------:R-:W-:Y:S03]  /*26c0*/  IMAD.U32 R77, RZ, RZ, UR13 ;  /* 0x0000000dff4d7e24 */ /* 0x000fe6000f8e00ff */
        /* <DEDUP_REMOVED lines=11> */
[----:B------:R-:W-:Y:S02]  /*2780*/  IADD3 R70, P1, R72, UR19, RZ ;  /* 0x0000001348467c10 */ /* 0x000fe4000ff3e0ff */
[----:B------:R-:W-:Y:S02]  /*2790*/  IADD3.X R73, R75, UR18, RZ, P2, !PT ;  /* 0x000000124b497c10 */ /* 0x000fe400097fe4ff */
[C---:B------:R-:W-:Y:S02]  /*27a0*/  ISETP.LT.OR P3, PT, R76.reuse, 0x21, P6 ;  /* 0x000000214c00780c */ /* 0x040fe40003761670 */
[----:B------:R-:W-:Y:S02]  /*27b0*/  IADD3.X R71, R73, UR18, RZ, P1, !PT ;  /* 0x0000001249477c10 */ /* 0x000fe40008ffe4ff */
[----:B------:R-:W-:Y:S02]  /*27c0*/  ISETP.LT.OR P1, PT, R76, 0x41, P6 ;  /* 0x000000414c00780c */ /* 0x000fe40003721670 */
[----:B------:R-:W-:Y:S05]  /*27d0*/  @!P4 LEA R77, R77, 0x80, 0x7 ;  /* 0x000000804d4dc811 */ /* 0x000fea00078e38ff */
[----:B------:R-:W-:Y:S02]  /*27e0*/  @!P4 IMAD.WIDE R78, R77, 0x4, R78 ;  /* 0x000000044d4ec825 */ /* 0x000fe400078e024e */
[----:B------:R2:W-:Y:S04]  /*27f0*/  LDGSTS.E.BYPASS.LTC128B.128 [R69+0x1000], [R72.64], !P3 ;  /* 0x0100000048457fae */ /* 0x0005e8000d901d5a */
[----:B------:R2:W-:Y:S01]  /*2800*/  LDGSTS.E.BYPASS.LTC128B.128 [R69+0x2000], [R70.64], !P1 ;  /* 0x0200000046457fae */ /* 0x0005e2000c901d5a */
[----:B-1----:R-:W-:Y:S04]  /*2810*/  IADD3 R74, P2, R70, UR19, RZ ;  /* 0x00000013464a7c10 */ /* 0x002fe8000ff5e0ff */
[----:B------:R-:W-:Y:S02]  /*2820*/  IADD3.X R75, R71, UR18, RZ, P2, !PT ;  /* 0x00000012474b7c10 */ /* 0x000fe400097fe4ff */
[----:B------:R-:W-:Y:S01]  /*2830*/  ISETP.LT.OR P2, PT, R76, 0x61, P6 ;  /* 0x000000614c00780c */ /* 0x000fe20003741670 */
[----:B------:R-:W-:Y:S04]  /*2840*/  IMAD.U32 R76, RZ, RZ, UR25 ;  /* 0x00000019ff4c7e24 */ /* 0x000fe8000f8e00ff */
[----:B------:R-:W-:Y:S04]  /*2850*/  @!P4 IMAD R68, R76, 0x80, R68 ;  /* 0x000000804c44c824 */ /* 0x000fe800078e0244 */
[----:B------:R-:W-:Y:S04]  /*2860*/  @!P4 IMAD.SHL.U32 R68, R68, 0x4, RZ ;  /* 0x000000044444c824 */ /* 0x000fe800078e00ff */
[----:B------:R2:W-:Y:S04]  /*2870*/  LDGSTS.E.BYPASS.LTC128B.128 [R69+0x3000], [R74.64], !P2 ;  /* 0x030000004a457fae */ /* 0x0005e8000d101d5a */
[----:B------:R2:W-:Y:S02]  /*2880*/  @!P4 LDGSTS.E.BYPASS.LTC128B.128 [R68+0x18080], [R78.64] ;  /* 0x180800004e44cfae */ /* 0x0005e4000b901d5a */
.L_x_947:
        /* <DEDUP_REMOVED lines=279> */
[--C-:B------:R-:W-:Y:S01]  /*3a00*/  FFMA.FTZ R43, R247, c[0x0][0x29c], -R234.reuse ;  /* 0x0000a700f72b7a23 */ /* 0x100fe200000108ea */
[----:B------:R-:W-:Y:S04]  /*3a10*/  HMMA.16816.F32.BF16 R128, R16, R10, R128 ;  /* 0x0000000a1080723c */ /* 0x000fe80000041880 */
[--C-:B--2---:R-:W-:Y:S01]  /*3a20*/  FFMA.FTZ R0, R242, c[0x0][0x29c], -R233.reuse ;  /* 0x0000a700f2007a23 */ /* 0x104fe200000108e9 */
[----:B------:R-:W-:Y:S02]  /*3a30*/  F2FP.BF16.PACK_AB R21, R206, R207 ;  /* 0x000000cfce15723e */ /* 0x000fe400000010ff */
[----:B------:R-:W-:Y:S01]  /*3a40*/  F2FP.BF16.PACK_AB R22, R29, R205 ;  /* 0x000000cd1d16723e */ /* 0x000fe200000010ff */
[----:B------:R2:W3:Y:S01]  /*3a50*/  MUFU.EX2 R56, R0 ;  /* 0x0000000000387308 */ /* 0x0004e20000000800 */
[----:B------:R-:W-:Y:S03]  /*3a60*/  F2FP.BF16.PACK_AB R20, R203, R204 ;  /* 0x000000cccb14723e */ /* 0x000fe600000010ff */
[--C-:B-1----:R-:W-:Y:S01]  /*3a70*/  FFMA.FTZ R2, R44, c[0x0][0x29c], -R233.reuse ;  /* 0x0000a7002c027a23 */ /* 0x102fe200000108e9 */
[----:B------:R-:W-:Y:S01]  /*3a80*/  F2FP.BF16.PACK_AB R19, R28, R202 ;  /* 0x000000ca1c13723e */ /* 0x000fe200000010ff */
[--C-:B------:R-:W-:Y:S01]  /*3a90*/  FFMA.FTZ R44, R251, c[0x0][0x29c], -R234.reuse ;  /* 0x0000a700fb2c7a23 */ /* 0x100fe200000108ea */
[----:B-----5:R-:W-:Y:S02]  /*3aa0*/  F2FP.BF16.PACK_AB R18, R200, R201 ;  /* 0x000000c9c812723e */ /* 0x020fe400000010ff */
[----:B------:R-:W-:Y:S01]  /*3ab0*/  F2FP.BF16.PACK_AB R17, R198, R199 ;  /* 0x000000c7c611723e */ /* 0x000fe200000010ff */
[----:B------:R1:W-:Y:S10]  /*3ac0*/  MUFU.EX2 R31, R2 ;  /* 0x00000002001f7308 */ /* 0x0003f40000000800 */
[----:B------:R-:W-:Y:S01]  /*3ad0*/  MUFU.EX2 R44, R44 ;  /* 0x0000002c002c7308 */ /* 0x000fe20000000800 */
[--C-:B--2---:R-:W-:Y:S01]  /*3ae0*/  FFMA.FTZ R0, R213, c[0x0][0x29c], -R233.reuse ;  /* 0x0000a700d5007a23 */ /* 0x104fe200000108e9 */
[----:B---3--:R-:W-:Y:S08]  /*3af0*/  F2FP.BF16.PACK_AB R11, R56, R64 ;  /* 0x00000040380b723e */ /* 0x008ff000000010ff */
[----:B------:R2:W3:Y:S01]  /*3b00*/  MUFU.EX2 R58, R0 ;  /* 0x00000000003a7308 */ /* 0x0004e20000000800 */
[--C-:B-1----:R-:W-:Y:S02]  /*3b10*/  FFMA.FTZ R2, R45, c[0x0][0x29c], -R233.reuse ;  /* 0x0000a7002d027a23 */ /* 0x102fe400000108e9 */
[--C-:B------:R-:W-:Y:S02]  /*3b20*/  FFMA.FTZ R45, R252, c[0x0][0x29c], -R234.reuse ;  /* 0x0000a700fc2d7a23 */ /* 0x100fe400000108ea */
[----:B------:R-:W-:Y:S05]  /*3b30*/  FFMA.FTZ R234, R63, c[0x0][0x29c], -R234 ;  /* 0x0000a7003fea7a23 */ /* 0x000fea00000108ea */
[----:B------:R1:W-:Y:S10]  /*3b40*/  MUFU.EX2 R24, R2 ;  /* 0x0000000200187308 */ /* 0x0003f40000000800 */
[----:B------:R-:W-:Y:S01]  /*3b50*/  MUFU.EX2 R45, R45 ;  /* 0x0000002d002d7308 */ /* 0x000fe20000000800 */
[--C-:B--2---:R-:W-:Y:S01]  /*3b60*/  FFMA.FTZ R0, R212, c[0x0][0x29c], -R233.reuse ;  /* 0x0000a700d4007a23 */ /* 0x104fe200000108e9 */
[----:B---3--:R-:W-:Y:S08]  /*3b70*/  F2FP.BF16.PACK_AB R10, R13, R58 ;  /* 0x0000003a0d0a723e */ /* 0x008ff000000010ff */
[----:B------:R2:W-:Y:S01]  /*3b80*/  MUFU.EX2 R55, R0 ;  /* 0x0000000000377308 */ /* 0x0005e20000000800 */
[--C-:B-1----:R-:W-:Y:S09]  /*3b90*/  FFMA.FTZ R2, R57, c[0x0][0x29c], -R233.reuse ;  /* 0x0000a70039027a23 */ /* 0x102ff200000108e9 */
[----:B------:R1:W3:Y:S10]  /*3ba0*/  MUFU.EX2 R25, R2 ;  /* 0x0000000200197308 */ /* 0x0002f40000000800 */
[----:B------:R-:W-:Y:S01]  /*3bb0*/  MUFU.EX2 R43, R43 ;  /* 0x0000002b002b7308 */ /* 0x000fe20000000800 */
[--C-:B--2---:R-:W-:Y:S01]  /*3bc0*/  FFMA.FTZ R0, R36, c[0x0][0x29c], -R233.reuse ;  /* 0x0000a70024007a23 */ /* 0x104fe200000108e9 */
[----:B------:R-:W-:Y:S08]  /*3bd0*/  F2FP.BF16.PACK_AB R36, R248, R249 ;  /* 0x000000f9f824723e */ /* 0x000ff000000010ff */
[----:B------:R2:W4:Y:S01]  /*3be0*/  MUFU.EX2 R53, R0 ;  /* 0x0000000000357308 */ /* 0x0005220000000800 */
[----:B-1----:R-:W1:Y:S01]  /*3bf0*/  LDS R2, [R235+0x184a0] ;  /* 0x0184a000eb027984 */ /* 0x002e620000000800 */
[----:B---3--:R-:W-:Y:S08]  /*3c00*/  F2FP.BF16.PACK_AB R4, R25, R26 ;  /* 0x0000001a1904723e */ /* 0x008ff000000010ff */
[----:B------:R-:W-:Y:S10]  /*3c10*/  MUFU.EX2 R39, R39 ;  /* 0x0000002700277308 */ /* 0x000ff40000000800 */
[----:B------:R-:W-:Y:S01]  /*3c20*/  MUFU.EX2 R35, R35 ;  /* 0x0000002300237308 */ /* 0x000fe20000000800 */
[--C-:B--2---:R-:W-:Y:S01]  /*3c30*/  FFMA.FTZ R0, R40, c[0x0][0x29c], -R233.reuse ;  /* 0x0000a70028007a23 */ /* 0x104fe200000108e9 */
[----:B------:R-:W-:Y:S02]  /*3c40*/  F2FP.BF16.PACK_AB R40, R220, R211 ;  /* 0x000000d3dc28723e */ /* 0x000fe400000010ff */
[----:B----4-:R-:W-:Y:S06]  /*3c50*/  F2FP.BF16.PACK_AB R8, R53, R55 ;  /* 0x000000373508723e */ /* 0x010fec00000010ff */
[----:B------:R2:W-:Y:S10]  /*3c60*/  MUFU.EX2 R52, R0 ;  /* 0x0000000000347308 */ /* 0x0005f40000000800 */
[----:B------:R-:W3:Y:S01]  /*3c70*/  MUFU.EX2 R232, R232 ;  /* 0x000000e800e87308 */ /* 0x000ee20000000800 */
[--C-:B-1----:R-:W-:Y:S02]  /*3c80*/  FADD.FTZ R71, R71, -R2.reuse ;  /* 0x8000000247477221 */ /* 0x102fe40000010000 */
[--C-:B------:R-:W-:Y:S02]  /*3c90*/  FADD.FTZ R70, R70, -R2.reuse ;  /* 0x8000000246467221 */ /* 0x100fe40000010000 */
[----:B------:R-:W-:Y:S05]  /*3ca0*/  FMUL.FTZ R71, R48, R71 ;  /* 0x0000004730477220 */ /* 0x000fea0000410000 */
[----:B------:R1:W-:Y:S01]  /*3cb0*/  MUFU.EX2 R48, R6 ;  /* 0x0000000600307308 */ /* 0x0003e20000000800 */
[----:B------:R-:W-:Y:S02]  /*3cc0*/  FMUL.FTZ R70, R47, R70 ;  /* 0x000000462f467220 */ /* 0x000fe40000410000 */
[--C-:B------:R-:W-:Y:S02]  /*3cd0*/  FADD.FTZ R82, R82, -R2.reuse ;  /* 0x8000000252527221 */ /* 0x100fe40000010000 */
[--C-:B--2---:R-:W-:Y:S01]  /*3ce0*/  FFMA.FTZ R0, R41, c[0x0][0x29c], -R233.reuse ;  /* 0x0000a70029007a23 */ /* 0x104fe200000108e9 */
[----:B------:R-:W-:Y:S01]  /*3cf0*/  F2FP.BF16.PACK_AB R41, R209, R210 ;  /* 0x000000d2d129723e */ /* 0x000fe200000010ff */
[--C-:B------:R-:W-:Y:S01]  /*3d00*/  FADD.FTZ R83, R83, -R2.reuse ;  /* 0x8000000253537221 */ /* 0x100fe20000010000 */
[----:B------:R-:W-:Y:S01]  /*3d10*/  F2FP.BF16.PACK_AB R70, R71, R70 ;  /* 0x000000464746723e */ /* 0x000fe200000010ff */
[--C-:B------:R-:W-:Y:S01]  /*3d20*/  FADD.FTZ R86, R86, -R2.reuse ;  /* 0x8000000256567221 */ /* 0x100fe20000010000 */
[----:B------:R2:W4:Y:S01]  /*3d30*/  MUFU.EX2 R34, R0 ;  /* 0x0000000000227308 */ /* 0x0005220000000800 */
[--C-:B------:R-:W-:Y:S02]  /*3d40*/  FADD.FTZ R87, R87, -R2.reuse ;  /* 0x8000000257577221 */ /* 0x100fe40000010000 */
[--C-:B------:R-:W-:Y:S01]  /*3d50*/  FADD.FTZ R98, R98, -R2.reuse ;  /* 0x8000000262627221 */ /* 0x100fe20000010000 */
[----:B---3--:R-:W-:Y:S01]  /*3d60*/  F2FP.BF16.PACK_AB R16, R232, R197 ;  /* 0x000000c5e810723e */ /* 0x008fe200000010ff */
[--C-:B------:R-:W-:Y:S02]  /*3d70*/  FADD.FTZ R99, R99, -R2.reuse ;  /* 0x8000000263637221 */ /* 0x100fe40000010000 */
[--C-:B------:R-:W-:Y:S02]  /*3d80*/  FADD.FTZ R102, R102, -R2.reuse ;  /* 0x8000000266667221 */ /* 0x100fe40000010000 */
[--C-:B------:R-:W-:Y:S01]  /*3d90*/  FADD.FTZ R103, R103, -R2.reuse ;  /* 0x8000000267677221 */ /* 0x100fe20000010000 */
[----:B------:R4:W-:Y:S01]  /*3da0*/  MUFU.EX2 R47, R7 ;  /* 0x00000007002f7308 */ /* 0x0009e20000000800 */
[--C-:B------:R-:W-:Y:S02]  /*3db0*/  FADD.FTZ R114, R114, -R2.reuse ;  /* 0x8000000272727221 */ /* 0x100fe40000010000 */
[--C-:B------:R-:W-:Y:S01]  /*3dc0*/  FADD.FTZ R115, R115, -R2.reuse ;  /* 0x8000000273737221 */ /* 0x100fe20000010000 */
[----:B-1----:R-:W-:Y:S01]  /*3dd0*/  F2FP.BF16.PACK_AB R6, R24, R31 ;  /* 0x0000001f1806723e */ /* 0x002fe200000010ff */
[--C-:B------:R-:W-:Y:S02]  /*3de0*/  FADD.FTZ R118, R118, -R2.reuse ;  /* 0x8000000276767221 */ /* 0x100fe40000010000 */
[--C-:B------:R-:W-:Y:S02]  /*3df0*/  FADD.FTZ R119, R119, -R2.reuse ;  /* 0x8000000277777221 */ /* 0x100fe40000010000 */
[--C-:B------:R-:W-:Y:S01]  /*3e00*/  FADD.FTZ R130, R130, -R2.reuse ;  /* 0x8000000282827221 */ /* 0x100fe20000010000 */
[----:B------:R-:W-:Y:S01]  /*3e10*/  MUFU.EX2 R234, R234 ;  /* 0x000000ea00ea7308 */ /* 0x000fe20000000800 */
[----:B------:R-:W-:Y:S02]  /*3e20*/  FADD.FTZ R131, R131, -R2 ;  /* 0x8000000283837221 */ /* 0x000fe40000010000 */
[----:B------:R-:W-:Y:S01]  /*3e30*/  FMUL.FTZ R86, R205, R86 ;  /* 0x00000056cd567220 */ /* 0x000fe20000410000 */
[----:B--2---:R-:W1:Y:S01]  /*3e40*/  LDS R0, [R235+0x18480] ;  /* 0x01848000eb007984 */ /* 0x004e620000000800 */
[----:B------:R-:W-:Y:S02]  /*3e50*/  FFMA.FTZ R233, R61, c[0x0][0x29c], -R233 ;  /* 0x0000a7003de97a23 */ /* 0x000fe400000108e9 */
[----:B------:R-:W-:Y:S02]  /*3e60*/  FMUL.FTZ R82, R207, R82 ;  /* 0x00000052cf527220 */ /* 0x000fe40000410000 */
[----:B------:R-:W-:Y:S02]  /*3e70*/  FMUL.FTZ R83, R206, R83 ;  /* 0x00000053ce537220 */ /* 0x000fe40000410000 */
[----:B------:R-:W-:Y:S01]  /*3e80*/  MUFU.EX2 R233, R233 ;  /* 0x000000e900e97308 */ /* 0x000fe20000000800 */
[----:B------:R-:W-:Y:S01]  /*3e90*/  FMUL.FTZ R29, R29, R87 ;  /* 0x000000571d1d7220 */ /* 0x000fe20000410000 */
[----:B----4-:R-:W-:Y:S01]  /*3ea0*/  F2FP.BF16.PACK_AB R7, R34, R52 ;  /* 0x000000342207723e */ /* 0x010fe200000010ff */
[----:B------:R-:W-:Y:S01]  /*3eb0*/  FMUL.FTZ R98, R204, R98 ;  /* 0x00000062cc627220 */ /* 0x000fe20000410000 */
[----:B------:R-:W-:Y:S01]  /*3ec0*/  F2FP.BF16.PACK_AB R82, R83, R82 ;  /* 0x000000525352723e */ /* 0x000fe200000010ff */
        /* <DEDUP_REMOVED lines=13> */
[----:B------:R-:W-:Y:S04]  /*3fa0*/  F2FP.BF16.PACK_AB R27, R27, R130 ;  /* 0x000000821b1b723e */ /* 0x000fe800000010ff */
        /* <DEDUP_REMOVED lines=36> */
[----:B--2---:R-:W-:Y:S01]  /*41f0*/  F2FP.BF16.PACK_AB R2, R48, R49 ;  /* 0x000000313002723e */ /* 0x004fe200000010ff */
[----:B------:R-:W-:Y:S01]  /*4200*/  FMUL.FTZ R116, R216, R116 ;  /* 0x00000074d8747220 */ /* 0x000fe20000410000 */
[----:B------:R-:W-:Y:S01]  /*4210*/  F2FP.BF16.PACK_AB R5, R233, R60 ;  /* 0x0000003ce905723e */ /* 0x000fe200000010ff */
[----:B------:R-:W-:Y:S01]  /*4220*/  FMUL.FTZ R128, R214, R128 ;  /* 0x00000080d6807220 */ /* 0x000fe20000410000 */
[----:B------:R-:W-:Y:S01]  /*4230*/  F2FP.BF16.PACK_AB R100, R101, R100 ;  /* 0x000000646564723e */ /* 0x000fe200000010ff */
[----:B------:R-:W-:Y:S01]  /*4240*/  FMUL.FTZ R129, R208, R129 ;  /* 0x00000081d0817220 */ /* 0x000fe20000410000 */
[----:B------:R-:W-:Y:S02]  /*4250*/  F2FP.BF16.PACK_AB R112, R113, R112 ;  /* 0x000000707170723e */ /* 0x000fe400000010ff */
[----:B------:R-:W-:Y:S02]  /*4260*/  F2FP.BF16.PACK_AB R116, R117, R116 ;  /* 0x000000747574723e */ /* 0x000fe400000010ff */
        /* <DEDUP_REMOVED lines=19> */
[----:B------:R-:W-:Y:S01]  /*43a0*/  FMUL.FTZ R9, R53, R93 ;  /* 0x0000005d35097220 */ /* 0x000fe20000410000 */
[----:B------:R2:W-:Y:S01]  /*43b0*/  STS [R237+0x400], R3 ;  /* 0x00040003ed007388 */ /* 0x0005e20000000800 */
[----:B------:R-:W-:Y:S02]  /*43c0*/  FMUL.FTZ R104, R52, R104 ;  /* 0x0000006834687220 */ /* 0x000fe40000410000 */
[----:B------:R-:W-:Y:S01]  /*43d0*/  FMUL.FTZ R23, R34, R105 ;  /* 0x0000006922177220 */ /* 0x000fe20000410000 */
[----:B------:R-:W-:Y:S01]  /*43e0*/  STS [R237], R41 ;  /* 0x00000029ed007388 */ /* 0x000fe20000000800 */
[----:B------:R-:W3:Y:S01]  /*43f0*/  MUFU.EX2 R34, R54 ;  /* 0x0000003600227308 */ /* 0x000ee20000000800 */
[----:B------:R-:W-:Y:S01]  /*4400*/  F2FP.BF16.PACK_AB R9, R9, R92 ;  /* 0x0000005c0909723e */ /* 0x000fe200000010ff */
[----:B------:R-:W-:Y:S01]  /*4410*/  FMUL.FTZ R108, R31, R108 ;  /* 0x0000006c1f6c7220 */ /* 0x000fe20000410000 */
[----:B------:R-:W-:Y:S01]  /*4420*/  STS [R238], R40 ;  /* 0x00000028ee007388 */ /* 0x000fe20000000800 */
[----:B------:R-:W-:Y:S01]  /*4430*/  F2FP.BF16.PACK_AB R23, R23, R104 ;  /* 0x000000681717723e */ /* 0x000fe200000010ff */
[----:B------:R-:W-:Y:S02]  /*4440*/  FMUL.FTZ R73, R66, R73 ;  /* 0x0000004942497220 */ /* 0x000fe40000410000 */
[----:B------:R-:W-:Y:S01]  /*4450*/  STS [R238+0x400], R21 ;  /* 0x00040015ee007388 */ /* 0x000fe20000000800 */
[----:B------:R-:W-:Y:S02]  /*4460*/  FMUL.FTZ R14, R65, R72 ;  /* 0x00000048410e7220 */ /* 0x000fe40000410000 */
[----:B------:R-:W-:Y:S01]  /*4470*/  MUFU.EX2 R31, R59 ;  /* 0x0000003b001f7308 */ /* 0x000fe20000000800 */
[----:B------:R4:W-:Y:S01]  /*4480*/  STS [R237+0x2000], R12 ;  /* 0x0020000ced007388 */ /* 0x0009e20000000800 */
[----:B------:R-:W-:Y:S01]  /*4490*/  FMUL.FTZ R76, R64, R76 ;  /* 0x0000004c404c7220 */ /* 0x000fe20000410000 */
[----:B------:R-:W-:Y:S01]  /*44a0*/  F2FP.BF16.PACK_AB R14, R73, R14 ;  /* 0x0000000e490e723e */ /* 0x000fe200000010ff */
[----:B------:R-:W-:Y:S02]  /*44b0*/  FMUL.FTZ R15, R56, R77 ;  /* 0x0000004d380f7220 */ /* 0x000fe40000410000 */
[----:B------:R-:W-:Y:S02]  /*44c0*/  FMUL.FTZ R88, R58, R88 ;  /* 0x000000583a587220 */ /* 0x000fe40000410000 */
[----:B------:R-:W-:Y:S01]  /*44d0*/  FMUL.FTZ R13, R13, R89 ;  /* 0x000000590d0d7220 */ /* 0x000fe20000410000 */
[----:B------:R-:W-:Y:S01]  /*44e0*/  F2FP.BF16.PACK_AB R15, R15, R76 ;  /* 0x0000004c0f0f723e */ /* 0x000fe200000010ff */
[----:B------:R-:W-:Y:S01]  /*44f0*/  FMUL.FTZ R24, R24, R109 ;  /* 0x0000006d18187220 */ /* 0x000fe20000410000 */
[----:B--2---:R-:W-:Y:S01]  /*4500*/  F2FP.BF16.PACK_AB R3, R51, R50 ;  /* 0x000000323303723e */ /* 0x004fe200000010ff */
[----:B------:R-:W-:Y:S01]  /*4510*/  FMUL.FTZ R120, R26, R120 ;  /* 0x000000781a787220 */ /* 0x000fe20000410000 */
[----:B------:R-:W-:Y:S01]  /*4520*/  F2FP.BF16.PACK_AB R13, R13, R88 ;  /* 0x000000580d0d723e */ /* 0x000fe200000010ff */
[----:B------:R-:W-:Y:S01]  /*4530*/  FMUL.FTZ R25, R25, R121 ;  /* 0x0000007919197220 */ /* 0x000fe20000410000 */
[----:B------:R-:W-:Y:S01]  /*4540*/  F2FP.BF16.PACK_AB R24, R24, R108 ;  /* 0x0000006c1818723e */ /* 0x000fe200000010ff */
[----:B------:R2:W-:Y:S01]  /*4550*/  STS [R237+0x2400], R3 ;  /* 0x00240003ed007388 */ /* 0x0005e20000000800 */
[----:B------:R-:W-:Y:S02]  /*4560*/  FMUL.FTZ R124, R60, R124 ;  /* 0x0000007c3c7c7220 */ /* 0x000fe40000410000 */
[----:B------:R-:W-:Y:S01]  /*4570*/  F2FP.BF16.PACK_AB R25, R25, R120 ;  /* 0x000000781919723e */ /* 0x000fe200000010ff */
[----:B------:R5:W-:Y:S01]  /*4580*/  STS [R238+0x2400], R2 ;  /* 0x00240002ee007388 */ /* 0x000be20000000800 */
[--C-:B-1----:R-:W-:Y:S02]  /*4590*/  FADD.FTZ R75, R75, -R0.reuse ;  /* 0x800000004b4b7221 */ /* 0x102fe40000010000 */
[--C-:B------:R-:W-:Y:S01]  /*45a0*/  FADD.FTZ R74, R74, -R0.reuse ;  /* 0x800000004a4a7221 */ /* 0x100fe20000010000 */
[----:B------:R-:W-:Y:S01]  /*45b0*/  STS [R238+0x2000], R11 ;  /* 0x0020000bee007388 */ /* 0x000fe20000000800 */
[----:B------:R-:W-:Y:S01]  /*45c0*/  FMUL.FTZ R75, R51, R75 ;  /* 0x0000004b334b7220 */ /* 0x000fe20000410000 */
[----:B----4-:R-:W1:Y:S01]  /*45d0*/  MUFU.EX2 R12, R62 ;  /* 0x0000003e000c7308 */ /* 0x010e620000000800 */
[--C-:B------:R-:W-:Y:S01]  /*45e0*/  FADD.FTZ R78, R78, -R0.reuse ;  /* 0x800000004e4e7221 */ /* 0x100fe20000010000 */
[----:B------:R-:W-:Y:S01]  /*45f0*/  STS [R240], R38 ;  /* 0x00000026f0007388 */ /* 0x000fe20000000800 */
[--C-:B------:R-:W-:Y:S02]  /*4600*/  FADD.FTZ R79, R79, -R0.reuse ;  /* 0x800000004f4f7221 */ /* 0x100fe40000010000 */
[----:B------:R-:W-:Y:S01]  /*4610*/  FMUL.FTZ R78, R49, R78 ;  /* 0x0000004e314e7220 */ /* 0x000fe20000410000 */
[----:B------:R-:W-:Y:S01]  /*4620*/  STS [R240+0x400], R22 ;  /* 0x00040016f0007388 */ /* 0x000fe20000000800 */
[--C-:B------:R-:W-:Y:S02]  /*4630*/  FADD.FTZ R90, R90, -R0.reuse ;  /* 0x800000005a5a7221 */ /* 0x100fe40000010000 */
[--C-:B------:R-:W-:Y:S01]  /*4640*/  FADD.FTZ R91, R91, -R0.reuse ;  /* 0x800000005b5b7221 */ /* 0x100fe20000010000 */
[----:B------:R-:W-:Y:S01]  /*4650*/  STS [R239], R37 ;  /* 0x00000025ef007388 */ /* 0x000fe20000000800 */
[----:B------:R-:W-:Y:S02]  /*4660*/  FMUL.FTZ R90, R47, R90 ;  /* 0x0000005a2f5a7220 */ /* 0x000fe40000410000 */
[--C-:B------:R-:W-:Y:S01]  /*4670*/  FADD.FTZ R94, R94, -R0.reuse ;  /* 0x800000005e5e7221 */ /* 0x100fe20000010000 */
[----:B------:R-:W-:Y:S01]  /*4680*/  STS [R239+0x400], R20 ;  /* 0x00040014ef007388 */ /* 0x000fe20000000800 */
[----:B--2---:R-:W-:Y:S01]  /*4690*/  F2FP.BF16.PACK_AB R3, R46, R47 ;  /* 0x0000002f2e03723e */ /* 0x004fe200000010ff */
[--C-:B------:R-:W-:Y:S02]  /*46a0*/  FADD.FTZ R95, R95, -R0.reuse ;  /* 0x800000005f5f7221 */ /* 0x100fe40000010000 */
[----:B------:R-:W-:Y:S01]  /*46b0*/  STS [R240+0x2000], R10 ;  /* 0x0020000af0007388 */ /* 0x000fe20000000800 */
[----:B-----5:R-:W-:Y:S01]  /*46c0*/  F2FP.BF16.PACK_AB R2, R44, R45 ;  /* 0x0000002d2c02723e */ /* 0x020fe200000010ff */
        /* <DEDUP_REMOVED lines=14> */
[----:B---3--:R-:W-:Y:S02]  /*47b0*/  FMUL.FTZ R122, R34, R122 ;  /* 0x0000007a227a7220 */ /* 0x008fe40000410000 */
[--C-:B------:R-:W-:Y:S01]  /*47c0*/  FADD.FTZ R126, R126, -R0.reuse ;  /* 0x800000007e7e7221 */ /* 0x100fe20000010000 */
[----:B------:R-:W-:Y:S01]  /*47d0*/  STS [R238+0x4000], R33 ;  /* 0x00400021ee007388 */ /* 0x000fe20000000800 */
[----:B------:R-:W-:Y:S02]  /*47e0*/  FMUL.FTZ R26, R233, R125 ;  /* 0x0000007de91a7220 */ /* 0x000fe40000410000 */
[----:B-1----:R-:W-:Y:S01]  /*47f0*/  FMUL.FTZ R126, R12, R126 ;  /* 0x0000007e0c7e7220 */ /* 0x002fe20000410000 */
[----:B------:R-:W-:Y:S01]  /*4800*/  STS [R238+0x4400], R18 ;  /* 0x00440012ee007388 */ /* 0x000fe20000000800 */
[----:B--2---:R-:W-:Y:S01]  /*4810*/  F2FP.BF16.PACK_AB R3, R42, R43 ;  /* 0x0000002b2a03723e */ /* 0x004fe200000010ff */
[----:B------:R-:W-:Y:S01]  /*4820*/  FADD.FTZ R127, R127, -R0 ;  /* 0x800000007f7f7221 */ /* 0x000fe20000010000 */
[----:B------:R-:W-:Y:S01]  /*4830*/  F2FP.BF16.PACK_AB R26, R26, R124 ;  /* 0x0000007c1a1a723e */ /* 0x000fe200000010ff */
[----:B------:R-:W-:Y:S01]  /*4840*/  STS [R237+0x6000], R7 ;  /* 0x00600007ed007388 */ /* 0x000fe20000000800 */
[----:B----4-:R-:W-:Y:S01]  /*4850*/  F2FP.BF16.PACK_AB R2, R35, R39 ;  /* 0x000000272302723e */ /* 0x010fe200000010ff */
[----:B------:R-:W-:Y:S01]  /*4860*/  FMUL.FTZ R127, R234, R127 ;  /* 0x0000007fea7f7220 */ /* 0x000fe20000410000 */
[----:B------:R-:W-:Y:S01]  /*4870*/  IADD3 R0, R229, UR4, RZ ;  /* 0x00000004e5007c10 */ /* 0x000fe2000fffe0ff */
[----:B------:R1:W-:Y:S03]  /*4880*/  STS [R237+0x6400], R3 ;  /* 0x00640003ed007388 */ /* 0x0003e60000000800 */
[----:B------:R-:W-:Y:S01]  /*4890*/  SHF.L.U32 R0, R0, 0x1, RZ ;  /* 0x0000000100007819 */ /* 0x000fe200000006ff */
[----:B------:R2:W-:Y:S04]  /*48a0*/  STS [R238+0x6400], R2 ;  /* 0x00640002ee007388 */ /* 0x0005e80000000800 */
[----:B------:R-:W-:Y:S04]  /*48b0*/  STS [R238+0x6000], R6 ;  /* 0x00600006ee007388 */ /* 0x000fe80000000800 */
        /* <DEDUP_REMOVED lines=178> */
[----:B------:R-:W-:Y:S01]  /*53e0*/  UIMAD.WIDE.U32 UR32, UR28, UR6, URZ ;  /* 0x000000061c2072a5 */ /* 0x000fe2000f8e003f */
[----:B------:R-:W4:Y:S01]  /*53f0*/  LDL.64 R218, [R1+0x10] ;  /* 0x0000100001da7983 */ /* 0x000f220000100a00 */
[----:B------:R-:W-:Y:S03]  /*5400*/  UIMAD UR29, UR29, UR6, URZ ;  /* 0x000000061d1d72a4 */ /* 0x000fe6000f8e023f */
[----:B------:R-:W5:Y:S01]  /*5410*/  LDL R57, [R1] ;  /* 0x0000000001397983 */ /* 0x000f620000100800 */
[----:B------:R-:W-:Y:S01]  /*5420*/  IMAD.U32 R14, RZ, RZ, UR32 ;  /* 0x00000020ff0e7e24 */ /* 0x000fe2000f8e00ff */
[----:B------:R-:W-:Y:S01]  /*5430*/  UIMAD UR29, UR28, UR7, UR29 ;  /* 0x000000071c1d72a4 */ /* 0x000fe2000f8e021d */
[----:B------:R-:W-:Y:S01]  /*5440*/  IMAD.U32 R15, RZ, RZ, UR33 ;  /* 0x00000021ff0f7e24 */ /* 0x000fe2000f8e00ff */
[----:B------:R-:W5:Y:S02]  /*5450*/  LDL R16, [R1+0x34] ;  /* 0x0000340001107983 */ /* 0x000f640000100800 */
[----:B------:R-:W-:Y:S02]  /*5460*/  UIADD3 UR29, UR33, UR29, URZ ;  /* 0x0000001d211d7290 */ /* 0x000fe4000fffe03f */
[----:B------:R-:W1:Y:S02]  /*5470*/  S2R R12, SR_CTAID.Y ;  /* 0x00000000000c7919 */ /* 0x000e640000002600 */
[----:B-1----:R-:W-:Y:S05]  /*5480*/  SHF.R.S32.HI R6, RZ, 0x1f, R12 ;  /* 0x0000001fff067819 */ /* 0x002fea000001140c */
[C---:B------:R-:W-:Y:S02]  /*5490*/  IMAD R13, R6.reuse, c[0x0][0x288], RZ ;  /* 0x0000a200060d7a24 */ /* 0x040fe400078e02ff */
[----:B------:R-:W-:Y:S04]  /*54a0*/  IMAD R10, R6, c[0x0][0x210], RZ ;  /* 0x00008400060a7a24 */ /* 0x000fe800078e02ff */
[----:B------:R-:W-:Y:S02]  /*54b0*/  IMAD R10, R12, c[0x0][0x214], R10 ;  /* 0x000085000c0a7a24 */ /* 0x000fe400078e020a */
[----:B--2---:R-:W-:Y:S01]  /*54c0*/  IMAD.SHL.U32 R8, R210, 0x4, RZ ;  /* 0x00000004d2087824 */ /* 0x004fe200078e00ff */
[--C-:B---3--:R-:W-:Y:S01]  /*54d0*/  SHF.R.S32.HI R5, RZ, 0x1f, R220.reuse ;  /* 0x0000001fff057819 */ /* 0x108fe200000114dc */
[----:B------:R-:W-:Y:S03]  /*54e0*/  IMAD.MOV.U32 R4, RZ, RZ, R220 ;  /* 0x000000ffff047224 */ /* 0x000fe600078e00dc */
[----:B------:R-:W-:Y:S01]  /*54f0*/  SHF.R.S32.HI R9, RZ, 0x1f, R8 ;  /* 0x0000001fff097819 */ /* 0x000fe20000011408 */
[----:B----4-:R-:W-:Y:S02]  /*5500*/  IMAD R11, R218, c[0x0][0x208], RZ ;  /* 0x00008200da0b7a24 */ /* 0x010fe400078e02ff */
[C---:B------:R-:W-:Y:S04]  /*5510*/  IMAD.WIDE.U32 R4, R12.reuse, c[0x0][0x210], R4 ;  /* 0x000084000c047a25 */ /* 0x040fe800078e0004 */
[----:B------:R-:W-:Y:S01]  /*5520*/  IMAD.WIDE.U32 R6, R12, c[0x0][0x288], R8 ;  /* 0x0000a2000c067a25 */ /* 0x000fe200078e0008 */
[----:B------:R-:W-:Y:S03]  /*5530*/  IADD3 R4, P3, P2, R11, UR9, R4 ;  /* 0x000000090b047c10 */ /* 0x000fe6000fa7e004 */
[----:B------:R-:W-:Y:S01]  /*5540*/  IMAD.IADD R9, R5, 0x1, R10 ;  /* 0x0000000105097824 */ /* 0x000fe200078e020a */
[----:B------:R-:W-:Y:S01]  /*5550*/  IADD3 R5, P1, R6, UR8, RZ ;  /* 0x0000000806057c10 */ /* 0x000fe2000ff3e0ff */
[----:B------:R-:W-:Y:S02]  /*5560*/  IMAD R10, R12, c[0x0][0x28c], R13 ;  /* 0x0000a3000c0a7a24 */ /* 0x000fe400078e020d */
[----:B------:R-:W-:Y:S01]  /*5570*/  IMAD.U32 R13, RZ, RZ, UR30 ;  /* 0x0000001eff0d7e24 */ /* 0x000fe2000f8e00ff */
[----:B-----5:R-:W-:Y:S02]  /*5580*/  IADD3.X R9, R57, UR15, R9, P3, P2 ;  /* 0x0000000f39097c10 */ /* 0x020fe40009fe4409 */
[----:B------:R-:W-:Y:S02]  /*5590*/  LEA R6, P2, R4, c[0x0][0x1f0], 0x1 ;  /* 0x00007c0004067a11 */ /* 0x000fe400078408ff */
[----:B------:R-:W-:Y:S02]  /*55a0*/  IADD3 R12, -R218, c[0x0][0x168], -R13 ;  /* 0x00005a00da0c7a10 */ /* 0x000fe40007ffe90d */
[----:B------:R-:W-:Y:S01]  /*55b0*/  LEA.HI.X R9, R4, c[0x0][0x1f4], R9, 0x1, P2 ;  /* 0x00007d0004097a11 */ /* 0x000fe200010f0c09 */
[----:B------:R-:W-:Y:S01]  /*55c0*/  IMAD.U32 R4, RZ, RZ, UR29 ;  /* 0x0000001dff047e24 */ /* 0x000fe2000f8e00ff */
[----:B------:R-:W-:Y:S02]  /*55d0*/  IADD3.X R7, R7, UR17, R10, P1, !PT ;  /* 0x0000001107077c10 */ /* 0x000fe40008ffe40a */
[C---:B------:R-:W-:Y:S02]  /*55e0*/  LEA R10, P2, R5.reuse, c[0x0][0x280], 0x2 ;  /* 0x0000a000050a7a11 */ /* 0x040fe400078410ff */
[----:B------:R-:W-:Y:S02]  /*55f0*/  LEA R6, P1, R14, R6, 0x8 ;  /* 0x000000060e067211 */ /* 0x000fe400078240ff */
[----:B------:R-:W-:Y:S02]  /*5600*/  ISETP.LT.OR P3, PT, R12, 0x1, P5 ;  /* 0x000000010c00780c */ /* 0x000fe40002f61670 */
[----:B------:R-:W-:Y:S02]  /*5610*/  LEA.HI.X R11, R5, c[0x0][0x284], R7, 0x2, P2 ;  /* 0x0000a100050b7a11 */ /* 0x000fe400010f1407 */
[----:B------:R-:W-:Y:S01]  /*5620*/  LEA.HI.X R7, R14, R9, R4, 0x8, P1 ;  /* 0x000000090e077211 */ /* 0x000fe200008f4404 */
[----:B------:R-:W-:Y:S01]  /*5630*/  IMAD.U32 R9, RZ, RZ, UR24 ;  /* 0x00000018ff097e24 */ /* 0x000fe2000f8e00ff */
[----:B------:R-:W-:Y:S02]  /*5640*/  ISETP.LT.OR P1, PT, R12, 0x21, P5 ;  /* 0x000000210c00780c */ /* 0x000fe40002f21670 */
[----:B------:R-:W-:Y:S01]  /*5650*/  IADD3 R4, P2, R6, UR21, RZ ;  /* 0x0000001506047c10 */ /* 0x000fe2000ff5e0ff */
[----:B------:R-:W-:Y:S03]  /*5660*/  IMAD R9, R9, 0x4000, R16 ;  /* 0x0000400009097824 */ /* 0x000fe600078e0210 */
[----:B------:R-:W-:Y:S02]  /*5670*/  IADD3.X R5, R7, UR20, RZ, P2, !PT ;  /* 0x0000001407057c10 */ /* 0x000fe400097fe4ff */
[----:B------:R-:W-:Y:S01]  /*5680*/  @!PT LDS RZ, [RZ] ;  /* 0x00000000fffff984 */ /* 0x000fe20000000800 */
[----:B------:R-:W-:Y:S01]  /*5690*/  @!PT LDS RZ, [RZ] ;  /* 0x00000000fffff984 */ /* 0x000fe20000000800 */
[----:B------:R-:W-:Y:S01]  /*56a0*/  @!PT LDS RZ, [RZ] ;  /* 0x00000000fffff984 */ /* 0x000fe20000000800 */
[----:B------:R1:W-:Y:S01]  /*56b0*/  LDGSTS.E.BYPASS.LTC128B.128 [R9], [R6.64], !P3 ;  /* 0x0000000006097fae */ /* 0x0003e2000d901d5a */
[C---:B------:R-:W-:Y:S02]  /*56c0*/  LEA R10, P2, R13.reuse, R10, 0x2 ;  /* 0x0000000a0d0a7211 */ /* 0x040fe400078410ff */
[C---:B------:R-:W-:Y:S02]  /*56d0*/  ISETP.LT.OR P3, PT, R12.reuse, 0x41, P5 ;  /* 0x000000410c00780c */ /* 0x040fe40002f61670 */
[----:B------:R2:W-:Y:S01]  /*56e0*/  LDGSTS.E.BYPASS.LTC128B.128 [R9+0x1000], [R4.64], !P1 ;  /* 0x0100000004097fae */ /* 0x0005e2000c901d5a */
[----:B------:R-:W-:Y:S02]  /*56f0*/  LEA.HI.X.SX32 R11, R13, R11, 0x2, P2 ;  /* 0x0000000b0d0b7211 */ /* 0x000fe400010f16ff */
[----:B------:R-:W-:Y:S01]  /*5700*/  ISETP.LT.OR P2, PT, R12, 0x61, P5 ;  /* 0x000000610c00780c */ /* 0x000fe20002f41670 */
[----:B-1----:R-:W-:Y:S04]  /*5710*/  IMAD.U32 R7, RZ, RZ, UR24 ;  /* 0x00000018ff077e24 */ /* 0x002fe8000f8e00ff */
[----:B------:R-:W-:Y:S01]  /*5720*/  @!P4 IMAD R8, R7, 0x80, R8 ;  /* 0x000000800708c824 */ /* 0x000fe200078e0208 */
[----:B--2---:R-:W-:Y:S03]  /*5730*/  IADD3 R4, P1, R4, UR21, RZ ;  /* 0x0000001504047c10 */ /* 0x004fe6000ff3e0ff */
[----:B------:R-:W-:Y:S01]  /*5740*/  @!P4 IMAD.SHL.U32 R8, R8, 0x4, RZ ;  /* 0x000000040808c824 */ /* 0x000fe200078e00ff */
[----:B------:R-:W-:Y:S02]  /*5750*/  IADD3.X R5, R5, UR20, RZ, P1, !PT ;  /* 0x0000001405057c10 */ /* 0x000fe40008ffe4ff */
[----:B------:R-:W-:Y:S03]  /*5760*/  IADD3 R6, P1, R4, UR21, RZ ;  /* 0x0000001504067c10 */ /* 0x000fe6000ff3e0ff */
[----:B------:R1:W-:Y:S01]  /*5770*/  LDGSTS.E.BYPASS.LTC128B.128 [R9+0x2000], [R4.64], !P3 ;  /* 0x0200000004097fae */ /* 0x0003e2000d901d5a */
[----:B------:R-:W-:Y:S05]  /*5780*/  IADD3.X R7, R5, UR20, RZ, P1, !PT ;  /* 0x0000001405077c10 */ /* 0x000fea0008ffe4ff */
[----:B------:R1:W-:Y:S04]  /*5790*/  LDGSTS.E.BYPASS.LTC128B.128 [R9+0x3000], [R6.64], !P2 ;  /* 0x0300000006097fae */ /* 0x0003e8000d101d5a */
[----:B------:R1:W-:Y:S02]  /*57a0*/  @!P4 LDGSTS.E.BYPASS.LTC128B.128 [R8+0x18480], [R10.64] ;  /* 0x184800000a08cfae */ /* 0x0003e4000b901d5a */
.L_x_948:
        /* <DEDUP_REMOVED lines=16> */
[----:B------:R-:W4:Y:S01]  /*58b0*/  LDL R79, [R1+0x28] ;  /* 0x00002800014f7983 */ /* 0x000f220000100800 */
        /* <DEDUP_REMOVED lines=230> */
.L_x_946:
[----:B--23--:R-:W2:Y:S01]  /*6720*/  LDL.64 R2, [R1+0x18] ;  /* 0x0000180001027983 */ /* 0x00cea20000100a00 */
[----:B------:R-:W3:Y:S01]  /*6730*/  S2UR UR14, SR_CTAID.Y ;  /* 0x00000000000e79c3 */ /* 0x000ee20000002600 */
[----:B------:R-:W-:Y:S01]  /*6740*/  UMOV UR4, 0x1 ;  /* 0x0000000100047882 */ /* 0x000fe20000000000 */
[----:B------:R-:W-:Y:S01]  /*6750*/  BSSY B0, `(.L_x_950) ;  /* 0x0000049000007945 */ /* 0x000fe20003800000 */
[----:B------:R-:W-:Y:S01]  /*6760*/  ULDC.64 UR10, c[0x0][0x338] ;  /* 0x0000ce00000a7ab9 */ /* 0x000fe20000000a00 */
[----:B------:R-:W-:Y:S01]  /*6770*/  FMUL.FTZ R164, R164, c[0x0][0x298] ;  /* 0x0000a600a4a47a20 */ /* 0x000fe20000410000 */
[----:B------:R-:W-:Y:S01]  /*6780*/  UISETP.NE.AND UP0, UPT, UR4, UR10, UPT ;  /* 0x0000000a0400728c */ /* 0x000fe2000bf05270 */
[----:B------:R-:W-:Y:S01]  /*6790*/  FMUL.FTZ R165, R165, c[0x0][0x298] ;  /* 0x0000a600a5a57a20 */ /* 0x000fe20000410000 */
[----:B------:R-:W-:Y:S01]  /*67a0*/  ULDC UR8, c[0x0][0x340] ;  /* 0x0000d00000087ab9 */ /* 0x000fe20000000800 */
[----:B------:R-:W4:Y:S01]  /*67b0*/  S2UR UR7, SR_CTAID.X ;  /* 0x00000000000779c3 */ /* 0x000f220000002500 */
[----:B------:R-:W-:Y:S01]  /*67c0*/  ULDC UR4, c[0x0][0x358] ;  /* 0x0000d60000047ab9 */ /* 0x000fe20000000800 */
[----:B------:R-:W-:Y:S01]  /*67d0*/  FMUL.FTZ R166, R166, c[0x0][0x298] ;  /* 0x0000a600a6a67a20 */ /* 0x000fe20000410000 */
[----:B------:R-:W-:Y:S01]  /*67e0*/  ULDC UR5, c[0x0][0x2f4] ;  /* 0x0000bd0000057ab9 */ /* 0x000fe20000000800 */
[----:B------:R-:W-:-:S02]  /*67f0*/  FMUL.FTZ R167, R167, c[0x0][0x298] ;  /* 0x0000a600a7a77a20 */ /* 0x000fc40000410000 */
[----:B------:R-:W-:Y:S02]  /*6800*/  FMUL.FTZ R168, R168, c[0x0][0x298] ;  /* 0x0000a600a8a87a20 */ /* 0x000fe40000410000 */
[----:B------:R-:W5:Y:S01]  /*6810*/  S2UR UR6, SR_CTAID.Z ;  /* 0x00000000000679c3 */ /* 0x000f620000002700 */
[----:B------:R-:W-:Y:S02]  /*6820*/  FMUL.FTZ R169, R169, c[0x0][0x298] ;  /* 0x0000a600a9a97a20 */ /* 0x000fe40000410000 */
[----:B------:R-:W-:Y:S02]  /*6830*/  FMUL.FTZ R170, R170, c[0x0][0x298] ;  /* 0x0000a600aaaa7a20 */ /* 0x000fe40000410000 */
[----:B------:R-:W-:Y:S02]  /*6840*/  FMUL.FTZ R171, R171, c[0x0][0x298] ;  /* 0x0000a600abab7a20 */ /* 0x000fe40000410000 */
[----:B------:R-:W-:Y:S01]  /*6850*/  FMUL.FTZ R176, R176, c[0x0][0x298] ;  /* 0x0000a600b0b07a20 */ /* 0x000fe20000410000 */
[----:B---3--:R-:W-:Y:S01]  /*6860*/  UIMAD.WIDE.U32 UR16, UR14, UR11, URZ ;  /* 0x0000000b0e1072a5 */ /* 0x008fe2000f8e003f */
[----:B------:R-:W-:Y:S01]  /*6870*/  FMUL.FTZ R177, R177, c[0x0][0x298] ;  /* 0x0000a600b1b17a20 */ /* 0x000fe20000410000 */
[----:B------:R-:W-:Y:S01]  /*6880*/  USHF.R.S32.HI UR13, URZ, 0x1f, UR14 ;  /* 0x0000001f3f0d7899 */ /* 0x000fe2000801140e */
[----:B------:R-:W-:Y:S01]  /*6890*/  FMUL.FTZ R178, R178, c[0x0][0x298] ;  /* 0x0000a600b2b27a20 */ /* 0x000fe20000410000 */
[----:B------:R-:W-:Y:S01]  /*68a0*/  UMOV UR11, UR14 ;  /* 0x0000000e000b7c82 */ /* 0x000fe20008000000 */
[----:B------:R-:W-:Y:S01]  /*68b0*/  FMUL.FTZ R179, R179, c[0x0][0x298] ;  /* 0x0000a600b3b37a20 */ /* 0x000fe20000410000 */
[----:B------:R-:W-:Y:S01]  /*68c0*/  UMOV UR12, UR14 ;  /* 0x0000000e000c7c82 */ /* 0x000fe20008000000 */
[----:B------:R-:W-:Y:S01]  /*68d0*/  FMUL.FTZ R172, R172, c[0x0][0x298] ;  /* 0x0000a600acac7a20 */ /* 0x000fe20000410000 */
[----:B------:R-:W-:Y:S01]  /*68e0*/  @UP0 UMOV UR15, UR17 ;  /* 0x00000011000f0c82 */ /* 0x000fe20008000000 */
[----:B------:R-:W-:Y:S01]  /*68f0*/  FMUL.FTZ R173, R173, c[0x0][0x298] ;  /* 0x0000a600adad7a20 */ /* 0x000fe20000410000 */
[----:B------:R-:W-:Y:S01]  /*6900*/  @UP0 USHF.R.U32.HI UR11, URZ, UR8, UR15 ;  /* 0x000000083f0b0299 */ /* 0x000fe2000801160f */
[----:B------:R-:W-:Y:S01]  /*6910*/  FMUL.FTZ R174, R174, c[0x0][0x298] ;  /* 0x0000a600aeae7a20 */ /* 0x000fe20000410000 */
[----:B----4-:R-:W-:Y:S01]  /*6920*/  UIMAD UR8, UR7, UR4, URZ ;  /* 0x00000004070872a4 */ /* 0x010fe2000f8e023f */
[----:B------:R-:W-:Y:S01]  /*6930*/  FMUL.FTZ R175, R175, c[0x0][0x298] ;  /* 0x0000a600afaf7a20 */ /* 0x000fe20000410000 */
[----:B------:R-:W-:Y:S01]  /*6940*/  @UP0 USHF.R.S32.HI UR4, URZ, 0x1f, UR11 ;  /* 0x0000001f3f040899 */ /* 0x000fe2000801140b */
[----:B------:R-:W-:Y:S01]  /*6950*/  FMUL.FTZ R180, R180, c[0x0][0x298] ;  /* 0x0000a600b4b47a20 */ /* 0x000fe20000410000 */
[----:B-----5:R-:W-:Y:S01]  /*6960*/  UIMAD UR9, UR6, UR5, URZ ;  /* 0x00000005060972a4 */ /* 0x020fe2000f8e023f */
[----:B------:R-:W-:Y:S01]  /*6970*/  FMUL.FTZ R181, R181, c[0x0][0x298] ;  /* 0x0000a600b5b57a20 */ /* 0x000fe20000410000 */
[----:B------:R-:W-:Y:S01]  /*6980*/  UIMAD UR5, UR8, UR5, URZ ;  /* 0x00000005080572a4 */ /* 0x000fe2000f8e023f */
[----:B------:R-:W-:Y:S01]  /*6990*/  FMUL.FTZ R182, R182, c[0x0][0x298] ;  /* 0x0000a600b6b67a20 */ /* 0x000fe20000410000 */
[----:B------:R-:W-:Y:S01]  /*69a0*/  @UP0 UMOV UR12, UR11 ;  /* 0x0000000b000c0c82 */ /* 0x000fe20008000000 */
        /* <DEDUP_REMOVED lines=25> */
[----:B------:R-:W-:-:S04]  /*6b40*/  MOV R4, UR4 ;  /* 0x0000000400047c02 */ /* 0x000fc80008000f00 */
[----:B------:R-:W-:Y:S01]  /*6b50*/  MOV R5, UR5 ;  /* 0x0000000500057c02 */ /* 0x000fe20008000f00 */
[----:B------:R-:W-:Y:S01]  /*6b60*/  BAR.SYNC.DEFER_BLOCKING 0x1, 0x100 ;  /* 0x0044000000007b1d */ /* 0x000fe20000010000 */
[----:B--2---:R-:W-:-:S13]  /*6b70*/  ISETP.NE.AND P1, PT, R2, RZ, PT ;  /* 0x000000ff0200720c */ /* 0x004fda0003f25270 */
[----:B------:R-:W-:Y:S05]  /*6b80*/  @P1 BRA `(.L_x_951) ;  /* 0x0000005000001947 */ /* 0x000fea0003800000 */
.L_x_952:
[----:B-1----:R-:W2:Y:S01]  /*6b90*/  LDG.E.STRONG.GPU R0, [R4.64] ;  /* 0x0000001a04007981 */ /* 0x002ea2000c1ef900 */
[----:B------:R-:W-:Y:S01]  /*6ba0*/  YIELD ;  /* 0x0000000000007946 */ /* 0x000fe20003800000 */
[----:B--2---:R-:W-:Y:S01]  /*6bb0*/  ISETP.NE.AND P0, PT, R0, UR10, PT ;  /* 0x0000000a00007c0c */ /* 0x004fe2000bf05270 */
[----:B------:R-:W-:-:S12]  /*6bc0*/  CCTL.IVALL ;  /* 0x00000000ff00798f */ /* 0x000fd80002000000 */
[----:B------:R-:W-:Y:S05]  /*6bd0*/  @P0 BRA `(.L_x_952) ;  /* 0xffffffb000000947 */ /* 0x000fea000383ffff */
.L_x_951:
[----:B------:R-:W-:Y:S05]  /*6be0*/  BSYNC B0 ;  /* 0x0000000000007941 */ /* 0x000fea0003800000 */
.L_x_950:
[----:B------:R-:W-:Y:S01]  /*6bf0*/  MOV R11, 0xffffffff ;  /* 0xffffffff000b7802 */ /* 0x000fe20000000f00 */
[----:B------:R-:W-:Y:S05]  /*6c00*/  BRA.CONV ~URZ, `(.L_x_953) ;  /* 0x000000237f007947 */ /* 0x000fea000b800000 */
[----:B------:R-:W-:Y:S02]  /*6c10*/  MOV R2, 0x6c30 ;  /* 0x00006c3000027802 */ /* 0x000fe40000000f00 */
[----:B-1----:R-:W-:Y:S05]  /*6c20*/  CALL.REL.NOINC `($__internal_6_$__cuda_sm70_warpsync) ;  /* 0x0000093000007944 */ /* 0x002fea0003c00000 */
.L_x_953:
[----:B------:R-:W2:Y:S01]  /*6c30*/  LDL.LU.64 R2, [R1+0x18] ;  /* 0x0000180001027983 */ /* 0x000ea20000300a00 */
[----:B------:R-:W-:-:S03]  /*6c40*/  USHF.L.U32 UR4, UR7, 0xd, URZ ;  /* 0x0000000d07047899 */ /* 0x000fc6000800063f */
[----:B------:R-:W3:Y:S01]  /*6c50*/  S2R R10, SR_CTAID.Z ;  /* 0x00000000000a7919 */ /* 0x000ee20000002700 */
[----:B------:R-:W-:Y:S01]  /*6c60*/  USHF.R.S32.HI UR11, URZ, 0x1f, UR4 ;  /* 0x0000001f3f0b7899 */ /* 0x000fe20008011404 */
[----:B------:R-:W-:-:S06]  /*6c70*/  NOP ;  /* 0x0000000000007918 */ /* 0x000fcc0000000000 */
[C---:B--2---:R-:W-:Y:S01]  /*6c80*/  IADD3 R6, P0, R2.reuse, UR4, RZ ;  /* 0x0000000402067c10 */ /* 0x044fe2000ff1e0ff */
[----:B------:R-:W-:Y:S01]  /*6c90*/  ULDC.64 UR4, c[0x0][0x328] ;  /* 0x0000ca0000047ab9 */ /* 0x000fe20000000a00 */
[----:B------:R-:W-:Y:S01]  /*6ca0*/  IMAD.U32 R3, RZ, RZ, UR13 ;  /* 0x0000000dff037e24 */ /* 0x000fe2000f8e00ff */
[----:B------:R-:W-:Y:S01]  /*6cb0*/  UIMAD UR4, UR13, UR4, URZ ;  /* 0x000000040d0472a4 */ /* 0x000fe2000f8e023f */
[----:B------:R-:W-:Y:S01]  /*6cc0*/  LEA.HI.X.SX32 R7, R2, UR11, 0x1, P0 ;  /* 0x0000000b02077c11 */ /* 0x000fe200080f0eff */
[----:B------:R-:W-:Y:S02]  /*6cd0*/  IMAD.U32 R2, RZ, RZ, UR12 ;  /* 0x0000000cff027e24 */ /* 0x000fe4000f8e00ff */
[----:B------:R-:W-:Y:S02]  /*6ce0*/  UIMAD UR11, UR12, UR5, UR4 ;  /* 0x000000050c0b72a4 */ /* 0x000fe4000f8e0204 */
[----:B------:R-:W-:Y:S01]  /*6cf0*/  IMAD.WIDE.U32 R2, R2, c[0x0][0x328], R6 ;  /* 0x0000ca0002027a25 */ /* 0x000fe200078e0006 */
[----:B------:R-:W-:-:S02]  /*6d00*/  ULDC.64 UR4, c[0x0][0x330] ;  /* 0x0000cc0000047ab9 */ /* 0x000fc40000000a00 */
[----:B------:R-:W-:Y:S02]  /*6d10*/  UIMAD UR4, UR22, UR4, URZ ;  /* 0x00000004160472a4 */ /* 0x000fe4000f8e023f */
[----:B------:R-:W-:Y:S02]  /*6d20*/  IADD3 R3, R3, UR11, RZ ;  /* 0x0000000b03037c10 */ /* 0x000fe4000fffe0ff */
[----:B------:R-:W-:-:S03]  /*6d30*/  UIMAD UR4, UR6, UR5, UR4 ;  /* 0x00000005060472a4 */ /* 0x000fc6000f8e0204 */
[----:B---3--:R-:W-:-:S05]  /*6d40*/  IMAD.WIDE.U32 R8, R10, c[0x0][0x330], R2 ;  /* 0x0000cc000a087a25 */ /* 0x008fca00078e0002 */
[----:B-1----:R-:W-:Y:S02]  /*6d50*/  IADD3 R0, R9, UR4, RZ ;  /* 0x0000000409007c10 */ /* 0x002fe4000fffe0ff */
        /* <DEDUP_REMOVED lines=36> */
[----:B------:R-:W-:Y:S05]  /*6fa0*/  CALL.REL.NOINC `($__internal_6_$__cuda_sm70_warpsync) ;  /* 0x000005b000007944 */ /* 0x000fea0003c00000 */
.L_x_954:
        /* <DEDUP_REMOVED lines=12> */
.L_x_956:
[----:B------:R-:W-:Y:S05]  /*7070*/  BSYNC B0 ;  /* 0x0000000000007941 */ /* 0x000fea0003800000 */
.L_x_955:
[----:B------:R-:W-:Y:S01]  /*7080*/  ULDC.64 UR4, c[0x0][0x348] ;  /* 0x0000d20000047ab9 */ /* 0x000fe20000000a00 */
[----:B------:R-:W-:Y:S01]  /*7090*/  BSSY B0, `(.L_x_957) ;  /* 0x000000b000007945 */ /* 0x000fe20003800000 */
[----:B------:R-:W-:-:S04]  /*70a0*/  UIADD3 UR4, UP0, UR8, UR4, URZ ;  /* 0x0000000408047290 */ /* 0x000fc8000ff1e03f */
[----:B------:R-:W-:Y:S02]  /*70b0*/  UIADD3.X UR5, UR9, UR5, URZ, UP0, !UPT ;  /* 0x0000000509057290 */ /* 0x000fe400087fe43f */
[----:B--2---:R-:W-:-:S04]  /*70c0*/  MOV R4, UR4 ;  /* 0x0000000400047c02 */ /* 0x004fc80008000f00 */
[----:B------:R-:W-:Y:S01]  /*70d0*/  MOV R5, UR5 ;  /* 0x0000000500057c02 */ /* 0x000fe20008000f00 */
[----:B------:R-:W-:Y:S05]  /*70e0*/  @P1 BRA `(.L_x_958) ;  /* 0x0000005000001947 */ /* 0x000fea0003800000 */
.L_x_959:
[----:B------:R-:W2:Y:S01]  /*70f0*/  LDG.E.STRONG.GPU R0, [R4.64] ;  /* 0x0000001a04007981 */ /* 0x000ea2000c1ef900 */
[----:B------:R-:W-:Y:S01]  /*7100*/  YIELD ;  /* 0x0000000000007946 */ /* 0x000fe20003800000 */
[----:B--2---:R-:W-:Y:S01]  /*7110*/  ISETP.NE.AND P0, PT, R0, UR10, PT ;  /* 0x0000000a00007c0c */ /* 0x004fe2000bf05270 */
[----:B------:R-:W-:-:S12]  /*7120*/  CCTL.IVALL ;  /* 0x00000000ff00798f */ /* 0x000fd80002000000 */
[----:B------:R-:W-:Y:S05]  /*7130*/  @P0 BRA `(.L_x_959) ;  /* 0xffffffb000000947 */ /* 0x000fea000383ffff */
.L_x_958:
[----:B------:R-:W-:Y:S05]  /*7140*/  BSYNC B0 ;  /* 0x0000000000007941 */ /* 0x000fea0003800000 */
.L_x_957:
[----:B------:R-:W-:Y:S05]  /*7150*/  BRA.CONV ~URZ, `(.L_x_960) ;  /* 0x000000237f007947 */ /* 0x000fea000b800000 */
[----:B-1----:R-:W-:Y:S02]  /*7160*/  MOV R2, 0x7180 ;  /* 0x0000718000027802 */ /* 0x002fe40000000f00 */
[----:B------:R-:W-:Y:S05]  /*7170*/  CALL.REL.NOINC `($__internal_6_$__cuda_sm70_warpsync) ;  /* 0x000003e000007944 */ /* 0x000fea0003c00000 */
.L_x_960:
[----:B------:R-:W-:Y:S01]  /*7180*/  ULDC.64 UR4, c[0x0][0x300] ;  /* 0x0000c00000047ab9 */ /* 0x000fe20000000a00 */
[----:B-1----:R-:W-:Y:S01]  /*7190*/  IMAD.U32 R2, RZ, RZ, UR12 ;  /* 0x0000000cff027e24 */ /* 0x002fe2000f8e00ff */
        /* <DEDUP_REMOVED lines=48> */
.L_x_961:
        /* <DEDUP_REMOVED lines=12> */
        .weak           $__internal_6_$__cuda_sm70_warpsync
        .type           $__internal_6_$__cuda_sm70_warpsync,@function
        .size           $__internal_6_$__cuda_sm70_warpsync,(.L_x_1828 - $__internal_6_$__cuda_sm70_warpsync)
$__internal_6_$__cuda_sm70_warpsync:
[----:B------:R-:W-:Y:S01]  /*7560*/  MOV R3, 0x0 ;  /* 0x0000000000037802 */ /* 0x000fe20000000f00 */
[----:B------:R-:W-:Y:S04]  /*7570*/  WARPSYNC R11 ;  /* 0x0000000b00007348 */ /* 0x000fe80003800000 */
[----:B------:R-:W-:Y:S05]  /*7580*/  RET.REL.NODEC R2 `(_ZN7cutlass13device_kernelIN5flash19enable_sm80_to_sm89INS1_16FlashAttnBwdSm80INS1_25CollectiveMainloopBwdSm80ILi2ELi2EN4cute5tupleIJNS5_1CILi128EEES8_NS7_ILi64EEEEEENS_10bfloat16_tEfNS_4arch4Sm80ELb0ELb0ELb0ELb0ELb1ELb0ELb0ELb0ELi2ELi4ELi4ELi4ELb0EEENS1_24CollectiveEpilogueBwdGQAISA_fSD_Li256ELb0ELb1EEENS1_19SingleTileSchedulerILb0ELb0ELb0ELi128EEEEEEEEEvNT_6ParamsE) ;  /* 0xffff8a7002007950 */ /* 0x000fea0003c3ffff */
.L_x_962:
        /* <DEDUP_REMOVED lines=15> */
.L_x_1828:


//--------------------- .text._ZN7cutlass13device_kernelIN5flash19enable_sm80_to_sm89INS1_16FlashAttnBwdSm80INS1_25CollectiveMainloopBwdSm80ILi2ELi2EN4cute5tupleIJNS5_1CILi128EEES8_NS7_ILi64EEEEEENS_10bfloat16_tEfNS_4arch4Sm80ELb0ELb0ELb0ELb1ELb0ELb0ELb0ELb0ELi2ELi4ELi4ELi4ELb0EEENS1_21CollectiveEpilogueBwdISA_SB_SD_Li256ELb1ELb0ELi2EEENS1_19SingleTileSchedulerILb1ELb0ELb0ELi128EEEEEEEEEvNT_6ParamsE --------------------------
	.section	.text._ZN7cutlass13device_kernelIN5flash19enable_sm80_to_sm89INS1_16FlashAttnBwdSm80INS1_25CollectiveMainloopBwdSm80ILi2ELi2EN4cute5tupleIJNS5_1CILi128EEES8_NS7_ILi64EEEEEENS_10bfloat16_tEfNS_4arch4Sm80ELb0ELb0ELb0ELb1ELb0ELb0ELb0ELb0ELi2ELi4ELi4ELi4ELb0EEENS1_21CollectiveEpilogueBwdISA_SB_SD_Li256ELb1ELb0ELi2EEENS1_19SingleTileSchedulerILb1ELb0ELb0ELi128EEEEEEEEEvNT_6ParamsE,"ax",@progbits
	.sectioninfo	@"SHI_REGISTERS=255"
	.align	128
.text._ZN7cutlass13device_kernelIN5flash19enable_sm80_to_sm89INS1_16FlashAttnBwdSm80INS1_25CollectiveMainloopBwdSm80ILi2ELi2EN4cute5tupleIJNS5_1CILi128EEES8_NS7_ILi64EEEEEENS_10bfloat16_tEfNS_4arch4Sm80ELb0ELb0ELb0ELb1ELb0ELb0ELb0ELb0ELi2ELi4ELi4ELi4ELb0EEENS1_21CollectiveEpilogueBwdISA_SB_SD_Li256ELb1ELb0ELi2EEENS1_19SingleTileSchedulerILb1ELb0ELb0ELi128EEEEEEEEEvNT_6ParamsE:
        .type           _ZN7cutlass13device_kernelIN5flash19enable_sm80_to_sm89INS1_16FlashAttnBwdSm80INS1_25CollectiveMainloopBwdSm80ILi2ELi2EN4cute5tupleIJNS5_1CILi128EEES8_NS7_ILi64EEEEEENS_10bfloat16_tEfNS_4arch4Sm80ELb0ELb0ELb0ELb1ELb0ELb0ELb0ELb0ELi2ELi4ELi4ELi4ELb0EEENS1_21CollectiveEpilogueBwdISA_SB_SD_Li256ELb1ELb0ELi2EEENS1_19SingleTileSchedulerILb1ELb0ELb0ELi128EEEEEEEEEvNT_6ParamsE,@function
        .size           _ZN7cutlass13device_kernelIN5flash19enable_sm80_to_sm89INS1_16FlashAttnBwdSm80INS1_25CollectiveMainloopBwdSm80ILi2ELi2EN4cute5tupleIJNS5_1CILi128EEES8_NS7_ILi64EEEEEENS_10bfloat16_tEfNS_4arch4Sm80ELb0ELb0ELb0ELb1ELb0ELb0ELb0ELb0ELi2ELi4ELi4ELi4ELb0EEENS1_21CollectiveEpilogueBwdISA_SB_SD_Li256ELb1ELb0ELi2EEENS1_19SingleTileSchedulerILb1ELb0ELb0ELi128EEEEEEEEEvNT_6ParamsE,(.L_x_1830 - _ZN7cutlass13device_kernelIN5flash19enable_sm80_to_sm89INS1_16FlashAttnBwdSm80INS1_25CollectiveMainloopBwdSm80ILi2ELi2EN4cute5tupleIJNS5_1CILi128EEES8_NS7_ILi64EEEEEENS_10bfloat16_tEfNS_4arch4Sm80ELb0ELb0ELb0ELb1ELb0ELb0ELb0ELb0ELi2ELi4ELi4ELi4ELb0EEENS1_21CollectiveEpilogueBwdISA_SB_SD_Li256ELb1ELb0ELi2EEENS1_19SingleTileSchedulerILb1ELb0ELb0ELi128EEEEEEEEEvNT_6ParamsE)
        .other          _ZN7cutlass13device_kernelIN5flash19enable_sm80_to_sm89INS1_16FlashAttnBwdSm80INS1_25CollectiveMainloopBwdSm80ILi2ELi2EN4cute5tupleIJNS5_1CILi128EEES8_NS7_ILi64EEEEEENS_10bfloat16_tEfNS_4arch4Sm80ELb0ELb0ELb0ELb1ELb0ELb0ELb0ELb0ELi2ELi4ELi4ELi4ELb0EEENS1_21CollectiveEpilogueBwdISA_SB_SD_Li256ELb1ELb0ELi2EEENS1_19SingleTileSchedulerILb1ELb0ELb0ELi128EEEEEEEEEvNT_6ParamsE,@"STO_CUDA_ENTRY STV_DEFAULT"
_ZN7cutlass13device_kernelIN5flash19enable_sm80_to_sm89INS1_16FlashAttnBwdSm80INS1_25CollectiveMainloopBwdSm80ILi2ELi2EN4cute5tupleIJNS5_1CILi128EEES8_NS7_ILi64EEEEEENS_10bfloat16_tEfNS_4arch4Sm80ELb0ELb0ELb0ELb1ELb0ELb0ELb0ELb0ELi2ELi4ELi4ELi4ELb0EEENS1_21CollectiveEpilogueBwdISA_SB_SD_Li256ELb1ELb0ELi2EEENS1_19SingleTileSchedulerILb1ELb0ELb0ELi128EEEEEEEEEvNT_6ParamsE:
[----:B------:R-:W-:Y:S02]  /*0000*/  MOV R1, c[0x0][0x28] ;  /* 0x00000a0000017a02 */ /* 0x000fe40000000f00 */
[----:B------:R-:W1:Y:S01]  /*0010*/  S2R R22, SR_TID.X ;  /* 0x0000000000167919 */ /* 0x000e620000002100 */
[----:B------:R-:W-:Y:S01]  /*0020*/  IMAD.MOV.U32 R8, RZ, RZ, 0x4 ;  /* 0x00000004ff087424 */ /* 0x000fe200078e00ff */
[----:B------:R-:W-:Y:S01]  /*0030*/  ULDC.64 UR16, c[0x0][0x118] ;  /* 0x0000460000107ab9 */ /* 0x000fe20000000a00 */
[----:B------:R-:W-:Y:S01]  /*0040*/  IADD3 R1, R1, -0x48, RZ ;  /* 0xffffffb801017810 */ /* 0x000fe20007ffe0ff */
        /* <DEDUP_REMOVED lines=13> */
.L_x_964:
        /* <DEDUP_REMOVED lines=8> */
.L_x_966:
[----:B------:R-:W-:Y:S02]  /*01a0*/  MOV R0, c[0x0][0x3a4] ;  /* 0x0000e90000007a02 */ /* 0x000fe40000000f00 */
.L_x_965:
[----:B-1----:R-:W-:-:S05]  /*01b0*/  IMAD.SHL.U32 R2, R24, 0x80, RZ ;  /* 0x0000008018027824 */ /* 0x002fca00078e00ff */
[----:B-----5:R-:W-:-:S04]  /*01c0*/  ISETP.GE.AND P0, PT, R2, R0, PT ;  /* 0x000000000200720c */ /* 0x020fc80003f06270 */
[----:B------:R-:W-:-:S05]  /*01d0*/  SEL R0, R5, 0xffffffff, !P0 ;  /* 0xffffffff05007807 */ /* 0x000fca0004000000 */
[----:B------:R1:W-:Y:S01]  /*01e0*/  STL [R1+0x40], R0 ;  /* 0x0000400001007387 */ /* 0x0003e20000100800 */
[----:B------:R-:W-:Y:S05]  /*01f0*/  BRA `(.L_x_967) ;  /* 0x0000012000007947 */ /* 0x000fea0003800000 */
.L_x_963:
[----:B---34-:R-:W-:-:S04]  /*0200*/  ISETP.NE.U32.AND P0, PT, RZ, c[0x0][0x3c0], PT ;  /* 0x0000f000ff007a0c */ /* 0x018fc80003f05070 */
[----:B------:R-:W-:-:S13]  /*0210*/  ISETP.NE.AND.EX P0, PT, RZ, c[0x0][0x3c4], PT, P0 ;  /* 0x0000f100ff007a0c */ /* 0x000fda0003f05300 */
[----:B------:R-:W-:Y:S05]  /*0220*/  @!P0 BRA `(.L_x_968) ;  /* 0x0000002000008947 */ /* 0x000fea0003800000 */
[----:B------:R1:W5:Y:S01]  /*0230*/  LDG.E R0, [R2.64] ;  /* 0x0000001002007981 */ /* 0x000362000c1e1900 */
[----:B------:R-:W-:Y:S05]  /*0240*/  BRA `(.L_x_969) ;  /* 0x0000009000007947 */ /* 0x000fea0003800000 */
.L_x_968:
        /* <DEDUP_REMOVED lines=8> */
.L_x_970:
[----:B------:R-:W-:Y:S02]  /*02d0*/  MOV R0, c[0x0][0x3a4] ;  /* 0x0000e90000007a02 */ /* 0x000fe40000000f00 */
.L_x_969:
[----:B-1----:R-:W-:-:S05]  /*02e0*/  IMAD.SHL.U32 R2, R24, 0x80, RZ ;  /* 0x0000008018027824 */ /* 0x002fca00078e00ff */
[----:B-----5:R-:W-:-:S04]  /*02f0*/  ISETP.GE.AND P0, PT, R2, R0, PT ;  /* 0x000000000200720c */ /* 0x020fc80003f06270 */
[----:B------:R-:W-:-:S05]  /*0300*/  SEL R0, R5, 0xffffffff, !P0 ;  /* 0xffffffff05007807 */ /* 0x000fca0004000000 */
[----:B------:R1:W-:Y:S04]  /*0310*/  STL [R1+0x40], R0 ;  /* 0x0000400001007387 */ /* 0x0003e80000100800 */
.L_x_967:
[----:B------:R-:W2:Y:S02]  /*0320*/  LDL R40, [R1+0x40] ;  /* 0x0000400001287983 */ /* 0x000ea40000100800 */
[----:B--2---:R-:W-:-:S13]  /*0330*/  ISETP.GE.AND P0, PT, R40, RZ, PT ;  /* 0x000000ff2800720c */ /* 0x004fda0003f06270 */
[----:B------:R-:W-:Y:S05]  /*0340*/  @!P0 EXIT ;  /* 0x000000000000894d */ /* 0x000fea0003800000 */
[----:B------:R-:W-:Y:S01]  /*0350*/  ISETP.NE.U32.AND P0, PT, RZ, c[0x0][0x2d8], PT ;  /* 0x0000b600ff007a0c */ /* 0x000fe20003f05070 */
[----:B------:R-:W-:Y:S01]  /*0360*/  IMAD.WIDE R6, R40, R8, c[0x0][0x2c8] ;  /* 0x0000b20028067625 */ /* 0x000fe200078e0208 */
[----:B------:R-:W-:Y:S02]  /*0370*/  ISETP.NE.U32.AND P3, PT, RZ, c[0x0][0x2c8], PT ;  /* 0x0000b200ff007a0c */ /* 0x000fe40003f65070 */
[----:B------:R-:W-:Y:S02]  /*0380*/  ISETP.NE.AND.EX P0, PT, RZ, c[0x0][0x2dc], PT, P0 ;  /* 0x0000b700ff007a0c */ /* 0x000fe40003f05300 */
[----:B------:R-:W-:Y:S02]  /*0390*/  ISETP.NE.AND.EX P3, PT, RZ, c[0x0][0x2cc], PT, P3 ;  /* 0x0000b300ff007a0c */ /* 0x000fe40003f65330 */
[----:B------:R-:W-:-:S09]  /*03a0*/  ISETP.NE.U32.AND P2, PT, RZ, c[0x0][0x2d0], PT ;  /* 0x0000b400ff007a0c */ /* 0x000fd20003f45070 */
[----:B------:R-:W-:Y:S02]  /*03b0*/  @P0 IMAD.WIDE R2, R40, R8, c[0x0][0x2d8] ;  /* 0x0000b60028020625 */ /* 0x000fe400078e0208 */
[----:B-1----:R-:W2:Y:S01]  /*03c0*/  @P3 LDG.E R0, [R6.64] ;  /* 0x0000001006003981 */ /* 0x002ea2000c1e1900 */
[----:B------:R-:W-:-:S03]  /*03d0*/  ISETP.NE.AND.EX P2, PT, RZ, c[0x0][0x2d4], PT, P2 ;  /* 0x0000b500ff007a0c */ /* 0x000fc60003f45320 */
[----:B------:R-:W3:Y:S01]  /*03e0*/  @P0 LDG.E R2, [R2.64] ;  /* 0x0000001002020981 */ /* 0x000ee2000c1e1900 */
[----:B------:R-:W-:Y:S02]  /*03f0*/  IMAD.MOV.U32 R11, RZ, RZ, RZ ;  /* 0x000000ffff0b7224 */ /* 0x000fe400078e00ff */
[----:B------:R-:W-:Y:S02]  /*0400*/  IMAD.MOV.U32 R12, RZ, RZ, RZ ;  /* 0x000000ffff0c7224 */ /* 0x000fe400078e00ff */
[----:B------:R-:W-:Y:S02]  /*0410*/  IMAD.WIDE R4, R40, R8, c[0x0][0x2d0] ;  /* 0x0000b40028047625 */ /* 0x000fe400078e0208 */
[----:B------:R1:W5:Y:S04]  /*0420*/  @P3 LDG.E R11, [R6.64] ;  /* 0x00000010060b3981 */ /* 0x000368000c1e1900 */
[----:B------:R1:W5:Y:S01]  /*0430*/  @P2 LDG.E R12, [R4.64] ;  /* 0x00000010040c2981 */ /* 0x000362000c1e1900 */
[----:B------:R-:W-:Y:S01]  /*0440*/  ULDC UR14, c[0x0][0x168] ;  /* 0x00005a00000e7ab9 */ /* 0x000fe20000000800 */
[----:B------:R-:W-:-:S02]  /*0450*/  IMAD.MOV.U32 R35, RZ, RZ, RZ ;  /* 0x000000ffff237224 */ /* 0x000fc400078e00ff */
[----:B------:R-:W-:Y:S02]  /*0460*/  IMAD.MOV.U32 R10, RZ, RZ, c[0x0][0x198] ;  /* 0x00006600ff0a7624 */ /* 0x000fe400078e00ff */
[----:B--2---:R-:W-:Y:S01]  /*0470*/  @P3 IMAD R0, R40, 0x80, R0 ;  /* 0x0000008028003824 */ /* 0x004fe200078e0200 */
[----:B---3--:R2:W3:Y:S04]  /*0480*/  @P0 R2UR UR14, R2 ;  /* 0x00000000020e03c2 */ /* 0x0084e800000e0000 */
[----:B--2---:R-:W-:-:S04]  /*0490*/  @P3 SHF.R.S32.HI R2, RZ, 0x1f, R0 ;  /* 0x0000001fff023819 */ /* 0x004fc80000011400 */
[----:B------:R-:W-:-:S04]  /*04a0*/  @P3 LEA.HI R0, R2, R0, RZ, 0x7 ;  /* 0x0000000002003211 */ /* 0x000fc800078f38ff */
[----:B------:R-:W-:Y:S01]  /*04b0*/  @P3 LOP3.LUT R35, R0, 0xffffff80, RZ, 0xc0, !PT ;  /* 0xffffff8000233812 */ /* 0x000fe200078ec0ff */
[----:B------:R-:W-:Y:S05]  /*04c0*/  @P0 BRA `(.L_x_971) ;  /* 0x0000006000000947 */ /* 0x000fea0003800000 */
[----:B-1-3--:R-:W-:Y:S05]  /*04d0*/  @!P3 BRA `(.L_x_971) ;  /* 0x000000500000b947 */ /* 0x00afea0003800000 */
[----:B------:R-:W2:Y:S04]  /*04e0*/  LDG.E R2, [R6.64] ;  /* 0x0000001006027981 */ /* 0x000ea8000c1e1900 */
[----:B------:R-:W3:Y:S01]  /*04f0*/  LDG.E R0, [R6.64+0x4] ;  /* 0x0000041006007981 */ /* 0x000ee2000c1e1900 */
[----:B--2---:R-:W1:Y:S08]  /*0500*/  R2UR UR14, R2 ;  /* 0x00000000020e73c2 */ /* 0x004e7000000e0000 */
[----:B---3--:R-:W1:Y:S02]  /*0510*/  R2UR UR4, R0 ;  /* 0x00000000000473c2 */ /* 0x008e6400000e0000 */
[----:B-1----:R-:W-:-:S06]  /*0520*/  UIADD3 UR14, -UR14, UR4, URZ ;  /* 0x000000040e0e7290 */ /* 0x002fcc000fffe13f */
.L_x_971:
[----:B-1-3--:R-:W-:-:S04]  /*0530*/  ISETP.NE.U32.AND P0, PT, RZ, c[0x0][0x2e0], PT ;  /* 0x0000b800ff007a0c */ /* 0x00afc80003f05070 */
[----:B------:R-:W-:-:S13]  /*0540*/  ISETP.NE.AND.EX P0, PT, RZ, c[0x0][0x2e4], PT, P0 ;  /* 0x0000b900ff007a0c */ /* 0x000fda0003f05300 */
[----:B------:R-:W-:Y:S05]  /*0550*/  @!P0 BRA `(.L_x_972) ;  /* 0x0000003000008947 */ /* 0x000fea0003800000 */
[----:B------:R-:W-:-:S05]  /*0560*/  IMAD.WIDE R2, R40, R8, c[0x0][0x2e0] ;  /* 0x0000b80028027625 */ /* 0x000fca00078e0208 */
[----:B------:R1:W5:Y:S01]  /*0570*/  LDG.E R10, [R2.64] ;  /* 0x00000010020a7981 */ /* 0x000362000c1e1900 */
[----:B------:R-:W-:Y:S05]  /*0580*/  BRA `(.L_x_973) ;  /* 0x0000004000007947 */ /* 0x000fea0003800000 */
.L_x_972:
[----:B------:R-:W-:Y:S05]  /*0590*/  @!P2 BRA `(.L_x_973) ;  /* 0x000000300000a947 */ /* 0x000fea0003800000 */
[----:B------:R-:W2:Y:S04]  /*05a0*/  LDG.E R0, [R4.64] ;  /* 0x0000001004007981 */ /* 0x000ea8000c1e1900 */
[----:B------:R-:W2:Y:S02]  /*05b0*/  LDG.E R2, [R4.64+0x4] ;  /* 0x0000041004027981 */ /* 0x000ea4000c1e1900 */
[----:B--2---:R-:W-:Y:S02]  /*05c0*/  IADD3 R10, -R0, R2, RZ ;  /* 0x00000002000a7210 */ /* 0x004fe40007ffe1ff */
.L_x_973:
[----:B------:R-:W-:Y:S01]  /*05d0*/  UISETP.GE.AND UP0, UPT, UR14, 0x1, UPT ;  /* 0x000000010e00788c */ /* 0x000fe2000bf06270 */
[----:B------:R-:W-:Y:S01]  /*05e0*/  PLOP3.LUT P1, PT, PT, PT, PT, 0x80, 0x0 ;  /* 0x000000000000781c */ /* 0x000fe20003f2f070 */
[----:B------:R-:W-:Y:S01]  /*05f0*/  CS2R R190, SRZ ;  /* 0x0000000000be7805 */ /* 0x000fe2000001ff00 */
[----:B------:R-:W-:Y:S01]  /*0600*/  CS2R R8, SRZ ;  /* 0x0000000000087805 */ /* 0x000fe2000001ff00 */
[----:B------:R-:W-:Y:S01]  /*0610*/  IMAD.MOV.U32 R188, RZ, RZ, RZ ;  /* 0x000000ffffbc7224 */ /* 0x000fe200078e00ff */
[----:B------:R-:W-:Y:S01]  /*0620*/  CS2R R194, SRZ ;  /* 0x0000000000c27805 */ /* 0x000fe2000001ff00 */
[----:B------:R-:W-:Y:S01]  /*0630*/  PLOP3.LUT P0, PT, PT, PT, UP0, 0x80, 0x0 ;  /* 0x000000000000781c */ /* 0x000fe20003f0f008 */
[----:B------:R-:W-:Y:S01]  /*0640*/  CS2R R192, SRZ ;  /* 0x0000000000c07805 */ /* 0x000fe2000001ff00 */
[----:B------:R-:W-:Y:S01]  /*0650*/  IMAD.MOV.U32 R186, RZ, RZ, RZ ;  /* 0x000000ffffba7224 */ /* 0x000fe200078e00ff */
[----:B------:R-:W-:Y:S01]  /*0660*/  CS2R R184, SRZ ;  /* 0x0000000000b87805 */ /* 0x000fe2000001ff00 */
[----:B------:R-:W-:Y:S01]  /*0670*/  CS2R R182, SRZ ;  /* 0x0000000000b67805 */ /* 0x000fe2000001ff00 */
[----:B------:R-:W-:Y:S01]  /*0680*/  CS2R R180, SRZ ;  /* 0x0000000000b47805 */ /* 0x000fe2000001ff00 */
[----:B------:R-:W-:Y:S01]  /*0690*/  MOV R13, RZ ;  /* 0x000000ff000d7202 */ /* 0x000fe20000000f00 */
[----:B------:R-:W-:Y:S01]  /*06a0*/  IMAD.MOV.U32 R174, RZ, RZ, RZ ;  /* 0x000000ffffae7224 */ /* 0x000fe200078e00ff */
        /* <DEDUP_REMOVED lines=9> */
[----:B------:R-:W-:Y:S01]  /*0740*/  MOV R20, RZ ;  /* 0x000000ff00147202 */ /* 0x000fe20000000f00 */
        /* <DEDUP_REMOVED lines=20> */
[----:B------:R-:W-:Y:S01]  /*0890*/  IMAD.SHL.U32 R6, R22, 0x4, RZ ;  /* 0x0000000416067824 */ /* 0x000fe200078e00ff */
[--C-:B------:R-:W-:Y:S01]  /*08a0*/  SHF.R.S32.HI R23, RZ, 0x1f, R22.reuse ;  /* 0x0000001fff177819 */ /* 0x100fe20000011416 */
[----:B------:R-:W-:Y:S01]  /*08b0*/  IMAD.MOV.U32 R14, RZ, RZ, R29 ;  /* 0x000000ffff0e7224 */ /* 0x000fe200078e001d */
[----:B------:R-:W-:Y:S01]  /*08c0*/  ISETP.NE.AND P0, PT, R0, 0x1, PT ;  /* 0x000000010000780c */ /* 0x000fe20003f05270 */
[----:B------:R-:W-:Y:S01]  /*08d0*/  IMAD R0, R13, c[0x0][0x238], RZ ;  /* 0x00008e000d007a24 */ /* 0x000fe200078e02ff */
[--C-:B------:R-:W-:Y:S01]  /*08e0*/  SHF.R.S32.HI R32, RZ, 0x1f, R22.reuse ;  /* 0x0000001fff207819 */ /* 0x100fe20000011416 */
[C---:B-1----:R-:W-:Y:S01]  /*08f0*/  IMAD.WIDE.U32 R2, R29.reuse, c[0x0][0x238], R22 ;  /* 0x00008e001d027a25 */ /* 0x042fe200078e0016 */
[----:B------:R-:W-:Y:S01]  /*0900*/  SHF.R.S32.HI R7, RZ, 0x1f, R6 ;  /* 0x0000001fff077819 */ /* 0x000fe20000011406 */
[----:B------:R-:W-:Y:S01]  /*0910*/  ULDC.64 UR4, c[0x0][0x1d8] ;  /* 0x0000760000047ab9 */ /* 0x000fe20000000a00 */
[----:B------:R-:W-:Y:S01]  /*0920*/  SEL R33, R40, RZ, !P3 ;  /* 0x000000ff28217207 */ /* 0x000fe20005800000 */
[----:B------:R-:W-:Y:S01]  /*0930*/  IMAD R0, R29, c[0x0][0x23c], R0 ;  /* 0x00008f001d007a24 */ /* 0x000fe200078e0200 */
[----:B------:R-:W-:Y:S01]  /*0940*/  USHF.L.U32 UR6, UR4, 0x6, URZ ;  /* 0x0000000604067899 */ /* 0x000fe2000800063f */
[----:B------:R-:W-:Y:S01]  /*0950*/  IMAD.MOV.U32 R30, RZ, RZ, R2 ;  /* 0x000000ffff1e7224 */ /* 0x000fe200078e0002 */
[----:B------:R1:W-:Y:S01]  /*0960*/  STL.64 [R1+0x18], R6 ;  /* 0x0000180601007387 */ /* 0x0003e20000100a00 */
[----:B------:R-:W-:Y:S01]  /*0970*/  IMAD.IADD R31, R3, 0x1, R0 ;  /* 0x00000001031f7824 */ /* 0x000fe200078e0200 */
[----:B------:R-:W-:Y:S01]  /*0980*/  LEA.HI R0, R32, R22, RZ, 0x3 ;  /* 0x0000001620007211 */ /* 0x000fe200078f18ff */
[----:B------:R-:W-:Y:S01]  /*0990*/  @P0 IMAD.HI.U32 R4, R29, c[0x0][0x24c], RZ ;  /* 0x000093001d040a27 */ /* 0x000fe200078e00ff */
[----:B------:R-:W-:-:S02]  /*09a0*/  UMOV UR10, 0x6 ;  /* 0x00000006000a7882 */ /* 0x000fc40000000000 */
[----:B------:R-:W-:Y:S01]  /*09b0*/  LOP3.LUT R2, R0, 0xfffffff8, RZ, 0xc0, !PT ;  /* 0xfffffff800027812 */ /* 0x000fe200078ec0ff */
[----:B------:R-:W-:Y:S01]  /*09c0*/  IMAD R3, R13, c[0x0][0x270], RZ ;  /* 0x00009c000d037a24 */ /* 0x000fe200078e02ff */
[----:B------:R-:W-:Y:S01]  /*09d0*/  SHF.R.S32.HI R39, RZ, 0x3, R0 ;  /* 0x00000003ff277819 */ /* 0x000fe20000011400 */
[----:B------:R-:W-:Y:S01]  /*09e0*/  IMAD.WIDE.U32 R8, R29, c[0x0][0x288], R6 ;  /* 0x0000a2001d087a25 */ /* 0x000fe200078e0006 */
[----:B------:R-:W-:Y:S01]  /*09f0*/  @P0 SHF.R.U32.HI R14, RZ, c[0x0][0x250], R4 ;  /* 0x00009400ff0e0a19 */ /* 0x000fe20000011604 */
[----:B------:R-:W-:Y:S01]  /*0a00*/  USHF.L.U64.HI UR7, UR4, UR10, UR5 ;  /* 0x0000000a04077299 */ /* 0x000fe20008010205 */
[----:B------:R-:W-:Y:S01]  /*0a10*/  SHF.R.S32.HI R0, RZ, 0x1f, R39 ;  /* 0x0000001fff007819 */ /* 0x000fe20000011427 */
[----:B------:R-:W-:Y:S01]  /*0a20*/  IMAD.IADD R38, R22, 0x1, -R2 ;  /* 0x0000000116267824 */ /* 0x000fe200078e0a02 */
[----:B-----5:R-:W-:Y:S01]  /*0a30*/  IADD3 R28, P1, R39, R11, RZ ;  /* 0x0000000b271c7210 */ /* 0x020fe20007f3e0ff */
[C---:B------:R-:W-:Y:S01]  /*0a40*/  IMAD R3, R29.reuse, c[0x0][0x274], R3 ;  /* 0x00009d001d037a24 */ /* 0x040fe200078e0203 */
[----:B------:R-:W-:Y:S01]  /*0a50*/  ULDC.64 UR4, c[0x0][0x1a8] ;  /* 0x00006a0000047ab9 */ /* 0x000fe20000000a00 */
[----:B------:R-:W-:Y:S01]  /*0a60*/  IMAD.WIDE.U32 R4, R29, c[0x0][0x270], R6 ;  /* 0x00009c001d047a25 */ /* 0x000fe200078e0006 */
[----:B------:R-:W-:Y:S01]  /*0a70*/  LEA.HI.X.SX32 R34, R11, R0, 0x1, P1 ;  /* 0x000000000b227211 */ /* 0x000fe200008f0eff */
[----:B------:R-:W-:Y:S01]  /*0a80*/  USHF.L.U64.HI UR5, UR4, UR10, UR5 ;  /* 0x0000000a04057299 */ /* 0x000fe20008010205 */
[----:B------:R-:W-:Y:S01]  /*0a90*/  STL [R1], R39 ;  /* 0x0000002701007387 */ /* 0x000fe20000100800 */
[----:B------:R-:W-:Y:S01]  /*0aa0*/  IMAD.SHL.U32 R2, R39, 0x40, RZ ;  /* 0x0000004027027824 */ /* 0x000fe200078e00ff */
[----:B------:R-:W-:Y:S01]  /*0ab0*/  ULDC.64 UR8, c[0x0][0x178] ;  /* 0x00005e0000087ab9 */ /* 0x000fe20000000a00 */
[----:B------:R-:W-:Y:S01]  /*0ac0*/  IMAD.IADD R5, R5, 0x1, R3 ;  /* 0x0000000105057824 */ /* 0x000fe200078e0203 */
[----:B------:R-:W-:Y:S01]  /*0ad0*/  USHF.L.U64.HI UR9, UR8, UR10, UR9 ;  /* 0x0000000a08097299 */ /* 0x000fe20008010209 */
[----:B------:R-:W-:Y:S01]  /*0ae0*/  IMAD R20, R13, c[0x0][0x288], RZ ;  /* 0x0000a2000d147a24 */ /* 0x000fe200078e02ff */
[----:B------:R-:W-:Y:S01]  /*0af0*/  LOP3.LUT R3, R2, 0x1c0, RZ, 0xc0, !PT ;  /* 0x000001c002037812 */ /* 0x000fe200078ec0ff */
[----:B------:R-:W-:Y:S01]  /*0b00*/  IMAD.SHL.U32 R2, R38, 0x8, RZ ;  /* 0x0000000826027824 */ /* 0x000fe200078e00ff */
[----:B-1----:R-:W-:Y:S01]  /*0b10*/  IADD3 R6, P0, R39, R12, RZ ;  /* 0x0000000c27067210 */ /* 0x002fe20007f1e0ff */
[----:B------:R-:W-:Y:S01]  /*0b20*/  IMAD R20, R29, c[0x0][0x28c], R20 ;  /* 0x0000a3001d147a24 */ /* 0x000fe200078e0214 */
[----:B------:R-:W-:Y:S01]  /*0b30*/  UISETP.GE.AND UP0, UPT, UR14, 0x81, UPT ;  /* 0x000000810e00788c */ /* 0x000fe2000bf06270 */
[----:B------:R-:W-:Y:S01]  /*0b40*/  IMAD R236, R24, -0x80, R10 ;  /* 0xffffff8018ec7824 */ /* 0x000fe200078e020a */
[----:B------:R-:W-:Y:S01]  /*0b50*/  LEA.HI.X.SX32 R7, R12, R0, 0x1, P0 ;  /* 0x000000000c077211 */ /* 0x000fe200000f0eff */
[----:B------:R-:W-:Y:S01]  /*0b60*/  IMAD.IADD R21, R9, 0x1, R20 ;  /* 0x0000000109157824 */ /* 0x000fe200078e0214 */
[----:B------:R-:W-:Y:S01]  /*0b70*/  LOP3.LUT R0, R3, 0x38, R2, 0xf8, !PT ;  /* 0x0000003803007812 */ /* 0x000fe200078ef802 */
[----:B------:R-:W-:Y:S01]  /*0b80*/  IMAD R27, R13, c[0x0][0x210], RZ ;  /* 0x000084000d1b7a24 */ /* 0x000fe200078e02ff */
[----:B------:R-:W-:Y:S01]  /*0b90*/  SHF.R.U32.HI R3, RZ, 0x3, R3 ;  /* 0x00000003ff037819 */ /* 0x000fe20000011603 */
[----:B------:R-:W-:Y:S01]  /*0ba0*/  IMAD.WIDE R16, R24, 0x80, R6 ;  /* 0x0000008018107825 */ /* 0x000fe200078e0206 */
[----:B------:R-:W-:-:S02]  /*0bb0*/  SHF.R.S32.HI R24, RZ, 0x1f, R40 ;  /* 0x0000001fff187819 */ /* 0x000fc40000011428 */
[----:B------:R-:W-:Y:S01]  /*0bc0*/  LOP3.LUT R11, R0, R3, RZ, 0x3c, !PT ;  /* 0x00000003000b7212 */ /* 0x000fe200078e3cff */
[----:B------:R-:W-:Y:S01]  /*0bd0*/  IMAD R26, R13, c[0x0][0x180], RZ ;  /* 0x000060000d1a7a24 */ /* 0x000fe200078e02ff */
[----:B------:R-:W-:Y:S01]  /*0be0*/  LEA.HI R3, R32, R22, RZ, 0x6 ;  /* 0x0000001620037211 */ /* 0x000fe200078f30ff */
[----:B------:R-:W-:Y:S01]  /*0bf0*/  IMAD.WIDE.U32 R18, R33, c[0x0][0x278], R4 ;  /* 0x00009e0021127a25 */ /* 0x000fe200078e0004 */
[----:B------:R-:W-:Y:S02]  /*0c00*/  SHF.R.S32.HI R0, RZ, 0x1f, R14 ;  /* 0x0000001fff007819 */ /* 0x000fe4000001140e */
[----:B------:R-:W-:Y:S01]  /*0c10*/  SEL R25, R24, RZ, !P3 ;  /* 0x000000ff18197207 */ /* 0x000fe20005800000 */
[----:B------:R-:W-:Y:S01]  /*0c20*/  IMAD.SHL.U32 R9, R3, 0x8, RZ ;  /* 0x0000000803097824 */ /* 0x000fe200078e00ff */
[----:B------:R-:W-:Y:S01]  /*0c30*/  SHF.R.S32.HI R3, RZ, 0x1f, R2 ;  /* 0x0000001fff037819 */ /* 0x000fe20000011402 */
[C---:B------:R-:W-:Y:S01]  /*0c40*/  IMAD R6, R0.reuse, c[0x0][0x1e0], RZ ;  /* 0x0000780000067a24 */ /* 0x040fe200078e02ff */
[----:B------:R-:W-:Y:S01]  /*0c50*/  IADD3 R36, P0, R35, R18, RZ ;  /* 0x0000001223247210 */ /* 0x000fe20007f1e0ff */
[----:B------:R-:W-:Y:S01]  /*0c60*/  IMAD R0, R0, c[0x0][0x1b0], RZ ;  /* 0x00006c0000007a24 */ /* 0x000fe200078e02ff */
[----:B------:R-:W-:Y:S01]  /*0c70*/  LOP3.LUT R37, R11, 0xfffffe00, R9, 0xf8, !PT ;  /* 0xfffffe000b257812 */ /* 0x000fe200078ef809 */
[----:B------:R-:W-:-:S02]  /*0c80*/  IMAD R27, R29, c[0x0][0x214], R27 ;  /* 0x000085001d1b7a24 */ /* 0x000fc400078e021b */
[C---:B------:R-:W-:Y:S02]  /*0c90*/  IMAD R10, R14.reuse, c[0x0][0x1e4], R6 ;  /* 0x000079000e0a7a24 */ /* 0x040fe400078e0206 */
[----:B------:R-:W-:Y:S02]  /*0ca0*/  IMAD R0, R14, c[0x0][0x1b4], R0 ;  /* 0x00006d000e007a24 */ /* 0x000fe400078e0200 */
[----:B------:R-:W-:-:S04]  /*0cb0*/  IMAD.WIDE.U32 R4, R29, c[0x0][0x210], R2 ;  /* 0x000084001d047a25 */ /* 0x000fc800078e0002 */
[----:B------:R-:W-:-:S04]  /*0cc0*/  IMAD.WIDE.U32 R12, R14, c[0x0][0x1e0], R2 ;  /* 0x000078000e0c7a25 */ /* 0x000fc800078e0002 */
[----:B------:R-:W-:-:S04]  /*0cd0*/  IMAD.WIDE.U32 R14, R14, c[0x0][0x1b0], R2 ;  /* 0x00006c000e0e7a25 */ /* 0x000fc800078e0002 */
[----:B------:R-:W-:Y:S02]  /*0ce0*/  IMAD.MOV.U32 R20, RZ, RZ, R8 ;  /* 0x000000ffff147224 */ /* 0x000fe400078e0008 */
[----:B------:R-:W-:Y:S02]  /*0cf0*/  IMAD R26, R29, c[0x0][0x184], R26 ;  /* 0x000061001d1a7a24 */ /* 0x000fe400078e021a */
[----:B------:R-:W-:Y:S02]  /*0d00*/  IMAD R8, R25, c[0x0][0x278], RZ ;  /* 0x00009e0019087a24 */ /* 0x000fe400078e02ff */
[----:B------:R-:W-:Y:S01]  /*0d10*/  IMAD.WIDE.U32 R6, R29, c[0x0][0x180], R2 ;  /* 0x000060001d067a25 */ /* 0x000fe200078e0002 */
[----:B------:R-:W-:Y:S02]  /*0d20*/  SHF.R.S32.HI R29, RZ, 0x1f, R35 ;  /* 0x0000001fff1d7819 */ /* 0x000fe40000011423 */
[----:B------:R-:W-:Y:S01]  /*0d30*/  SEL R3, R40, RZ, !P2 ;  /* 0x000000ff28037207 */ /* 0x000fe20005000000 */
[----:B------:R-:W-:-:S02]  /*0d40*/  IMAD.IADD R9, R5, 0x1, R27 ;  /* 0x0000000105097824 */ /* 0x000fc400078e021b */
[----:B------:R-:W-:Y:S01]  /*0d50*/  IMAD.IADD R5, R15, 0x1, R0 ;  /* 0x000000010f057824 */ /* 0x000fe200078e0200 */
[----:B------:R-:W-:Y:S01]  /*0d60*/  SEL R0, R24, RZ, !P2 ;  /* 0x000000ff18007207 */ /* 0x000fe20005000000 */
[----:B------:R-:W-:Y:S02]  /*0d70*/  IMAD R8, R33, c[0x0][0x27c], R8 ;  /* 0x00009f0021087a24 */ /* 0x000fe400078e0208 */
[----:B------:R-:W-:Y:S02]  /*0d80*/  IMAD.IADD R11, R7, 0x1, R26 ;  /* 0x00000001070b7824 */ /* 0x000fe400078e021a */
[----:B------:R-:W-:Y:S01]  /*0d90*/  IMAD.IADD R7, R13, 0x1, R10 ;  /* 0x000000010d077824 */ /* 0x000fe200078e020a */
[----:B------:R-:W-:Y:S01]  /*0da0*/  IADD3.X R26, R29, R19, R8, P0, !PT ;  /* 0x000000131d1a7210 */ /* 0x000fe200007fe408 */
[----:B------:R-:W-:Y:S02]  /*0db0*/  IMAD.MOV.U32 R10, RZ, RZ, R6 ;  /* 0x000000ffff0a7224 */ /* 0x000fe400078e0006 */
[----:B------:R-:W-:-:S02]  /*0dc0*/  IMAD.MOV.U32 R6, RZ, RZ, R12 ;  /* 0x000000ffff067224 */ /* 0x000fc400078e000c */
[C---:B------:R-:W-:Y:S02]  /*0dd0*/  IMAD R12, R0.reuse, c[0x0][0x1e8], RZ ;  /* 0x00007a00000c7a24 */ /* 0x040fe400078e02ff */
[----:B------:R-:W-:Y:S02]  /*0de0*/  IMAD R0, R0, c[0x0][0x1b8], RZ ;  /* 0x00006e0000007a24 */ /* 0x000fe400078e02ff */
[----:B------:R-:W-:Y:S02]  /*0df0*/  IMAD.MOV.U32 R8, RZ, RZ, R4 ;  /* 0x000000ffff087224 */ /* 0x000fe400078e0004 */
[----:B------:R-:W-:Y:S02]  /*0e00*/  IMAD R15, R25, c[0x0][0x290], RZ ;  /* 0x0000a400190f7a24 */ /* 0x000fe400078e02ff */
[----:B------:R-:W-:-:S04]  /*0e10*/  IMAD.WIDE.U32 R20, R33, c[0x0][0x290], R20 ;  /* 0x0000a40021147a25 */ /* 0x000fc800078e0014 */
[----:B------:R-:W-:Y:S01]  /*0e20*/  IMAD.MOV.U32 R4, RZ, RZ, R14 ;  /* 0x000000ffff047224 */ /* 0x000fe200078e000e */
[----:B------:R-:W-:Y:S01]  /*0e30*/  IADD3 R20, P0, R35, R20, RZ ;  /* 0x0000001423147210 */ /* 0x000fe20007f1e0ff */
[C---:B------:R-:W-:Y:S02]  /*0e40*/  IMAD R14, R25.reuse, c[0x0][0x188], RZ ;  /* 0x00006200190e7a24 */ /* 0x040fe400078e02ff */
[----:B------:R-:W-:Y:S02]  /*0e50*/  IMAD R13, R25, c[0x0][0x218], RZ ;  /* 0x00008600190d7a24 */ /* 0x000fe400078e02ff */
[C---:B------:R-:W-:Y:S02]  /*0e60*/  IMAD R12, R3.reuse, c[0x0][0x1ec], R12 ;  /* 0x00007b00030c7a24 */ /* 0x040fe400078e020c */
[C---:B------:R-:W-:Y:S02]  /*0e70*/  IMAD R19, R3.reuse, c[0x0][0x1bc], R0 ;  /* 0x00006f0003137a24 */ /* 0x040fe400078e0200 */
[----:B------:R-:W-:-:S04]  /*0e80*/  IMAD.WIDE.U32 R6, R3, c[0x0][0x1e8], R6 ;  /* 0x00007a0003067a25 */ /* 0x000fc800078e0006 */
[----:B------:R-:W-:-:S04]  /*0e90*/  IMAD.WIDE.U32 R10, R33, c[0x0][0x188], R10 ;  /* 0x00006200210a7a25 */ /* 0x000fc800078e000a */
[C---:B------:R-:W-:Y:S02]  /*0ea0*/  IMAD R0, R33.reuse, c[0x0][0x294], R15 ;  /* 0x0000a50021007a24 */ /* 0x040fe400078e020f */
[C---:B------:R-:W-:Y:S02]  /*0eb0*/  IMAD R14, R33.reuse, c[0x0][0x18c], R14 ;  /* 0x00006300210e7a24 */ /* 0x040fe400078e020e */
[----:B------:R-:W-:Y:S01]  /*0ec0*/  IMAD R18, R33, c[0x0][0x21c], R13 ;  /* 0x0000870021127a24 */ /* 0x000fe200078e020d */
[----:B------:R-:W-:Y:S01]  /*0ed0*/  IADD3.X R21, R29, R21, R0, P0, !PT ;  /* 0x000000151d157210 */ /* 0x000fe200007fe400 */
[----:B------:R-:W-:-:S04]  /*0ee0*/  IMAD.WIDE.U32 R8, R33, c[0x0][0x218], R8 ;  /* 0x0000860021087a25 */ /* 0x000fc800078e0008 */
[----:B------:R-:W-:Y:S02]  /*0ef0*/  IMAD.IADD R7, R7, 0x1, R12 ;  /* 0x0000000107077824 */ /* 0x000fe400078e020c */
[----:B------:R-:W-:-:S04]  /*0f00*/  IMAD.WIDE.U32 R4, R3, c[0x0][0x1b8], R4 ;  /* 0x00006e0003047a25 */ /* 0x000fc800078e0004 */
[----:B------:R-:W-:Y:S02]  /*0f10*/  IMAD.MOV.U32 R12, RZ, RZ, R10 ;  /* 0x000000ffff0c7224 */ /* 0x000fe400078e000a */
[----:B------:R-:W-:Y:S02]  /*0f20*/  IMAD R10, R17, c[0x0][0x1d8], RZ ;  /* 0x00007600110a7a24 */ /* 0x000fe400078e02ff */
[----:B------:R-:W-:Y:S02]  /*0f30*/  IMAD.IADD R13, R11, 0x1, R14 ;  /* 0x000000010b0d7824 */ /* 0x000fe400078e020e */
[----:B------:R-:W-:Y:S02]  /*0f40*/  IMAD.IADD R9, R9, 0x1, R18 ;  /* 0x0000000109097824 */ /* 0x000fe400078e0212 */
[----:B------:R-:W-:Y:S02]  /*0f50*/  IMAD R0, R34, c[0x0][0x208], RZ ;  /* 0x0000820022007a24 */ /* 0x000fe400078e02ff */
[----:B------:R-:W-:-:S02]  /*0f60*/  IMAD R14, R17, c[0x0][0x1a8], RZ ;  /* 0x00006a00110e7a24 */ /* 0x000fc400078e02ff */
[----:B------:R-:W-:Y:S02]  /*0f70*/  IMAD.IADD R5, R5, 0x1, R19 ;  /* 0x0000000105057824 */ /* 0x000fe400078e0213 */
[----:B------:R-:W-:Y:S02]  /*0f80*/  IMAD R3, R34, c[0x0][0x178], RZ ;  /* 0x00005e0022037a24 */ /* 0x000fe400078e02ff */
[----:B------:R-:W-:Y:S02]  /*0f90*/  IMAD R15, R16, c[0x0][0x1dc], R10 ;  /* 0x00007700100f7a24 */ /* 0x000fe400078e020a */
[C---:B------:R-:W-:Y:S02]  /*0fa0*/  IMAD R0, R28.reuse, c[0x0][0x20c], R0 ;  /* 0x000083001c007a24 */ /* 0x040fe400078e0200 */
[----:B------:R-:W-:-:S04]  /*0fb0*/  IMAD.WIDE.U32 R10, R28, c[0x0][0x208], R8 ;  /* 0x000082001c0a7a25 */ /* 0x000fc800078e0008 */
[----:B------:R-:W-:Y:S01]  /*0fc0*/  IMAD R18, R16, c[0x0][0x1ac], R14 ;  /* 0x00006b0010127a24 */ /* 0x000fe200078e020e */
[----:B------:R-:W-:Y:S01]  /*0fd0*/  LEA R40, P0, R10, c[0x0][0x1f0], 0x1 ;  /* 0x00007c000a287a11 */ /* 0x000fe200078008ff */
[----:B------:R-:W-:-:S04]  /*0fe0*/  IMAD.WIDE.U32 R8, R16, c[0x0][0x1d8], R6 ;  /* 0x0000760010087a25 */ /* 0x000fc800078e0006 */
[----:B------:R-:W-:Y:S01]  /*0ff0*/  IMAD.WIDE.U32 R16, R16, c[0x0][0x1a8], R4 ;  /* 0x00006a0010107a25 */ /* 0x000fe200078e0004 */
[----:B------:R-:W-:-:S03]  /*1000*/  LEA R6, P1, R8, c[0x0][0x1c0], 0x1 ;  /* 0x0000700008067a11 */ /* 0x000fc600078208ff */
[----:B------:R-:W-:Y:S01]  /*1010*/  IMAD R5, R28, c[0x0][0x17c], R3 ;  /* 0x00005f001c057a24 */ /* 0x000fe200078e0203 */
[----:B------:R-:W-:Y:S01]  /*1020*/  IADD3 R4, P2, R6, UR6, RZ ;  /* 0x0000000606047c10 */ /* 0x000fe2000ff5e0ff */
[----:B------:R-:W-:Y:S02]  /*1030*/  IMAD.IADD R3, R11, 0x1, R0 ;  /* 0x000000010b037824 */ /* 0x000fe400078e0200 */
[----:B------:R-:W-:Y:S02]  /*1040*/  IMAD.IADD R0, R236, 0x1, -R39 ;  /* 0x00000001ec007824 */ /* 0x000fe400078e0a27 */
[----:B------:R-:W-:Y:S01]  /*1050*/  IMAD.WIDE.U32 R12, R28, c[0x0][0x178], R12 ;  /* 0x00005e001c0c7a25 */ /* 0x000fe200078e000c */
[----:B------:R-:W-:Y:S02]  /*1060*/  LEA.HI.X R41, R10, c[0x0][0x1f4], R3, 0x1, P0 ;  /* 0x00007d000a297a11 */ /* 0x000fe400000f0c03 */
[C---:B------:R-:W-:Y:S01]  /*1070*/  ISETP.GE.AND P0, PT, R0.reuse, 0x1, PT ;  /* 0x000000010000780c */ /* 0x040fe20003f06270 */
[----:B------:R-:W-:Y:S01]  /*1080*/  IMAD.IADD R3, R9, 0x1, R15 ;  /* 0x0000000109037824 */ /* 0x000fe200078e020f */
[----:B------:R-:W-:Y:S01]  /*1090*/  ISETP.GE.AND P4, PT, R0, 0x21, PT ;  /* 0x000000210000780c */ /* 0x000fe20003f86270 */
[----:B------:R-:W-:Y:S01]  /*10a0*/  IMAD.SHL.U32 R14, R37, 0x2, RZ ;  /* 0x00000002250e7824 */ /* 0x000fe200078e00ff */
[C---:B------:R-:W-:Y:S01]  /*10b0*/  ISETP.GE.OR P6, PT, R2.reuse, c[0x0][0x1cc], !P0 ;  /* 0x0000730002007a0c */ /* 0x040fe200047c6670 */
[----:B------:R-:W-:Y:S01]  /*10c0*/  STL.64 [R1+0x8], R40 ;  /* 0x0000082801007387 */ /* 0x000fe20000100a00 */
[----:B------:R-:W-:Y:S01]  /*10d0*/  ISETP.GE.OR P5, PT, R2, c[0x0][0x1cc], !P4 ;  /* 0x0000730002007a0c */ /* 0x000fe200067a6670 */
[----:B------:R-:W-:Y:S01]  /*10e0*/  IMAD.WIDE.U32 R10, R33, c[0x0][0x240], R30 ;  /* 0x00009000210a7a25 */ /* 0x000fe200078e001e */
[----:B------:R-:W-:-:S02]  /*10f0*/  LEA.HI.X R7, R8, c[0x0][0x1c4], R3, 0x1, P1 ;  /* 0x0000710008077a11 */ /* 0x000fc400008f0c03 */
[----:B------:R-:W-:Y:S01]  /*1100*/  ISETP.GE.AND P3, PT, R0, 0x41, PT ;  /* 0x000000410000780c */ /* 0x000fe20003f66270 */
[----:B------:R-:W-:Y:S01]  /*1110*/  IMAD.IADD R3, R13, 0x1, R5 ;  /* 0x000000010d037824 */ /* 0x000fe200078e0205 */
[----:B------:R-:W-:Y:S02]  /*1120*/  IADD3.X R5, R7, UR7, RZ, P2, !PT ;  /* 0x0000000707057c10 */ /* 0x000fe400097fe4ff */
[----:B------:R-:W-:Y:S02]  /*1130*/  LEA R42, P1, R12, c[0x0][0x160], 0x1 ;  /* 0x000058000c2a7a11 */ /* 0x000fe400078208ff */
[----:B------:R-:W-:Y:S01]  /*1140*/  ISETP.GE.AND P2, PT, R0, 0x61, PT ;  /* 0x000000610000780c */ /* 0x000fe20003f46270 */
[----:B------:R-:W-:Y:S01]  /*1150*/  @!PT LDS RZ, [RZ] ;  /* 0x00000000fffff984 */ /* 0x000fe20000000800 */
[----:B------:R-:W-:Y:S01]  /*1160*/  @!PT LDS RZ, [RZ] ;  /* 0x00000000fffff984 */ /* 0x000fe20000000800 */
[----:B------:R-:W-:Y:S01]  /*1170*/  @!PT LDS RZ, [RZ] ;  /* 0x00000000fffff984 */ /* 0x000fe20000000800 */
[----:B------:R1:W-:Y:S01]  /*1180*/  LDGSTS.E.BYPASS.LTC128B.128 [R14+0x4080], [R6.64], !P6 ;  /* 0x04080000060e7fae */ /* 0x0003e2000f101d50 */
[----:B------:R-:W-:Y:S01]  /*1190*/  ISETP.GE.OR P6, PT, R2, c[0x0][0x1cc], !P3 ;  /* 0x0000730002007a0c */ /* 0x000fe20005fc6670 */
[----:B------:R-:W-:Y:S01]  /*11a0*/  IMAD.IADD R0, R17, 0x1, R18 ;  /* 0x0000000111007824 */ /* 0x000fe200078e0212 */
[----:B------:R-:W-:Y:S01]  /*11b0*/  LEA.HI.X R43, R12, c[0x0][0x164], R3, 0x1, P1 ;  /* 0x000059000c2b7a11 */ /* 0x000fe200008f0c03 */
[----:B------:R2:W-:Y:S01]  /*11c0*/  LDGSTS.E.BYPASS.LTC128B.128 [R14+0x5080], [R4.64], !P5 ;  /* 0x05080000040e7fae */ /* 0x0005e2000e901d50 */
[----:B------:R-:W-:-:S02]  /*11d0*/  ISETP.GE.OR P0, PT, R2, c[0x0][0x19c], !P0 ;  /* 0x0000670002007a0c */ /* 0x000fc40004706670 */
[C---:B------:R-:W-:Y:S01]  /*11e0*/  ISETP.GE.OR P4, PT, R2.reuse, c[0x0][0x19c], !P4 ;  /* 0x0000670002007a0c */ /* 0x040fe20006786670 */
[----:B------:R-:W-:Y:S01]  /*11f0*/  STL.64 [R1+0x10], R42 ;  /* 0x0000102a01007387 */ /* 0x000fe20000100a00 */
[----:B------:R-:W-:Y:S02]  /*1200*/  ISETP.GE.OR P3, PT, R2, c[0x0][0x19c], !P3 ;  /* 0x0000670002007a0c */ /* 0x000fe40005f66670 */
[----:B------:R-:W-:Y:S02]  /*1210*/  LEA.HI R12, R32, R22, RZ, 0x5 ;  /* 0x00000016200c7211 */ /* 0x000fe400078f28ff */
[----:B-1----:R-:W-:Y:S02]  /*1220*/  LEA R6, P1, R16, c[0x0][0x190], 0x1 ;  /* 0x0000640010067a11 */ /* 0x002fe400078208ff */
[----:B--2---:R-:W-:Y:S02]  /*1230*/  IADD3 R4, P5, R4, UR6, RZ ;  /* 0x0000000604047c10 */ /* 0x004fe4000ffbe0ff */
[----:B------:R-:W-:Y:S01]  /*1240*/  LEA.HI.X R7, R16, c[0x0][0x194], R0, 0x1, P1 ;  /* 0x0000650010077a11 */ /* 0x000fe200008f0c00 */
[----:B------:R-:W-:Y:S01]  /*1250*/  IMAD R0, R25, c[0x0][0x240], RZ ;  /* 0x0000900019007a24 */ /* 0x000fe200078e02ff */
[----:B------:R-:W-:-:S02]  /*1260*/  IADD3.X R5, R5, UR7, RZ, P5, !PT ;  /* 0x0000000705057c10 */ /* 0x000fc4000affe4ff */
[----:B------:R-:W-:Y:S01]  /*1270*/  ISETP.GE.OR P5, PT, R2, c[0x0][0x1cc], !P2 ;  /* 0x0000730002007a0c */ /* 0x000fe200057a6670 */
[----:B------:R-:W-:Y:S01]  /*1280*/  IMAD R16, R33, c[0x0][0x244], R0 ;  /* 0x0000910021107a24 */ /* 0x000fe200078e0200 */
[----:B------:R-:W-:Y:S01]  /*1290*/  IADD3 R8, P1, R4, UR6, RZ ;  /* 0x0000000604087c10 */ /* 0x000fe2000ff3e0ff */
[----:B------:R-:W-:Y:S01]  /*12a0*/  USHF.L.U32 UR6, UR4, 0x6, URZ ;  /* 0x0000000604067899 */ /* 0x000fe2000800063f */
[----:B------:R1:W-:Y:S01]  /*12b0*/  LDGSTS.E.BYPASS.LTC128B.128 [R14+0x6080], [R4.64], !P6 ;  /* 0x06080000040e7fae */ /* 0x0003e2000f101d50 */
[C---:B------:R-:W-:Y:S01]  /*12c0*/  ISETP.GE.OR P2, PT, R2.reuse, c[0x0][0x19c], !P2 ;  /* 0x0000670002007a0c */ /* 0x040fe20005746670 */
[----:B------:R-:W-:Y:S01]  /*12d0*/  USHF.L.U32 UR4, UR8, 0x6, URZ ;  /* 0x0000000608047899 */ /* 0x000fe2000800063f */
[----:B------:R-:W-:Y:S02]  /*12e0*/  IADD3.X R9, R5, UR7, RZ, P1, !PT ;  /* 0x0000000705097c10 */ /* 0x000fe40008ffe4ff */
[----:B------:R-:W-:-:S04]  /*12f0*/  ISETP.GE.AND P6, PT, R2, c[0x0][0x16c], PT ;  /* 0x00005b0002007a0c */ /* 0x000fc80003fc6270 */
[----:B------:R2:W-:Y:S01]  /*1300*/  LDGSTS.E.BYPASS.LTC128B.128 [R14+0x7080], [R8.64], !P5 ;  /* 0x07080000080e7fae */ /* 0x0005e2000e901d50 */
[----:B------:R-:W-:-:S03]  /*1310*/  ISETP.GE.AND P5, PT, R2, c[0x0][0x1fc], PT ;  /* 0x00007f0002007a0c */ /* 0x000fc60003fa6270 */
[----:B------:R3:W-:Y:S01]  /*1320*/  LDGSTS.E.BYPASS.LTC128B.128 [R14+0x80], [R6.64], !P0 ;  /* 0x00080000060e7fae */ /* 0x0007e2000c101d50 */
[----:B-1----:R-:W-:-:S04]  /*1330*/  IADD3 R4, P1, R6, UR6, RZ ;  /* 0x0000000606047c10 */ /* 0x002fc8000ff3e0ff */
[----:B------:R-:W-:Y:S02]  /*1340*/  IADD3.X R5, R7, UR5, RZ, P1, !PT ;  /* 0x0000000507057c10 */ /* 0x000fe40008ffe4ff */
[----:B------:R-:W-:-:S03]  /*1350*/  IADD3 R2, P0, R4, UR6, RZ ;  /* 0x0000000604027c10 */ /* 0x000fc6000ff1e0ff */
[----:B------:R1:W-:Y:S01]  /*1360*/  LDGSTS.E.BYPASS.LTC128B.128 [R14+0x1080], [R4.64], !P4 ;  /* 0x01080000040e7fae */ /* 0x0003e2000e101d50 */
[----:B------:R-:W-:Y:S02]  /*1370*/  IADD3.X R3, R5, UR5, RZ, P0, !PT ;  /* 0x0000000505037c10 */ /* 0x000fe400087fe4ff */
[----:B--2---:R-:W-:Y:S02]  /*1380*/  IADD3 R8, -R39, UR14, RZ ;  /* 0x0000000e27087c10 */ /* 0x004fe4000fffe1ff */
[----:B---3--:R-:W-:Y:S01]  /*1390*/  LEA.HI R6, R32, R22, RZ, 0x4 ;  /* 0x0000001620067211 */ /* 0x008fe200078f20ff */
[----:B------:R2:W-:Y:S01]  /*13a0*/  LDGSTS.E.BYPASS.LTC128B.128 [R14+0x2080], [R2.64], !P3 ;  /* 0x02080000020e7fae */ /* 0x0005e2000d901d50 */
[C---:B------:R-:W-:Y:S02]  /*13b0*/  ISETP.LT.OR P1, PT, R8.reuse, 0x1, P6 ;  /* 0x000000010800780c */ /* 0x040fe40003721670 */
[----:B------:R-:W-:Y:S02]  /*13c0*/  ISETP.LT.OR P3, PT, R8, 0x21, P6 ;  /* 0x000000210800780c */ /* 0x000fe40003761670 */
[----:B------:R-:W-:-:S02]  /*13d0*/  SHF.R.S32.HI R7, RZ, 0x5, R12 ;  /* 0x00000005ff077819 */ /* 0x000fc4000001140c */
[----:B------:R-:W-:Y:S02]  /*13e0*/  ISETP.GT.AND P4, PT, R22, 0x1f, PT ;  /* 0x0000001f1600780c */ /* 0x000fe40003f84270 */
[----:B-1----:R-:W-:-:S04]  /*13f0*/  IADD3 R4, P0, R2, UR6, RZ ;  /* 0x0000000602047c10 */ /* 0x002fc8000ff1e0ff */
[----:B------:R-:W-:Y:S02]  /*1400*/  IADD3.X R5, R3, UR5, RZ, P0, !PT ;  /* 0x0000000503057c10 */ /* 0x000fe400087fe4ff */
[----:B--2---:R-:W-:-:S03]  /*1410*/  IADD3 R2, P0, R42, UR4, RZ ;  /* 0x000000042a027c10 */ /* 0x004fc6000ff1e0ff */
[----:B------:R1:W-:Y:S01]  /*1420*/  LDGSTS.E.BYPASS.LTC128B.128 [R14+0x3080], [R4.64], !P2 ;  /* 0x03080000040e7fae */ /* 0x0003e2000d101d50 */
[----:B------:R-:W-:Y:S02]  /*1430*/  IADD3.X R3, R43, UR9, RZ, P0, !PT ;  /* 0x000000092b037c10 */ /* 0x000fe400087fe4ff */
[----:B------:R-:W-:Y:S01]  /*1440*/  ISETP.LT.OR P2, PT, R8, 0x61, P6 ;  /* 0x000000610800780c */ /* 0x000fe20003741670 */
[----:B------:R-:W0:Y:S04]  /*1450*/  LDGDEPBAR ;  /* 0x00000000000079af */ /* 0x000e280000000000 */
[----:B------:R2:W-:Y:S01]  /*1460*/  LDGSTS.E.BYPASS.LTC128B.128 [R14+0x8080], [R42.64], !P1 ;  /* 0x080800002a0e7fae */ /* 0x0005e2000c901d50 */
[----:B------:R-:W-:-:S03]  /*1470*/  LEA R18, P1, R36, c[0x0][0x258], 0x2 ;  /* 0x0000960024127a11 */ /* 0x000fc600078210ff */
[----:B------:R3:W-:Y:S01]  /*1480*/  LDGSTS.E.BYPASS.LTC128B.128 [R14+0x9080], [R2.64], !P3 ;  /* 0x09080000020e7fae */ /* 0x0007e2000d901d50 */
[----:B------:R-:W-:Y:S02]  /*1490*/  ISETP.LT.OR P3, PT, R8, 0x41, P6 ;  /* 0x000000410800780c */ /* 0x000fe40003761670 */
[----:B------:R-:W-:Y:S02]  /*14a0*/  LEA.HI.X R19, R36, c[0x0][0x25c], R26, 0x2, P1 ;  /* 0x0000970024137a11 */ /* 0x000fe400008f141a */
[----:B------:R-:W-:-:S03]  /*14b0*/  ISETP.LT.OR P1, PT, R8, 0x21, P5 ;  /* 0x000000210800780c */ /* 0x000fc60002f21670 */
[----:B------:R4:W-:Y:S01]  /*14c0*/  STL.64 [R1+0x28], R18 ;  /* 0x0000281201007387 */ /* 0x0009e20000100a00 */
[----:B-1----:R-:W-:Y:S02]  /*14d0*/  SHF.R.S32.HI R4, RZ, 0x4, R6 ;  /* 0x00000004ff047819 */ /* 0x002fe40000011406 */
[----:B------:R-:W-:Y:S02]  /*14e0*/  SHF.R.S32.HI R5, RZ, 0x1f, R12 ;  /* 0x0000001fff057819 */ /* 0x000fe4000001140c */
[----:B------:R-:W-:Y:S02]  /*14f0*/  LEA.HI R0, R6, R4, RZ, 0x1 ;  /* 0x0000000406007211 */ /* 0x000fe400078f08ff */
[----:B------:R-:W-:Y:S02]  /*1500*/  LEA.HI R5, R5, R7, RZ, 0x2 ;  /* 0x0000000705057211 */ /* 0x000fe400078f10ff */
[----:B------:R-:W-:Y:S02]  /*1510*/  LOP3.LUT R0, R0, 0xfffffffe, RZ, 0xc0, !PT ;  /* 0xfffffffe00007812 */ /* 0x000fe400078ec0ff */
[----:B------:R-:W-:-:S02]  /*1520*/  LOP3.LUT R5, R5, 0xfffffffc, RZ, 0xc0, !PT ;  /* 0xfffffffc05057812 */ /* 0x000fc400078ec0ff */
[----:B---3--:R-:W-:Y:S01]  /*1530*/  IADD3 R2, P0, R2, UR4, RZ ;  /* 0x0000000402027c10 */ /* 0x008fe2000ff1e0ff */
[----:B------:R-:W-:Y:S01]  /*1540*/  IMAD.IADD R224, R4, 0x1, -R0 ;  /* 0x0000000104e07824 */ /* 0x000fe200078e0a00 */
[----:B------:R-:W-:Y:S01]  /*1550*/  LOP3.LUT R0, R6, 0xfffffff0, RZ, 0xc0, !PT ;  /* 0xfffffff006007812 */ /* 0x000fe200078ec0ff */
[----:B------:R-:W-:Y:S01]  /*1560*/  IMAD.IADD R13, R7, 0x1, -R5 ;  /* 0x00000001070d7824 */ /* 0x000fe200078e0a05 */
[----:B------:R-:W-:Y:S02]  /*1570*/  IADD3.X R3, R3, UR9, RZ, P0, !PT ;  /* 0x0000000903037c10 */ /* 0x000fe400087fe4ff */
[----:B------:R-:W-:Y:S01]  /*1580*/  IADD3 R4, P0, R2, UR4, RZ ;  /* 0x0000000402047c10 */ /* 0x000fe2000ff1e0ff */
[----:B------:R-:W-:Y:S01]  /*1590*/  IMAD.IADD R6, R22, 0x1, -R0 ;  /* 0x0000000116067824 */ /* 0x000fe200078e0a00 */
[----:B------:R-:W-:Y:S01]  /*15a0*/  ULDC.64 UR4, c[0x0][0x208] ;  /* 0x0000820000047ab9 */ /* 0x000fe20000000a00 */
[----:B------:R1:W-:Y:S01]  /*15b0*/  LDGSTS.E.BYPASS.LTC128B.128 [R14+0xa080], [R2.64], !P3 ;  /* 0x0a080000020e7fae */ /* 0x0003e2000d901d50 */
[----:B------:R-:W-:Y:S01]  /*15c0*/  IADD3.X R5, R3, UR9, RZ, P0, !PT ;  /* 0x0000000903057c10 */ /* 0x000fe200087fe4ff */
[----:B------:R-:W-:Y:S01]  /*15d0*/  USHF.L.U32 UR6, UR4, 0x6, URZ ;  /* 0x0000000604067899 */ /* 0x000fe2000800063f */
[C---:B------:R-:W-:Y:S01]  /*15e0*/  ISETP.LT.OR P0, PT, R8.reuse, 0x1, P5 ;  /* 0x000000010800780c */ /* 0x040fe20002f01670 */
[----:B------:R-:W-:Y:S01]  /*15f0*/  USHF.L.U64.HI UR10, UR4, UR10, UR5 ;  /* 0x0000000a040a7299 */ /* 0x000fe20008010205 */
[----:B------:R-:W-:Y:S01]  /*1600*/  SHF.R.S32.HI R0, RZ, 0x1f, R6 ;  /* 0x0000001fff007819 */ /* 0x000fe20000011406 */
[----:B------:R3:W-:Y:S01]  /*1610*/  LDGSTS.E.BYPASS.LTC128B.128 [R14+0xb080], [R4.64], !P2 ;  /* 0x0b080000040e7fae */ /* 0x0007e2000d101d50 */
[----:B------:R-:W-:-:S02]  /*1620*/  ISETP.LT.OR P3, PT, R8, 0x41, P5 ;  /* 0x000000410800780c */ /* 0x000fc40002f61670 */
[----:B------:R-:W-:-:S04]  /*1630*/  LEA.HI R7, R0, R6, RZ, 0x3 ;  /* 0x0000000600077211 */ /* 0x000fc800078f18ff */
[----:B------:R-:W-:-:S05]  /*1640*/  LOP3.LUT R0, R7, 0xfffffff8, RZ, 0xc0, !PT ;  /* 0xfffffff807007812 */ /* 0x000fca00078ec0ff */
[----:B------:R-:W-:Y:S01]  /*1650*/  IMAD.IADD R9, R6, 0x1, -R0 ;  /* 0x0000000106097824 */ /* 0x000fe200078e0a00 */
[----:B------:R-:W-:Y:S01]  /*1660*/  LEA.HI R0, R32, R22, RZ, 0x7 ;  /* 0x0000001620007211 */ /* 0x000fe200078f38ff */
[----:B------:R-:W-:-:S03]  /*1670*/  IMAD.SHL.U32 R6, R35, 0x40, RZ ;  /* 0x0000004023067824 */ /* 0x000fc600078e00ff */
[----:B------:R-:W-:Y:S01]  /*1680*/  SHF.R.S32.HI R225, RZ, 0x7, R0 ;  /* 0x00000007ffe17819 */ /* 0x000fe20000011400 */
[----:B-1----:R-:W-:-:S04]  /*1690*/  @!P4 IMAD.SHL.U32 R2, R22, 0x10, RZ ;  /* 0x000000101602c824 */ /* 0x002fc800078e00ff */
[----:B------:R-:W-:Y:S01]  /*16a0*/  IMAD.SHL.U32 R0, R225, 0x8, RZ ;  /* 0x00000008e1007824 */ /* 0x000fe200078e00ff */
[----:B------:R1:W-:Y:S01]  /*16b0*/  @!P4 LDGSTS.E.BYPASS.LTC128B.128 [R2+0x18080], [R18.64] ;  /* 0x180800001202cfae */ /* 0x0003e2000b901d50 */
[----:B---3--:R-:W-:-:S03]  /*16c0*/  IADD3 R4, P2, R40, UR6, RZ ;  /* 0x0000000628047c10 */ /* 0x008fc6000ff5e0ff */
[----:B------:R-:W-:Y:S01]  /*16d0*/  LOP3.LUT R15, R0, 0x8, RZ, 0xc0, !PT ;  /* 0x00000008000f7812 */ /* 0x000fe200078ec0ff */
[----:B------:R-:W0:Y:S01]  /*16e0*/  LDGDEPBAR ;  /* 0x00000000000079af */ /* 0x000e220000000000 */
[----:B------:R-:W-:Y:S01]  /*16f0*/  IADD3.X R5, R41, UR10, RZ, P2, !PT ;  /* 0x0000000a29057c10 */ /* 0x000fe200097fe4ff */
[----:B------:R-:W-:Y:S01]  /*1700*/  IMAD.SHL.U32 R0, R224, 0x10, RZ ;  /* 0x00000010e0007824 */ /* 0x000fe200078e00ff */
[----:B------:R-:W-:Y:S01]  /*1710*/  ISETP.LT.OR P2, PT, R8, 0x61, P5 ;  /* 0x000000610800780c */ /* 0x000fe20002f41670 */
[----:B------:R2:W-:Y:S01]  /*1720*/  LDGSTS.E.BYPASS.LTC128B.128 [R14+0x10080], [R40.64], !P0 ;  /* 0x10080000280e7fae */ /* 0x0005e2000c101d50 */
[----:B------:R-:W-:Y:S02]  /*1730*/  IMAD.IADD R8, R11, 0x1, R16 ;  /* 0x000000010b087824 */ /* 0x000fe400078e0210 */
[----:B------:R-:W-:Y:S01]  /*1740*/  LOP3.LUT R0, R15, 0x10, R0, 0xf8, !PT ;  /* 0x000000100f007812 */ /* 0x000fe200078ef800 */
[----:B------:R3:W-:Y:S01]  /*1750*/  LDGSTS.E.BYPASS.LTC128B.128 [R14+0x11080], [R4.64], !P1 ;  /* 0x11080000040e7fae */ /* 0x0007e2000c901d50 */
[----:B-1----:R-:W-:-:S02]  /*1760*/  IADD3 R2, P0, R4, UR6, RZ ;  /* 0x0000000604027c10 */ /* 0x002fc4000ff1e0ff */
[C---:B----4-:R-:W-:Y:S02]  /*1770*/  LEA R18, P1, R20.reuse, c[0x0][0x280], 0x2 ;  /* 0x0000a00014127a11 */ /* 0x050fe400078210ff */
[----:B------:R-:W-:Y:S02]  /*1780*/  IADD3.X R3, R5, UR10, RZ, P0, !PT ;  /* 0x0000000a05037c10 */ /* 0x000fe400087fe4ff */
[----:B------:R-:W-:-:S03]  /*1790*/  LEA.HI.X R19, R20, c[0x0][0x284], R21, 0x2, P1 ;  /* 0x0000a10014137a11 */ /* 0x000fc600008f1415 */
[----:B------:R1:W-:Y:S01]  /*17a0*/  LDGSTS.E.BYPASS.LTC128B.128 [R14+0x12080], [R2.64], !P3 ;  /* 0x12080000020e7fae */ /* 0x0003e2000d901d50 */
[----:B---3--:R-:W-:-:S03]  /*17b0*/  IADD3 R4, P0, R2, UR6, RZ ;  /* 0x0000000602047c10 */ /* 0x008fc6000ff1e0ff */
[----:B------:R-:W-:Y:S01]  /*17c0*/  STL.64 [R1+0x20], R18 ;  /* 0x0000201201007387 */ /* 0x000fe20000100a00 */
[----:B------:R-:W-:Y:S02]  /*17d0*/  IADD3.X R5, R3, UR10, RZ, P0, !PT ;  /* 0x0000000a03057c10 */ /* 0x000fe400087fe4ff */
[----:B------:R-:W-:-:S03]  /*17e0*/  PLOP3.LUT P0, PT, PT, PT, UP0, 0x80, 0x0 ;  /* 0x000000000000781c */ /* 0x000fc60003f0f008 */
[----:B------:R3:W-:Y:S01]  /*17f0*/  LDGSTS.E.BYPASS.LTC128B.128 [R14+0x13080], [R4.64], !P2 ;  /* 0x13080000040e7fae */ /* 0x0007e2000d101d50 */
[----:B-1----:R-:W-:Y:S02]  /*1800*/  @!P4 IMAD.SHL.U32 R2, R22, 0x10, RZ ;  /* 0x000000101602c824 */ /* 0x002fe400078e00ff */
[----:B------:R-:W-:-:S03]  /*1810*/  IMAD.SHL.U32 R3, R9, 0x40, RZ ;  /* 0x0000004009037824 */ /* 0x000fc600078e00ff */
[----:B------:R1:W-:Y:S02]  /*1820*/  @!P4 LDGSTS.E.BYPASS.LTC128B.128 [R2+0x18480], [R18.64] ;  /* 0x184800001202cfae */ /* 0x0003e4000b901d50 */
[----:B------:R-:W-:Y:S02]  /*1830*/  LOP3.LUT R3, R3, 0x1c0, RZ, 0xc0, !PT ;  /* 0x000001c003037812 */ /* 0x000fe400078ec0ff */
[----:B------:R-:W0:Y:S01]  /*1840*/  LDGDEPBAR ;  /* 0x00000000000079af */ /* 0x000e220000000000 */
[----:B---3--:R-:W-:-:S03]  /*1850*/  IADD3 R5, P1, R6, R10, RZ ;  /* 0x0000000a06057210 */ /* 0x008fc60007f3e0ff */
[----:B------:R-:W0:Y:S01]  /*1860*/  LDGDEPBAR ;  /* 0x00000000000079af */ /* 0x000e220000000000 */
[----:B------:R-:W-:-:S03]  /*1870*/  SHF.R.U32.HI R4, RZ, 0x3, R3 ;  /* 0x00000003ff047819 */ /* 0x000fc60000011603 */
[----:B------:R3:W-:Y:S01]  /*1880*/  STL [R1+0x3c], R5 ;  /* 0x00003c0501007387 */ /* 0x0007e20000100800 */
[----:B-1----:R-:W-:-:S05]  /*1890*/  IMAD.SHL.U32 R2, R224, 0x8, RZ ;  /* 0x00000008e0027824 */ /* 0x002fca00078e00ff */
[----:B------:R-:W-:Y:S02]  /*18a0*/  LOP3.LUT R2, R3, 0x8, R2, 0xf8, !PT ;  /* 0x0000000803027812 */ /* 0x000fe400078ef802 */
[----:B------:R-:W-:Y:S01]  /*18b0*/  LOP3.LUT R3, R4, R0, R3, 0x1e, !PT ;  /* 0x0000000004037212 */ /* 0x000fe200078e1e03 */
[----:B------:R-:W-:Y:S01]  /*18c0*/  IMAD.SHL.U32 R0, R13, 0x400, RZ ;  /* 0x000004000d007824 */ /* 0x000fe200078e00ff */
[----:B------:R-:W-:Y:S01]  /*18d0*/  LOP3.LUT R4, R2, R4, RZ, 0x3c, !PT ;  /* 0x0000000402047212 */ /* 0x000fe200078e3cff */
[----:B---3--:R-:W-:-:S05]  /*18e0*/  IMAD.SHL.U32 R5, R7, 0x40, RZ ;  /* 0x0000004007057824 */ /* 0x008fca00078e00ff */
[----:B------:R-:W-:Y:S02]  /*18f0*/  LOP3.LUT R2, R5, 0xfffffe00, RZ, 0xc0, !PT ;  /* 0xfffffe0005027812 */ /* 0x000fe400078ec0ff */
[----:B------:R-:W-:Y:S02]  /*1900*/  LEA.HI.X.SX32 R5, R6, R8, 0x1, P1 ;  /* 0x0000000806057211 */ /* 0x000fe400008f0eff */
[-C--:B------:R-:W-:Y:S02]  /*1910*/  IADD3 R232, R4, R2.reuse, R0 ;  /* 0x0000000204e87210 */ /* 0x080fe40007ffe000 */
[----:B------:R-:W-:Y:S01]  /*1920*/  LOP3.LUT R229, R3, R2, RZ, 0xfc, !PT ;  /* 0x0000000203e57212 */ /* 0x000fe200078efcff */
[----:B------:R2:W-:Y:S01]  /*1930*/  STL [R1+0x38], R5 ;  /* 0x0000380501007387 */ /* 0x0005e20000100800 */
[C---:B------:R-:W-:Y:S02]  /*1940*/  IADD3 R2, R14.reuse, 0x10080, RZ ;  /* 0x000100800e027810 */ /* 0x040fe40007ffe0ff */
[----:B------:R-:W-:-:S03]  /*1950*/  IADD3 R3, R14, 0x8080, RZ ;  /* 0x000080800e037810 */ /* 0x000fc60007ffe0ff */
[----:B------:R2:W-:Y:S04]  /*1960*/  STL [R1+0x30], R2 ;  /* 0x0000300201007387 */ /* 0x0005e80000100800 */
[----:B------:R2:W-:Y:S01]  /*1970*/  STL [R1+0x34], R3 ;  /* 0x0000340301007387 */ /* 0x0005e20000100800 */
[----:B------:R-:W-:Y:S05]  /*1980*/  @!P0 BRA `(.L_x_975) ;  /* 0x0000021000008947 */ /* 0x000fea0003800000 */
[----:B------:R-:W-:Y:S01]  /*1990*/  USHF.L.U32 UR8, UR4, 0x5, URZ ;  /* 0x0000000504087899 */ /* 0x000fe2000800063f */
[----:B--2---:R-:W-:Y:S01]  /*19a0*/  IMAD.U32 R2, RZ, RZ, UR14 ;  /* 0x0000000eff027e24 */ /* 0x004fe2000f8e00ff */
[----:B------:R-:W-:Y:S01]  /*19b0*/  ULDC UR5, c[0x0][0x20c] ;  /* 0x0000830000057ab9 */ /* 0x000fe20000000800 */
[----:B------:R-:W-:Y:S01]  /*19c0*/  BSSY B0, `(.L_x_975) ;  /* 0x000001d000007945 */ /* 0x000fe20003800000 */
[----:B------:R-:W-:Y:S02]  /*19d0*/  UMOV UR7, 0x5 ;  /* 0x0000000500077882 */ /* 0x000fe40000000000 */
[----:B------:R-:W-:Y:S01]  /*19e0*/  USHF.L.U64.HI UR5, UR4, UR7, UR5 ;  /* 0x0000000704057299 */ /* 0x000fe20008010205 */
[----:B------:R-:W-:Y:S01]  /*19f0*/  IADD3 R6, -R39, -0x80, R2 ;  /* 0xffffff8027067810 */ /* 0x000fe20007ffe102 */
[----:B------:R-:W-:-:S02]  /*1a00*/  USHF.L.U32 UR4, UR8, 0x1, URZ ;  /* 0x0000000108047899 */ /* 0x000fc4000800063f */
[----:B------:R-:W-:Y:S01]  /*1a10*/  USHF.L.U64.HI UR5, UR8, 0x1, UR5 ;  /* 0x0000000108057899 */ /* 0x000fe20008010205 */
[C---:B------:R-:W-:Y:S02]  /*1a20*/  ISETP.LT.OR P1, PT, R6.reuse, 0x1, P5 ;  /* 0x000000010600780c */ /* 0x040fe40002f21670 */
[----:B------:R-:W-:Y:S01]  /*1a30*/  ISETP.LT.OR P3, PT, R6, 0x21, P5 ;  /* 0x000000210600780c */ /* 0x000fe20002f61670 */
[----:B------:R-:W-:Y:S02]  /*1a40*/  IMAD.U32 R3, RZ, RZ, UR4 ;  /* 0x00000004ff037e24 */ /* 0x000fe4000f8e00ff */
[----:B------:R-:W-:-:S03]  /*1a50*/  IMAD.U32 R4, RZ, RZ, UR5 ;  /* 0x00000005ff047e24 */ /* 0x000fc6000f8e00ff */
        /* <DEDUP_REMOVED lines=17> */
[----:B--2---:R-:W-:-:S05]  /*1b70*/  SHF.L.U32 R2, R22, 0x4, RZ ;  /* 0x0000000416027819 */ /* 0x004fca00000006ff */
[----:B------:R1:W-:Y:S02]  /*1b80*/  LDGSTS.E.BYPASS.LTC128B.128 [R2+0x18680], [R18.64+0x200] ;  /* 0x1868020012027fae */ /* 0x0003e4000b901d50 */
.L_x_976:
[----:B------:R-:W-:Y:S05]  /*1b90*/  BSYNC B0 ;  /* 0x0000000000007941 */ /* 0x000fea0003800000 */
.L_x_975:
[----:B-12---:R-:W-:Y:S01]  /*1ba0*/  LEA.HI R2, R32, R22, RZ, 0x2 ;  /* 0x0000001620027211 */ /* 0x006fe200078f10ff */
[----:B------:R-:W-:Y:S01]  /*1bb0*/  IMAD.SHL.U32 R8, R13, 0x10, RZ ;  /* 0x000000100d087824 */ /* 0x000fe200078e00ff */
[----:B------:R-:W-:Y:S01]  /*1bc0*/  LOP3.LUT R4, R12, 0xffffffe0, RZ, 0xc0, !PT ;  /* 0xffffffe00c047812 */ /* 0x000fe200078ec0ff */
[----:B------:R-:W-:Y:S01]  /*1bd0*/  IMAD.MOV.U32 R230, RZ, RZ, 0x20 ;  /* 0x00000020ffe67424 */ /* 0x000fe200078e00ff */
[----:B------:R-:W-:Y:S01]  /*1be0*/  LOP3.LUT R3, R2, 0x3ffffffc, RZ, 0xc0, !PT ;  /* 0x3ffffffc02037812 */ /* 0x000fe200078ec0ff */
[----:B------:R-:W-:Y:S01]  /*1bf0*/  IMAD.MOV.U32 R239, RZ, RZ, 0x40 ;  /* 0x00000040ffef7424 */ /* 0x000fe200078e00ff */
[----:B------:R-:W-:Y:S01]  /*1c00*/  SHF.R.S32.HI R6, RZ, 0x2, R2 ;  /* 0x00000002ff067819 */ /* 0x000fe20000011402 */
[----:B------:R-:W-:Y:S01]  /*1c10*/  IMAD.IADD R11, R22, 0x1, -R4 ;  /* 0x00000001160b7824 */ /* 0x000fe200078e0a04 */
[----:B------:R-:W-:Y:S01]  /*1c20*/  SHF.R.S32.HI R5, RZ, 0x1f, R2 ;  /* 0x0000001fff057819 */ /* 0x000fe20000011402 */
[----:B------:R-:W-:Y:S01]  /*1c30*/  IMAD.SHL.U32 R4, R38, 0x40, RZ ;  /* 0x0000004026047824 */ /* 0x000fe200078e00ff */
[C---:B------:R-:W-:Y:S01]  /*1c40*/  LOP3.LUT P3, RZ, R9.reuse, 0x2, RZ, 0xc0, !PT ;  /* 0x0000000209ff7812 */ /* 0x040fe2000786c0ff */
[----:B------:R-:W-:Y:S01]  /*1c50*/  IMAD.IADD R22, R22, 0x1, -R3 ;  /* 0x0000000116167824 */ /* 0x000fe200078e0a03 */
[----:B------:R-:W-:Y:S01]  /*1c60*/  LOP3.LUT P0, RZ, R9, 0x4, RZ, 0xc0, !PT ;  /* 0x0000000409ff7812 */ /* 0x000fe2000780c0ff */
[----:B------:R-:W-:Y:S01]  /*1c70*/  IMAD.SHL.U32 R3, R39, 0x8, RZ ;  /* 0x0000000827037824 */ /* 0x000fe200078e00ff */
[----:B------:R-:W-:Y:S01]  /*1c80*/  LOP3.LUT R10, R4, 0x1c0, RZ, 0xc0, !PT ;  /* 0x000001c0040a7812 */ /* 0x000fe200078ec0ff */
[----:B------:R-:W-:Y:S01]  /*1c90*/  IMAD R22, R22, 0x2, R0 ;  /* 0x0000000216167824 */ /* 0x000fe200078e0200 */
[----:B------:R-:W-:Y:S01]  /*1ca0*/  LEA.HI R7, R225, R225, RZ, 0x1 ;  /* 0x000000e1e1077211 */ /* 0x000fe200078f08ff */
[----:B------:R-:W0:Y:S01]  /*1cb0*/  LDGDEPBAR ;  /* 0x00000000000079af */ /* 0x000e220000000000 */
[----:B------:R-:W-:Y:S01]  /*1cc0*/  LOP3.LUT R3, R3, 0x8, RZ, 0xc0, !PT ;  /* 0x0000000803037812 */ /* 0x000fe200078ec0ff */
[----:B------:R-:W-:Y:S01]  /*1cd0*/  UIADD3 UR5, UR14, 0x7f, URZ ;  /* 0x0000007f0e057890 */ /* 0x000fe2000fffe03f */
[----:B------:R-:W-:Y:S01]  /*1ce0*/  SHF.R.U32.HI R9, RZ, 0x3, R10 ;  /* 0x00000003ff097819 */ /* 0x000fe2000001160a */
[----:B------:R-:W-:Y:S01]  /*1cf0*/  IMAD.MOV.U32 R231, RZ, RZ, 0x20 ;  /* 0x00000020ffe77424 */ /* 0x000fe200078e00ff */
[----:B------:R-:W-:Y:S01]  /*1d00*/  LOP3.LUT R4, R10, 0x30, R8, 0xf8, !PT ;  /* 0x000000300a047812 */ /* 0x000fe200078ef808 */
[----:B------:R-:W-:Y:S01]  /*1d10*/  USHF.R.S32.HI UR4, URZ, 0x1f, UR5 ;  /* 0x0000001f3f047899 */ /* 0x000fe20008011405 */
[----:B------:R-:W-:Y:S01]  /*1d20*/  LEA.HI R5, R5, R6, RZ, 0x3 ;  /* 0x0000000605057211 */ /* 0x000fe200078f18ff */
[----:B------:R-:W-:Y:S01]  /*1d30*/  CS2R R190, SRZ ;  /* 0x0000000000be7805 */ /* 0x000fe2000001ff00 */
[----:B------:R-:W-:Y:S01]  /*1d40*/  LOP3.LUT R2, R7, 0xfffffffe, RZ, 0xc0, !PT ;  /* 0xfffffffe07027812 */ /* 0x000fe200078ec0ff */
[----:B------:R-:W-:Y:S01]  /*1d50*/  ULEA.HI UR4, UR4, UR5, URZ, 0x7 ;  /* 0x0000000504047291 */ /* 0x000fe2000f8f383f */
[C---:B------:R-:W-:Y:S01]  /*1d60*/  LOP3.LUT R7, R9.reuse, R3, R10, 0x1e, !PT ;  /* 0x0000000309077212 */ /* 0x040fe200078e1e0a */
[----:B------:R-:W-:Y:S01]  /*1d70*/  CS2R R188, SRZ ;  /* 0x0000000000bc7805 */ /* 0x000fe2000001ff00 */
[----:B------:R-:W-:Y:S01]  /*1d80*/  LOP3.LUT R4, R9, R4, R3, 0x1e, !PT ;  /* 0x0000000409047212 */ /* 0x000fe200078e1e03 */
[----:B------:R-:W-:Y:S01]  /*1d90*/  IMAD.IADD R2, R225, 0x1, -R2 ;  /* 0x00000001e1027824 */ /* 0x000fe200078e0a02 */
[----:B------:R-:W-:Y:S01]  /*1da0*/  LOP3.LUT R3, R5, 0xfffffff8, RZ, 0xc0, !PT ;  /* 0xfffffff805037812 */ /* 0x000fe200078ec0ff */
[----:B------:R-:W-:Y:S01]  /*1db0*/  IMAD R225, R224, 0x2, R225 ;  /* 0x00000002e0e17824 */ /* 0x000fe200078e02e1 */
[----:B------:R-:W-:Y:S01]  /*1dc0*/  SHF.R.S32.HI R0, RZ, 0x1f, R11 ;  /* 0x0000001fff007819 */ /* 0x000fe2000001140b */
[----:B------:R-:W-:Y:S01]  /*1dd0*/  IMAD R236, R2, -0x8, R236 ;  /* 0xfffffff802ec7824 */ /* 0x000fe200078e02ec */
[----:B------:R-:W-:Y:S01]  /*1de0*/  R2P PR, R38, 0x6 ;  /* 0x0000000626007804 */ /* 0x000fe20000000000 */
[----:B------:R-:W-:Y:S01]  /*1df0*/  IMAD.IADD R6, R6, 0x1, -R3 ;  /* 0x0000000106067824 */ /* 0x000fe200078e0a03 */
[----:B------:R-:W-:Y:S01]  /*1e00*/  LEA.HI R0, R0, R11, RZ, 0x2 ;  /* 0x0000000b00007211 */ /* 0x000fe200078f10ff */
[----:B------:R-:W-:Y:S01]  /*1e10*/  IMAD R224, R224, 0x200, R4 ;  /* 0x00000200e0e07824 */ /* 0x000fe200078e0204 */
[----:B------:R-:W-:Y:S01]  /*1e20*/  SEL R196, R239, 0xffffffc0, !P0 ;  /* 0xffffffc0efc47807 */ /* 0x000fe20004000000 */
[----:B------:R-:W-:Y:S01]  /*1e30*/  IMAD.SHL.U32 R2, R6, 0x40, RZ ;  /* 0x0000004006027824 */ /* 0x000fe200078e00ff */
[C---:B------:R-:W-:Y:S01]  /*1e40*/  LEA.HI.SX32 R4, R0.reuse, R8, 0x1e ;  /* 0x0000000800047211 */ /* 0x040fe200078ff2ff */
[----:B------:R-:W-:Y:S01]  /*1e50*/  IMAD.U32 R225, R225, 0x200, R7 ;  /* 0x00000200e1e17824 */ /* 0x000fe200078e0007 */
[----:B------:R-:W-:Y:S01]  /*1e60*/  LOP3.LUT R3, R0, 0xfffffffc, RZ, 0xc0, !PT ;  /* 0xfffffffc00037812 */ /* 0x000fe200078ec0ff */
[----:B------:R-:W-:Y:S01]  /*1e70*/  CS2R R194, SRZ ;  /* 0x0000000000c27805 */ /* 0x000fe2000001ff00 */
[----:B------:R-:W-:Y:S01]  /*1e80*/  LOP3.LUT R0, R2, 0x1c0, RZ, 0xc0, !PT ;  /* 0x000001c002007812 */ /* 0x000fe200078ec0ff */
[----:B------:R1:W-:Y:S01]  /*1e90*/  STL [R1+0x4], R4 ;  /* 0x0000040401007387 */ /* 0x0003e20000100800 */
[----:B------:R-:W-:Y:S01]  /*1ea0*/  SEL R227, R230, 0xffffffe0, !P1 ;  /* 0xffffffe0e6e37807 */ /* 0x000fe20004800000 */
[----:B------:R-:W-:Y:S01]  /*1eb0*/  IMAD.SHL.U32 R225, R225, 0x2, RZ ;  /* 0x00000002e1e17824 */ /* 0x000fe200078e00ff */
[----:B------:R-:W-:Y:S01]  /*1ec0*/  SHF.R.U32.HI R2, RZ, 0x3, R0 ;  /* 0x00000003ff027819 */ /* 0x000fe20000011600 */
[----:B------:R-:W-:Y:S01]  /*1ed0*/  IMAD.IADD R3, R11, 0x1, -R3 ;  /* 0x000000010b037824 */ /* 0x000fe200078e0a03 */
[----:B------:R-:W-:Y:S01]  /*1ee0*/  SEL R226, R239, 0xffffffc0, !P2 ;  /* 0xffffffc0efe27807 */ /* 0x000fe20005000000 */
[----:B------:R-:W-:Y:S01]  /*1ef0*/  IMAD.IADD R228, R225, 0x1, R227 ;  /* 0x00000001e1e47824 */ /* 0x000fe200078e02e3 */
[----:B------:R-:W-:Y:S01]  /*1f00*/  LOP3.LUT R0, R2, R0, R15, 0x1e, !PT ;  /* 0x0000000002007212 */ /* 0x000fe200078e1e0f */
[----:B------:R-:W-:Y:S01]  /*1f10*/  IMAD R236, R3, -0x2, R236 ;  /* 0xfffffffe03ec7824 */ /* 0x000fe200078e02ec */
[----:B------:R-:W-:Y:S01]  /*1f20*/  R2P PR, R6, 0x6 ;  /* 0x0000000606007804 */ /* 0x000fe20000000000 */
[----:B------:R-:W-:Y:S01]  /*1f30*/  IMAD.IADD R226, R225, 0x1, R226 ;  /* 0x00000001e1e27824 */ /* 0x000fe200078e02e2 */
[----:B------:R-:W-:Y:S01]  /*1f40*/  CS2R R192, SRZ ;  /* 0x0000000000c07805 */ /* 0x000fe2000001ff00 */
[----:B------:R-:W-:Y:S01]  /*1f50*/  IMAD.IADD R0, R0, 0x1, R22 ;  /* 0x0000000100007824 */ /* 0x000fe200078e0216 */
[----:B------:R-:W-:Y:S01]  /*1f60*/  CS2R R186, SRZ ;  /* 0x0000000000ba7805 */ /* 0x000fe2000001ff00 */
[----:B------:R-:W-:Y:S01]  /*1f70*/  SEL R239, R239, 0xffffffc0, !P2 ;  /* 0xffffffc0efef7807 */ /* 0x000fe20005000000 */
[----:B------:R-:W-:Y:S01]  /*1f80*/  CS2R R184, SRZ ;  /* 0x0000000000b87805 */ /* 0x000fe2000001ff00 */
[----:B------:R-:W-:Y:S01]  /*1f90*/  CS2R R182, SRZ ;  /* 0x0000000000b67805 */ /* 0x000fe2000001ff00 */
[----:B------:R-:W-:Y:S01]  /*1fa0*/  LEA R237, R0, 0x18880, 0x1 ;  /* 0x0001888000ed7811 */ /* 0x000fe200078e08ff */
[----:B------:R-:W-:Y:S01]  /*1fb0*/  CS2R R180, SRZ ;  /* 0x0000000000b47805 */ /* 0x000fe2000001ff00 */
[----:B------:R-:W-:Y:S01]  /*1fc0*/  CS2R R174, SRZ ;  /* 0x0000000000ae7805 */ /* 0x000fe2000001ff00 */
[----:B------:R-:W-:Y:S01]  /*1fd0*/  CS2R R172, SRZ ;  /* 0x0000000000ac7805 */ /* 0x000fe2000001ff00 */
[C---:B------:R-:W-:Y:S01]  /*1fe0*/  IADD3 R238, R237.reuse, 0x20, RZ ;  /* 0x00000020edee7810 */ /* 0x040fe20007ffe0ff */
[C---:B------:R-:W-:Y:S01]  /*1ff0*/  IMAD.IADD R240, R237.reuse, 0x1, R239 ;  /* 0x00000001edf07824 */ /* 0x040fe200078e02ef */
[----:B------:R-:W-:Y:S01]  /*2000*/  @P1 IADD3 R238, R237, -0x20, RZ ;  /* 0xffffffe0edee1810 */ /* 0x000fe20007ffe0ff */
        /* <DEDUP_REMOVED lines=26> */
[----:B------:R-:W-:Y:S01]  /*21b0*/  UMOV UR13, URZ ;  /* 0x0000003f000d7c82 */ /* 0x000fe20008000000 */
[----:B------:R-:W-:Y:S01]  /*21c0*/  IMAD.IADD R239, R239, 0x1, R238 ;  /* 0x00000001efef7824 */ /* 0x000fe200078e02ee */
[----:B------:R-:W-:-:S02]  /*21d0*/  UMOV UR12, 0x1 ;  /* 0x00000001000c7882 */ /* 0x000fc40000000000 */
[----:B------:R-:W-:Y:S02]  /*21e0*/  UMOV UR11, URZ ;  /* 0x0000003f000b7c82 */ /* 0x000fe40008000000 */
[----:B------:R-:W-:Y:S02]  /*21f0*/  USHF.R.S32.HI UR8, URZ, 0x7, UR4 ;  /* 0x000000073f087899 */ /* 0x000fe40008011404 */
[----:B-1----:R-:W-:Y:S02]  /*2200*/  UMOV UR5, URZ ;  /* 0x0000003f00057c82 */ /* 0x002fe40008000000 */
.L_x_979:
        /* <DEDUP_REMOVED lines=85> */
[----:B------:R-:W1:Y:S01]  /*2760*/  LDS R235, [R235+0x181a0] ;  /* 0x0181a000ebeb7984 */ /* 0x000e620000000800 */
        /* <DEDUP_REMOVED lines=36> */
[----:B-12-4-:R-:W2:Y:S01]  /*29b0*/  LDL R243, [R1] ;  /* 0x0000000001f37983 */ /* 0x016ea20000100800 */
[----:B------:R-:W-:Y:S01]  /*29c0*/  ULDC.64 UR6, c[0x0][0x178] ;  /* 0x00005e0000067ab9 */ /* 0x000fe20000000a00 */
[----:B------:R-:W-:Y:S01]  /*29d0*/  IMAD.U32 R72, RZ, RZ, UR12 ;  /* 0x0000000cff487e24 */ /* 0x000fe2000f8e00ff */
[----:B------:R-:W-:Y:S01]  /*29e0*/  UIMAD UR15, UR18, -0x80, UR14 ;  /* 0xffffff80120f78a4 */ /* 0x000fe2000f8e020e */
[----:B------:R-:W3:Y:S01]  /*29f0*/  LDL.64 R244, [R1+0x10] ;  /* 0x0000100001f47983 */ /* 0x000ee20000100a00 */
[----:B------:R-:W-:Y:S01]  /*2a00*/  UIMAD.WIDE.U32 UR20, UR18, UR6, URZ ;  /* 0x00000006121472a5 */ /* 0x000fe2000f8e003f */
[----:B------:R-:W-:Y:S01]  /*2a10*/  IMAD.U32 R74, RZ, RZ, UR13 ;  /* 0x0000000dff4a7e24 */ /* 0x000fe2000f8e00ff */
[----:B------:R-:W-:Y:S01]  /*2a20*/  USHF.R.S32.HI UR4, URZ, 0x1f, UR18 ;  /* 0x0000001f3f047899 */ /* 0x000fe20008011412 */
[----:B------:R-:W4:Y:S03]  /*2a30*/  LDL R242, [R1+0x34] ;  /* 0x0000340001f27983 */ /* 0x000f260000100800 */
[----:B------:R-:W-:Y:S01]  /*2a40*/  IMAD.U32 R70, RZ, RZ, UR20 ;  /* 0x00000014ff467e24 */ /* 0x000fe2000f8e00ff */
[----:B------:R-:W5:Y:S01]  /*2a50*/  LDL.64 R122, [R1+0x18] ;  /* 0x00001800017a7983 */ /* 0x000f620000100a00 */
[----:B------:R-:W-:Y:S01]  /*2a60*/  @!P4 LEA R74, R74, 0x80, 0x7 ;  /* 0x000000804a4ac811 */ /* 0x000fe200078e38ff */
[----:B------:R-:W-:Y:S01]  /*2a70*/  UIMAD UR4, UR4, UR6, URZ ;  /* 0x00000006040472a4 */ /* 0x000fe2000f8e023f */
[----:B------:R-:W-:Y:S01]  /*2a80*/  IMAD.U32 R69, RZ, RZ, UR20 ;  /* 0x00000014ff457e24 */ /* 0x000fe2000f8e00ff */
[----:B------:R-:W5:Y:S01]  /*2a90*/  LDL.64 R120, [R1+0x28] ;  /* 0x0000280001787983 */ /* 0x000f620000100a00 */
[----:B------:R-:W-:Y:S02]  /*2aa0*/  USHF.L.U32 UR6, UR6, 0x6, URZ ;  /* 0x0000000606067899 */ /* 0x000fe4000800063f */
[----:B------:R-:W-:Y:S04]  /*2ab0*/  UIMAD UR4, UR18, UR7, UR4 ;  /* 0x00000007120472a4 */ /* 0x000fe8000f8e0204 */
[----:B------:R-:W-:Y:S06]  /*2ac0*/  UIADD3 UR4, UR21, UR4, URZ ;  /* 0x0000000415047290 */ /* 0x000fec000fffe03f */
[----:B------:R-:W-:Y:S01]  /*2ad0*/  IMAD.U32 R68, RZ, RZ, UR4 ;  /* 0x00000004ff447e24 */ /* 0x000fe2000f8e00ff */
[----:B--2---:R-:W-:Y:S04]  /*2ae0*/  IADD3 R73, -R243, UR15, RZ ;  /* 0x0000000ff3497c10 */ /* 0x004fe8000fffe1ff */
[C---:B------:R-:W-:Y:S02]  /*2af0*/  ISETP.LT.OR P3, PT, R73.reuse, 0x1, P6 ;  /* 0x000000014900780c */ /* 0x040fe40003761670 */
[----:B---3--:R-:W-:Y:S02]  /*2b00*/  LEA R70, P2, R70, R244, 0x8 ;  /* 0x000000f446467211 */ /* 0x008fe400078440ff */
[----:B------:R-:W-:Y:S01]  /*2b10*/  ISETP.LT.OR P1, PT, R73, 0x21, P6 ;  /* 0x000000214900780c */ /* 0x000fe20003721670 */
[----:B----4-:R-:W-:Y:S01]  /*2b20*/  IMAD R72, R72, 0x4000, R242 ;  /* 0x0000400048487824 */ /* 0x010fe200078e02f2 */
[----:B------:R-:W-:Y:S02]  /*2b30*/  LEA.HI.X R71, R69, R245, R68, 0x8, P2 ;  /* 0x000000f545477211 */ /* 0x000fe400010f4444 */
[----:B------:R-:W-:Y:S04]  /*2b40*/  IADD3 R68, P2, R70, UR6, RZ ;  /* 0x0000000646447c10 */ /* 0x000fe8000ff5e0ff */
[----:B------:R-:W-:Y:S01]  /*2b50*/  IADD3.X R69, R71, UR9, RZ, P2, !PT ;  /* 0x0000000947457c10 */ /* 0x000fe200097fe4ff */
[----:B------:R-:W-:Y:S01]  /*2b60*/  @!PT LDS RZ, [RZ] ;  /* 0x00000000fffff984 */ /* 0x000fe20000000800 */
[----:B------:R-:W-:Y:S01]  /*2b70*/  @!PT LDS RZ, [RZ] ;  /* 0x00000000fffff984 */ /* 0x000fe20000000800 */
[----:B------:R-:W-:Y:S01]  /*2b80*/  @!PT LDS RZ, [RZ] ;  /* 0x00000000fffff984 */ /* 0x000fe20000000800 */
[----:B------:R1:W-:Y:S01]  /*2b90*/  LDGSTS.E.BYPASS.LTC128B.128 [R72], [R70.64], !P3 ;  /* 0x0000000046487fae */ /* 0x0003e2000d901d50 */
[C---:B------:R-:W-:Y:S01]  /*2ba0*/  ISETP.LT.OR P3, PT, R73.reuse, 0x41, P6 ;  /* 0x000000414900780c */ /* 0x040fe20003761670 */
[----:B-----5:R-:W-:Y:S01]  /*2bb0*/  @!P4 IMAD.WIDE R74, R74, 0x4, R120 ;  /* 0x000000044a4ac825 */ /* 0x020fe200078e0278 */
[----:B------:R-:W-:Y:S01]  /*2bc0*/  ISETP.LT.OR P2, PT, R73, 0x61, P6 ;  /* 0x000000614900780c */ /* 0x000fe20003741670 */
[----:B------:R2:W-:Y:S02]  /*2bd0*/  LDGSTS.E.BYPASS.LTC128B.128 [R72+0x1000], [R68.64], !P1 ;  /* 0x0100000044487fae */ /* 0x0005e4000c901d50 */
[----:B-1----:R-:W-:Y:S01]  /*2be0*/  IMAD.U32 R70, RZ, RZ, UR12 ;  /* 0x0000000cff467e24 */ /* 0x002fe2000f8e00ff */
[----:B--2---:R-:W-:Y:S03]  /*2bf0*/  IADD3 R68, P1, R68, UR6, RZ ;  /* 0x0000000644447c10 */ /* 0x004fe6000ff3e0ff */
[----:B------:R-:W-:Y:S01]  /*2c00*/  @!P4 IMAD R73, R70, 0x80, R122 ;  /* 0x000000804649c824 */ /* 0x000fe200078e027a */
[----:B------:R-:W-:Y:S03]  /*2c10*/  IADD3.X R69, R69, UR9, RZ, P1, !PT ;  /* 0x0000000945457c10 */ /* 0x000fe60008ffe4ff */
[----:B------:R-:W-:Y:S01]  /*2c20*/  @!P4 IMAD.SHL.U32 R73, R73, 0x4, RZ ;  /* 0x000000044949c824 */ /* 0x000fe200078e00ff */
[----:B------:R-:W-:Y:S01]  /*2c30*/  IADD3 R70, P1, R68, UR6, RZ ;  /* 0x0000000644467c10 */ /* 0x000fe2000ff3e0ff */
[----:B------:R1:W-:Y:S03]  /*2c40*/  LDGSTS.E.BYPASS.LTC128B.128 [R72+0x2000], [R68.64], !P3 ;  /* 0x0200000044487fae */ /* 0x0003e6000d901d50 */
[----:B------:R-:W-:Y:S05]  /*2c50*/  IADD3.X R71, R69, UR9, RZ, P1, !PT ;  /* 0x0000000945477c10 */ /* 0x000fea0008ffe4ff */
[----:B------:R1:W-:Y:S04]  /*2c60*/  LDGSTS.E.BYPASS.LTC128B.128 [R72+0x3000], [R70.64], !P2 ;  /* 0x0300000046487fae */ /* 0x0003e8000d101d50 */
[----:B------:R1:W-:Y:S02]  /*2c70*/  @!P4 LDGSTS.E.BYPASS.LTC128B.128 [R73+0x18080], [R74.64] ;  /* 0x180800004a49cfae */ /* 0x0003e4000b901d50 */
.L_x_977:
[-C--:B-12-4-:R-:W-:Y:S01]  /*2c80*/  HMMA.16816.F32.BF16 R68, R128, R80.reuse, RZ ;  /* 0x000000508044723c */ /* 0x096fe200000418ff */
        /* <DEDUP_REMOVED lines=16> */
[--C-:B------:R-:W-:Y:S04]  /*2d90*/  FFMA.FTZ R4, R4, c[0x0][0x29c], -R3.reuse ;  /* 0x0000a70004047a23 */ /* 0x100fe80000010803 */
[-C--:B------:R-:W-:Y:S08]  /*2da0*/  HMMA.16816.F32.BF16 R84, R128, R96.reuse, RZ ;  /* 0x000000608054723c */ /* 0x080ff000000418ff */
        /* <DEDUP_REMOVED lines=8> */
[C---:B------:R-:W-:Y:S07]  /*2e30*/  HMMA.16816.F32.BF16 R120, R124.reuse, R196, RZ ;  /* 0x000000c47c78723c */ /* 0x040fee00000418ff */
[----:B------:R-:W-:Y:S01]  /*2e40*/  FSEL R196, R6, -INF , P3 ;  /* 0xff80000006c47808 */ /* 0x000fe20001800000 */
[-C--:B------:R-:W-:Y:S01]  /*2e50*/  HMMA.16816.F32.BF16 R124, R124, R198.reuse, RZ ;  /* 0x000000c67c7c723c */ /* 0x080fe200000418ff */
[C---:B------:R-:W-:Y:S07]  /*2e60*/  ISETP.GT.AND P3, PT, R236.reuse, 0x20, PT ;  /* 0x00000020ec00780c */ /* 0x040fee0003f64270 */
[----:B------:R-:W-:Y:S07]  /*2e70*/  HMMA.16816.F32.BF16 R128, R128, R198, RZ ;  /* 0x000000c68080723c */ /* 0x000fee00000418ff */
[----:B------:R-:W-:Y:S01]  /*2e80*/  FSEL R198, R7, -INF , P1 ;  /* 0xff80000007c67808 */ /* 0x000fe20000800000 */
[-C--:B------:R-:W-:Y:S05]  /*2e90*/  HMMA.16816.F32.BF16 R68, R200, R204.reuse, R68 ;  /* 0x000000ccc844723c */ /* 0x080fea0000041844 */
[----:B------:R-:W-:Y:S03]  /*2ea0*/  MOV R199, R241 ;  /* 0x000000f100c77202 */ /* 0x000fe60000000f00 */
[C---:B------:R-:W-:Y:S01]  /*2eb0*/  HMMA.16816.F32.BF16 R72, R208.reuse, R204, R72 ;  /* 0x000000ccd048723c */ /* 0x040fe20000041848 */
[----:B------:R1:W-:Y:S07]  /*2ec0*/  MUFU.EX2 R205, R4 ;  /* 0x0000000400cd7308 */ /* 0x0003ee0000000800 */
[-C--:B------:R-:W-:Y:S08]  /*2ed0*/  HMMA.16816.F32.BF16 R76, R208, R206.reuse, R76 ;  /* 0x000000ced04c723c */ /* 0x080ff0000004184c */
[C---:B------:R-:W-:Y:S08]  /*2ee0*/  HMMA.16816.F32.BF16 R80, R200.reuse, R206, R80 ;  /* 0x000000cec850723c */ /* 0x040ff00000041850 */
[-C--:B------:R-:W-:Y:S04]  /*2ef0*/  HMMA.16816.F32.BF16 R84, R200, R212.reuse, R84 ;  /* 0x000000d4c854723c */ /* 0x080fe80000041854 */
[----:B-1----:R-:W-:Y:S02]  /*2f00*/  FSEL R4, R5, -INF , P1 ;  /* 0xff80000005047808 */ /* 0x002fe40000800000 */
[----:B------:R-:W-:Y:S02]  /*2f10*/  ISETP.GT.AND P1, PT, R236, 0x11, PT ;  /* 0x00000011ec00780c */ /* 0x000fe40003f24270 */
[C---:B------:R-:W-:Y:S04]  /*2f20*/  HMMA.16816.F32.BF16 R88, R208.reuse, R212, R88 ;  /* 0x000000d4d058723c */ /* 0x040fe80000041858 */
[--C-:B------:R-:W-:Y:S01]  /*2f30*/  FFMA.FTZ R4, R4, c[0x0][0x29c], -R3.reuse ;  /* 0x0000a70004047a23 */ /* 0x100fe20000010803 */
[----:B------:R-:W-:Y:S02]  /*2f40*/  FSEL R244, R13, -INF , P1 ;  /* 0xff8000000df47808 */ /* 0x000fe40000800000 */
[----:B------:R-:W-:Y:S01]  /*2f50*/  FSEL R197, R19, -INF , P1 ;  /* 0xff80000013c57808 */ /* 0x000fe20000800000 */
[-C--:B------:R-:W-:Y:S01]  /*2f60*/  HMMA.16816.F32.BF16 R92, R208, R214.reuse, R92 ;  /* 0x000000d6d05c723c */ /* 0x080fe2000004185c */
[----:B------:R1:W-:Y:S03]  /*2f70*/  MUFU.EX2 R204, R4 ;  /* 0x0000000400cc7308 */ /* 0x0003e60000000800 */
[----:B------:R-:W-:Y:S02]  /*2f80*/  FSEL R5, R26, -INF , P3 ;  /* 0xff8000001a057808 */ /* 0x000fe40001800000 */
[----:B------:R-:W-:Y:S02]  /*2f90*/  MOV R26, R11 ;  /* 0x0000000b001a7202 */ /* 0x000fe40000000f00 */
[C---:B------:R-:W-:Y:S08]  /*2fa0*/  HMMA.16816.F32.BF16 R96, R200.reuse, R214, R96 ;  /* 0x000000d6c860723c */ /* 0x040ff00000041860 */
[-C--:B------:R-:W-:Y:S08]  /*2fb0*/  HMMA.16816.F32.BF16 R100, R200, R216.reuse, R100 ;  /* 0x000000d8c864723c */ /* 0x080ff00000041864 */
[C---:B------:R-:W-:Y:S04]  /*2fc0*/  HMMA.16816.F32.BF16 R104, R208.reuse, R216, R104 ;  /* 0x000000d8d068723c */ /* 0x040fe80000041868 */
[----:B-1----:R-:W-:Y:S02]  /*2fd0*/  FSEL R4, R16, -INF , P2 ;  /* 0xff80000010047808 */ /* 0x002fe40001000000 */
[----:B------:R-:W-:Y:S02]  /*2fe0*/  FSEL R16, R14, -INF , P2 ;  /* 0xff8000000e107808 */ /* 0x000fe40001000000 */
[-C--:B------:R-:W-:Y:S04]  /*2ff0*/  HMMA.16816.F32.BF16 R108, R208, R218.reuse, R108 ;  /* 0x000000dad06c723c */ /* 0x080fe8000004186c */
[--C-:B------:R-:W-:Y:S04]  /*3000*/  FFMA.FTZ R4, R4, c[0x0][0x29c], -R3.reuse ;  /* 0x0000a70004047a23 */ /* 0x100fe80000010803 */
[C---:B------:R-:W-:Y:S01]  /*3010*/  HMMA.16816.F32.BF16 R112, R200.reuse, R218, R112 ;  /* 0x000000dac870723c */ /* 0x040fe20000041870 */
[----:B------:R1:W-:Y:S07]  /*3020*/  MUFU.EX2 R247, R4 ;  /* 0x0000000400f77308 */ /* 0x0003ee0000000800 */
[-C--:B------:R-:W-:Y:S08]  /*3030*/  HMMA.16816.F32.BF16 R116, R200, R220.reuse, R116 ;  /* 0x000000dcc874723c */ /* 0x080ff00000041874 */
[C---:B------:R-:W-:Y:S08]  /*3040*/  HMMA.16816.F32.BF16 R120, R208.reuse, R220, R120 ;  /* 0x000000dcd078723c */ /* 0x040ff00000041878 */
[-C--:B------:R-:W-:Y:S04]  /*3050*/  HMMA.16816.F32.BF16 R124, R208, R222.reuse, R124 ;  /* 0x000000ded07c723c */ /* 0x080fe8000004187c */
[----:B-1----:R-:W-:Y:S02]  /*3060*/  FSEL R4, R17, -INF , P1 ;  /* 0xff80000011047808 */ /* 0x002fe40000800000 */
[----:B------:R-:W-:Y:S02]  /*3070*/  FSEL R17, R15, -INF , P1 ;  /* 0xff8000000f117808 */ /* 0x000fe40000800000 */
[----:B------:R-:W-:Y:S01]  /*3080*/  HMMA.16816.F32.BF16 R128, R200, R222, R128 ;  /* 0x000000dec880723c */ /* 0x000fe20000041880 */
[----:B------:R-:W-:Y:S03]  /*3090*/  LDSM.16.M88.4 R12, [R2+0x12080] ;  /* 0x01208000020c783b */ /* 0x000fe60000000200 */
[--C-:B------:R-:W-:Y:S01]  /*30a0*/  FFMA.FTZ R4, R4, c[0x0][0x29c], -R3.reuse ;  /* 0x0000a70004047a23 */ /* 0x100fe20000010803 */
[----:B------:R-:W-:Y:S02]  /*30b0*/  ISETP.GT.AND P1, PT, R236, 0x30, PT ;  /* 0x00000030ec00780c */ /* 0x000fe40003f24270 */
[----:B------:R-:W-:Y:S01]  /*30c0*/  MOV R209, R17 ;  /* 0x0000001100d17202 */ /* 0x000fe20000000f00 */
[----:B------:R1:W2:Y:S01]  /*30d0*/  MUFU.EX2 R243, R4 ;  /* 0x0000000400f37308 */ /* 0x0002a20000000800 */
[----:B------:R-:W-:Y:S03]  /*30e0*/  FSEL R34, R34, -INF , P1 ;  /* 0xff80000022227808 */ /* 0x000fe60000800000 */
[----:B------:R-:W-:Y:S02]  /*30f0*/  FSEL R212, R28, -INF , P1 ;  /* 0xff8000001cd47808 */ /* 0x000fe40000800000 */
[----:B------:R-:W-:Y:S02]  /*3100*/  FSEL R30, R30, -INF , P1 ;  /* 0xff8000001e1e7808 */ /* 0x000fe40000800000 */
[----:B------:R-:W-:Y:S02]  /*3110*/  MOV R208, R16 ;  /* 0x0000001000d07202 */ /* 0x000fe40000000f00 */
[----:B------:R-:W-:Y:S02]  /*3120*/  MOV R222, R26 ;  /* 0x0000001a00de7202 */ /* 0x000fe40000000f00 */
[----:B-1----:R-:W-:Y:S02]  /*3130*/  FSEL R4, R20, -INF , P3 ;  /* 0xff80000014047808 */ /* 0x002fe40001800000 */
[----:B------:R-:W-:Y:S02]  /*3140*/  FSEL R20, R18, -INF , P2 ;  /* 0xff80000012147808 */ /* 0x000fe40001000000 */
[----:B------:R-:W-:Y:S01]  /*3150*/  ISETP.GT.AND P2, PT, R236, 0x21, PT ;  /* 0x00000021ec00780c */ /* 0x000fe20003f44270 */
[--C-:B------:R-:W-:Y:S03]  /*3160*/  FFMA.FTZ R4, R4, c[0x0][0x29c], -R3.reuse ;  /* 0x0000a70004047a23 */ /* 0x100fe60000010803 */
[----:B------:R-:W-:Y:S01]  /*3170*/  FSEL R27, R27, -INF , P2 ;  /* 0xff8000001b1b7808 */ /* 0x000fe20001000000 */
[----:B------:R1:W3:Y:S02]  /*3180*/  MUFU.EX2 R241, R4 ;  /* 0x0000000400f17308 */ /* 0x0002e40000000800 */
[----:B-1----:R-:W-:Y:S02]  /*3190*/  FSEL R4, R21, -INF , P2 ;  /* 0xff80000015047808 */ /* 0x002fe40001000000 */
[----:B--2---:R-:W-:Y:S02]  /*31a0*/  MOV R19, R243 ;  /* 0x000000f300137202 */ /* 0x004fe40000000f00 */
[----:B------:R-:W-:Y:S01]  /*31b0*/  FSEL R243, R25, -INF , P2 ;  /* 0xff80000019f37808 */ /* 0x000fe20001000000 */
[--C-:B------:R-:W-:Y:S01]  /*31c0*/  FFMA.FTZ R4, R4, c[0x0][0x29c], -R3.reuse ;  /* 0x0000a70004047a23 */ /* 0x100fe20000010803 */
[----:B------:R-:W-:Y:S02]  /*31d0*/  MOV R18, R247 ;  /* 0x000000f700127202 */ /* 0x000fe40000000f00 */
[----:B------:R-:W-:Y:S01]  /*31e0*/  MOV R25, R5 ;  /* 0x0000000500197202 */ /* 0x000fe20000000f00 */
[----:B------:R1:W2:Y:S01]  /*31f0*/  MUFU.EX2 R248, R4 ;  /* 0x0000000400f87308 */ /* 0x0002a20000000800 */
[----:B------:R-:W-:Y:S02]  /*3200*/  MOV R218, R19 ;  /* 0x0000001300da7202 */ /* 0x000fe40000000f00 */
[----:B------:R-:W-:Y:S02]  /*3210*/  MOV R221, R18 ;  /* 0x0000001200dd7202 */ /* 0x000fe40000000f00 */
[----:B------:R-:W-:Y:S01]  /*3220*/  LDSM.16.M88.4 R16, [R226+0x5080] ;  /* 0x00508000e210783b */ /* 0x000fe20000000200 */
[----:B------:R-:W-:Y:S02]  /*3230*/  MOV R211, R204 ;  /* 0x000000cc00d37202 */ /* 0x000fe40000000f00 */
[----:B------:R-:W-:Y:S02]  /*3240*/  MOV R210, R25 ;  /* 0x0000001900d27202 */ /* 0x000fe40000000f00 */
[----:B------:R-:W-:Y:S02]  /*3250*/  MOV R220, R205 ;  /* 0x000000cd00dc7202 */ /* 0x000fe40000000f00 */
[----:B-1----:R-:W-:Y:S02]  /*3260*/  FSEL R4, R32, -INF , P1 ;  /* 0xff80000020047808 */ /* 0x002fe40000800000 */
[----:B------:R-:W-:Y:S02]  /*3270*/  FSEL R32, R22, -INF , P3 ;  /* 0xff80000016207808 */ /* 0x000fe40001800000 */
[----:B---3--:R-:W-:Y:S01]  /*3280*/  MOV R22, R241 ;  /* 0x000000f100167202 */ /* 0x008fe20000000f00 */
[----:B------:R-:W-:Y:S01]  /*3290*/  FFMA.FTZ R4, R4, c[0x0][0x29c], -R3 ;  /* 0x0000a70004047a23 */ /* 0x000fe20000010803 */
[----:B------:R-:W-:Y:S02]  /*32a0*/  FSEL R241, R24, -INF , P3 ;  /* 0xff80000018f17808 */ /* 0x000fe40001800000 */
[C---:B------:R-:W-:Y:S01]  /*32b0*/  ISETP.GT.AND P3, PT, R236.reuse, 0x31, PT ;  /* 0x00000031ec00780c */ /* 0x040fe20003f64270 */
[----:B------:R1:W3:Y:S01]  /*32c0*/  MUFU.EX2 R21, R4 ;  /* 0x0000000400157308 */ /* 0x0002e20000000800 */
[----:B------:R-:W-:Y:S02]  /*32d0*/  FSEL R24, R23, -INF , P2 ;  /* 0xff80000017187808 */ /* 0x000fe40001000000 */
[C---:B------:R-:W-:Y:S02]  /*32e0*/  ISETP.GT.AND P2, PT, R236.reuse, 0x40, PT ;  /* 0x00000040ec00780c */ /* 0x040fe40003f44270 */
[----:B------:R-:W-:Y:S02]  /*32f0*/  ISETP.GT.AND P1, PT, R236, 0x41, PT ;  /* 0x00000041ec00780c */ /* 0x000fe40003f24270 */
[----:B------:R-:W-:Y:S02]  /*3300*/  FSEL R35, R35, -INF , P3 ;  /* 0xff80000023237808 */ /* 0x000fe40001800000 */
[----:B------:R-:W-:Y:S02]  /*3310*/  FSEL R251, R31, -INF , P3 ;  /* 0xff8000001ffb7808 */ /* 0x000fe40001800000 */
[----:B------:R-:W-:Y:S02]  /*3320*/  FSEL R38, R38, -INF , P2 ;  /* 0xff80000026267808 */ /* 0x000fe40001000000 */
[----:B------:R-:W-:Y:S02]  /*3330*/  FSEL R40, R40, -INF , P2 ;  /* 0xff80000028287808 */ /* 0x000fe40001000000 */
[----:B--2---:R-:W-:Y:S02]  /*3340*/  MOV R206, R248 ;  /* 0x000000f800ce7202 */ /* 0x004fe40000000f00 */
[----:B------:R-:W-:Y:S02]  /*3350*/  FSEL R248, R42, -INF , P2 ;  /* 0xff8000002af87808 */ /* 0x000fe40001000000 */
[----:B------:R-:W-:Y:S02]  /*3360*/  FSEL R39, R39, -INF , P1 ;  /* 0xff80000027277808 */ /* 0x000fe40000800000 */
[----:B------:R-:W-:Y:S02]  /*3370*/  FSEL R41, R41, -INF , P1 ;  /* 0xff80000029297808 */ /* 0x000fe40000800000 */
[----:B------:R-:W-:Y:S02]  /*3380*/  FSEL R43, R43, -INF , P1 ;  /* 0xff8000002b2b7808 */ /* 0x000fe40000800000 */
[----:B-1----:R-:W-:Y:S02]  /*3390*/  FSEL R4, R33, -INF , P3 ;  /* 0xff80000021047808 */ /* 0x002fe40001800000 */
[----:B------:R-:W-:Y:S01]  /*33a0*/  MOV R23, R10 ;  /* 0x0000000a00177202 */ /* 0x000fe20000000f00 */
[----:B------:R-:W-:Y:S01]  /*33b0*/  FFMA.FTZ R43, R43, c[0x0][0x29c], -R235 ;  /* 0x0000a7002b2b7a23 */ /* 0x000fe200000108eb */
[----:B------:R-:W-:Y:S01]  /*33c0*/  LDSM.16.M88.4 R8, [R226+0x4080] ;  /* 0x00408000e208783b */ /* 0x000fe20000000200 */
[--C-:B------:R-:W-:Y:S01]  /*33d0*/  FFMA.FTZ R4, R4, c[0x0][0x29c], -R3.reuse ;  /* 0x0000a70004047a23 */ /* 0x100fe20000010803 */
[----:B------:R-:W-:Y:S02]  /*33e0*/  MOV R223, R23 ;  /* 0x0000001700df7202 */ /* 0x000fe40000000f00 */
[----:B------:R-:W-:Y:S01]  /*33f0*/  MOV R219, R22 ;  /* 0x0000001600db7202 */ /* 0x000fe20000000f00 */
[----:B------:R1:W-:Y:S01]  /*3400*/  MUFU.EX2 R252, R4 ;  /* 0x0000000400fc7308 */ /* 0x0003e20000000800 */
[----:B---3--:R-:W-:Y:S09]  /*3410*/  MOV R217, R21 ;  /* 0x0000001500d97202 */ /* 0x008ff20000000f00 */
[----:B------:R-:W-:Y:S01]  /*3420*/  MUFU.EX2 R43, R43 ;  /* 0x0000002b002b7308 */ /* 0x000fe20000000800 */
[----:B-1----:R-:W-:Y:S02]  /*3430*/  FSEL R4, R36, -INF , P2 ;  /* 0xff80000024047808 */ /* 0x002fe40001000000 */
[----:B------:R-:W-:Y:S02]  /*3440*/  FSEL R36, R29, -INF , P3 ;  /* 0xff8000001d247808 */ /* 0x000fe40001800000 */
[----:B------:R-:W-:Y:S01]  /*3450*/  ISETP.GT.AND P3, PT, R236, 0x50, PT ;  /* 0x00000050ec00780c */ /* 0x000fe20003f64270 */
[----:B------:R-:W-:Y:S01]  /*3460*/  FFMA.FTZ R4, R4, c[0x0][0x29c], -R3 ;  /* 0x0000a70004047a23 */ /* 0x000fe20000010803 */
[----:B------:R-:W-:Y:S02]  /*3470*/  ISETP.GT.AND P2, PT, R236, 0x51, PT ;  /* 0x00000051ec00780c */ /* 0x000fe40003f44270 */
[----:B------:R-:W-:Y:S01]  /*3480*/  FSEL R50, R50, -INF , P3 ;  /* 0xff80000032327808 */ /* 0x000fe20001800000 */
[----:B------:R1:W-:Y:S01]  /*3490*/  MUFU.EX2 R250, R4 ;  /* 0x0000000400fa7308 */ /* 0x0003e20000000800 */
[----:B------:R-:W-:Y:S02]  /*34a0*/  FSEL R51, R51, -INF , P2 ;  /* 0xff80000033337808 */ /* 0x000fe40001000000 */
[----:B------:R-:W-:Y:S02]  /*34b0*/  FSEL R45, R45, -INF , P2 ;  /* 0xff8000002d2d7808 */ /* 0x000fe40001000000 */
[----:B------:R-:W-:Y:S02]  /*34c0*/  FSEL R42, R46, -INF , P3 ;  /* 0xff8000002e2a7808 */ /* 0x000fe40001800000 */
[----:B------:R-:W-:Y:S02]  /*34d0*/  FSEL R44, R44, -INF , P3 ;  /* 0xff8000002c2c7808 */ /* 0x000fe40001800000 */
[----:B------:R-:W-:Y:S05]  /*34e0*/  MOV R46, R30 ;  /* 0x0000001e002e7202 */ /* 0x000fea0000000f00 */
[----:B------:R-:W-:Y:S06]  /*34f0*/  FFMA.FTZ R46, R46, c[0x0][0x29c], -R235 ;  /* 0x0000a7002e2e7a23 */ /* 0x000fec00000108eb */
[----:B------:R-:W-:Y:S01]  /*3500*/  MUFU.EX2 R46, R46 ;  /* 0x0000002e002e7308 */ /* 0x000fe20000000800 */
[----:B-1----:R-:W-:Y:S02]  /*3510*/  FSEL R4, R37, -INF , P1 ;  /* 0xff80000025047808 */ /* 0x002fe40000800000 */
[----:B------:R-:W-:Y:S02]  /*3520*/  ISETP.GT.AND P1, PT, R236, 0x60, PT ;  /* 0x00000060ec00780c */ /* 0x000fe40003f24270 */
[----:B------:R-:W-:Y:S01]  /*3530*/  FSEL R37, R47, -INF , P2 ;  /* 0xff8000002f257808 */ /* 0x000fe20001000000 */
[----:B------:R-:W-:Y:S01]  /*3540*/  FFMA.FTZ R4, R4, c[0x0][0x29c], -R3 ;  /* 0x0000a70004047a23 */ /* 0x000fe20000010803 */
[----:B------:R-:W-:Y:S02]  /*3550*/  FSEL R54, R54, -INF , P1 ;  /* 0xff80000036367808 */ /* 0x000fe40000800000 */
[----:B------:R-:W-:Y:S01]  /*3560*/  FSEL R28, R56, -INF , P1 ;  /* 0xff800000381c7808 */ /* 0x000fe20000800000 */
[----:B------:R1:W-:Y:S01]  /*3570*/  MUFU.EX2 R249, R4 ;  /* 0x0000000400f97308 */ /* 0x0003e20000000800 */
[----:B------:R-:W-:Y:S01]  /*3580*/  FSEL R33, R58, -INF , P1 ;  /* 0xff8000003a217808 */ /* 0x000fe20000800000 */
[--C-:B------:R-:W-:Y:S01]  /*3590*/  FFMA.FTZ R37, R37, c[0x0][0x29c], -R235.reuse ;  /* 0x0000a70025257a23 */ /* 0x100fe200000108eb */
[----:B------:R-:W-:Y:S05]  /*35a0*/  MOV R47, R27 ;  /* 0x0000001b002f7202 */ /* 0x000fea0000000f00 */
[----:B------:R-:W-:Y:S02]  /*35b0*/  FFMA.FTZ R47, R47, c[0x0][0x29c], -R235 ;  /* 0x0000a7002f2f7a23 */ /* 0x000fe400000108eb */
[----:B------:R-:W-:Y:S10]  /*35c0*/  MUFU.EX2 R37, R37 ;  /* 0x0000002500257308 */ /* 0x000ff40000000800 */
[----:B------:R-:W-:Y:S01]  /*35d0*/  MUFU.EX2 R47, R47 ;  /* 0x0000002f002f7308 */ /* 0x000fe20000000800 */
[----:B-1----:R-:W-:Y:S02]  /*35e0*/  FSEL R4, R48, -INF , P3 ;  /* 0xff80000030047808 */ /* 0x002fe40001800000 */
[----:B------:R-:W-:Y:S03]  /*35f0*/  ISETP.GT.AND P3, PT, R236, 0x61, PT ;  /* 0x00000061ec00780c */ /* 0x000fe60003f64270 */
[--C-:B------:R-:W-:Y:S01]  /*3600*/  FFMA.FTZ R4, R4, c[0x0][0x29c], -R3.reuse ;  /* 0x0000a70004047a23 */ /* 0x100fe20000010803 */
[----:B------:R-:W-:Y:S02]  /*3610*/  FSEL R53, R53, -INF , P3 ;  /* 0xff80000035357808 */ /* 0x000fe40001800000 */
[----:B------:R-:W-:Y:S01]  /*3620*/  FSEL R59, R59, -INF , P3 ;  /* 0xff8000003b3b7808 */ /* 0x000fe20001800000 */
[----:B------:R1:W-:Y:S02]  /*3630*/  MUFU.EX2 R247, R4 ;  /* 0x0000000400f77308 */ /* 0x0003e40000000800 */
[----:B------:R-:W-:Y:S02]  /*3640*/  FFMA.FTZ R53, R53, c[0x0][0x29c], -R3 ;  /* 0x0000a70035357a23 */ /* 0x000fe40000010803 */
[----:B------:R-:W-:Y:S06]  /*3650*/  FFMA.FTZ R59, R59, c[0x0][0x29c], -R235 ;  /* 0x0000a7003b3b7a23 */ /* 0x000fec00000108eb */
[----:B------:R-:W-:Y:S01]  /*3660*/  MUFU.EX2 R214, R53 ;  /* 0x0000003500d67308 */ /* 0x000fe20000000800 */
[----:B-1----:R-:W-:Y:S02]  /*3670*/  FSEL R4, R49, -INF , P2 ;  /* 0xff80000031047808 */ /* 0x002fe40001000000 */
[----:B------:R-:W-:Y:S03]  /*3680*/  ISETP.GT.AND P2, PT, R236, 0x70, PT ;  /* 0x00000070ec00780c */ /* 0x000fe60003f44270 */
[----:B------:R-:W-:Y:S01]  /*3690*/  FFMA.FTZ R4, R4, c[0x0][0x29c], -R3 ;  /* 0x0000a70004047a23 */ /* 0x000fe20000010803 */
[----:B------:R-:W-:Y:S02]  /*36a0*/  FSEL R64, R64, -INF , P2 ;  /* 0xff80000040407808 */ /* 0x000fe40001000000 */
[----:B------:R-:W-:Y:S01]  /*36b0*/  FSEL R66, R66, -INF , P2 ;  /* 0xff80000042427808 */ /* 0x000fe20001000000 */
[----:B------:R1:W2:Y:S01]  /*36c0*/  MUFU.EX2 R216, R4 ;  /* 0x0000000400d87308 */ /* 0x0002a20000000800 */
[----:B------:R-:W-:Y:S02]  /*36d0*/  FSEL R62, R62, -INF , P2 ;  /* 0xff8000003e3e7808 */ /* 0x000fe40001000000 */
[----:B------:R-:W-:Y:S01]  /*36e0*/  FSEL R60, R60, -INF , P2 ;  /* 0xff8000003c3c7808 */ /* 0x000fe20001000000 */
[----:B------:R-:W-:Y:S02]  /*36f0*/  FFMA.FTZ R66, R66, c[0x0][0x29c], -R233 ;  /* 0x0000a70042427a23 */ /* 0x000fe400000108e9 */
[----:B------:R-:W-:Y:S02]  /*3700*/  FFMA.FTZ R62, R62, c[0x0][0x29c], -R235 ;  /* 0x0000a7003e3e7a23 */ /* 0x000fe400000108eb */
[--C-:B------:R-:W-:Y:S02]  /*3710*/  FFMA.FTZ R60, R60, c[0x0][0x29c], -R234.reuse ;  /* 0x0000a7003c3c7a23 */ /* 0x100fe400000108ea */
[----:B------:R-:W-:Y:S10]  /*3720*/  MUFU.EX2 R29, R66 ;  /* 0x00000042001d7308 */ /* 0x000ff40000000800 */
[----:B------:R-:W-:Y:S01]  /*3730*/  MUFU.EX2 R60, R60 ;  /* 0x0000003c003c7308 */ /* 0x000fe20000000800 */
[----:B-1----:R-:W-:Y:S02]  /*3740*/  FSEL R4, R52, -INF , P1 ;  /* 0xff80000034047808 */ /* 0x002fe40000800000 */
[----:B------:R-:W-:Y:S02]  /*3750*/  MOV R52, R206 ;  /* 0x000000ce00347202 */ /* 0x000fe40000000f00 */
[----:B------:R-:W-:Y:S01]  /*3760*/  ISETP.GT.AND P1, PT, R236, 0x71, PT ;  /* 0x00000071ec00780c */ /* 0x000fe20003f24270 */
[--C-:B------:R-:W-:Y:S03]  /*3770*/  FFMA.FTZ R4, R4, c[0x0][0x29c], -R3.reuse ;  /* 0x0000a70004047a23 */ /* 0x100fe60000010803 */
[----:B------:R-:W-:Y:S01]  /*3780*/  FSEL R65, R65, -INF , P1 ;  /* 0xff80000041417808 */ /* 0x000fe20000800000 */
[----:B------:R1:W3:Y:S01]  /*3790*/  MUFU.EX2 R215, R4 ;  /* 0x0000000400d77308 */ /* 0x0002e20000000800 */
[----:B------:R-:W-:Y:S02]  /*37a0*/  FSEL R67, R67, -INF , P1 ;  /* 0xff80000043437808 */ /* 0x000fe40000800000 */
[----:B------:R-:W-:Y:S02]  /*37b0*/  FSEL R61, R61, -INF , P1 ;  /* 0xff8000003d3d7808 */ /* 0x000fe40000800000 */
[----:B------:R-:W-:Y:S02]  /*37c0*/  FSEL R63, R63, -INF , P1 ;  /* 0xff8000003f3f7808 */ /* 0x000fe40000800000 */
[----:B------:R-:W-:Y:S01]  /*37d0*/  PLOP3.LUT P1, PT, PT, PT, UP0, 0x80, 0x0 ;  /* 0x000000000000781c */ /* 0x000fe20003f2f008 */
[----:B-1----:R1:W4:Y:S02]  /*37e0*/  LDSM.16.M88.4 R4, [R2+0x10080] ;  /* 0x010080000204783b */ /* 0x0023240000000200 */
[--C-:B-1----:R-:W-:Y:S02]  /*37f0*/  FFMA.FTZ R2, R64, c[0x0][0x29c], -R3.reuse ;  /* 0x0000a70040027a23 */ /* 0x102fe40000010803 */
[----:B------:R-:W-:Y:S02]  /*3800*/  FFMA.FTZ R3, R65, c[0x0][0x29c], -R3 ;  /* 0x0000a70041037a23 */ /* 0x000fe40000010803 */
[----:B------:R1:W-:Y:S10]  /*3810*/  MUFU.EX2 R213, R2 ;  /* 0x0000000200d57308 */ /* 0x0003f40000000800 */
[----:B------:R5:W2:Y:S01]  /*3820*/  MUFU.EX2 R207, R3 ;  /* 0x0000000300cf7308 */ /* 0x000aa20000000800 */
[-C--:B----4-:R-:W-:Y:S08]  /*3830*/  HMMA.16816.F32.BF16 R68, R4, R8.reuse, R68 ;  /* 0x000000080444723c */ /* 0x090ff00000041844 */
[C---:B------:R-:W-:Y:S04]  /*3840*/  HMMA.16816.F32.BF16 R72, R12.reuse, R8, R72 ;  /* 0x000000080c48723c */ /* 0x040fe80000041848 */
[--C-:B-1----:R-:W-:Y:S01]  /*3850*/  FFMA.FTZ R2, R196, c[0x0][0x29c], -R233.reuse ;  /* 0x0000a700c4027a23 */ /* 0x102fe200000108e9 */
[----:B------:R-:W-:Y:S03]  /*3860*/  MOV R196, 0x40 ;  /* 0x0000004000c47802 */ /* 0x000fe60000000f00 */
[-C--:B------:R-:W-:Y:S01]  /*3870*/  HMMA.16816.F32.BF16 R76, R12, R10.reuse, R76 ;  /* 0x0000000a0c4c723c */ /* 0x080fe2000004184c */
[----:B------:R1:W-:Y:S03]  /*3880*/  MUFU.EX2 R49, R2 ;  /* 0x0000000200317308 */ /* 0x0003e60000000800 */
[----:B------:R-:W-:Y:S01]  /*3890*/  SEL R196, R196, 0xffffffc0, !P0 ;  /* 0xffffffc0c4c47807 */ /* 0x000fe20004000000 */
[--C-:B-----5:R-:W-:Y:S03]  /*38a0*/  FFMA.FTZ R3, R197, c[0x0][0x29c], -R233.reuse ;  /* 0x0000a700c5037a23 */ /* 0x120fe600000108e9 */
[C---:B------:R-:W-:Y:S01]  /*38b0*/  HMMA.16816.F32.BF16 R80, R4.reuse, R10, R80 ;  /* 0x0000000a0450723c */ /* 0x040fe20000041850 */
[----:B------:R-:W-:Y:S02]  /*38c0*/  LDSM.16.M88.4 R8, [R226+0x7080] ;  /* 0x00708000e208783b */ /* 0x000fe40000000200 */
[----:B------:R4:W-:Y:S05]  /*38d0*/  MUFU.EX2 R205, R3 ;  /* 0x0000000300cd7308 */ /* 0x0009ea0000000800 */
[-C--:B------:R-:W-:Y:S08]  /*38e0*/  HMMA.16816.F32.BF16 R84, R4, R16.reuse, R84 ;  /* 0x000000100454723c */ /* 0x080ff00000041854 */
[C---:B------:R-:W-:Y:S04]  /*38f0*/  HMMA.16816.F32.BF16 R88, R12.reuse, R16, R88 ;  /* 0x000000100c58723c */ /* 0x040fe80000041858 */
[--C-:B-1----:R-:W-:Y:S04]  /*3900*/  FFMA.FTZ R2, R198, c[0x0][0x29c], -R233.reuse ;  /* 0x0000a700c6027a23 */ /* 0x102fe800000108e9 */
[-C--:B------:R-:W-:Y:S01]  /*3910*/  HMMA.16816.F32.BF16 R92, R12, R18.reuse, R92 ;  /* 0x000000120c5c723c */ /* 0x080fe2000004185c */
[----:B------:R1:W5:Y:S03]  /*3920*/  MUFU.EX2 R48, R2 ;  /* 0x0000000200307308 */ /* 0x0003660000000800 */
[----:B----4-:R-:W-:Y:S04]  /*3930*/  FFMA.FTZ R3, R243, c[0x0][0x29c], -R234 ;  /* 0x0000a700f3037a23 */ /* 0x010fe800000108ea */
[C---:B------:R-:W-:Y:S03]  /*3940*/  HMMA.16816.F32.BF16 R96, R4.reuse, R18, R96 ;  /* 0x000000120460723c */ /* 0x040fe60000041860 */
[----:B------:R-:W-:Y:S01]  /*3950*/  MUFU.EX2 R56, R3 ;  /* 0x0000000300387308 */ /* 0x000fe20000000800 */
[--C-:B-1----:R-:W-:Y:S02]  /*3960*/  FFMA.FTZ R2, R20, c[0x0][0x29c], -R233.reuse ;  /* 0x0000a70014027a23 */ /* 0x102fe400000108e9 */
[----:B------:R-:W1:Y:S07]  /*3970*/  LDSM.16.M88.4 R20, [R226+0x6080] ;  /* 0x00608000e214783b */ /* 0x000e6e0000000200 */
[----:B------:R4:W1:Y:S02]  /*3980*/  MUFU.EX2 R206, R2 ;  /* 0x0000000200ce7308 */ /* 0x0008640000000800 */
[--C-:B----4-:R-:W-:Y:S01]  /*3990*/  FFMA.FTZ R2, R32, c[0x0][0x29c], -R233.reuse ;  /* 0x0000a70020027a23 */ /* 0x110fe200000108e9 */
[----:B------:R-:W-:Y:S07]  /*39a0*/  MOV R32, R199 ;  /* 0x000000c700207202 */ /* 0x000fee0000000f00 */
[----:B------:R4:W-:Y:S01]  /*39b0*/  MUFU.EX2 R204, R2 ;  /* 0x0000000200cc7308 */ /* 0x0009e20000000800 */
[-C--:B-1----:R-:W-:Y:S08]  /*39c0*/  HMMA.16816.F32.BF16 R100, R4, R20.reuse, R100 ;  /* 0x000000140464723c */ /* 0x082ff00000041864 */
[C---:B------:R-:W-:Y:S04]  /*39d0*/  HMMA.16816.F32.BF16 R104, R12.reuse, R20, R104 ;  /* 0x000000140c68723c */ /* 0x040fe80000041868 */
[--C-:B----4-:R-:W-:Y:S03]  /*39e0*/  FFMA.FTZ R2, R24, c[0x0][0x29c], -R233.reuse ;  /* 0x0000a70018027a23 */ /* 0x110fe600000108e9 */
[----:B------:R-:W-:Y:S01]  /*39f0*/  IADD3 R20, R196, R0, R230 ;  /* 0x00000000c4147210 */ /* 0x000fe20007ffe0e6 */
[-C--:B------:R-:W-:Y:S01]  /*3a00*/  HMMA.16816.F32.BF16 R108, R12, R22.reuse, R108 ;  /* 0x000000160c6c723c */ /* 0x080fe2000004186c */
[----:B------:R-:W-:Y:S01]  /*3a10*/  LDSM.16.M88.4 R24, [R227+0x4080] ;  /* 0x00408000e318783b */ /* 0x000fe20000000200 */
[----:B------:R1:W4:Y:S02]  /*3a20*/  MUFU.EX2 R31, R2 ;  /* 0x00000002001f7308 */ /* 0x0003240000000800 */
[--C-:B------:R-:W-:Y:S04]  /*3a30*/  FFMA.FTZ R0, R51, c[0x0][0x29c], -R233.reuse ;  /* 0x0000a70033007a23 */ /* 0x100fe800000108e9 */
[C---:B------:R-:W-:Y:S01]  /*3a40*/  HMMA.16816.F32.BF16 R112, R4.reuse, R22, R112 ;  /* 0x000000160470723c */ /* 0x040fe20000041870 */
[----:B------:R-:W4:Y:S03]  /*3a50*/  LDSM.16.M88.4 R16, [R20+0x10080] ;  /* 0x010080001410783b */ /* 0x000f260000000200 */
[----:B------:R3:W-:Y:S04]  /*3a60*/  MUFU.EX2 R199, R0 ;  /* 0x0000000000c77308 */ /* 0x0007e80000000800 */
[-C--:B------:R-:W-:Y:S01]  /*3a70*/  HMMA.16816.F32.BF16 R116, R4, R8.reuse, R116 ;  /* 0x000000080474723c */ /* 0x080fe20000041874 */
[----:B------:R-:W5:Y:S07]  /*3a80*/  LDSM.16.M88.4 R20, [R20+0x12080] ;  /* 0x012080001414783b */ /* 0x000f6e0000000200 */
[C---:B------:R-:W-:Y:S04]  /*3a90*/  HMMA.16816.F32.BF16 R120, R12.reuse, R8, R120 ;  /* 0x000000080c78723c */ /* 0x040fe80000041878 */
[--C-:B-1----:R-:W-:Y:S01]  /*3aa0*/  FFMA.FTZ R2, R34, c[0x0][0x29c], -R233.reuse ;  /* 0x0000a70022027a23 */ /* 0x102fe200000108e9 */
[----:B--2---:R-:W-:Y:S03]  /*3ab0*/  F2FP.BF16.PACK_AB R34, R216, R247 ;  /* 0x000000f7d822723e */ /* 0x004fe600000010ff */
[-C--:B------:R-:W-:Y:S01]  /*3ac0*/  HMMA.16816.F32.BF16 R124, R12, R10.reuse, R124 ;  /* 0x0000000a0c7c723c */ /* 0x080fe2000004187c */
[----:B------:R1:W-:Y:S01]  /*3ad0*/  MUFU.EX2 R203, R2 ;  /* 0x0000000200cb7308 */ /* 0x0003e20000000800 */
[----:B------:R-:W2:Y:S02]  /*3ae0*/  LDSM.16.M88.4 R12, [R227+0x5080] ;  /* 0x00508000e30c783b */ /* 0x000ea40000000200 */
[----:B---3--:R-:W-:Y:S02]  /*3af0*/  FFMA.FTZ R0, R54, c[0x0][0x29c], -R233 ;  /* 0x0000a70036007a23 */ /* 0x008fe400000108e9 */
[----:B------:R-:W-:Y:S01]  /*3b00*/  FFMA.FTZ R54, R33, c[0x0][0x29c], -R235 ;  /* 0x0000a70021367a23 */ /* 0x000fe200000108eb */
[----:B------:R-:W-:Y:S01]  /*3b10*/  F2FP.BF16.PACK_AB R33, R214, R215 ;  /* 0x000000d7d621723e */ /* 0x000fe200000010ff */
[----:B------:R-:W-:Y:S02]  /*3b20*/  HMMA.16816.F32.BF16 R128, R4, R10, R128 ;  /* 0x0000000a0480723c */ /* 0x000fe40000041880 */
[----:B------:R-:W3:Y:S01]  /*3b30*/  LDSM.16.M88.4 R4, [R227+0x6080] ;  /* 0x00608000e304783b */ /* 0x000ee20000000200 */
[----:B------:R2:W-:Y:S05]  /*3b40*/  MUFU.EX2 R198, R0 ;  /* 0x0000000000c67308 */ /* 0x0005ea0000000800 */
[-C--:B----4-:R-:W-:Y:S02]  /*3b50*/  HMMA.16816.F32.BF16 R68, R16, R24.reuse, R68 ;  /* 0x000000181044723c */ /* 0x090fe40000041844 */
[----:B------:R-:W4:Y:S06]  /*3b60*/  LDSM.16.M88.4 R8, [R227+0x7080] ;  /* 0x00708000e308783b */ /* 0x000f2c0000000200 */
[C---:B-----5:R-:W-:Y:S04]  /*3b70*/  HMMA.16816.F32.BF16 R72, R20.reuse, R24, R72 ;  /* 0x000000181448723c */ /* 0x060fe80000041848 */
[--C-:B-1----:R-:W-:Y:S03]  /*3b80*/  FFMA.FTZ R2, R35, c[0x0][0x29c], -R233.reuse ;  /* 0x0000a70023027a23 */ /* 0x102fe600000108e9 */
[----:B------:R-:W-:Y:S01]  /*3b90*/  F2FP.BF16.PACK_AB R25, R207, R213 ;  /* 0x000000d5cf19723e */ /* 0x000fe200000010ff */
[-C--:B------:R-:W-:Y:S01]  /*3ba0*/  HMMA.16816.F32.BF16 R76, R20, R26.reuse, R76 ;  /* 0x0000001a144c723c */ /* 0x080fe2000004184c */
[----:B------:R1:W5:Y:S03]  /*3bb0*/  MUFU.EX2 R202, R2 ;  /* 0x0000000200ca7308 */ /* 0x0003660000000800 */
[----:B--2---:R-:W-:Y:S04]  /*3bc0*/  FSEL R0, R55, -INF , P3 ;  /* 0xff80000037007808 */ /* 0x004fe80001800000 */
[C---:B------:R-:W-:Y:S04]  /*3bd0*/  HMMA.16816.F32.BF16 R80, R16.reuse, R26, R80 ;  /* 0x0000001a1050723c */ /* 0x040fe80000041850 */
[--C-:B------:R-:W-:Y:S04]  /*3be0*/  FFMA.FTZ R0, R0, c[0x0][0x29c], -R233.reuse ;  /* 0x0000a70000007a23 */ /* 0x100fe800000108e9 */
[-C--:B------:R-:W-:Y:S01]  /*3bf0*/  HMMA.16816.F32.BF16 R84, R16, R12.reuse, R84 ;  /* 0x0000000c1054723c */ /* 0x080fe20000041854 */
[----:B------:R2:W-:Y:S07]  /*3c00*/  MUFU.EX2 R197, R0 ;  /* 0x0000000000c57308 */ /* 0x0005ee0000000800 */
[C---:B------:R-:W-:Y:S04]  /*3c10*/  HMMA.16816.F32.BF16 R88, R20.reuse, R12, R88 ;  /* 0x0000000c1458723c */ /* 0x040fe80000041858 */
[--C-:B-1----:R-:W-:Y:S01]  /*3c20*/  FFMA.FTZ R2, R38, c[0x0][0x29c], -R233.reuse ;  /* 0x0000a70026027a23 */ /* 0x102fe200000108e9 */
[----:B------:R-:W-:Y:S03]  /*3c30*/  F2FP.BF16.PACK_AB R38, R252, R217 ;  /* 0x000000d9fc26723e */ /* 0x000fe600000010ff */
[----:B------:R1:W-:Y:S01]  /*3c40*/  MUFU.EX2 R201, R2 ;  /* 0x0000000200c97308 */ /* 0x0003e20000000800 */
[-C--:B------:R-:W-:Y:S03]  /*3c50*/  HMMA.16816.F32.BF16 R92, R20, R14.reuse, R92 ;  /* 0x0000000e145c723c */ /* 0x080fe6000004185c */
[--C-:B--2---:R-:W-:Y:S05]  /*3c60*/  FFMA.FTZ R0, R242, c[0x0][0x29c], -R234.reuse ;  /* 0x0000a700f2007a23 */ /* 0x104fea00000108ea */
[C---:B------:R-:W-:Y:S08]  /*3c70*/  HMMA.16816.F32.BF16 R96, R16.reuse, R14, R96 ;  /* 0x0000000e1060723c */ /* 0x040ff00000041860 */
[-C--:B---3--:R-:W-:Y:S04]  /*3c80*/  HMMA.16816.F32.BF16 R100, R16, R4.reuse, R100 ;  /* 0x000000041064723c */ /* 0x088fe80000041864 */
[----:B-1----:R-:W-:Y:S01]  /*3c90*/  FFMA.FTZ R2, R39, c[0x0][0x29c], -R233 ;  /* 0x0000a70027027a23 */ /* 0x002fe200000108e9 */
[----:B------:R-:W-:Y:S03]  /*3ca0*/  F2FP.BF16.PACK_AB R39, R52, R219 ;  /* 0x000000db3427723e */ /* 0x000fe600000010ff */
[C---:B------:R-:W-:Y:S01]  /*3cb0*/  HMMA.16816.F32.BF16 R104, R20.reuse, R4, R104 ;  /* 0x000000041468723c */ /* 0x040fe20000041868 */
[----:B------:R1:W2:Y:S06]  /*3cc0*/  MUFU.EX2 R30, R2 ;  /* 0x00000002001e7308 */ /* 0x0002ac0000000800 */
[--C-:B------:R-:W-:Y:S01]  /*3cd0*/  FFMA.FTZ R5, R222, c[0x0][0x29c], -R235.reuse ;  /* 0x0000a700de057a23 */ /* 0x100fe200000108eb */
[-C--:B------:R-:W-:Y:S04]  /*3ce0*/  HMMA.16816.F32.BF16 R108, R20, R6.reuse, R108 ;  /* 0x00000006146c723c */ /* 0x080fe8000004186c */
[----:B------:R-:W-:Y:S04]  /*3cf0*/  FSEL R4, R57, -INF , P3 ;  /* 0xff80000039047808 */ /* 0x000fe80001800000 */
[C---:B------:R-:W-:Y:S04]  /*3d00*/  HMMA.16816.F32.BF16 R112, R16.reuse, R6, R112 ;  /* 0x000000061070723c */ /* 0x040fe80000041870 */
[--C-:B------:R-:W-:Y:S03]  /*3d10*/  FFMA.FTZ R4, R4, c[0x0][0x29c], -R234.reuse ;  /* 0x0000a70004047a23 */ /* 0x100fe600000108ea */
[----:B------:R-:W-:Y:S01]  /*3d20*/  FFMA.FTZ R6, R223, c[0x0][0x29c], -R235 ;  /* 0x0000a700df067a23 */ /* 0x000fe200000108eb */
[-C--:B----4-:R-:W-:Y:S01]  /*3d30*/  HMMA.16816.F32.BF16 R116, R16, R8.reuse, R116 ;  /* 0x000000081074723c */ /* 0x090fe20000041874 */
[----:B------:R-:W-:Y:S03]  /*3d40*/  MUFU.EX2 R27, R4 ;  /* 0x00000004001b7308 */ /* 0x000fe60000000800 */
[--C-:B-1----:R-:W-:Y:S02]  /*3d50*/  FFMA.FTZ R2, R50, c[0x0][0x29c], -R233.reuse ;  /* 0x0000a70032027a23 */ /* 0x102fe400000108e9 */
[----:B------:R-:W-:Y:S02]  /*3d60*/  FFMA.FTZ R233, R67, c[0x0][0x29c], -R233 ;  /* 0x0000a70043e97a23 */ /* 0x000fe400000108e9 */
[C---:B------:R-:W-:Y:S03]  /*3d70*/  HMMA.16816.F32.BF16 R120, R20.reuse, R8, R120 ;  /* 0x000000081478723c */ /* 0x040fe60000041878 */
[----:B------:R1:W-:Y:S01]  /*3d80*/  MUFU.EX2 R67, R0 ;  /* 0x0000000000437308 */ /* 0x0003e20000000800 */
[--C-:B------:R-:W-:Y:S03]  /*3d90*/  FFMA.FTZ R7, R208, c[0x0][0x29c], -R235.reuse ;  /* 0x0000a700d0077a23 */ /* 0x100fe600000108eb */
[--C-:B------:R-:W-:Y:S01]  /*3da0*/  FFMA.FTZ R8, R209, c[0x0][0x29c], -R235.reuse ;  /* 0x0000a700d1087a23 */ /* 0x100fe200000108eb */
[-C--:B------:R-:W-:Y:S04]  /*3db0*/  HMMA.16816.F32.BF16 R124, R20, R10.reuse, R124 ;  /* 0x0000000a147c723c */ /* 0x080fe8000004187c */
[--C-:B------:R-:W-:Y:S01]  /*3dc0*/  FFMA.FTZ R9, R210, c[0x0][0x29c], -R235.reuse ;  /* 0x0000a700d2097a23 */ /* 0x100fe200000108eb */
[----:B------:R3:W4:Y:S02]  /*3dd0*/  MUFU.EX2 R200, R2 ;  /* 0x0000000200c87308 */ /* 0x0007240000000800 */
[----:B------:R-:W-:Y:S01]  /*3de0*/  F2FP.BF16.PACK_AB R22, R48, R49 ;  /* 0x000000313016723e */ /* 0x000fe200000010ff */
[----:B------:R-:W-:Y:S04]  /*3df0*/  HMMA.16816.F32.BF16 R128, R16, R10, R128 ;  /* 0x0000000a1080723c */ /* 0x000fe80000041880 */
[----:B------:R-:W-:Y:S02]  /*3e00*/  F2FP.BF16.PACK_AB R20, R205, R206 ;  /* 0x000000cecd14723e */ /* 0x000fe400000010ff */
[----:B------:R-:W-:Y:S01]  /*3e10*/  F2FP.BF16.PACK_AB R21, R31, R204 ;  /* 0x000000cc1f15723e */ /* 0x000fe200000010ff */
[----:B------:R-:W-:Y:S01]  /*3e20*/  MUFU.EX2 R51, R6 ;  /* 0x0000000600337308 */ /* 0x000fe20000000800 */
[----:B-----5:R-:W-:Y:S01]  /*3e30*/  F2FP.BF16.PACK_AB R19, R202, R203 ;  /* 0x000000cbca13723e */ /* 0x020fe200000010ff */
[--C-:B-1----:R-:W-:Y:S03]  /*3e40*/  FFMA.FTZ R0, R246, c[0x0][0x29c], -R234.reuse ;  /* 0x0000a700f6007a23 */ /* 0x102fe600000108ea */
[----:B--2---:R-:W-:Y:S02]  /*3e50*/  F2FP.BF16.PACK_AB R18, R30, R201 ;  /* 0x000000c91e12723e */ /* 0x004fe400000010ff */
[----:B------:R-:W-:Y:S03]  /*3e60*/  F2FP.BF16.PACK_AB R16, R197, R198 ;  /* 0x000000c6c510723e */ /* 0x000fe600000010ff */
[----:B------:R1:W2:Y:S01]  /*3e70*/  MUFU.EX2 R66, R0 ;  /* 0x0000000000427308 */ /* 0x0002a20000000800 */
[--C-:B---3--:R-:W-:Y:S01]  /*3e80*/  FFMA.FTZ R2, R40, c[0x0][0x29c], -R234.reuse ;  /* 0x0000a70028027a23 */ /* 0x108fe200000108ea */
[----:B------:R-:W-:Y:S02]  /*3e90*/  F2FP.BF16.PACK_AB R40, R218, R221 ;  /* 0x000000ddda28723e */ /* 0x000fe400000010ff */
[----:B----4-:R-:W-:Y:S06]  /*3ea0*/  F2FP.BF16.PACK_AB R17, R199, R200 ;  /* 0x000000c8c711723e */ /* 0x010fec00000010ff */
[----:B------:R3:W-:Y:S10]  /*3eb0*/  MUFU.EX2 R35, R2 ;  /* 0x0000000200237308 */ /* 0x0007f40000000800 */
[----:B------:R-:W-:Y:S01]  /*3ec0*/  MUFU.EX2 R50, R7 ;  /* 0x0000000700327308 */ /* 0x000fe20000000800 */
[--C-:B-1----:R-:W-:Y:S01]  /*3ed0*/  FFMA.FTZ R0, R245, c[0x0][0x29c], -R234.reuse ;  /* 0x0000a700f5007a23 */ /* 0x102fe200000108ea */
[----:B--2---:R-:W-:Y:S08]  /*3ee0*/  F2FP.BF16.PACK_AB R12, R66, R67 ;  /* 0x00000043420c723e */ /* 0x004ff000000010ff */
[----:B------:R1:W-:Y:S01]  /*3ef0*/  MUFU.EX2 R65, R0 ;  /* 0x0000000000417308 */ /* 0x0003e20000000800 */
[--C-:B---3--:R-:W-:Y:S02]  /*3f00*/  FFMA.FTZ R2, R44, c[0x0][0x29c], -R234.reuse ;  /* 0x0000a7002c027a23 */ /* 0x108fe400000108ea */
[--C-:B------:R-:W-:Y:S07]  /*3f10*/  FFMA.FTZ R44, R248, c[0x0][0x29c], -R235.reuse ;  /* 0x0000a700f82c7a23 */ /* 0x100fee00000108eb */
[----:B------:R-:W2:Y:S10]  /*3f20*/  MUFU.EX2 R233, R233 ;  /* 0x000000e900e97308 */ /* 0x000eb40000000800 */
[----:B------:R-:W-:Y:S01]  /*3f30*/  MUFU.EX2 R44, R44 ;  /* 0x0000002c002c7308 */ /* 0x000fe20000000800 */
[--C-:B-1----:R-:W-:Y:S09]  /*3f40*/  FFMA.FTZ R0, R244, c[0x0][0x29c], -R234.reuse ;  /* 0x0000a700f4007a23 */ /* 0x102ff200000108ea */
[----:B------:R1:W3:Y:S01]  /*3f50*/  MUFU.EX2 R58, R0 ;  /* 0x00000000003a7308 */ /* 0x0002e20000000800 */
[----:B--2---:R-:W-:Y:S01]  /*3f60*/  F2FP.BF16.PACK_AB R15, R233, R29 ;  /* 0x0000001de90f723e */ /* 0x004fe200000010ff */
[--C-:B-1----:R-:W-:Y:S01]  /*3f70*/  FFMA.FTZ R0, R241, c[0x0][0x29c], -R234.reuse ;  /* 0x0000a700f1007a23 */ /* 0x102fe200000108ea */
[----:B---3--:R-:W-:Y:S07]  /*3f80*/  F2FP.BF16.PACK_AB R11, R58, R65 ;  /* 0x000000413a0b723e */ /* 0x008fee00000010ff */
[----:B------:R1:W2:Y:S02]  /*3f90*/  MUFU.EX2 R64, R0 ;  /* 0x0000000000407308 */ /* 0x0002a40000000800 */
[--C-:B-1----:R-:W-:Y:S01]  /*3fa0*/  FFMA.FTZ R0, R212, c[0x0][0x29c], -R234.reuse ;  /* 0x0000a700d4007a23 */ /* 0x102fe200000108ea */
[----:B--2---:R-:W-:Y:S07]  /*3fb0*/  F2FP.BF16.PACK_AB R10, R56, R64 ;  /* 0x00000040380a723e */ /* 0x004fee00000010ff */
[----:B------:R1:W-:Y:S02]  /*3fc0*/  MUFU.EX2 R55, R0 ;  /* 0x0000000000377308 */ /* 0x0003e40000000800 */
[--C-:B-1----:R-:W-:Y:S01]  /*3fd0*/  FFMA.FTZ R0, R36, c[0x0][0x29c], -R234.reuse ;  /* 0x0000a70024007a23 */ /* 0x102fe200000108ea */
[----:B------:R-:W-:Y:S07]  /*3fe0*/  F2FP.BF16.PACK_AB R36, R249, R250 ;  /* 0x000000faf924723e */ /* 0x000fee00000010ff */
[----:B------:R1:W-:Y:S02]  /*3ff0*/  MUFU.EX2 R53, R0 ;  /* 0x0000000000357308 */ /* 0x0003e40000000800 */
[----:B-1----:R-:W-:Y:S04]  /*4000*/  MOV R0, UR5 ;  /* 0x0000000500007c02 */ /* 0x002fe80008000f00 */
[----:B------:R-:W-:Y:S01]  /*4010*/  LEA R3, R0, R32, 0x7 ;  /* 0x0000002000037211 */ /* 0x000fe200078e38ff */
[--C-:B------:R-:W-:Y:S03]  /*4020*/  FFMA.FTZ R0, R41, c[0x0][0x29c], -R234.reuse ;  /* 0x0000a70029007a23 */ /* 0x100fe600000108ea */
[----:B------:R1:W-:Y:S01]  /*4030*/  MUFU.EX2 R32, R2 ;  /* 0x0000000200207308 */ /* 0x0003e20000000800 */
[--C-:B------:R-:W-:Y:S01]  /*4040*/  FFMA.FTZ R41, R42, c[0x0][0x29c], -R235.reuse ;  /* 0x0000a7002a297a23 */ /* 0x100fe200000108eb */
[----:B------:R-:W-:Y:S02]  /*4050*/  SHF.L.U32 R3, R3, 0x2, RZ ;  /* 0x0000000203037819 */ /* 0x000fe400000006ff */
[----:B------:R-:W-:Y:S06]  /*4060*/  F2FP.BF16.PACK_AB R42, R211, R220 ;  /* 0x000000dcd32a723e */ /* 0x000fec00000010ff */
[----:B------:R2:W3:Y:S10]  /*4070*/  MUFU.EX2 R24, R0 ;  /* 0x0000000000187308 */ /* 0x0004f40000000800 */
[----:B------:R-:W-:Y:S01]  /*4080*/  MUFU.EX2 R41, R41 ;  /* 0x0000002900297308 */ /* 0x000fe20000000800 */
[--C-:B-1----:R-:W-:Y:S02]  /*4090*/  FFMA.FTZ R2, R45, c[0x0][0x29c], -R234.reuse ;  /* 0x0000a7002d027a23 */ /* 0x102fe400000108ea */
[--C-:B------:R-:W-:Y:S02]  /*40a0*/  FFMA.FTZ R45, R251, c[0x0][0x29c], -R235.reuse ;  /* 0x0000a700fb2d7a23 */ /* 0x100fe400000108eb */
[----:B------:R-:W-:Y:S05]  /*40b0*/  FFMA.FTZ R235, R63, c[0x0][0x29c], -R235 ;  /* 0x0000a7003feb7a23 */ /* 0x000fea00000108eb */
[----:B------:R1:W4:Y:S01]  /*40c0*/  MUFU.EX2 R26, R2 ;  /* 0x00000002001a7308 */ /* 0x0003220000000800 */
[----:B--2---:R-:W2:Y:S01]  /*40d0*/  LDS R0, [R3+0x18480] ;  /* 0x0184800003007984 */ /* 0x004ea20000000800 */
[----:B---3--:R-:W-:Y:S08]  /*40e0*/  F2FP.BF16.PACK_AB R7, R24, R35 ;  /* 0x000000231807723e */ /* 0x008ff000000010ff */
[----:B------:R-:W-:Y:S10]  /*40f0*/  MUFU.EX2 R45, R45 ;  /* 0x0000002d002d7308 */ /* 0x000ff40000000800 */
[----:B------:R-:W-:Y:S01]  /*4100*/  MUFU.EX2 R235, R235 ;  /* 0x000000eb00eb7308 */ /* 0x000fe20000000800 */
[--C-:B-1----:R-:W-:Y:S01]  /*4110*/  FFMA.FTZ R2, R28, c[0x0][0x29c], -R234.reuse ;  /* 0x0000a7001c027a23 */ /* 0x102fe200000108ea */
[----:B----4-:R-:W-:Y:S01]  /*4120*/  F2FP.BF16.PACK_AB R6, R26, R32 ;  /* 0x000000201a06723e */ /* 0x010fe200000010ff */
[----:B------:R-:W-:Y:S07]  /*4130*/  FFMA.FTZ R234, R61, c[0x0][0x29c], -R234 ;  /* 0x0000a7003dea7a23 */ /* 0x000fee00000108ea */
[----:B------:R1:W3:Y:S10]  /*4140*/  MUFU.EX2 R28, R2 ;  /* 0x00000002001c7308 */ /* 0x0002f40000000800 */
[----:B------:R-:W4:Y:S01]  /*4150*/  MUFU.EX2 R234, R234 ;  /* 0x000000ea00ea7308 */ /* 0x000f220000000800 */
[--C-:B--2---:R-:W-:Y:S02]  /*4160*/  FADD.FTZ R68, R68, -R0.reuse ;  /* 0x8000000044447221 */ /* 0x104fe40000010000 */
[--C-:B------:R-:W-:Y:S02]  /*4170*/  FADD.FTZ R69, R69, -R0.reuse ;  /* 0x8000000045457221 */ /* 0x100fe40000010000 */
[--C-:B------:R-:W-:Y:S02]  /*4180*/  FADD.FTZ R80, R80, -R0.reuse ;  /* 0x8000000050507221 */ /* 0x100fe40000010000 */
[--C-:B------:R-:W-:Y:S02]  /*4190*/  FADD.FTZ R81, R81, -R0.reuse ;  /* 0x8000000051517221 */ /* 0x100fe40000010000 */
[--C-:B------:R-:W-:Y:S01]  /*41a0*/  FADD.FTZ R84, R84, -R0.reuse ;  /* 0x8000000054547221 */ /* 0x100fe20000010000 */
[----:B-1----:R-:W1:Y:S01]  /*41b0*/  LDS R2, [R3+0x184a0] ;  /* 0x0184a00003027984 */ /* 0x002e620000000800 */
[--C-:B------:R-:W-:Y:S01]  /*41c0*/  FADD.FTZ R85, R85, -R0.reuse ;  /* 0x8000000055557221 */ /* 0x100fe20000010000 */
[----:B---3--:R-:W-:Y:S01]  /*41d0*/  F2FP.BF16.PACK_AB R4, R27, R28 ;  /* 0x0000001c1b04723e */ /* 0x008fe200000010ff */
        /* <DEDUP_REMOVED lines=10> */
[----:B------:R-:W2:Y:S01]  /*4280*/  LDS R0, [R3+0x18580] ;  /* 0x0185800003007984 */ /* 0x000ea20000000800 */
[----:B------:R-:W-:Y:S02]  /*4290*/  FMUL.FTZ R85, R52, R85 ;  /* 0x0000005534557220 */ /* 0x000fe40000410000 */
[----:B------:R4:W3:Y:S01]  /*42a0*/  MUFU.EX2 R52, R5 ;  /* 0x0000000500347308 */ /* 0x0008e20000000800 */
        /* <DEDUP_REMOVED lines=10> */
[--C-:B-1----:R-:W-:Y:S02]  /*4350*/  FADD.FTZ R70, R70, -R2.reuse ;  /* 0x8000000246467221 */ /* 0x102fe40000010000 */
[--C-:B------:R-:W-:Y:S01]  /*4360*/  FADD.FTZ R71, R71, -R2.reuse ;  /* 0x8000000247477221 */ /* 0x100fe20000010000 */
[----:B------:R-:W-:Y:S01]  /*4370*/  F2FP.BF16.PACK_AB R96, R97, R96 ;  /* 0x000000606160723e */ /* 0x000fe200000010ff */
[----:B------:R-:W-:Y:S02]  /*4380*/  FMUL.FTZ R70, R49, R70 ;  /* 0x0000004631467220 */ /* 0x000fe40000410000 */
[----:B------:R1:W5:Y:S01]  /*4390*/  MUFU.EX2 R49, R8 ;  /* 0x0000000800317308 */ /* 0x0003620000000800 */
[----:B------:R-:W-:Y:S02]  /*43a0*/  FMUL.FTZ R71, R48, R71 ;  /* 0x0000004730477220 */ /* 0x000fe40000410000 */
[--C-:B------:R-:W-:Y:S01]  /*43b0*/  FADD.FTZ R82, R82, -R2.reuse ;  /* 0x8000000252527221 */ /* 0x100fe20000010000 */
[----:B----4-:R-:W-:Y:S01]  /*43c0*/  F2FP.BF16.PACK_AB R5, R234, R60 ;  /* 0x0000003cea05723e */ /* 0x010fe200000010ff */
[--C-:B------:R-:W-:Y:S01]  /*43d0*/  FADD.FTZ R83, R83, -R2.reuse ;  /* 0x8000000253537221 */ /* 0x100fe20000010000 */
[----:B------:R-:W-:Y:S01]  /*43e0*/  F2FP.BF16.PACK_AB R70, R71, R70 ;  /* 0x000000464746723e */ /* 0x000fe200000010ff */
[--C-:B------:R-:W-:Y:S02]  /*43f0*/  FADD.FTZ R86, R86, -R2.reuse ;  /* 0x8000000256567221 */ /* 0x100fe40000010000 */
[--C-:B------:R-:W-:Y:S01]  /*4400*/  FADD.FTZ R87, R87, -R2.reuse ;  /* 0x8000000257577221 */ /* 0x100fe20000010000 */
[----:B------:R4:W3:Y:S01]  /*4410*/  MUFU.EX2 R48, R9 ;  /* 0x0000000900307308 */ /* 0x0008e20000000800 */
[--C-:B------:R-:W-:Y:S02]  /*4420*/  FADD.FTZ R98, R98, -R2.reuse ;  /* 0x8000000262627221 */ /* 0x100fe40000010000 */
[--C-:B------:R-:W-:Y:S02]  /*4430*/  FADD.FTZ R99, R99, -R2.reuse ;  /* 0x8000000263637221 */ /* 0x100fe40000010000 */
[----:B------:R-:W-:Y:S02]  /*4440*/  FADD.FTZ R102, R102, -R2 ;  /* 0x8000000266667221 */ /* 0x000fe40000010000 */
[--C-:B--2---:R-:W-:Y:S02]  /*4450*/  FADD.FTZ R72, R72, -R0.reuse ;  /* 0x8000000048487221 */ /* 0x104fe40000010000 */
[--C-:B------:R-:W-:Y:S02]  /*4460*/  FADD.FTZ R73, R73, -R0.reuse ;  /* 0x8000000049497221 */ /* 0x100fe40000010000 */
[--C-:B------:R-:W-:Y:S02]  /*4470*/  FADD.FTZ R76, R76, -R0.reuse ;  /* 0x800000004c4c7221 */ /* 0x100fe40000010000 */
[--C-:B------:R-:W-:Y:S01]  /*4480*/  FADD.FTZ R77, R77, -R0.reuse ;  /* 0x800000004d4d7221 */ /* 0x100fe20000010000 */
[----:B-1----:R-:W-:Y:S01]  /*4490*/  F2FP.BF16.PACK_AB R8, R53, R55 ;  /* 0x000000373508723e */ /* 0x002fe200000010ff */
        /* <DEDUP_REMOVED lines=12> */
[----:B------:R3:W1:Y:S01]  /*4560*/  LDS R0, [R3+0x185a0] ;  /* 0x0185a00003007984 */ /* 0x0006620000000800 */
[----:B------:R-:W-:Y:S02]  /*4570*/  FMUL.FTZ R14, R58, R77 ;  /* 0x0000004d3a0e7220 */ /* 0x000fe40000410000 */
[----:B------:R-:W-:Y:S01]  /*4580*/  FMUL.FTZ R23, R56, R89 ;  /* 0x0000005938177220 */ /* 0x000fe20000410000 */
[----:B------:R-:W-:Y:S01]  /*4590*/  STS [R237], R42 ;  /* 0x0000002aed007388 */ /* 0x000fe20000000800 */
[----:B------:R-:W-:Y:S02]  /*45a0*/  FMUL.FTZ R92, R55, R92 ;  /* 0x0000005c375c7220 */ /* 0x000fe40000410000 */
[----:B----4-:R-:W-:Y:S01]  /*45b0*/  FMUL.FTZ R9, R53, R93 ;  /* 0x0000005d35097220 */ /* 0x010fe20000410000 */
[----:B------:R-:W-:Y:S01]  /*45c0*/  STS [R237+0x400], R22 ;  /* 0x00040016ed007388 */ /* 0x000fe20000000800 */
[--C-:B------:R-:W-:Y:S02]  /*45d0*/  FADD.FTZ R103, R103, -R2.reuse ;  /* 0x8000000267677221 */ /* 0x100fe40000010000 */
[--C-:B------:R-:W-:Y:S01]  /*45e0*/  FADD.FTZ R114, R114, -R2.reuse ;  /* 0x8000000272727221 */ /* 0x100fe20000010000 */
[----:B------:R-:W-:Y:S01]  /*45f0*/  STS [R238], R40 ;  /* 0x00000028ee007388 */ /* 0x000fe20000000800 */
[----:B------:R-:W-:Y:S01]  /*4600*/  F2FP.BF16.PACK_AB R9, R9, R92 ;  /* 0x0000005c0909723e */ /* 0x000fe200000010ff */
[--C-:B------:R-:W-:Y:S02]  /*4610*/  FADD.FTZ R115, R115, -R2.reuse ;  /* 0x8000000273737221 */ /* 0x100fe40000010000 */
[----:B------:R-:W-:Y:S01]  /*4620*/  STS [R238+0x400], R20 ;  /* 0x00040014ee007388 */ /* 0x000fe20000000800 */
[--C-:B------:R-:W-:Y:S02]  /*4630*/  FADD.FTZ R118, R118, -R2.reuse ;  /* 0x8000000276767221 */ /* 0x100fe40000010000 */
[--C-:B------:R-:W-:Y:S01]  /*4640*/  FADD.FTZ R119, R119, -R2.reuse ;  /* 0x8000000277777221 */ /* 0x100fe20000010000 */
[----:B------:R2:W-:Y:S01]  /*4650*/  STS [R237+0x2000], R12 ;  /* 0x0020000ced007388 */ /* 0x0005e20000000800 */
[--C-:B------:R-:W-:Y:S01]  /*4660*/  FADD.FTZ R130, R130, -R2.reuse ;  /* 0x8000000282827221 */ /* 0x100fe20000010000 */
[----:B---3--:R-:W-:Y:S01]  /*4670*/  F2FP.BF16.PACK_AB R3, R52, R51 ;  /* 0x000000333403723e */ /* 0x008fe200000010ff */
[----:B------:R-:W-:Y:S01]  /*4680*/  FADD.FTZ R131, R131, -R2 ;  /* 0x8000000283837221 */ /* 0x000fe20000010000 */
[----:B-----5:R-:W-:Y:S01]  /*4690*/  F2FP.BF16.PACK_AB R2, R49, R50 ;  /* 0x000000323102723e */ /* 0x020fe200000010ff */
[----:B------:R-:W-:Y:S02]  /*46a0*/  FMUL.FTZ R104, R35, R104 ;  /* 0x0000006823687220 */ /* 0x000fe40000410000 */
[----:B------:R3:W-:Y:S01]  /*46b0*/  STS [R237+0x2400], R3 ;  /* 0x00240003ed007388 */ /* 0x0007e20000000800 */
[----:B------:R-:W-:Y:S01]  /*46c0*/  MUFU.EX2 R35, R54 ;  /* 0x0000003600237308 */ /* 0x000fe20000000800 */
[----:B------:R-:W-:Y:S02]  /*46d0*/  FMUL.FTZ R108, R32, R108 ;  /* 0x0000006c206c7220 */ /* 0x000fe40000410000 */
[----:B------:R4:W-:Y:S01]  /*46e0*/  STS [R238+0x2400], R2 ;  /* 0x00240002ee007388 */ /* 0x0009e20000000800 */
[----:B------:R-:W-:Y:S02]  /*46f0*/  FMUL.FTZ R72, R67, R72 ;  /* 0x0000004843487220 */ /* 0x000fe40000410000 */
[----:B------:R-:W-:Y:S01]  /*4700*/  FMUL.FTZ R13, R66, R73 ;  /* 0x00000049420d7220 */ /* 0x000fe20000410000 */
[----:B------:R-:W-:Y:S01]  /*4710*/  STS [R238+0x2000], R11 ;  /* 0x0020000bee007388 */ /* 0x000fe20000000800 */
[----:B------:R-:W-:Y:S02]  /*4720*/  FMUL.FTZ R76, R65, R76 ;  /* 0x0000004c414c7220 */ /* 0x000fe40000410000 */
[----:B------:R-:W5:Y:S01]  /*4730*/  MUFU.EX2 R32, R59 ;  /* 0x0000003b00207308 */ /* 0x000f620000000800 */
[----:B------:R-:W-:Y:S01]  /*4740*/  STS [R240], R39 ;  /* 0x00000027f0007388 */ /* 0x000fe20000000800 */
[----:B------:R-:W-:Y:S01]  /*4750*/  F2FP.BF16.PACK_AB R13, R13, R72 ;  /* 0x000000480d0d723e */ /* 0x000fe200000010ff */
[--C-:B-1----:R-:W-:Y:S01]  /*4760*/  FADD.FTZ R74, R74, -R0.reuse ;  /* 0x800000004a4a7221 */ /* 0x102fe20000010000 */
[----:B------:R-:W-:Y:S01]  /*4770*/  F2FP.BF16.PACK_AB R14, R14, R76 ;  /* 0x0000004c0e0e723e */ /* 0x000fe200000010ff */
[----:B------:R-:W-:Y:S01]  /*4780*/  STS [R240+0x400], R21 ;  /* 0x00040015f0007388 */ /* 0x000fe20000000800 */
[--C-:B------:R-:W-:Y:S02]  /*4790*/  FADD.FTZ R75, R75, -R0.reuse ;  /* 0x800000004b4b7221 */ /* 0x100fe40000010000 */
[----:B------:R-:W-:Y:S01]  /*47a0*/  FMUL.FTZ R74, R51, R74 ;  /* 0x0000004a334a7220 */ /* 0x000fe20000410000 */
[----:B------:R-:W-:Y:S01]  /*47b0*/  STS [R239], R38 ;  /* 0x00000026ef007388 */ /* 0x000fe20000000800 */
[----:B--2---:R-:W1:Y:S01]  /*47c0*/  MUFU.EX2 R12, R62 ;  /* 0x0000003e000c7308 */ /* 0x004e620000000800 */
[--C-:B------:R-:W-:Y:S02]  /*47d0*/  FADD.FTZ R78, R78, -R0.reuse ;  /* 0x800000004e4e7221 */ /* 0x100fe40000010000 */
[----:B------:R-:W-:Y:S01]  /*47e0*/  STS [R239+0x400], R19 ;  /* 0x00040013ef007388 */ /* 0x000fe20000000800 */
[----:B---3--:R-:W-:Y:S01]  /*47f0*/  F2FP.BF16.PACK_AB R3, R47, R48 ;  /* 0x000000302f03723e */ /* 0x008fe200000010ff */
[----:B------:R-:W-:Y:S02]  /*4800*/  FMUL.FTZ R78, R50, R78 ;  /* 0x0000004e324e7220 */ /* 0x000fe40000410000 */
[----:B------:R-:W-:Y:S01]  /*4810*/  STS [R240+0x2000], R10 ;  /* 0x0020000af0007388 */ /* 0x000fe20000000800 */
[----:B----4-:R-:W-:Y:S01]  /*4820*/  F2FP.BF16.PACK_AB R2, R45, R46 ;  /* 0x0000002e2d02723e */ /* 0x010fe200000010ff */
[--C-:B------:R-:W-:Y:S02]  /*4830*/  FADD.FTZ R79, R79, -R0.reuse ;  /* 0x800000004f4f7221 */ /* 0x100fe40000010000 */
[----:B------:R2:W-:Y:S01]  /*4840*/  STS [R240+0x2400], R3 ;  /* 0x00240003f0007388 */ /* 0x0005e20000000800 */
[----:B------:R-:W-:Y:S02]  /*4850*/  FMUL.FTZ R86, R204, R86 ;  /* 0x00000056cc567220 */ /* 0x000fe40000410000 */
[----:B------:R-:W-:Y:S01]  /*4860*/  FMUL.FTZ R31, R31, R87 ;  /* 0x000000571f1f7220 */ /* 0x000fe20000410000 */
[----:B------:R3:W-:Y:S01]  /*4870*/  STS [R239+0x2400], R2 ;  /* 0x00240002ef007388 */ /* 0x0007e20000000800 */
[--C-:B------:R-:W-:Y:S02]  /*4880*/  FADD.FTZ R90, R90, -R0.reuse ;  /* 0x800000005a5a7221 */ /* 0x100fe40000010000 */
[--C-:B------:R-:W-:Y:S01]  /*4890*/  FADD.FTZ R91, R91, -R0.reuse ;  /* 0x800000005b5b7221 */ /* 0x100fe20000010000 */
[----:B------:R-:W-:Y:S01]  /*48a0*/  STS [R239+0x2000], R8 ;  /* 0x00200008ef007388 */ /* 0x000fe20000000800 */
[----:B------:R-:W-:Y:S01]  /*48b0*/  F2FP.BF16.PACK_AB R31, R31, R86 ;  /* 0x000000561f1f723e */ /* 0x000fe200000010ff */
[----:B------:R-:W-:Y:S02]  /*48c0*/  FMUL.FTZ R90, R48, R90 ;  /* 0x0000005a305a7220 */ /* 0x000fe40000410000 */
[----:B------:R-:W-:Y:S01]  /*48d0*/  STS [R237+0x4000], R36 ;  /* 0x00400024ed007388 */ /* 0x000fe20000000800 */
[----:B------:R-:W-:Y:S02]  /*48e0*/  FMUL.FTZ R88, R64, R88 ;  /* 0x0000005840587220 */ /* 0x000fe40000410000 */
[--C-:B------:R-:W-:Y:S01]  /*48f0*/  FADD.FTZ R94, R94, -R0.reuse ;  /* 0x800000005e5e7221 */ /* 0x100fe20000010000 */
[----:B------:R-:W-:Y:S01]  /*4900*/  STS [R237+0x4400], R18 ;  /* 0x00440012ed007388 */ /* 0x000fe20000000800 */
[--C-:B------:R-:W-:Y:S01]  /*4910*/  FADD.FTZ R95, R95, -R0.reuse ;  /* 0x800000005f5f7221 */ /* 0x100fe20000010000 */
[----:B------:R-:W-:Y:S01]  /*4920*/  F2FP.BF16.PACK_AB R23, R23, R88 ;  /* 0x000000581717723e */ /* 0x000fe200000010ff */
[----:B------:R-:W-:Y:S01]  /*4930*/  FMUL.FTZ R94, R46, R94 ;  /* 0x0000005e2e5e7220 */ /* 0x000fe20000410000 */
[----:B------:R-:W-:Y:S01]  /*4940*/  STS [R238+0x4000], R34 ;  /* 0x00400022ee007388 */ /* 0x000fe20000000800 */
[----:B------:R-:W-:Y:S02]  /*4950*/  FMUL.FTZ R102, R201, R102 ;  /* 0x00000066c9667220 */ /* 0x000fe40000410000 */
[----:B------:R-:W-:Y:S01]  /*4960*/  FMUL.FTZ R30, R30, R103 ;  /* 0x000000671e1e7220 */ /* 0x000fe20000410000 */
[----:B------:R-:W-:Y:S01]  /*4970*/  STS [R238+0x4400], R17 ;  /* 0x00440011ee007388 */ /* 0x000fe20000000800 */
[----:B--2---:R-:W-:Y:S01]  /*4980*/  F2FP.BF16.PACK_AB R3, R43, R44 ;  /* 0x0000002c2b03723e */ /* 0x004fe200000010ff */
[----:B------:R-:W-:Y:S02]  /*4990*/  FMUL.FTZ R82, R206, R82 ;  /* 0x00000052ce527220 */ /* 0x000fe40000410000 */
[----:B------:R-:W-:Y:S01]  /*49a0*/  STS [R237+0x6000], R7 ;  /* 0x00600007ed007388 */ /* 0x000fe20000000800 */
[----:B---3--:R-:W-:Y:S01]  /*49b0*/  F2FP.BF16.PACK_AB R2, R37, R41 ;  /* 0x000000292502723e */ /* 0x008fe200000010ff */
[----:B------:R-:W-:Y:S01]  /*49c0*/  FMUL.FTZ R83, R205, R83 ;  /* 0x00000053cd537220 */ /* 0x000fe20000410000 */
[----:B------:R-:W-:Y:S01]  /*49d0*/  F2FP.BF16.PACK_AB R30, R30, R102 ;  /* 0x000000661e1e723e */ /* 0x000fe200000010ff */
[----:B------:R2:W-:Y:S01]  /*49e0*/  STS [R237+0x6400], R3 ;  /* 0x00640003ed007388 */ /* 0x0005e20000000800 */
[----:B------:R-:W-:Y:S02]  /*49f0*/  FMUL.FTZ R98, R203, R98 ;  /* 0x00000062cb627220 */ /* 0x000fe40000410000 */
[----:B------:R-:W-:Y:S01]  /*4a00*/  F2FP.BF16.PACK_AB R82, R83, R82 ;  /* 0x000000525352723e */ /* 0x000fe200000010ff */
[----:B------:R5:W-:Y:S01]  /*4a10*/  STS [R238+0x6400], R2 ;  /* 0x00640002ee007388 */ /* 0x000be20000000800 */
[----:B------:R-:W-:Y:S02]  /*4a20*/  FMUL.FTZ R99, R202, R99 ;  /* 0x00000063ca637220 */ /* 0x000fe40000410000 */
[----:B------:R-:W-:Y:S01]  /*4a30*/  FMUL.FTZ R100, R250, R100 ;  /* 0x00000064fa647220 */ /* 0x000fe20000410000 */
[----:B------:R-:W-:Y:S01]  /*4a40*/  STS [R238+0x6000], R6 ;  /* 0x00600006ee007388 */ /* 0x000fe20000000800 */
[----:B------:R-:W-:Y:S01]  /*4a50*/  FMUL.FTZ R101, R249, R101 ;  /* 0x00000065f9657220 */ /* 0x000fe20000410000 */
[----:B------:R-:W-:Y:S01]  /*4a60*/  F2FP.BF16.PACK_AB R98, R99, R98 ;  /* 0x000000626362723e */ /* 0x000fe200000010ff */
        /* <DEDUP_REMOVED lines=9> */
[----:B------:R-:W-:Y:S01]  /*4b00*/  FMUL.FTZ R115, R199, R115 ;  /* 0x00000073c7737220 */ /* 0x000fe20000410000 */
[----:B------:R-:W-:Y:S01]  /*4b10*/  F2FP.BF16.PACK_AB R112, R113, R112 ;  /* 0x000000707170723e */ /* 0x000fe200000010ff */
[----:B------:R-:W-:Y:S01]  /*4b20*/  FMUL.FTZ R106, R44, R106 ;  /* 0x0000006a2c6a7220 */ /* 0x000fe20000410000 */
[----:B------:R-:W-:Y:S01]  /*4b30*/  STS [R239+0x4400], R15 ;  /* 0x0044000fef007388 */ /* 0x000fe20000000800 */
[----:B--2---:R-:W-:Y:S01]  /*4b40*/  FMUL.FTZ R3, R47, R91 ;  /* 0x0000005b2f037220 */ /* 0x004fe20000410000 */
[----:B------:R-:W-:Y:S01]  /*4b50*/  F2FP.BF16.PACK_AB R114, R115, R114 ;  /* 0x000000727372723e */ /* 0x000fe200000010ff */
[----:B------:R-:W-:Y:S01]  /*4b60*/  FMUL.FTZ R24, R24, R105 ;  /* 0x0000006918187220 */ /* 0x000fe20000410000 */
[----:B------:R2:W-:Y:S01]  /*4b70*/  STS [R240+0x6000], R4 ;  /* 0x00600004f0007388 */ /* 0x0005e20000000800 */
[----:B-----5:R-:W-:Y:S01]  /*4b80*/  F2FP.BF16.PACK_AB R2, R32, R35 ;  /* 0x000000232002723e */ /* 0x020fe200000010ff */
[--C-:B------:R-:W-:Y:S01]  /*4b90*/  FADD.FTZ R110, R110, -R0.reuse ;  /* 0x800000006e6e7221 */ /* 0x100fe20000010000 */
[----:B------:R-:W-:Y:S01]  /*4ba0*/  F2FP.BF16.PACK_AB R3, R3, R90 ;  /* 0x0000005a0303723e */ /* 0x000fe200000010ff */
[--C-:B------:R-:W-:Y:S01]  /*4bb0*/  FADD.FTZ R111, R111, -R0.reuse ;  /* 0x800000006f6f7221 */ /* 0x100fe20000010000 */
[----:B------:R-:W-:Y:S01]  /*4bc0*/  F2FP.BF16.PACK_AB R24, R24, R104 ;  /* 0x000000681818723e */ /* 0x000fe200000010ff */
[----:B------:R1:W-:Y:S01]  /*4bd0*/  STS [R240+0x6400], R2 ;  /* 0x00640002f0007388 */ /* 0x0003e20000000800 */
[----:B------:R-:W-:Y:S02]  /*4be0*/  FMUL.FTZ R110, R41, R110 ;  /* 0x0000006e296e7220 */ /* 0x000fe40000410000 */
[----:B------:R-:W-:Y:S01]  /*4bf0*/  FMUL.FTZ R26, R26, R109 ;  /* 0x0000006d1a1a7220 */ /* 0x000fe20000410000 */
[----:B------:R3:W-:Y:S01]  /*4c00*/  STS [R239+0x6000], R5 ;  /* 0x00600005ef007388 */ /* 0x0007e20000000800 */
        /* <DEDUP_REMOVED lines=9> */
[--C-:B------:R-:W-:Y:S02]  /*4ca0*/  FADD.FTZ R122, R122, -R0.reuse ;  /* 0x800000007a7a7221 */ /* 0x100fe40000010000 */
[----:B--2---:R-:W-:Y:S01]  /*4cb0*/  FMUL.FTZ R4, R52, R75 ;  /* 0x0000004b34047220 */ /* 0x004fe20000410000 */
[----:B------:R-:W-:Y:S01]  /*4cc0*/  F2FP.BF16.PACK_AB R29, R29, R130 ;  /* 0x000000821d1d723e */ /* 0x000fe200000010ff */
[--C-:B------:R-:W-:Y:S02]  /*4cd0*/  FADD.FTZ R123, R123, -R0.reuse ;  /* 0x800000007b7b7221 */ /* 0x100fe40000010000 */
[----:B------:R-:W-:Y:S01]  /*4ce0*/  FMUL.FTZ R128, R213, R128 ;  /* 0x00000080d5807220 */ /* 0x000fe20000410000 */
[----:B------:R-:W-:Y:S01]  /*4cf0*/  F2FP.BF16.PACK_AB R4, R4, R74 ;  /* 0x0000004a0404723e */ /* 0x000fe200000010ff */
[----:B------:R-:W-:Y:S01]  /*4d00*/  FMUL.FTZ R129, R207, R129 ;  /* 0x00000081cf817220 */ /* 0x000fe20000410000 */
[----:B-1----:R-:W-:Y:S01]  /*4d10*/  F2FP.BF16.PACK_AB R2, R235, R12 ;  /* 0x0000000ceb02723e */ /* 0x002fe200000010ff */
[----:B------:R-:W-:Y:S02]  /*4d20*/  FMUL.FTZ R122, R35, R122 ;  /* 0x0000007a237a7220 */ /* 0x000fe40000410000 */
[----:B---3--:R-:W-:Y:S01]  /*4d30*/  FMUL.FTZ R5, R45, R95 ;  /* 0x0000005f2d057220 */ /* 0x008fe20000410000 */
[----:B------:R-:W-:Y:S01]  /*4d40*/  F2FP.BF16.PACK_AB R128, R129, R128 ;  /* 0x000000808180723e */ /* 0x000fe200000010ff */
[----:B------:R1:W-:Y:S01]  /*4d50*/  STS [R239+0x6400], R2 ;  /* 0x00640002ef007388 */ /* 0x0003e20000000800 */
[----:B------:R-:W-:Y:S02]  /*4d60*/  FMUL.FTZ R120, R28, R120 ;  /* 0x000000781c787220 */ /* 0x000fe40000410000 */
[----:B------:R-:W-:Y:S01]  /*4d70*/  F2FP.BF16.PACK_AB R5, R5, R94 ;  /* 0x0000005e0505723e */ /* 0x000fe200000010ff */
[----:B------:R-:W-:Y:S01]  /*4d80*/  BAR.SYNC.DEFER_BLOCKING 0x0 ;  /* 0x0000000000007b1d */ /* 0x000fe20000010000 */
[----:B------:R-:W-:Y:S02]  /*4d90*/  FMUL.FTZ R27, R27, R121 ;  /* 0x000000791b1b7220 */ /* 0x000fe40000410000 */
[--C-:B------:R-:W-:Y:S02]  /*4da0*/  FADD.FTZ R126, R126, -R0.reuse ;  /* 0x800000007e7e7221 */ /* 0x100fe40000010000 */
[----:B------:R-:W-:Y:S01]  /*4db0*/  FADD.FTZ R127, R127, -R0 ;  /* 0x800000007f7f7221 */ /* 0x000fe20000010000 */
[----:B------:R-:W-:Y:S01]  /*4dc0*/  F2FP.BF16.PACK_AB R27, R27, R120 ;  /* 0x000000781b1b723e */ /* 0x000fe200000010ff */
[----:B------:R-:W-:Y:S01]  /*4dd0*/  FMUL.FTZ R126, R12, R126 ;  /* 0x0000007e0c7e7220 */ /* 0x000fe20000410000 */
[----:B------:R-:W-:Y:S01]  /*4de0*/  IADD3 R0, R229, UR4, RZ ;  /* 0x00000004e5007c10 */ /* 0x000fe2000fffe0ff */
[----:B------:R-:W-:Y:S02]  /*4df0*/  FMUL.FTZ R124, R60, R124 ;  /* 0x0000007c3c7c7220 */ /* 0x000fe40000410000 */
[----:B------:R-:W-:Y:S01]  /*4e00*/  FMUL.FTZ R28, R234, R125 ;  /* 0x0000007dea1c7220 */ /* 0x000fe20000410000 */
[----:B------:R-:W-:Y:S01]  /*4e10*/  SHF.L.U32 R0, R0, 0x1, RZ ;  /* 0x0000000100007819 */ /* 0x000fe200000006ff */
[----:B------:R-:W-:Y:S03]  /*4e20*/  FMUL.FTZ R127, R235, R127 ;  /* 0x0000007feb7f7220 */ /* 0x000fe60000410000 */
[----:B------:R-:W-:Y:S01]  /*4e30*/  F2FP.BF16.PACK_AB R28, R28, R124 ;  /* 0x0000007c1c1c723e */ /* 0x000fe200000010ff */
[----:B-1----:R-:W-:Y:S01]  /*4e40*/  FMUL.FTZ R2, R49, R79 ;  /* 0x0000004f31027220 */ /* 0x002fe20000410000 */
[----:B------:R1:W-:Y:S04]  /*4e50*/  STS [R237+0x8000], R68 ;  /* 0x00800044ed007388 */ /* 0x0003e80000000800 */
[----:B------:R-:W-:Y:S01]  /*4e60*/  F2FP.BF16.PACK_AB R2, R2, R78 ;  /* 0x0000004e0202723e */ /* 0x000fe200000010ff */
[----:B------:R-:W-:Y:S04]  /*4e70*/  STS [R237+0x8400], R70 ;  /* 0x00840046ed007388 */ /* 0x000fe80000000800 */
[----:B------:R-:W-:Y:S04]  /*4e80*/  STS [R238+0x8000], R80 ;  /* 0x00800050ee007388 */ /* 0x000fe80000000800 */
        /* <DEDUP_REMOVED lines=39> */
[----:B-1----:R-:W-:Y:S07]  /*5100*/  IADD3 R3, R230, R68, RZ ;  /* 0x00000044e6037210 */ /* 0x002fee0007ffe0ff */
[----:B------:R-:W1:Y:S01]  /*5110*/  LDSM.16.MT88.4 R12, [R224+0x1c880] ;  /* 0x01c88000e00c783b */ /* 0x000e620000004200 */
[C---:B--2---:R-:W-:Y:S07]  /*5120*/  IADD3 R2, R196.reuse, R0, RZ ;  /* 0x00000000c4027210 */ /* 0x044fee0007ffe0ff */
[----:B------:R-:W-:Y:S08]  /*5130*/  LDSM.16.MT88.4 R20, [R224+0x19080] ;  /* 0x01908000e014783b */ /* 0x000ff00000004200 */
[----:B------:R-:W2:Y:S08]  /*5140*/  LDSM.16.MT88.4 R16, [R2+0x10080] ;  /* 0x010080000210783b */ /* 0x000eb00000004200 */
[----:B------:R-:W4:Y:S01]  /*5150*/  LDSM.16.MT88.4 R24, [R0+0x10880] ;  /* 0x010880000018783b */ /* 0x000f220000004200 */
[-C--:B---3--:R-:W-:Y:S07]  /*5160*/  HMMA.16816.F32.BF16 R132, R4, R8.reuse, R132 ;  /* 0x000000080484723c */ /* 0x088fee0000041884 */
[----:B------:R-:W3:Y:S01]  /*5170*/  LDSM.16.MT88.4 R28, [R224+0x1d080] ;  /* 0x01d08000e01c783b */ /* 0x000ee20000004200 */
[C---:B-1----:R-:W-:Y:S07]  /*5180*/  HMMA.16816.F32.BF16 R136, R12.reuse, R8, R136 ;  /* 0x000000080c88723c */ /* 0x042fee0000041888 */
[----:B------:R-:W-:Y:S01]  /*5190*/  LDSM.16.MT88.4 R32, [R0+0x11080] ;  /* 0x011080000020783b */ /* 0x000fe20000004200 */
[-C--:B------:R-:W-:Y:S07]  /*51a0*/  HMMA.16816.F32.BF16 R140, R12, R10.reuse, R140 ;  /* 0x0000000a0c8c723c */ /* 0x080fee000004188c */
[----:B------:R-:W-:Y:S01]  /*51b0*/  LDSM.16.MT88.4 R36, [R0+0x12080] ;  /* 0x012080000024783b */ /* 0x000fe20000004200 */
[C---:B------:R-:W-:Y:S07]  /*51c0*/  HMMA.16816.F32.BF16 R144, R4.reuse, R10, R144 ;  /* 0x0000000a0490723c */ /* 0x040fee0000041890 */
[----:B------:R-:W1:Y:S01]  /*51d0*/  LDSM.16.MT88.4 R8, [R2+0x10880] ;  /* 0x010880000208783b */ /* 0x000e620000004200 */
[-C--:B--2---:R-:W-:Y:S08]  /*51e0*/  HMMA.16816.F32.BF16 R148, R4, R16.reuse, R148 ;  /* 0x000000100494723c */ /* 0x084ff00000041894 */
[C---:B------:R-:W-:Y:S08]  /*51f0*/  HMMA.16816.F32.BF16 R152, R12.reuse, R16, R152 ;  /* 0x000000100c98723c */ /* 0x040ff00000041898 */
[-C--:B------:R-:W-:Y:S01]  /*5200*/  HMMA.16816.F32.BF16 R156, R12, R18.reuse, R156 ;  /* 0x000000120c9c723c */ /* 0x080fe2000004189c */
[----:B------:R-:W2:Y:S07]  /*5210*/  LDSM.16.MT88.4 R12, [R224+0x19880] ;  /* 0x01988000e00c783b */ /* 0x000eae0000004200 */
[----:B------:R-:W-:Y:S01]  /*5220*/  HMMA.16816.F32.BF16 R160, R4, R18, R160 ;  /* 0x0000001204a0723c */ /* 0x000fe200000418a0 */
[----:B------:R-:W5:Y:S07]  /*5230*/  LDSM.16.MT88.4 R4, [R224+0x1d880] ;  /* 0x01d88000e004783b */ /* 0x000f6e0000004200 */
[-C--:B----4-:R-:W-:Y:S01]  /*5240*/  HMMA.16816.F32.BF16 R132, R20, R24.reuse, R132 ;  /* 0x000000181484723c */ /* 0x090fe20000041884 */
[----:B------:R-:W4:Y:S07]  /*5250*/  LDSM.16.MT88.4 R16, [R2+0x11080] ;  /* 0x011080000210783b */ /* 0x000f2e0000004200 */
        /* <DEDUP_REMOVED lines=9> */
[----:B------:R-:W-:Y:S07]  /*52f0*/  LDSM.16.MT88.4 R8, [R224+0x1a080] ;  /* 0x01a08000e008783b */ /* 0x000fee0000004200 */
[-C--:B--2---:R-:W-:Y:S01]  /*5300*/  HMMA.16816.F32.BF16 R132, R12, R32.reuse, R132 ;  /* 0x000000200c84723c */ /* 0x084fe20000041884 */
[----:B------:R-:W1:Y:S07]  /*5310*/  LDSM.16.MT88.4 R20, [R0+0x11880] ;  /* 0x011880000014783b */ /* 0x000e6e0000004200 */
[C---:B-----5:R-:W-:Y:S08]  /*5320*/  HMMA.16816.F32.BF16 R136, R4.reuse, R32, R136 ;  /* 0x000000200488723c */ /* 0x060ff00000041888 */
[-C--:B------:R-:W-:Y:S08]  /*5330*/  HMMA.16816.F32.BF16 R140, R4, R34.reuse, R140 ;  /* 0x00000022048c723c */ /* 0x080ff0000004188c */
[C---:B------:R-:W-:Y:S01]  /*5340*/  HMMA.16816.F32.BF16 R144, R12.reuse, R34, R144 ;  /* 0x000000220c90723c */ /* 0x040fe20000041890 */
[----:B------:R-:W2:Y:S07]  /*5350*/  LDSM.16.MT88.4 R32, [R224+0x1a880] ;  /* 0x01a88000e020783b */ /* 0x000eae0000004200 */
[-C--:B----4-:R-:W-:Y:S08]  /*5360*/  HMMA.16816.F32.BF16 R148, R12, R16.reuse, R148 ;  /* 0x000000100c94723c */ /* 0x090ff00000041894 */
[C---:B------:R-:W-:Y:S08]  /*5370*/  HMMA.16816.F32.BF16 R152, R4.reuse, R16, R152 ;  /* 0x000000100498723c */ /* 0x040ff00000041898 */
[-C--:B------:R-:W-:Y:S01]  /*5380*/  HMMA.16816.F32.BF16 R156, R4, R18.reuse, R156 ;  /* 0x00000012049c723c */ /* 0x080fe2000004189c */
[----:B------:R-:W3:Y:S07]  /*5390*/  LDSM.16.MT88.4 R4, [R224+0x1e880] ;  /* 0x01e88000e004783b */ /* 0x000eee0000004200 */
[----:B------:R-:W-:Y:S01]  /*53a0*/  HMMA.16816.F32.BF16 R160, R12, R18, R160 ;  /* 0x000000120ca0723c */ /* 0x000fe200000418a0 */
[----:B------:R-:W4:Y:S07]  /*53b0*/  LDSM.16.MT88.4 R12, [R2+0x12080] ;  /* 0x01208000020c783b */ /* 0x000f2e0000004200 */
[-C--:B-1----:R-:W-:Y:S01]  /*53c0*/  HMMA.16816.F32.BF16 R132, R8, R20.reuse, R132 ;  /* 0x000000140884723c */ /* 0x082fe20000041884 */
[----:B------:R-:W-:Y:S07]  /*53d0*/  LDSM.16.MT88.4 R16, [R0+0x12880] ;  /* 0x012880000010783b */ /* 0x000fee0000004200 */
[C---:B------:R-:W-:Y:S08]  /*53e0*/  HMMA.16816.F32.BF16 R136, R24.reuse, R20, R136 ;  /* 0x000000141888723c */ /* 0x040ff00000041888 */
        /* <DEDUP_REMOVED lines=8> */
[----:B------:R-:W1:Y:S07]  /*5470*/  LDSM.16.MT88.4 R8, [R224+0x1b080] ;  /* 0x01b08000e008783b */ /* 0x000e6e0000004200 */
[-C--:B--2---:R-:W-:Y:S01]  /*5480*/  HMMA.16816.F32.BF16 R132, R32, R36.reuse, R132 ;  /* 0x000000242084723c */ /* 0x084fe20000041884 */
[----:B------:R-:W-:Y:S07]  /*5490*/  LDSM.16.MT88.4 R28, [R224+0x1b880] ;  /* 0x01b88000e01c783b */ /* 0x000fee0000004200 */
[C---:B---3--:R-:W-:Y:S08]  /*54a0*/  HMMA.16816.F32.BF16 R136, R4.reuse, R36, R136 ;  /* 0x000000240488723c */ /* 0x048ff00000041888 */
        /* <DEDUP_REMOVED lines=9> */
[-C--:B-1----:R-:W-:Y:S08]  /*5540*/  HMMA.16816.F32.BF16 R132, R8, R16.reuse, R132 ;  /* 0x000000100884723c */ /* 0x082ff00000041884 */
[C---:B------:R-:W-:Y:S08]  /*5550*/  HMMA.16816.F32.BF16 R136, R20.reuse, R16, R136 ;  /* 0x000000101488723c */ /* 0x040ff00000041888 */
[-C--:B------:R-:W-:Y:S08]  /*5560*/  HMMA.16816.F32.BF16 R140, R20, R18.reuse, R140 ;  /* 0x00000012148c723c */ /* 0x080ff0000004188c */
[C---:B------:R-:W-:Y:S01]  /*5570*/  HMMA.16816.F32.BF16 R144, R8.reuse, R18, R144 ;  /* 0x000000120890723c */ /* 0x040fe20000041890 */
[----:B------:R1:W-:Y:S07]  /*5580*/  LDSM.16.MT88.4 R16, [R0+0x13880] ;  /* 0x013880000010783b */ /* 0x0003ee0000004200 */
[-C--:B------:R-:W-:Y:S08]  /*5590*/  HMMA.16816.F32.BF16 R148, R8, R24.reuse, R148 ;  /* 0x000000180894723c */ /* 0x080ff00000041894 */
[C---:B------:R-:W-:Y:S08]  /*55a0*/  HMMA.16816.F32.BF16 R152, R20.reuse, R24, R152 ;  /* 0x000000181498723c */ /* 0x040ff00000041898 */
[-C--:B------:R-:W-:Y:S01]  /*55b0*/  HMMA.16816.F32.BF16 R156, R20, R26.reuse, R156 ;  /* 0x0000001a149c723c */ /* 0x080fe2000004189c */
[----:B------:R-:W-:Y:S03]  /*55c0*/  LDSM.16.MT88.4 R20, [R224+0x20080] ;  /* 0x02008000e014783b */ /* 0x000fe60000004200 */
[C---:B-1----:R-:W-:Y:S04]  /*55d0*/  SHF.L.U32 R0, R229.reuse, 0x1, RZ ;  /* 0x00000001e5007819 */ /* 0x042fe800000006ff */
[----:B------:R-:W-:Y:S01]  /*55e0*/  HMMA.16816.F32.BF16 R160, R8, R26, R160 ;  /* 0x0000001a08a0723c */ /* 0x000fe200000418a0 */
[----:B------:R-:W1:Y:S07]  /*55f0*/  LDSM.16.MT88.4 R8, [R224+0x1c080] ;  /* 0x01c08000e008783b */ /* 0x000e6e0000004200 */
[-C--:B--2---:R-:W-:Y:S01]  /*5600*/  HMMA.16816.F32.BF16 R132, R28, R36.reuse, R132 ;  /* 0x000000241c84723c */ /* 0x084fe20000041884 */
[----:B------:R2:W5:Y:S07]  /*5610*/  LDSM.16.MT88.4 R24, [R2+0x13880] ;  /* 0x013880000218783b */ /* 0x00056e0000004200 */
[C---:B---3--:R-:W-:Y:S01]  /*5620*/  HMMA.16816.F32.BF16 R136, R4.reuse, R36, R136 ;  /* 0x000000240488723c */ /* 0x048fe20000041888 */
[----:B------:R-:W-:Y:S07]  /*5630*/  BAR.SYNC.DEFER_BLOCKING 0x0 ;  /* 0x0000000000007b1d */ /* 0x000fee0000010000 */
[-C--:B------:R-:W-:Y:S08]  /*5640*/  HMMA.16816.F32.BF16 R140, R4, R38.reuse, R140 ;  /* 0x00000026048c723c */ /* 0x080ff0000004188c */
[C---:B------:R-:W-:Y:S04]  /*5650*/  HMMA.16816.F32.BF16 R144, R28.reuse, R38, R144 ;  /* 0x000000261c90723c */ /* 0x040fe80000041890 */
[----:B--2---:R-:W-:Y:S04]  /*5660*/  SHF.L.U32 R2, R229, 0x1, RZ ;  /* 0x00000001e5027819 */ /* 0x004fe800000006ff */
[-C--:B----4-:R-:W-:Y:S01]  /*5670*/  HMMA.16816.F32.BF16 R148, R28, R12.reuse, R148 ;  /* 0x0000000c1c94723c */ /* 0x090fe20000041894 */
[----:B------:R2:W3:Y:S03]  /*5680*/  LDSM.16.M88.4 R32, [R68+0x20880] ;  /* 0x020880004420783b */ /* 0x0004e60000000200 */
[----:B------:R-:W-:Y:S04]  /*5690*/  IADD3 R2, R196, R2, RZ ;  /* 0x00000002c4027210 */ /* 0x000fe80007ffe0ff */
[C---:B------:R-:W-:Y:S01]  /*56a0*/  HMMA.16816.F32.BF16 R152, R4.reuse, R12, R152 ;  /* 0x0000000c0498723c */ /* 0x040fe20000041898 */
[----:B------:R2:W4:Y:S07]  /*56b0*/  LDSM.16.M88.4 R36, [R68+0x22880] ;  /* 0x022880004424783b */ /* 0x00052e0000000200 */
[-C--:B------:R-:W-:Y:S01]  /*56c0*/  HMMA.16816.F32.BF16 R156, R4, R14.reuse, R156 ;  /* 0x0000000e049c723c */ /* 0x080fe2000004189c */
[----:B------:R2:W2:Y:S07]  /*56d0*/  LDSM.16.MT88.4 R40, [R2+0x80] ;  /* 0x000080000228783b */ /* 0x0004ae0000004200 */
[----:B------:R-:W-:Y:S01]  /*56e0*/  HMMA.16816.F32.BF16 R160, R28, R14, R160 ;  /* 0x0000000e1ca0723c */ /* 0x000fe200000418a0 */
[----:B------:R2:W2:Y:S07]  /*56f0*/  LDSM.16.MT88.4 R28, [R0+0x80] ;  /* 0x00008000001c783b */ /* 0x0004ae0000004200 */
[-C--:B-1----:R-:W-:Y:S01]  /*5700*/  HMMA.16816.F32.BF16 R132, R8, R16.reuse, R132 ;  /* 0x000000100884723c */ /* 0x082fe20000041884 */
[----:B------:R1:W1:Y:S07]  /*5710*/  LDSM.16.M88.4 R44, [R3+0x20880] ;  /* 0x02088000032c783b */ /* 0x00026e0000000200 */
[C---:B------:R-:W-:Y:S01]  /*5720*/  HMMA.16816.F32.BF16 R136, R20.reuse, R16, R136 ;  /* 0x000000101488723c */ /* 0x040fe20000041888 */
[----:B------:R1:W1:Y:S07]  /*5730*/  LDSM.16.M88.4 R52, [R3+0x22880] ;  /* 0x022880000334783b */ /* 0x00026e0000000200 */
[-C--:B------:R-:W-:Y:S01]  /*5740*/  HMMA.16816.F32.BF16 R140, R20, R18.reuse, R140 ;  /* 0x00000012148c723c */ /* 0x080fe2000004188c */
[----:B------:R1:W1:Y:S07]  /*5750*/  LDSM.16.MT88.4 R48, [R0+0x880] ;  /* 0x000880000030783b */ /* 0x00026e0000004200 */
[C---:B------:R-:W-:Y:S01]  /*5760*/  HMMA.16816.F32.BF16 R144, R8.reuse, R18, R144 ;  /* 0x000000120890723c */ /* 0x040fe20000041890 */
[----:B------:R1:W1:Y:S07]  /*5770*/  LDSM.16.MT88.4 R56, [R2+0x880] ;  /* 0x000880000238783b */ /* 0x00026e0000004200 */
[-C--:B-----5:R-:W-:Y:S08]  /*5780*/  HMMA.16816.F32.BF16 R148, R8, R24.reuse, R148 ;  /* 0x000000180894723c */ /* 0x0a0ff00000041894 */
[C---:B------:R-:W-:Y:S08]  /*5790*/  HMMA.16816.F32.BF16 R152, R20.reuse, R24, R152 ;  /* 0x000000181498723c */ /* 0x040ff00000041898 */
[-C--:B------:R-:W-:Y:S08]  /*57a0*/  HMMA.16816.F32.BF16 R156, R20, R26.reuse, R156 ;  /* 0x0000001a149c723c */ /* 0x080ff0000004189c */
[----:B------:R-:W-:Y:S01]  /*57b0*/  HMMA.16816.F32.BF16 R160, R8, R26, R160 ;  /* 0x0000001a08a0723c */ /* 0x000fe200000418a0 */
[----:B------:R-:W-:-:S07]  /*57c0*/  @P1 BRA `(.L_x_978) ;  /* 0x000002c000001947 */ /* 0x000fce0003800000 */
[----:B--234-:R-:W2:Y:S01]  /*57d0*/  LDL R217, [R1] ;  /* 0x0000000001d97983 */ /* 0x01cea20000100800 */
[----:B------:R-:W-:Y:S01]  /*57e0*/  ULDC.64 UR6, c[0x0][0x208] ;  /* 0x0000820000067ab9 */ /* 0x000fe20000000a00 */
[----:B------:R-:W-:Y:S01]  /*57f0*/  IMAD.U32 R8, RZ, RZ, UR11 ;  /* 0x0000000bff087e24 */ /* 0x000fe2000f8e00ff */
[----:B------:R-:W-:Y:S01]  /*5800*/  USHF.L.U32 UR15, UR18, 0x7, URZ ;  /* 0x00000007120f7899 */ /* 0x000fe2000800063f */
[----:B------:R-:W3:Y:S01]  /*5810*/  LDL.64 R210, [R1+0x8] ;  /* 0x0000080001d27983 */ /* 0x000ee20000100a00 */
[----:B------:R-:W-:Y:S02]  /*5820*/  UIMAD.WIDE.U32 UR20, UR18, UR6, URZ ;  /* 0x00000006121472a5 */ /* 0x000fe4000f8e003f */
[----:B------:R-:W-:Y:S01]  /*5830*/  USHF.R.S32.HI UR19, URZ, 0x1f, UR18 ;  /* 0x0000001f3f137899 */ /* 0x000fe20008011412 */
[----:B------:R-:W4:Y:S01]  /*5840*/  LDL R61, [R1+0x30] ;  /* 0x00003000013d7983 */ /* 0x000f220000100800 */
[----:B------:R-:W-:Y:S02]  /*5850*/  IMAD.U32 R10, RZ, RZ, UR15 ;  /* 0x0000000fff0a7e24 */ /* 0x000fe4000f8e00ff */
[----:B------:R-:W-:Y:S01]  /*5860*/  IMAD.U32 R6, RZ, RZ, UR20 ;  /* 0x00000014ff067e24 */ /* 0x000fe2000f8e00ff */
[----:B------:R-:W5:Y:S01]  /*5870*/  LDL.64 R218, [R1+0x18] ;  /* 0x0000180001da7983 */ /* 0x000f620000100a00 */
[----:B------:R-:W-:Y:S01]  /*5880*/  UIMAD UR19, UR19, UR6, URZ ;  /* 0x00000006131372a4 */ /* 0x000fe2000f8e023f */
[----:B------:R-:W-:Y:S01]  /*5890*/  IMAD.U32 R7, RZ, RZ, UR21 ;  /* 0x00000015ff077e24 */ /* 0x000fe2000f8e00ff */
[----:B------:R-:W-:Y:S01]  /*58a0*/  USHF.L.U32 UR6, UR6, 0x6, URZ ;  /* 0x0000000606067899 */ /* 0x000fe2000800063f */
[----:B------:R-:W5:Y:S01]  /*58b0*/  LDL.64 R208, [R1+0x20] ;  /* 0x0000200001d07983 */ /* 0x000f620000100a00 */
[----:B------:R-:W-:Y:S04]  /*58c0*/  UIMAD UR19, UR18, UR7, UR19 ;  /* 0x00000007121372a4 */ /* 0x000fe8000f8e0213 */
[----:B------:R-:W-:Y:S06]  /*58d0*/  UIADD3 UR19, UR21, UR19, URZ ;  /* 0x0000001315137290 */ /* 0x000fec000fffe03f */
[----:B------:R-:W-:Y:S01]  /*58e0*/  IMAD.U32 R5, RZ, RZ, UR19 ;  /* 0x00000013ff057e24 */ /* 0x000fe2000f8e00ff */
[----:B--2---:R-:W-:Y:S04]  /*58f0*/  IADD3 R9, -R217, UR14, -R10 ;  /* 0x0000000ed9097c10 */ /* 0x004fe8000fffe90a */
        /* <DEDUP_REMOVED lines=12> */
[----:B-----5:R-:W-:Y:S02]  /*59c0*/  @!P4 IMAD.WIDE R10, R10, 0x4, R208 ;  /* 0x000000040a0ac825 */ /* 0x020fe400078e02d0 */
[----:B------:R3:W-:Y:S01]  /*59d0*/  LDGSTS.E.BYPASS.LTC128B.128 [R8+0x1000], [R6.64], !P2 ;  /* 0x0100000006087fae */ /* 0x0007e2000d101d50 */
[----:B------:R-:W-:Y:S01]  /*59e0*/  ISETP.LT.OR P2, PT, R9, 0x61, P5 ;  /* 0x000000610900780c */ /* 0x000fe20002f41670 */
[----:B------:R-:W-:Y:S04]  /*59f0*/  IMAD.U32 R9, RZ, RZ, UR11 ;  /* 0x0000000bff097e24 */ /* 0x000fe8000f8e00ff */
[----:B------:R-:W-:Y:S04]  /*5a00*/  @!P4 IMAD R9, R9, 0x80, R218 ;  /* 0x000000800909c824 */ /* 0x000fe800078e02da */
[----:B------:R-:W-:Y:S01]  /*5a10*/  @!P4 IMAD.SHL.U32 R9, R9, 0x4, RZ ;  /* 0x000000040909c824 */ /* 0x000fe200078e00ff */
[----:B--2---:R-:W-:Y:S04]  /*5a20*/  IADD3 R4, P1, R6, UR6, RZ ;  /* 0x0000000606047c10 */ /* 0x004fe8000ff3e0ff */
[----:B------:R-:W-:Y:S02]  /*5a30*/  IADD3.X R5, R7, UR10, RZ, P1, !PT ;  /* 0x0000000a07057c10 */ /* 0x000fe40008ffe4ff */
[----:B---3--:R-:W-:Y:S03]  /*5a40*/  IADD3 R6, P1, R4, UR6, RZ ;  /* 0x0000000604067c10 */ /* 0x008fe6000ff3e0ff */
[----:B------:R2:W-:Y:S01]  /*5a50*/  LDGSTS.E.BYPASS.LTC128B.128 [R8+0x2000], [R4.64], !P3 ;  /* 0x0200000004087fae */ /* 0x0005e2000d901d50 */
[----:B------:R-:W-:Y:S05]  /*5a60*/  IADD3.X R7, R5, UR10, RZ, P1, !PT ;  /* 0x0000000a05077c10 */ /* 0x000fea0008ffe4ff */
[----:B------:R2:W-:Y:S04]  /*5a70*/  LDGSTS.E.BYPASS.LTC128B.128 [R8+0x3000], [R6.64], !P2 ;  /* 0x0300000006087fae */ /* 0x0005e8000d101d50 */
[----:B------:R2:W-:Y:S02]  /*5a80*/  @!P4 LDGSTS.E.BYPASS.LTC128B.128 [R9+0x18480], [R10.64] ;  /* 0x184800000a09cfae */ /* 0x0005e4000b901d50 */
.L_x_978:
[-C--:B--234-:R-:W-:Y:S01]  /*5a90*/  HMMA.16816.F32.BF16 R4, R32, R28.reuse, RZ ;  /* 0x0000001c2004723c */ /* 0x09cfe200000418ff */
[----:B------:R-:W-:Y:S01]  /*5aa0*/  LDSM.16.MT88.4 R60, [R0+0x1080] ;  /* 0x00108000003c783b */ /* 0x000fe20000004200 */
[----:B------:R-:W-:Y:S02]  /*5ab0*/  USHF.L.U32 UR6, UR13, 0xd, URZ ;  /* 0x0000000d0d067899 */ /* 0x000fe4000800063f */
[C---:B------:R-:W-:Y:S01]  /*5ac0*/  IMAD.IADD R77, R196.reuse, 0x1, R68 ;  /* 0x00000001c44d7824 */ /* 0x040fe200078e0244 */
[----:B------:R-:W-:Y:S01]  /*5ad0*/  UIADD3 UR13, UR13, 0x1, URZ ;  /* 0x000000010d0d7890 */ /* 0x000fe2000fffe03f */
[----:B------:R-:W2:Y:S01]  /*5ae0*/  LDL R79, [R1+0x3c] ;  /* 0x00003c00014f7983 */ /* 0x000ea20000100800 */
[----:B------:R-:W-:Y:S01]  /*5af0*/  IMAD.IADD R76, R196, 0x1, R3 ;  /* 0x00000001c44c7824 */ /* 0x000fe200078e0203 */
[C---:B------:R-:W-:Y:S01]  /*5b00*/  HMMA.16816.F32.BF16 R8, R36.reuse, R28, RZ ;  /* 0x0000001c2408723c */ /* 0x040fe200000418ff */
[----:B------:R-:W-:Y:S02]  /*5b10*/  UISETP.GE.AND UP0, UPT, UR13, UR8, UPT ;  /* 0x000000080d00728c */ /* 0x000fe4000bf06270 */
[----:B------:R-:W-:Y:S01]  /*5b20*/  LDSM.16.M88.4 R64, [R77+0x22880] ;  /* 0x022880004d40783b */ /* 0x000fe20000000200 */
[----:B------:R-:W-:Y:S02]  /*5b30*/  UIADD3 UR15, UR5, 0x1, URZ ;  /* 0x00000001050f7890 */ /* 0x000fe4000fffe03f */
[----:B------:R-:W-:Y:S02]  /*5b40*/  UISETP.GE.AND UP3, UPT, UR5, 0x1, UPT ;  /* 0x000000010500788c */ /* 0x000fe4000bf66270 */
[-C--:B------:R-:W-:Y:S01]  /*5b50*/  HMMA.16816.F32.BF16 R12, R36, R30.reuse, RZ ;  /* 0x0000001e240c723c */ /* 0x080fe200000418ff */
[----:B------:R-:W3:Y:S01]  /*5b60*/  LDL R78, [R1+0x38] ;  /* 0x00003800014e7983 */ /* 0x000ee20000100800 */
[----:B------:R-:W-:Y:S02]  /*5b70*/  UIADD3 UR7, UR12, 0x1, URZ ;  /* 0x000000010c077890 */ /* 0x000fe4000fffe03f */
[----:B------:R-:W-:Y:S02]  /*5b80*/  UISETP.GE.AND UP2, UPT, UR12, 0x1, UPT ;  /* 0x000000010c00788c */ /* 0x000fe4000bf46270 */
[----:B------:R-:W-:Y:S01]  /*5b90*/  LDSM.16.M88.4 R72, [R77+0x26880] ;  /* 0x026880004d48783b */ /* 0x000fe20000000200 */
[----:B------:R-:W-:Y:S01]  /*5ba0*/  UISETP.GE.AND UP1, UPT, UR11, 0x1, UPT ;  /* 0x000000010b00788c */ /* 0x000fe2000bf26270 */
[C---:B------:R-:W-:Y:S01]  /*5bb0*/  HMMA.16816.F32.BF16 R16, R32.reuse, R30, RZ ;  /* 0x0000001e2010723c */ /* 0x040fe200000418ff */
[----:B------:R-:W-:Y:S02]  /*5bc0*/  USEL UR5, UR15, URZ, !UP3 ;  /* 0x0000003f0f057287 */ /* 0x000fe4000d800000 */
[----:B------:R-:W0:Y:S01]  /*5bd0*/  LDGDEPBAR ;  /* 0x00000000000079af */ /* 0x000e220000000000 */
[----:B------:R-:W-:Y:S04]  /*5be0*/  USEL UR12, UR7, URZ, !UP2 ;  /* 0x0000003f070c7287 */ /* 0x000fe8000d000000 */
[-C--:B------:R-:W-:Y:S08]  /*5bf0*/  HMMA.16816.F32.BF16 R20, R32, R40.reuse, RZ ;  /* 0x000000282014723c */ /* 0x080ff000000418ff */
[C---:B------:R-:W-:Y:S08]  /*5c00*/  HMMA.16816.F32.BF16 R24, R36.reuse, R40, RZ ;  /* 0x000000282418723c */ /* 0x040ff000000418ff */
[-C--:B------:R-:W-:Y:S01]  /*5c10*/  HMMA.16816.F32.BF16 R28, R36, R42.reuse, RZ ;  /* 0x0000002a241c723c */ /* 0x080fe200000418ff */
[----:B------:R-:W4:Y:S07]  /*5c20*/  LDSM.16.M88.4 R36, [R77+0x20880] ;  /* 0x020880004d24783b */ /* 0x000f2e0000000200 */
[----:B------:R-:W-:Y:S01]  /*5c30*/  HMMA.16816.F32.BF16 R32, R32, R42, RZ ;  /* 0x0000002a2020723c */ /* 0x000fe200000418ff */
[----:B------:R-:W5:Y:S07]  /*5c40*/  LDSM.16.MT88.4 R40, [R2+0x1080] ;  /* 0x001080000228783b */ /* 0x000f6e0000004200 */
[-C--:B-1----:R-:W-:Y:S08]  /*5c50*/  HMMA.16816.F32.BF16 R4, R44, R48.reuse, R4 ;  /* 0x000000302c04723c */ /* 0x082ff00000041804 */
[C---:B------:R-:W-:Y:S08]  /*5c60*/  HMMA.16816.F32.BF16 R8, R52.reuse, R48, R8 ;  /* 0x000000303408723c */ /* 0x040ff00000041808 */
[-C--:B------:R-:W-:Y:S08]  /*5c70*/  HMMA.16816.F32.BF16 R12, R52, R50.reuse, R12 ;  /* 0x00000032340c723c */ /* 0x080ff0000004180c */
[C---:B------:R-:W-:Y:S01]  /*5c80*/  HMMA.16816.F32.BF16 R16, R44.reuse, R50, R16 ;  /* 0x000000322c10723c */ /* 0x040fe20000041810 */
[----:B------:R-:W-:Y:S07]  /*5c90*/  LDSM.16.M88.4 R48, [R76+0x20880] ;  /* 0x020880004c30783b */ /* 0x000fee0000000200 */
[-C--:B------:R-:W-:Y:S08]  /*5ca0*/  HMMA.16816.F32.BF16 R20, R44, R56.reuse, R20 ;  /* 0x000000382c14723c */ /* 0x080ff00000041814 */
[C---:B------:R-:W-:Y:S08]  /*5cb0*/  HMMA.16816.F32.BF16 R24, R52.reuse, R56, R24 ;  /* 0x000000383418723c */ /* 0x040ff00000041818 */
[-C--:B------:R-:W-:Y:S01]  /*5cc0*/  HMMA.16816.F32.BF16 R28, R52, R58.reuse, R28 ;  /* 0x0000003a341c723c */ /* 0x080fe2000004181c */
[----:B------:R-:W1:Y:S07]  /*5cd0*/  LDSM.16.MT88.4 R52, [R0+0x1880] ;  /* 0x001880000034783b */ /* 0x000e6e0000004200 */
[----:B------:R-:W-:Y:S01]  /*5ce0*/  HMMA.16816.F32.BF16 R32, R44, R58, R32 ;  /* 0x0000003a2c20723c */ /* 0x000fe20000041820 */
[----:B------:R-:W1:Y:S05]  /*5cf0*/  LDSM.16.M88.4 R44, [R76+0x22880] ;  /* 0x022880004c2c783b */ /* 0x000e6a0000000200 */
[----:B------:R-:W1:Y:S02]  /*5d00*/  LDSM.16.MT88.4 R56, [R2+0x1880] ;  /* 0x001880000238783b */ /* 0x000e640000004200 */
[-C--:B----4-:R-:W-:Y:S08]  /*5d10*/  HMMA.16816.F32.BF16 R4, R36, R60.reuse, R4 ;  /* 0x0000003c2404723c */ /* 0x090ff00000041804 */
[C---:B------:R-:W-:Y:S08]  /*5d20*/  HMMA.16816.F32.BF16 R8, R64.reuse, R60, R8 ;  /* 0x0000003c4008723c */ /* 0x040ff00000041808 */
[-C--:B------:R-:W-:Y:S08]  /*5d30*/  HMMA.16816.F32.BF16 R12, R64, R62.reuse, R12 ;  /* 0x0000003e400c723c */ /* 0x080ff0000004180c */
[C---:B------:R-:W-:Y:S01]  /*5d40*/  HMMA.16816.F32.BF16 R16, R36.reuse, R62, R16 ;  /* 0x0000003e2410723c */ /* 0x040fe20000041810 */
[----:B------:R-:W-:Y:S05]  /*5d50*/  LDSM.16.M88.4 R60, [R68+0x24880] ;  /* 0x02488000443c783b */ /* 0x000fea0000000200 */
[----:B------:R-:W-:Y:S02]  /*5d60*/  LDSM.16.M88.4 R68, [R68+0x26880] ;  /* 0x026880004444783b */ /* 0x000fe40000000200 */
[-C--:B-----5:R-:W-:Y:S08]  /*5d70*/  HMMA.16816.F32.BF16 R20, R36, R40.reuse, R20 ;  /* 0x000000282414723c */ /* 0x0a0ff00000041814 */
[C---:B------:R-:W-:Y:S08]  /*5d80*/  HMMA.16816.F32.BF16 R24, R64.reuse, R40, R24 ;  /* 0x000000284018723c */ /* 0x040ff00000041818 */
[-C--:B------:R-:W-:Y:S01]  /*5d90*/  HMMA.16816.F32.BF16 R28, R64, R42.reuse, R28 ;  /* 0x0000002a401c723c */ /* 0x080fe2000004181c */
[----:B------:R-:W4:Y:S07]  /*5da0*/  LDSM.16.MT88.4 R64, [R0+0x2080] ;  /* 0x002080000040783b */ /* 0x000f2e0000004200 */
[----:B------:R-:W-:Y:S01]  /*5db0*/  HMMA.16816.F32.BF16 R32, R36, R42, R32 ;  /* 0x0000002a2420723c */ /* 0x000fe20000041820 */
[----:B------:R-:W5:Y:S05]  /*5dc0*/  LDSM.16.MT88.4 R36, [R2+0x2080] ;  /* 0x002080000224783b */ /* 0x000f6a0000004200 */
[----:B------:R-:W-:Y:S02]  /*5dd0*/  LDSM.16.M88.4 R40, [R3+0x24880] ;  /* 0x024880000328783b */ /* 0x000fe40000000200 */
[-C--:B-1----:R-:W-:Y:S08]  /*5de0*/  HMMA.16816.F32.BF16 R4, R48, R52.reuse, R4 ;  /* 0x000000343004723c */ /* 0x082ff00000041804 */
[C---:B------:R-:W-:Y:S08]  /*5df0*/  HMMA.16816.F32.BF16 R8, R44.reuse, R52, R8 ;  /* 0x000000342c08723c */ /* 0x040ff00000041808 */
[-C--:B------:R-:W-:Y:S08]  /*5e00*/  HMMA.16816.F32.BF16 R12, R44, R54.reuse, R12 ;  /* 0x000000362c0c723c */ /* 0x080ff0000004180c */
[C---:B------:R-:W-:Y:S01]  /*5e10*/  HMMA.16816.F32.BF16 R16, R48.reuse, R54, R16 ;  /* 0x000000363010723c */ /* 0x040fe20000041810 */
[----:B------:R-:W-:Y:S07]  /*5e20*/  LDSM.16.MT88.4 R52, [R2+0x2880] ;  /* 0x002880000234783b */ /* 0x000fee0000004200 */
[-C--:B------:R-:W-:Y:S08]  /*5e30*/  HMMA.16816.F32.BF16 R20, R48, R56.reuse, R20 ;  /* 0x000000383014723c */ /* 0x080ff00000041814 */
[C---:B------:R-:W-:Y:S08]  /*5e40*/  HMMA.16816.F32.BF16 R24, R44.reuse, R56, R24 ;  /* 0x000000382c18723c */ /* 0x040ff00000041818 */
[-C--:B------:R-:W-:Y:S01]  /*5e50*/  HMMA.16816.F32.BF16 R28, R44, R58.reuse, R28 ;  /* 0x0000003a2c1c723c */ /* 0x080fe2000004181c */
[----:B------:R-:W1:Y:S07]  /*5e60*/  LDSM.16.MT88.4 R44, [R0+0x2880] ;  /* 0x00288000002c783b */ /* 0x000e6e0000004200 */
[----:B------:R-:W-:Y:S01]  /*5e70*/  HMMA.16816.F32.BF16 R32, R48, R58, R32 ;  /* 0x0000003a3020723c */ /* 0x000fe20000041820 */
[----:B------:R-:W1:Y:S05]  /*5e80*/  LDSM.16.M88.4 R48, [R3+0x26880] ;  /* 0x026880000330783b */ /* 0x000e6a0000000200 */
[----:B------:R-:W-:Y:S02]  /*5e90*/  LDSM.16.M88.4 R56, [R77+0x24880] ;  /* 0x024880004d38783b */ /* 0x000fe40000000200 */
[-C--:B----4-:R-:W-:Y:S08]  /*5ea0*/  HMMA.16816.F32.BF16 R4, R60, R64.reuse, R4 ;  /* 0x000000403c04723c */ /* 0x090ff00000041804 */
[C---:B------:R-:W-:Y:S08]  /*5eb0*/  HMMA.16816.F32.BF16 R8, R68.reuse, R64, R8 ;  /* 0x000000404408723c */ /* 0x040ff00000041808 */
[-C--:B------:R-:W-:Y:S08]  /*5ec0*/  HMMA.16816.F32.BF16 R12, R68, R66.reuse, R12 ;  /* 0x00000042440c723c */ /* 0x080ff0000004180c */
[C---:B------:R-:W-:Y:S01]  /*5ed0*/  HMMA.16816.F32.BF16 R16, R60.reuse, R66, R16 ;  /* 0x000000423c10723c */ /* 0x040fe20000041810 */
[----:B------:R-:W4:Y:S07]  /*5ee0*/  LDSM.16.MT88.4 R64, [R0+0x3080] ;  /* 0x003080000040783b */ /* 0x000f2e0000004200 */
[-C--:B-----5:R-:W-:Y:S08]  /*5ef0*/  HMMA.16816.F32.BF16 R20, R60, R36.reuse, R20 ;  /* 0x000000243c14723c */ /* 0x0a0ff00000041814 */
[C---:B------:R-:W-:Y:S08]  /*5f00*/  HMMA.16816.F32.BF16 R24, R68.reuse, R36, R24 ;  /* 0x000000244418723c */ /* 0x040ff00000041818 */
[-C--:B------:R-:W-:Y:S07]  /*5f10*/  HMMA.16816.F32.BF16 R28, R68, R38.reuse, R28 ;  /* 0x00000026441c723c */ /* 0x080fee000004181c */
[----:B------:R-:W-:Y:S01]  /*5f20*/  IMAD.IADD R68, R230, 0x1, R77 ;  /* 0x00000001e6447824 */ /* 0x000fe200078e024d */
[----:B------:R-:W-:Y:S01]  /*5f30*/  HMMA.16816.F32.BF16 R32, R60, R38, R32 ;  /* 0x000000263c20723c */ /* 0x000fe20000041820 */
[----:B------:R-:W5:Y:S05]  /*5f40*/  LDSM.16.MT88.4 R36, [R2+0x3080] ;  /* 0x003080000224783b */ /* 0x000f6a0000004200 */
[----:B------:R2:W-:Y:S02]  /*5f50*/  LDSM.16.MT88.4 R60, [R0+0x3880] ;  /* 0x00388000003c783b */ /* 0x0005e40000004200 */
[-C--:B-1----:R-:W-:Y:S03]  /*5f60*/  HMMA.16816.F32.BF16 R4, R40, R44.reuse, R4 ;  /* 0x0000002c2804723c */ /* 0x082fe60000041804 */
[----:B------:R-:W-:Y:S05]  /*5f70*/  LDSM.16.M88.4 R68, [R68+0x26880] ;  /* 0x026880004444783b */ /* 0x000fea0000000200 */
[C---:B------:R-:W-:Y:S08]  /*5f80*/  HMMA.16816.F32.BF16 R8, R48.reuse, R44, R8 ;  /* 0x0000002c3008723c */ /* 0x040ff00000041808 */
[-C--:B------:R-:W-:Y:S04]  /*5f90*/  HMMA.16816.F32.BF16 R12, R48, R46.reuse, R12 ;  /* 0x0000002e300c723c */ /* 0x080fe8000004180c */
[----:B--2---:R-:W-:Y:S04]  /*5fa0*/  IADD3 R0, P1, R79, UR6, RZ ;  /* 0x000000064f007c10 */ /* 0x004fe8000ff3e0ff */
[C---:B------:R-:W-:Y:S01]  /*5fb0*/  HMMA.16816.F32.BF16 R16, R40.reuse, R46, R16 ;  /* 0x0000002e2810723c */ /* 0x040fe20000041810 */
[----:B------:R-:W1:Y:S07]  /*5fc0*/  LDSM.16.M88.4 R44, [R76+0x24880] ;  /* 0x024880004c2c783b */ /* 0x000e6e0000000200 */
[-C--:B------:R-:W-:Y:S08]  /*5fd0*/  HMMA.16816.F32.BF16 R20, R40, R52.reuse, R20 ;  /* 0x000000342814723c */ /* 0x080ff00000041814 */
[C---:B------:R-:W-:Y:S08]  /*5fe0*/  HMMA.16816.F32.BF16 R24, R48.reuse, R52, R24 ;  /* 0x000000343018723c */ /* 0x040ff00000041818 */
[-C--:B------:R-:W-:Y:S08]  /*5ff0*/  HMMA.16816.F32.BF16 R28, R48, R54.reuse, R28 ;  /* 0x00000036301c723c */ /* 0x080ff0000004181c */
[----:B------:R-:W-:Y:S01]  /*6000*/  HMMA.16816.F32.BF16 R32, R40, R54, R32 ;  /* 0x000000362820723c */ /* 0x000fe20000041820 */
[----:B------:R2:W1:Y:S07]  /*6010*/  LDSM.16.MT88.4 R40, [R2+0x3880] ;  /* 0x003880000228783b */ /* 0x00046e0000004200 */
[-C--:B----4-:R-:W-:Y:S08]  /*6020*/  HMMA.16816.F32.BF16 R4, R56, R64.reuse, R4 ;  /* 0x000000403804723c */ /* 0x090ff00000041804 */
[C---:B------:R-:W-:Y:S08]  /*6030*/  HMMA.16816.F32.BF16 R8, R72.reuse, R64, R8 ;  /* 0x000000404808723c */ /* 0x040ff00000041808 */
[-C--:B------:R-:W-:Y:S01]  /*6040*/  HMMA.16816.F32.BF16 R12, R72, R66.reuse, R12 ;  /* 0x00000042480c723c */ /* 0x080fe2000004180c */
[----:B--2---:R-:W-:Y:S01]  /*6050*/  IMAD.U32 R2, RZ, RZ, UR6 ;  /* 0x00000006ff027e24 */ /* 0x004fe2000f8e00ff */
[----:B------:R-:W-:Y:S04]  /*6060*/  UIADD3 UR6, UR11, 0x1, URZ ;  /* 0x000000010b067890 */ /* 0x000fe8000fffe03f */
[----:B---3--:R-:W-:Y:S01]  /*6070*/  LEA.HI.X.SX32 R2, R2, R78, 0x1, P1 ;  /* 0x0000004e02027211 */ /* 0x008fe200008f0eff */
[----:B------:R-:W-:Y:S01]  /*6080*/  USEL UR11, UR6, URZ, !UP1 ;  /* 0x0000003f060b7287 */ /* 0x000fe2000c800000 */
[C---:B------:R-:W-:Y:S08]  /*6090*/  HMMA.16816.F32.BF16 R16, R56.reuse, R66, R16 ;  /* 0x000000423810723c */ /* 0x040ff00000041810 */
[-C--:B-----5:R-:W-:Y:S08]  /*60a0*/  HMMA.16816.F32.BF16 R20, R56, R36.reuse, R20 ;  /* 0x000000243814723c */ /* 0x0a0ff00000041814 */
        /* <DEDUP_REMOVED lines=9> */
[-C--:B-1----:R-:W-:Y:S05]  /*6140*/  HMMA.16816.F32.BF16 R4, R44, R60.reuse, R4 ;  /* 0x0000003c2c04723c */ /* 0x082fea0000041804 */
        /* <DEDUP_REMOVED lines=172> */
.L_x_974:
[----:B------:R-:W-:Y:S05]  /*6c10*/  @P1 BRA `(.L_x_980) ;  /* 0x0000120000001947 */ /* 0x000fea0003800000 */
[----:B------:R-:W2:Y:S01]  /*6c20*/  LDL R52, [R1+0x40] ;  /* 0x0000400001347983 */ /* 0x000ea20000100800 */
[----:B------:R-:W-:-:S02]  /*6c30*/  F2FP.BF16.PACK_AB R132, R133, R132 ;  /* 0x000000848584723e */ /* 0x000fc400000010ff */
[----:B------:R-:W-:Y:S01]  /*6c40*/  F2FP.BF16.PACK_AB R134, R135, R134 ;  /* 0x000000868786723e */ /* 0x000fe200000010ff */
[----:B------:R-:W3:Y:S01]  /*6c50*/  S2R R22, SR_TID.X ;  /* 0x0000000000167919 */ /* 0x000ee20000002100 */
        /* <DEDUP_REMOVED lines=12> */
[----:B---3--:R-:W-:Y:S02]  /*6d20*/  SHF.R.S32.HI R21, RZ, 0x1f, R22 ;  /* 0x0000001fff157819 */ /* 0x008fe40000011416 */
[----:B------:R-:W-:Y:S02]  /*6d30*/  F2FP.BF16.PACK_AB R156, R157, R156 ;  /* 0x0000009c9d9c723e */ /* 0x000fe400000010ff */
[CC--:B------:R-:W-:Y:S02]  /*6d40*/  LEA.HI R5, R21.reuse, R22.reuse, RZ, 0x2 ;  /* 0x0000001615057211 */ /* 0x0c0fe400078f10ff */
[----:B-1----:R-:W-:Y:S02]  /*6d50*/  LEA.HI R3, R21, R22, RZ, 0x5 ;  /* 0x0000001615037211 */ /* 0x002fe400078f28ff */
[----:B------:R-:W-:-:S02]  /*6d60*/  SHF.R.S32.HI R7, RZ, 0x2, R5 ;  /* 0x00000002ff077819 */ /* 0x000fc40000011405 */
[----:B------:R-:W-:Y:S02]  /*6d70*/  SHF.R.S32.HI R0, RZ, 0x1f, R5 ;  /* 0x0000001fff007819 */ /* 0x000fe40000011405 */
[--C-:B------:R-:W-:Y:S02]  /*6d80*/  SHF.R.S32.HI R4, RZ, 0x5, R3.reuse ;  /* 0x00000005ff047819 */ /* 0x100fe40000011403 */
[----:B------:R-:W-:Y:S02]  /*6d90*/  LEA.HI R0, R0, R7, RZ, 0x3 ;  /* 0x0000000700007211 */ /* 0x000fe400078f18ff */
[----:B------:R-:W-:Y:S02]  /*6da0*/  LEA.HI R6, R21, R22, RZ, 0x7 ;  /* 0x0000001615067211 */ /* 0x000fe400078f38ff */
[----:B------:R-:W-:Y:S02]  /*6db0*/  LOP3.LUT R2, R0, 0xfffffff8, RZ, 0xc0, !PT ;  /* 0xfffffff800027812 */ /* 0x000fe400078ec0ff */
[----:B------:R-:W-:-:S02]  /*6dc0*/  SHF.R.S32.HI R0, RZ, 0x1f, R3 ;  /* 0x0000001fff007819 */ /* 0x000fc40000011403 */
[----:B------:R-:W-:Y:S01]  /*6dd0*/  SHF.R.U32.HI R6, RZ, 0x4, R6 ;  /* 0x00000004ff067819 */ /* 0x000fe20000011606 */
[----:B------:R-:W-:Y:S01]  /*6de0*/  IMAD.IADD R7, R7, 0x1, -R2 ;  /* 0x0000000107077824 */ /* 0x000fe200078e0a02 */
[----:B------:R-:W-:Y:S02]  /*6df0*/  LEA.HI R0, R0, R4, RZ, 0x2 ;  /* 0x0000000400007211 */ /* 0x000fe400078f10ff */
[----:B------:R-:W-:Y:S01]  /*6e00*/  LOP3.LUT R5, R5, 0x3ffffffc, RZ, 0xc0, !PT ;  /* 0x3ffffffc05057812 */ /* 0x000fe200078ec0ff */
[C---:B------:R-:W-:Y:S01]  /*6e10*/  IMAD.SHL.U32 R2, R7.reuse, 0x40, RZ ;  /* 0x0000004007027824 */ /* 0x040fe200078e00ff */
[----:B------:R-:W-:Y:S02]  /*6e20*/  LOP3.LUT R3, R0, 0x1ffffc, RZ, 0xc0, !PT ;  /* 0x001ffffc00037812 */ /* 0x000fe400078ec0ff */
[----:B------:R-:W-:Y:S02]  /*6e30*/  R2P PR, R7, 0x6 ;  /* 0x0000000607007804 */ /* 0x000fe40000000000 */
[----:B------:R-:W-:Y:S01]  /*6e40*/  LOP3.LUT R0, R2, 0x1c0, RZ, 0xc0, !PT ;  /* 0x000001c002007812 */ /* 0x000fe200078ec0ff */
[----:B------:R-:W-:Y:S01]  /*6e50*/  IMAD.IADD R3, R4, 0x1, -R3 ;  /* 0x0000000104037824 */ /* 0x000fe200078e0a03 */
[----:B------:R-:W-:Y:S01]  /*6e60*/  F2FP.BF16.PACK_AB R158, R159, R158 ;  /* 0x0000009e9f9e723e */ /* 0x000fe200000010ff */
[----:B------:R-:W-:Y:S01]  /*6e70*/  IMAD.IADD R2, R22, 0x1, -R5 ;  /* 0x0000000116027824 */ /* 0x000fe200078e0a05 */
[----:B------:R-:W-:-:S02]  /*6e80*/  LOP3.LUT R4, R0, 0x8, R6, 0xf8, !PT ;  /* 0x0000000800047812 */ /* 0x000fc400078ef806 */
[----:B------:R-:W-:Y:S01]  /*6e90*/  SHF.R.U32.HI R0, RZ, 0x3, R0 ;  /* 0x00000003ff007819 */ /* 0x000fe20000011600 */
[----:B------:R-:W-:Y:S01]  /*6ea0*/  IMAD R2, R3, 0x200, R2 ;  /* 0x0000020003027824 */ /* 0x000fe200078e0202 */
[----:B------:R-:W-:Y:S01]  /*6eb0*/  F2FP.BF16.PACK_AB R20, R20, R164 ;  /* 0x000000a41414723e */ /* 0x000fe200000010ff */
[----:B------:R-:W-:Y:S01]  /*6ec0*/  IMAD.MOV.U32 R3, RZ, RZ, 0x20 ;  /* 0x00000020ff037424 */ /* 0x000fe200078e00ff */
[----:B------:R-:W-:Y:S02]  /*6ed0*/  LOP3.LUT R0, R4, R0, RZ, 0x3c, !PT ;  /* 0x0000000004007212 */ /* 0x000fe400078e3cff */
[----:B------:R-:W-:Y:S02]  /*6ee0*/  F2FP.BF16.PACK_AB R19, R19, R166 ;  /* 0x000000a61313723e */ /* 0x000fe400000010ff */
[----:B------:R-:W-:Y:S01]  /*6ef0*/  SEL R3, R3, 0xffffffe0, !P1 ;  /* 0xffffffe003037807 */ /* 0x000fe20004800000 */
[----:B------:R-:W-:Y:S01]  /*6f00*/  IMAD.U32 R0, R2, 0x2, R0 ;  /* 0x0000000202007824 */ /* 0x000fe200078e0000 */
[----:B------:R-:W-:-:S02]  /*6f10*/  F2FP.BF16.PACK_AB R16, R16, R176 ;  /* 0x000000b01010723e */ /* 0x000fc400000010ff */
[----:B------:R-:W-:Y:S01]  /*6f20*/  F2FP.BF16.PACK_AB R15, R15, R178 ;  /* 0x000000b20f0f723e */ /* 0x000fe200000010ff */
[----:B------:R-:W-:Y:S01]  /*6f30*/  IMAD.SHL.U32 R0, R0, 0x2, RZ ;  /* 0x0000000200007824 */ /* 0x000fe200078e00ff */
[----:B------:R-:W-:Y:S01]  /*6f40*/  BAR.SYNC.DEFER_BLOCKING 0x1, 0x100 ;  /* 0x0044000000007b1d */ /* 0x000fe20000010000 */
[----:B------:R-:W-:Y:S02]  /*6f50*/  F2FP.BF16.PACK_AB R18, R18, R168 ;  /* 0x000000a81212723e */ /* 0x000fe400000010ff */
[C---:B------:R-:W-:Y:S01]  /*6f60*/  IMAD.IADD R4, R0.reuse, 0x1, R3 ;  /* 0x0000000100047824 */ /* 0x040fe200078e0203 */
[C---:B------:R-:W-:Y:S02]  /*6f70*/  IADD3 R2, R0.reuse, 0x40, RZ ;  /* 0x0000004000027810 */ /* 0x040fe40007ffe0ff */
[----:B------:R-:W-:Y:S02]  /*6f80*/  @P2 IADD3 R2, R0, -0x40, RZ ;  /* 0xffffffc000022810 */ /* 0x000fe40007ffe0ff */
[----:B------:R-:W-:-:S02]  /*6f90*/  F2FP.BF16.PACK_AB R17, R17, R170 ;  /* 0x000000aa1111723e */ /* 0x000fc400000010ff */
[----:B------:R-:W-:Y:S01]  /*6fa0*/  F2FP.BF16.PACK_AB R14, R14, R172 ;  /* 0x000000ac0e0e723e */ /* 0x000fe200000010ff */
[----:B------:R-:W-:Y:S01]  /*6fb0*/  IMAD.IADD R3, R3, 0x1, R2 ;  /* 0x0000000103037824 */ /* 0x000fe200078e0202 */
[----:B------:R-:W-:Y:S02]  /*6fc0*/  F2FP.BF16.PACK_AB R13, R13, R174 ;  /* 0x000000ae0d0d723e */ /* 0x000fe400000010ff */
[----:B-----5:R-:W-:Y:S02]  /*6fd0*/  F2FP.BF16.PACK_AB R12, R181, R180 ;  /* 0x000000b4b50c723e */ /* 0x020fe400000010ff */
[----:B------:R-:W-:Y:S02]  /*6fe0*/  F2FP.BF16.PACK_AB R11, R183, R182 ;  /* 0x000000b6b70b723e */ /* 0x000fe400000010ff */
[----:B------:R-:W-:Y:S02]  /*6ff0*/  F2FP.BF16.PACK_AB R6, R193, R192 ;  /* 0x000000c0c106723e */ /* 0x000fe400000010ff */
[----:B------:R-:W-:-:S02]  /*7000*/  F2FP.BF16.PACK_AB R5, R195, R194 ;  /* 0x000000c2c305723e */ /* 0x000fc400000010ff */
[----:B------:R-:W-:Y:S01]  /*7010*/  F2FP.BF16.PACK_AB R10, R185, R184 ;  /* 0x000000b8b90a723e */ /* 0x000fe200000010ff */
[----:B------:R-:W-:Y:S01]  /*7020*/  STS [R0+0x4080], R132 ;  /* 0x0040808400007388 */ /* 0x000fe20000000800 */
[----:B------:R-:W-:Y:S02]  /*7030*/  F2FP.BF16.PACK_AB R9, R9, R186 ;  /* 0x000000ba0909723e */ /* 0x000fe400000010ff */
[----:B------:R-:W-:Y:S01]  /*7040*/  F2FP.BF16.PACK_AB R8, R8, R188 ;  /* 0x000000bc0808723e */ /* 0x000fe200000010ff */
[----:B------:R-:W-:Y:S01]  /*7050*/  STS [R0+0x4480], R134 ;  /* 0x0044808600007388 */ /* 0x000fe20000000800 */
[----:B------:R-:W-:Y:S02]  /*7060*/  F2FP.BF16.PACK_AB R7, R191, R190 ;  /* 0x000000bebf07723e */ /* 0x000fe400000010ff */
[----:B------:R-:W-:Y:S01]  /*7070*/  ISETP.NE.U32.AND P0, PT, RZ, c[0x0][0x360], PT ;  /* 0x0000d800ff007a0c */ /* 0x000fe20003f05070 */
[----:B------:R-:W-:Y:S01]  /*7080*/  STS [R4+0x4080], R144 ;  /* 0x0040809004007388 */ /* 0x000fe20000000800 */
[----:B------:R-:W-:-:S02]  /*7090*/  ISETP.NE.U32.AND P1, PT, RZ, c[0x0][0x358], PT ;  /* 0x0000d600ff007a0c */ /* 0x000fc40003f25070 */
        /* <DEDUP_REMOVED lines=26> */
[----:B------:R-:W-:Y:S04]  /*7240*/  STS [R3+0x480], R5 ;  /* 0x0004800503007388 */ /* 0x000fe80000000800 */
[----:B------:R-:W-:Y:S04]  /*7250*/  STS [R2+0x2080], R10 ;  /* 0x0020800a02007388 */ /* 0x000fe80000000800 */
[----:B------:R-:W-:Y:S04]  /*7260*/  STS [R2+0x2480], R9 ;  /* 0x0024800902007388 */ /* 0x000fe80000000800 */
[----:B------:R3:W-:Y:S04]  /*7270*/  STS [R3+0x2080], R8 ;  /* 0x0020800803007388 */ /* 0x0007e80000000800 */
[----:B------:R4:W-:Y:S01]  /*7280*/  STS [R3+0x2480], R7 ;  /* 0x0024800703007388 */ /* 0x0009e20000000800 */
[----:B-1----:R-:W-:-:S02]  /*7290*/  IMAD.MOV.U32 R11, RZ, RZ, 0x4 ;  /* 0x00000004ff0b7424 */ /* 0x002fc400078e00ff */
[----:B---3--:R-:W-:Y:S02]  /*72a0*/  IMAD.MOV.U32 R8, RZ, RZ, c[0x0][0x2f0] ;  /* 0x0000bc00ff087624 */ /* 0x008fe400078e00ff */
[CC--:B--2---:R-:W-:Y:S01]  /*72b0*/  IMAD.WIDE R4, R52.reuse, R11.reuse, c[0x0][0x358] ;  /* 0x0000d60034047625 */ /* 0x0c4fe200078e020b */
[----:B------:R-:W-:Y:S03]  /*72c0*/  BAR.SYNC.DEFER_BLOCKING 0x1, 0x100 ;  /* 0x0044000000007b1d */ /* 0x000fe60000010000 */
[----:B----4-:R-:W-:-:S03]  /*72d0*/  @P0 IMAD.WIDE R2, R52, R11, c[0x0][0x360] ;  /* 0x0000d80034020625 */ /* 0x010fc600078e020b */
[----:B------:R-:W2:Y:S04]  /*72e0*/  @P1 LDG.E R0, [R4.64] ;  /* 0x0000001004001981 */ /* 0x000ea8000c1e1900 */
[----:B------:R1:W5:Y:S01]  /*72f0*/  @P0 LDG.E R8, [R2.64] ;  /* 0x0000001002080981 */ /* 0x000362000c1e1900 */
[----:B------:R-:W-:Y:S02]  /*7300*/  CS2R R6, SRZ ;  /* 0x0000000000067805 */ /* 0x000fe4000001ff00 */
[--C-:B--2---:R-:W-:Y:S01]  /*7310*/  @P1 SHF.R.S32.HI R7, RZ, 0x1f, R0.reuse ;  /* 0x0000001fff071819 */ /* 0x104fe20000011400 */
[----:B------:R-:W-:Y:S01]  /*7320*/  @P1 IMAD.MOV.U32 R6, RZ, RZ, R0 ;  /* 0x000000ffff061224 */ /* 0x000fe200078e0000 */
[----:B------:R-:W-:Y:S05]  /*7330*/  @P0 BRA `(.L_x_981) ;  /* 0x0000004000000947 */ /* 0x000fea0003800000 */
[----:B-1----:R-:W-:Y:S05]  /*7340*/  @!P1 BRA `(.L_x_981) ;  /* 0x0000003000009947 */ /* 0x002fea0003800000 */
[----:B------:R-:W2:Y:S04]  /*7350*/  LDG.E R2, [R4.64] ;  /* 0x0000001004027981 */ /* 0x000ea8000c1e1900 */
[----:B------:R-:W2:Y:S02]  /*7360*/  LDG.E R0, [R4.64+0x4] ;  /* 0x0000041004007981 */ /* 0x000ea4000c1e1900 */
[----:B--2--5:R-:W-:-:S02]  /*7370*/  IADD3 R8, -R2, R0, RZ ;  /* 0x0000000002087210 */ /* 0x024fc40007ffe1ff */
.L_x_981:
[----:B-1----:R-:W-:Y:S01]  /*7380*/  LEA.HI R2, R21, R22, RZ, 0x3 ;  /* 0x0000001615027211 */ /* 0x002fe200078f18ff */
[----:B------:R-:W1:Y:S01]  /*7390*/  S2R R9, SR_CTAID.X ;  /* 0x0000000000097919 */ /* 0x000e620000002500 */
[----:B------:R-:W-:Y:S01]  /*73a0*/  SHF.R.S32.HI R4, RZ, 0x1f, R52 ;  /* 0x0000001fff047819 */ /* 0x000fe20000011434 */
[----:B------:R-:W-:Y:S01]  /*73b0*/  BSSY B0, `(.L_x_982) ;  /* 0x0000033000007945 */ /* 0x000fe20003800000 */
[----:B------:R-:W-:-:S02]  /*73c0*/  LOP3.LUT R0, R2, 0x1ffffff8, RZ, 0xc0, !PT ;  /* 0x1ffffff802007812 */ /* 0x000fc400078ec0ff */
[----:B------:R-:W-:Y:S02]  /*73d0*/  SHF.R.S32.HI R14, RZ, 0x3, R2 ;  /* 0x00000003ff0e7819 */ /* 0x000fe40000011402 */
[----:B------:R-:W-:Y:S01]  /*73e0*/  SEL R20, R52, RZ, !P1 ;  /* 0x000000ff34147207 */ /* 0x000fe20004800000 */
[----:B------:R-:W-:Y:S02]  /*73f0*/  IMAD.IADD R0, R22, 0x1, -R0 ;  /* 0x0000000116007824 */ /* 0x000fe400078e0a00 */
[----:B------:R-:W-:Y:S02]  /*7400*/  IMAD.SHL.U32 R2, R14, 0x40, RZ ;  /* 0x000000400e027824 */ /* 0x000fe400078e00ff */
[----:B------:R-:W-:-:S03]  /*7410*/  IMAD.SHL.U32 R12, R0, 0x8, RZ ;  /* 0x00000008000c7824 */ /* 0x000fc600078e00ff */
[----:B------:R-:W-:Y:S02]  /*7420*/  LOP3.LUT R0, R2, 0x1c0, RZ, 0xc0, !PT ;  /* 0x000001c002007812 */ /* 0x000fe400078ec0ff */
[----:B------:R-:W-:Y:S02]  /*7430*/  LEA.HI R2, R21, R22, RZ, 0x6 ;  /* 0x0000001615027211 */ /* 0x000fe400078f30ff */
[----:B------:R-:W-:Y:S01]  /*7440*/  LOP3.LUT R3, R0, 0x38, R12, 0xf8, !PT ;  /* 0x0000003800037812 */ /* 0x000fe200078ef80c */
[----:B------:R-:W2:Y:S01]  /*7450*/  S2R R22, SR_CTAID.Y ;  /* 0x0000000000167919 */ /* 0x000ea20000002600 */
[----:B------:R-:W-:Y:S01]  /*7460*/  SHF.R.U32.HI R0, RZ, 0x3, R0 ;  /* 0x00000003ff007819 */ /* 0x000fe20000011600 */
[----:B------:R-:W-:Y:S01]  /*7470*/  IMAD.SHL.U32 R2, R2, 0x8, RZ ;  /* 0x0000000802027824 */ /* 0x000fe200078e00ff */
[----:B------:R-:W-:Y:S01]  /*7480*/  SEL R21, R4, RZ, !P1 ;  /* 0x000000ff04157207 */ /* 0x000fe20004800000 */
[----:B-1---5:R-:W-:Y:S01]  /*7490*/  IMAD R5, R9, -0x80, R8 ;  /* 0xffffff8009057824 */ /* 0x022fe200078e0208 */
[----:B------:R-:W-:-:S02]  /*74a0*/  LOP3.LUT R0, R3, R0, RZ, 0x3c, !PT ;  /* 0x0000000003007212 */ /* 0x000fc400078e3cff */
[----:B------:R-:W-:Y:S01]  /*74b0*/  IADD3 R4, P0, R14, R6, RZ ;  /* 0x000000060e047210 */ /* 0x000fe20007f1e0ff */
[----:B------:R-:W-:Y:S01]  /*74c0*/  IMAD R6, R21, c[0x0][0x340], RZ ;  /* 0x0000d00015067a24 */ /* 0x000fe200078e02ff */
[----:B------:R-:W-:Y:S02]  /*74d0*/  LOP3.LUT R0, R0, 0x7ffffe00, R2, 0xf8, !PT ;  /* 0x7ffffe0000007812 */ /* 0x000fe400078ef802 */
[----:B------:R-:W-:Y:S01]  /*74e0*/  IMNMX R15, R5, 0x80, PT ;  /* 0x00000080050f7817 */ /* 0x000fe20003800200 */
[----:B------:R-:W-:Y:S01]  /*74f0*/  IMAD R6, R20, c[0x0][0x344], R6 ;  /* 0x0000d10014067a24 */ /* 0x000fe200078e0206 */
[----:B------:R-:W-:Y:S01]  /*7500*/  SHF.R.S32.HI R13, RZ, 0x1f, R12 ;  /* 0x0000001fff0d7819 */ /* 0x000fe2000001140c */
[----:B------:R-:W-:Y:S01]  /*7510*/  IMAD.SHL.U32 R0, R0, 0x2, RZ ;  /* 0x0000000200007824 */ /* 0x000fe200078e00ff */
[C---:B------:R-:W-:Y:S02]  /*7520*/  ISETP.GE.AND P3, PT, R14.reuse, R15, PT ;  /* 0x0000000f0e00720c */ /* 0x040fe40003f66270 */
[----:B------:R-:W-:-:S02]  /*7530*/  LEA.HI.X.SX32 R5, R14, R7, 0x1, P0 ;  /* 0x000000070e057211 */ /* 0x000fc400000f0eff */
[----:B------:R1:W3:Y:S01]  /*7540*/  LDS.128 R24, [R0+0x5080] ;  /* 0x0050800000187984 */ /* 0x0002e20000000c00 */
[----:B------:R-:W-:-:S03]  /*7550*/  ISETP.GE.OR P0, PT, R12, c[0x0][0x324], P3 ;  /* 0x0000c9000c007a0c */ /* 0x000fc60001f06670 */
[----:B------:R1:W4:Y:S01]  /*7560*/  LDS.128 R28, [R0+0x6080] ;  /* 0x00608000001c7984 */ /* 0x0003220000000c00 */
[----:B--2---:R-:W-:-:S03]  /*7570*/  SHF.R.S32.HI R23, RZ, 0x1f, R22 ;  /* 0x0000001fff177819 */ /* 0x004fc60000011416 */
[----:B------:R1:W2:Y:S02]  /*7580*/  LDS.128 R32, [R0+0x7080] ;  /* 0x0070800000207984 */ /* 0x0002a40000000c00 */
[----:B------:R-:W-:Y:S02]  /*7590*/  IMAD R2, R23, c[0x0][0x338], RZ ;  /* 0x0000ce0017027a24 */ /* 0x000fe400078e02ff */
[----:B------:R1:W1:Y:S02]  /*75a0*/  LDS.128 R36, [R0+0x80] ;  /* 0x0000800000247984 */ /* 0x0002640000000c00 */
[C---:B------:R-:W-:Y:S02]  /*75b0*/  IMAD R8, R22.reuse, c[0x0][0x33c], R2 ;  /* 0x0000cf0016087a24 */ /* 0x040fe400078e0202 */
[----:B------:R1:W1:Y:S01]  /*75c0*/  LDS.128 R40, [R0+0x1080] ;  /* 0x0010800000287984 */ /* 0x0002620000000c00 */
[----:B------:R-:W-:-:S03]  /*75d0*/  IMAD.WIDE.U32 R2, R22, c[0x0][0x338], R12 ;  /* 0x0000ce0016027a25 */ /* 0x000fc600078e000c */
[----:B------:R1:W1:Y:S01]  /*75e0*/  LDS.128 R44, [R0+0x2080] ;  /* 0x00208000002c7984 */ /* 0x0002620000000c00 */
[----:B------:R-:W-:-:S03]  /*75f0*/  IMAD.IADD R3, R3, 0x1, R8 ;  /* 0x0000000103037824 */ /* 0x000fc600078e0208 */
[----:B------:R1:W1:Y:S01]  /*7600*/  LDS.128 R48, [R0+0x3080] ;  /* 0x0030800000307984 */ /* 0x0002620000000c00 */
[----:B------:R-:W-:-:S04]  /*7610*/  IMAD.WIDE.U32 R10, R20, c[0x0][0x340], R2 ;  /* 0x0000d000140a7a25 */ /* 0x000fc800078e0002 */
[----:B------:R-:W-:-:S04]  /*7620*/  IMAD.WIDE R2, R9, 0x80, R4 ;  /* 0x0000008009027825 */ /* 0x000fc800078e0204 */
[----:B------:R-:W-:Y:S01]  /*7630*/  IMAD.IADD R9, R11, 0x1, R6 ;  /* 0x000000010b097824 */ /* 0x000fe200078e0206 */
[----:B------:R-:W-:Y:S05]  /*7640*/  @P0 BRA `(.L_x_983) ;  /* 0x0000009000000947 */ /* 0x000fea0003800000 */
[----:B------:R5:W4:Y:S01]  /*7650*/  LDS.128 R16, [R0+0x4080] ;  /* 0x0040800000107984 */ /* 0x000b220000000c00 */
[----:B------:R-:W-:-:S05]  /*7660*/  MOV R8, R10 ;  /* 0x0000000a00087202 */ /* 0x000fca0000000f00 */
[----:B------:R-:W-:-:S05]  /*7670*/  IMAD.WIDE.U32 R4, R2, c[0x0][0x330], R8 ;  /* 0x0000cc0002047a25 */ /* 0x000fca00078e0008 */
[----:B------:R-:W-:Y:S01]  /*7680*/  LEA R6, P0, R4, c[0x0][0x318], 0x1 ;  /* 0x0000c60004067a11 */ /* 0x000fe200078008ff */
[----:B-1---5:R-:W-:-:S04]  /*7690*/  IMAD R0, R3, c[0x0][0x330], RZ ;  /* 0x0000cc0003007a24 */ /* 0x022fc800078e02ff */
[----:B------:R-:W-:-:S05]  /*76a0*/  IMAD R0, R2, c[0x0][0x334], R0 ;  /* 0x0000cd0002007a24 */ /* 0x000fca00078e0200 */
[----:B------:R-:W-:-:S04]  /*76b0*/  IADD3 R0, R5, R0, RZ ;  /* 0x0000000005007210 */ /* 0x000fc80007ffe0ff */
[----:B------:R-:W-:-:S05]  /*76c0*/  LEA.HI.X R7, R4, c[0x0][0x31c], R0, 0x1, P0 ;  /* 0x0000c70004077a11 */ /* 0x000fca00000f0c00 */
[----:B----4-:R1:W-:Y:S02]  /*76d0*/  STG.E.128 [R6.64], R16 ;  /* 0x0000001006007986 */ /* 0x0103e4000c101d10 */
.L_x_983:
[----:B------:R-:W-:Y:S05]  /*76e0*/  BSYNC B0 ;  /* 0x0000000000007941 */ /* 0x000fea0003800000 */
.L_x_982:
[----:B-1----:R-:W-:Y:S01]  /*76f0*/  IADD3 R0, R14, 0x20, RZ ;  /* 0x000000200e007810 */ /* 0x002fe20007ffe0ff */
[----:B------:R-:W-:Y:S03]  /*7700*/  BSSY B0, `(.L_x_984) ;  /* 0x000000f000007945 */ /* 0x000fe60003800000 */
[----:B------:R-:W-:-:S04]  /*7710*/  ISETP.GE.AND P2, PT, R0, R15, PT ;  /* 0x0000000f0000720c */ /* 0x000fc80003f46270 */
[----:B------:R-:W-:-:S13]  /*7720*/  ISETP.GE.OR P0, PT, R12, c[0x0][0x324], P2 ;  /* 0x0000c9000c007a0c */ /* 0x000fda0001706670 */
[----:B------:R-:W-:Y:S05]  /*7730*/  @P0 BRA `(.L_x_985) ;  /* 0x000000b000000947 */ /* 0x000fea0003800000 */
[----:B------:R-:W-:Y:S02]  /*7740*/  IADD3 R0, P0, R2, 0x20, RZ ;  /* 0x0000002002007810 */ /* 0x000fe40007f1e0ff */
[----:B------:R-:W-:-:S03]  /*7750*/  MOV R5, R9 ;  /* 0x0000000900057202 */ /* 0x000fc60000000f00 */
[----:B------:R-:W-:-:S04]  /*7760*/  IMAD.X R4, RZ, RZ, R3, P0 ;  /* 0x000000ffff047224 */ /* 0x000fc800000e0603 */
[----:B------:R-:W-:Y:S02]  /*7770*/  IMAD R6, R4, c[0x0][0x330], RZ ;  /* 0x0000cc0004067a24 */ /* 0x000fe400078e02ff */
[----:B------:R-:W-:-:S04]  /*7780*/  IMAD.MOV.U32 R4, RZ, RZ, R10 ;  /* 0x000000ffff047224 */ /* 0x000fc800078e000a */
[----:B------:R-:W-:-:S04]  /*7790*/  IMAD.WIDE.U32 R4, R0, c[0x0][0x330], R4 ;  /* 0x0000cc0000047a25 */ /* 0x000fc800078e0004 */
[----:B------:R-:W-:Y:S01]  /*77a0*/  IMAD R0, R0, c[0x0][0x334], R6 ;  /* 0x0000cd0000007a24 */ /* 0x000fe200078e0206 */
[----:B------:R-:W-:-:S04]  /*77b0*/  LEA R6, P0, R4, c[0x0][0x318], 0x1 ;  /* 0x0000c60004067a11 */ /* 0x000fc800078008ff */
[----:B------:R-:W-:-:S04]  /*77c0*/  IADD3 R0, R5, R0, RZ ;  /* 0x0000000005007210 */ /* 0x000fc80007ffe0ff */
[----:B------:R-:W-:-:S05]  /*77d0*/  LEA.HI.X R7, R4, c[0x0][0x31c], R0, 0x1, P0 ;  /* 0x0000c70004077a11 */ /* 0x000fca00000f0c00 */
[----:B---3--:R1:W-:Y:S02]  /*77e0*/  STG.E.128 [R6.64], R24 ;  /* 0x0000001806007986 */ /* 0x0083e4000c101d10 */
.L_x_985:
[----:B------:R-:W-:Y:S05]  /*77f0*/  BSYNC B0 ;  /* 0x0000000000007941 */ /* 0x000fea0003800000 */
.L_x_984:
[----:B------:R-:W-:Y:S01]  /*7800*/  IADD3 R0, R14, 0x40, RZ ;  /* 0x000000400e007810 */ /* 0x000fe20007ffe0ff */
[----:B------:R-:W-:Y:S03]  /*7810*/  BSSY B0, `(.L_x_986) ;  /* 0x000000f000007945 */ /* 0x000fe60003800000 */
[----:B------:R-:W-:-:S04]  /*7820*/  ISETP.GE.AND P1, PT, R0, R15, PT ;  /* 0x0000000f0000720c */ /* 0x000fc80003f26270 */
[----:B------:R-:W-:-:S13]  /*7830*/  ISETP.GE.OR P0, PT, R12, c[0x0][0x324], P1 ;  /* 0x0000c9000c007a0c */ /* 0x000fda0000f06670 */
[----:B------:R-:W-:Y:S05]  /*7840*/  @P0 BRA `(.L_x_987) ;  /* 0x000000b000000947 */ /* 0x000fea0003800000 */
[----:B------:R-:W-:Y:S02]  /*7850*/  IADD3 R0, P0, R2, 0x40, RZ ;  /* 0x0000004002007810 */ /* 0x000fe40007f1e0ff */
[----:B------:R-:W-:-:S03]  /*7860*/  MOV R5, R9 ;  /* 0x0000000900057202 */ /* 0x000fc60000000f00 */
[----:B------:R-:W-:-:S04]  /*7870*/  IMAD.X R4, RZ, RZ, R3, P0 ;  /* 0x000000ffff047224 */ /* 0x000fc800000e0603 */
[----:B-1----:R-:W-:Y:S02]  /*7880*/  IMAD R6, R4, c[0x0][0x330], RZ ;  /* 0x0000cc0004067a24 */ /* 0x002fe400078e02ff */
[----:B------:R-:W-:-:S04]  /*7890*/  IMAD.MOV.U32 R4, RZ, RZ, R10 ;  /* 0x000000ffff047224 */ /* 0x000fc800078e000a */
[----:B------:R-:W-:-:S04]  /*78a0*/  IMAD.WIDE.U32 R4, R0, c[0x0][0x330], R4 ;  /* 0x0000cc0000047a25 */ /* 0x000fc800078e0004 */
[----:B------:R-:W-:Y:S01]  /*78b0*/  IMAD R0, R0, c[0x0][0x334], R6 ;  /* 0x0000cd0000007a24 */ /* 0x000fe200078e0206 */
[----:B------:R-:W-:-:S04]  /*78c0*/  LEA R6, P0, R4, c[0x0][0x318], 0x1 ;  /* 0x0000c60004067a11 */ /* 0x000fc800078008ff */
[----:B------:R-:W-:-:S04]  /*78d0*/  IADD3 R0, R5, R0, RZ ;  /* 0x0000000005007210 */ /* 0x000fc80007ffe0ff */
[----:B------:R-:W-:-:S05]  /*78e0*/  LEA.HI.X R7, R4, c[0x0][0x31c], R0, 0x1, P0 ;  /* 0x0000c70004077a11 */ /* 0x000fca00000f0c00 */
[----:B----4-:R1:W-:Y:S02]  /*78f0*/  STG.E.128 [R6.64], R28 ;  /* 0x0000001c06007986 */ /* 0x0103e4000c101d10 */
.L_x_987:
[----:B------:R-:W-:Y:S05]  /*7900*/  BSYNC B0 ;  /* 0x0000000000007941 */ /* 0x000fea0003800000 */
.L_x_986:
        /* <DEDUP_REMOVED lines=10> */
[----:B-1----:R-:W-:-:S04]  /*79b0*/  IMAD.WIDE.U32 R6, R0, c[0x0][0x330], R4 ;  /* 0x0000cc0000067a25 */ /* 0x002fc800078e0004 */
[----:B------:R-:W-:Y:S01]  /*79c0*/  IMAD R0, R0, c[0x0][0x334], R8 ;  /* 0x0000cd0000007a24 */ /* 0x000fe200078e0208 */
[----:B------:R-:W-:-:S04]  /*79d0*/  LEA R4, P4, R6, c[0x0][0x318], 0x1 ;  /* 0x0000c60006047a11 */ /* 0x000fc800078808ff */
[----:B------:R-:W-:-:S04]  /*79e0*/  IADD3 R0, R7, R0, RZ ;  /* 0x0000000007007210 */ /* 0x000fc80007ffe0ff */
[----:B------:R-:W-:-:S05]  /*79f0*/  LEA.HI.X R5, R6, c[0x0][0x31c], R0, 0x1, P4 ;  /* 0x0000c70006057a11 */ /* 0x000fca00020f0c00 */
[----:B--2---:R1:W-:Y:S02]  /*7a00*/  STG.E.128 [R4.64], R32 ;  /* 0x0000002004007986 */ /* 0x0043e4000c101d10 */
.L_x_989:
[----:B------:R-:W-:Y:S05]  /*7a10*/  BSYNC B0 ;  /* 0x0000000000007941 */ /* 0x000fea0003800000 */
.L_x_988:
        /* <DEDUP_REMOVED lines=19> */
.L_x_991:
[----:B------:R-:W-:Y:S05]  /*7b50*/  BSYNC B0 ;  /* 0x0000000000007941 */ /* 0x000fea0003800000 */
.L_x_990:
[----:B------:R-:W-:Y:S01]  /*7b60*/  ISETP.GE.OR P2, PT, R12, c[0x0][0x2f4], P2 ;  /* 0x0000bd000c007a0c */ /* 0x000fe20001746670 */
[----:B------:R-:W-:-:S12]  /*7b70*/  BSSY B0, `(.L_x_992) ;  /* 0x000000d000007945 */ /* 0x000fd80003800000 */
        /* <DEDUP_REMOVED lines=11> */
[----:B------:R1:W-:Y:S02]  /*7c30*/  STG.E.128 [R10.64], R40 ;  /* 0x000000280a007986 */ /* 0x0003e4000c101d10 */
.L_x_993:
[----:B------:R-:W-:Y:S05]  /*7c40*/  BSYNC B0 ;  /* 0x0000000000007941 */ /* 0x000fea0003800000 */
.L_x_992:
        /* <DEDUP_REMOVED lines=14> */
.L_x_995:
[----:B------:R-:W-:Y:S05]  /*7d30*/  BSYNC B0 ;  /* 0x0000000000007941 */ /* 0x000fea0003800000 */
.L_x_994:
[----:B------:R-:W-:-:S13]  /*7d40*/  ISETP.GE.OR P0, PT, R12, c[0x0][0x2f4], P0 ;  /* 0x0000bd000c007a0c */ /* 0x000fda0000706670 */
[----:B------:R-:W-:Y:S05]  /*7d50*/  @P0 EXIT ;  /* 0x000000000000094d */ /* 0x000fea0003800000 */
[----:B------:R-:W-:-:S05]  /*7d60*/  IADD3 R0, P0, R2, 0x60, RZ ;  /* 0x0000006002007810 */ /* 0x000fca0007f1e0ff */
[----:B------:R-:W-:Y:S01]  /*7d70*/  IMAD.X R2, RZ, RZ, R3, P0 ;  /* 0x000000ffff027224 */ /* 0x000fe200000e0603 */
[----:B------:R-:W-:-:S03]  /*7d80*/  MOV R3, R5 ;  /* 0x0000000500037202 */ /* 0x000fc60000000f00 */
[----:B------:R-:W-:Y:S02]  /*7d90*/  IMAD R7, R2, c[0x0][0x300], RZ ;  /* 0x0000c00002077a24 */ /* 0x000fe400078e02ff */
[----:B------:R-:W-:-:S04]  /*7da0*/  IMAD.MOV.U32 R2, RZ, RZ, R6 ;  /* 0x000000ffff027224 */ /* 0x000fc800078e0006 */
[----:B------:R-:W-:-:S04]  /*7db0*/  IMAD.WIDE.U32 R4, R0, c[0x0][0x300], R2 ;  /* 0x0000c00000047a25 */ /* 0x000fc800078e0002 */
[----:B------:R-:W-:Y:S01]  /*7dc0*/  IMAD R0, R0, c[0x0][0x304], R7 ;  /* 0x0000c10000007a24 */ /* 0x000fe200078e0207 */
[----:B------:R-:W-:-:S04]  /*7dd0*/  LEA R2, P0, R4, c[0x0][0x2e8], 0x1 ;  /* 0x0000ba0004027a11 */ /* 0x000fc800078008ff */
[----:B------:R-:W-:-:S04]  /*7de0*/  IADD3 R0, R5, R0, RZ ;  /* 0x0000000005007210 */ /* 0x000fc80007ffe0ff */
[----:B------:R-:W-:-:S05]  /*7df0*/  LEA.HI.X R3, R4, c[0x0][0x2ec], R0, 0x1, P0 ;  /* 0x0000bb0004037a11 */ /* 0x000fca00000f0c00 */
[----:B------:R-:W-:Y:S01]  /*7e00*/  STG.E.128 [R2.64], R48 ;  /* 0x0000003002007986 */ /* 0x000fe2000c101d10 */
[----:B------:R-:W-:Y:S05]  /*7e10*/  EXIT ;  /* 0x000000000000794d */ /* 0x000fea0003800000 */
.L_x_980:
[----:B-----5:R-:W2:Y:S01]  /*7e20*/  LDL R12, [R1+0x40] ;  /* 0x00004000010c7983 */ /* 0x020ea20000100800 */
[----:B------:R-:W-:Y:S01]  /*7e30*/  ISETP.NE.U32.AND P1, PT, RZ, c[0x0][0x358], PT ;  /* 0x0000d600ff007a0c */ /* 0x000fe20003f25070 */
[----:B-1----:R-:W-:Y:S01]  /*7e40*/  IMAD.MOV.U32 R2, RZ, RZ, 0x4 ;  /* 0x00000004ff027424 */ /* 0x002fe200078e00ff */
[----:B------:R-:W-:Y:S02]  /*7e50*/  ISETP.NE.U32.AND P0, PT, RZ, c[0x0][0x360], PT ;  /* 0x0000d800ff007a0c */ /* 0x000fe40003f05070 */
[----:B------:R-:W-:Y:S02]  /*7e60*/  ISETP.NE.AND.EX P1, PT, RZ, c[0x0][0x35c], PT, P1 ;  /* 0x0000d700ff007a0c */ /* 0x000fe40003f25310 */
[----:B------:R-:W-:Y:S01]  /*7e70*/  ISETP.NE.AND.EX P0, PT, RZ, c[0x0][0x364], PT, P0 ;  /* 0x0000d900ff007a0c */ /* 0x000fe20003f05300 */
[----:B--2---:R-:W-:-:S10]  /*7e80*/  IMAD.WIDE R4, R12, R2, c[0x0][0x358] ;  /* 0x0000d6000c047625 */ /* 0x004fd400078e0202 */
[----:B------:R-:W2:Y:S01]  /*7e90*/  @P1 LDG.E R0, [R4.64] ;  /* 0x0000001004001981 */ /* 0x000ea2000c1e1900 */
[----:B------:R-:W-:Y:S02]  /*7ea0*/  IMAD.MOV.U32 R8, RZ, RZ, c[0x0][0x2f0] ;  /* 0x0000bc00ff087624 */ /* 0x000fe400078e00ff */
[----:B------:R-:W-:-:S05]  /*7eb0*/  @P0 IMAD.WIDE R2, R12, R2, c[0x0][0x360] ;  /* 0x0000d8000c020625 */ /* 0x000fca00078e0202 */
[----:B------:R1:W5:Y:S02]  /*7ec0*/  @P0 LDG.E R8, [R2.64] ;  /* 0x0000001002080981 */ /* 0x000364000c1e1900 */
[----:B-1----:R-:W-:Y:S02]  /*7ed0*/  CS2R R2, SRZ ;  /* 0x0000000000027805 */ /* 0x002fe4000001ff00 */
[--C-:B--2---:R-:W-:Y:S01]  /*7ee0*/  @P1 SHF.R.S32.HI R3, RZ, 0x1f, R0.reuse ;  /* 0x0000001fff031819 */ /* 0x104fe20000011400 */
[----:B------:R-:W-:Y:S01]  /*7ef0*/  @P1 IMAD.MOV.U32 R2, RZ, RZ, R0 ;  /* 0x000000ffff021224 */ /* 0x000fe200078e0000 */
[----:B------:R-:W-:Y:S05]  /*7f00*/  @P0 BRA `(.L_x_996) ;  /* 0x0000004000000947 */ /* 0x000fea0003800000 */
[----:B------:R-:W-:Y:S05]  /*7f10*/  @!P1 BRA `(.L_x_996) ;  /* 0x0000003000009947 */ /* 0x000fea0003800000 */
[----:B------:R1:W2:Y:S04]  /*7f20*/  LDG.E R0, [R4.64] ;  /* 0x0000001004007981 */ /* 0x0002a8000c1e1900 */
[----:B-1----:R-:W2:Y:S02]  /*7f30*/  LDG.E R4, [R4.64+0x4] ;  /* 0x0000041004047981 */ /* 0x002ea4000c1e1900 */
[----:B--2--5:R-:W-:-:S02]  /*7f40*/  IADD3 R8, -R0, R4, RZ ;  /* 0x0000000400087210 */ /* 0x024fc40007ffe1ff */
.L_x_996:
[----:B------:R-:W1:Y:S01]  /*7f50*/  S2R R4, SR_TID.X ;  /* 0x0000000000047919 */ /* 0x000e620000002100 */
[----:B------:R-:W-:Y:S01]  /*7f60*/  SEL R16, R12, RZ, !P1 ;  /* 0x000000ff0c107207 */ /* 0x000fe20004800000 */
[----:B------:R-:W-:Y:S02]  /*7f70*/  BSSY B0, `(.L_x_997) ;  /* 0x0000024000007945 */ /* 0x000fe40003800000 */
[----:B------:R-:W2:Y:S04]  /*7f80*/  S2R R9, SR_CTAID.X ;  /* 0x0000000000097919 */ /* 0x000ea80000002500 */
[----:B------:R-:W3:Y:S01]  /*7f90*/  S2R R18, SR_CTAID.Y ;  /* 0x0000000000127919 */ /* 0x000ee20000002600 */
        /* <DEDUP_REMOVED lines=8> */
[----:B------:R-:W-:Y:S01]  /*8020*/  ISETP.GE.AND P3, PT, R14, R15, PT ;  /* 0x0000000f0e00720c */ /* 0x000fe20003f66270 */
[----:B------:R-:W-:Y:S01]  /*8030*/  IMAD.SHL.U32 R10, R10, 0x8, RZ ;  /* 0x000000080a0a7824 */ /* 0x000fe200078e00ff */
[----:B------:R-:W-:Y:S01]  /*8040*/  SHF.R.S32.HI R4, RZ, 0x1f, R12 ;  /* 0x0000001fff047819 */ /* 0x000fe2000001140c */
[----:B------:R-:W-:Y:S01]  /*8050*/  IMAD R5, R19, c[0x0][0x308], RZ ;  /* 0x0000c20013057a24 */ /* 0x000fe200078e02ff */
[----:B------:R-:W-:-:S02]  /*8060*/  LEA.HI.X.SX32 R3, R14, R3, 0x1, P0 ;  /* 0x000000030e037211 */ /* 0x000fc400000f0eff */
[----:B------:R-:W-:Y:S01]  /*8070*/  SHF.R.S32.HI R11, RZ, 0x1f, R10 ;  /* 0x0000001fff0b7819 */ /* 0x000fe2000001140a */
[----:B------:R-:W-:Y:S01]  /*8080*/  IMAD R0, R18, c[0x0][0x30c], R5 ;  /* 0x0000c30012007a24 */ /* 0x000fe200078e0205 */
[----:B------:R-:W-:Y:S01]  /*8090*/  ISETP.GE.OR P0, PT, R10, c[0x0][0x2f4], P3 ;  /* 0x0000bd000a007a0c */ /* 0x000fe20001f06670 */
[----:B------:R-:W-:Y:S01]  /*80a0*/  IMAD.WIDE R2, R9, 0x80, R2 ;  /* 0x0000008009027825 */ /* 0x000fe200078e0202 */
[----:B------:R-:W-:-:S03]  /*80b0*/  SEL R17, R4, RZ, !P1 ;  /* 0x000000ff04117207 */ /* 0x000fc60004800000 */
        /* <DEDUP_REMOVED lines=15> */
.L_x_998:
[----:B------:R-:W-:Y:S05]  /*81b0*/  BSYNC B0 ;  /* 0x0000000000007941 */ /* 0x000fea0003800000 */
.L_x_997:
        /* <DEDUP_REMOVED lines=15> */
[----:B------:R1:W-:Y:S02]  /*82b0*/  STG.E.128 [R12.64], RZ ;  /* 0x000000ff0c007986 */ /* 0x0003e4000c101d10 */
.L_x_1000:
[----:B------:R-:W-:Y:S05]  /*82c0*/  BSYNC B0 ;  /* 0x0000000000007941 */ /* 0x000fea0003800000 */
.L_x_999:
        /* <DEDUP_REMOVED lines=16> */
.L_x_1002:
[----:B------:R-:W-:Y:S05]  /*83d0*/  BSYNC B0 ;  /* 0x0000000000007941 */ /* 0x000fea0003800000 */
.L_x_1001:
[----:B------:R-:W-:Y:S01]  /*83e0*/  IADD3 R14, R14, 0x60, RZ ;  /* 0x000000600e0e7810 */ /* 0x000fe20007ffe0ff */
[----:B------:R-:W-:Y:S03]  /*83f0*/  BSSY B0, `(.L_x_1003) ;  /* 0x000000e000007945 */ /* 0x000fe60003800000 */
[----:B------:R-:W-:-:S04]  /*8400*/  ISETP.GE.AND P0, PT, R14, R15, PT ;  /* 0x0000000f0e00720c */ /* 0x000fc80003f06270 */
[----:B------:R-:W-:-:S13]  /*8410*/  ISETP.GE.OR P4, PT, R10, c[0x0][0x2f4], P0 ;  /* 0x0000bd000a007a0c */ /* 0x000fda0000786670 */
[----:B------:R-:W-:Y:S05]  /*8420*/  @P4 BRA `(.L_x_1004) ;  /* 0x000000a000004947 */ /* 0x000fea0003800000 */
[----:B------:R-:W-:-:S04]  /*8430*/  IADD3 R0, P4, R2, 0x60, RZ ;  /* 0x0000006002007810 */ /* 0x000fc80007f9e0ff */
[----:B------:R-:W-:-:S05]  /*8440*/  IADD3.X R4, RZ, R3, RZ, P4, !PT ;  /* 0x00000003ff047210 */ /* 0x000fca00027fe4ff */
[----:B------:R-:W-:Y:S01]  /*8450*/  IMAD R8, R4, c[0x0][0x300], RZ ;  /* 0x0000c00004087a24 */ /* 0x000fe200078e02ff */
[----:B------:R-:W-:-:S05]  /*8460*/  MOV R4, R6 ;  /* 0x0000000600047202 */ /* 0x000fca0000000f00 */
[----:B------:R-:W-:-:S04]  /*8470*/  IMAD.WIDE.U32 R6, R0, c[0x0][0x300], R4 ;  /* 0x0000c00000067a25 */ /* 0x000fc800078e0004 */
[----:B------:R-:W-:Y:S01]  /*8480*/  IMAD R0, R0, c[0x0][0x304], R8 ;  /* 0x0000c10000007a24 */ /* 0x000fe200078e0208 */
[----:B------:R-:W-:-:S04]  /*8490*/  LEA R4, P4, R6, c[0x0][0x2e8], 0x1 ;  /* 0x0000ba0006047a11 */ /* 0x000fc800078808ff */
[----:B------:R-:W-:-:S04]  /*84a0*/  IADD3 R0, R7, R0, RZ ;  /* 0x0000000007007210 */ /* 0x000fc80007ffe0ff */
[----:B------:R-:W-:-:S05]  /*84b0*/  LEA.HI.X R5, R6, c[0x0][0x2ec], R0, 0x1, P4 ;  /* 0x0000bb0006057a11 */ /* 0x000fca00020f0c00 */
[----:B------:R2:W-:Y:S02]  /*84c0*/  STG.E.128 [R4.64], RZ ;  /* 0x000000ff04007986 */ /* 0x0005e4000c101d10 */
.L_x_1004:
[----:B------:R-:W-:Y:S05]  /*84d0*/  BSYNC B0 ;  /* 0x0000000000007941 */ /* 0x000fea0003800000 */
.L_x_1003:
[----:B------:R-:W-:Y:S01]  /*84e0*/  IMAD R0, R19, c[0x0][0x338], RZ ;  /* 0x0000ce0013007a24 */ /* 0x000fe200078e02ff */
[----:B------:R-:W-:Y:S01]  /*84f0*/  ISETP.GE.OR P3, PT, R10, c[0x0][0x324], P3 ;  /* 0x0000c9000a007a0c */ /* 0x000fe20001f66670 */
[C---:B------:R-:W-:Y:S01]  /*8500*/  IMAD.WIDE.U32 R6, R18.reuse, c[0x0][0x338], R10 ;  /* 0x0000ce0012067a25 */ /* 0x040fe200078e000a */
[----:B------:R-:W-:Y:S03]  /*8510*/  BSSY B0, `(.L_x_1005) ;  /* 0x0000010000007945 */ /* 0x000fe60003800000 */
[----:B------:R-:W-:Y:S02]  /*8520*/  IMAD R0, R18, c[0x0][0x33c], R0 ;  /* 0x0000cf0012007a24 */ /* 0x000fe400078e0200 */
[----:B--2---:R-:W-:-:S03]  /*8530*/  IMAD R4, R17, c[0x0][0x340], RZ ;  /* 0x0000d00011047a24 */ /* 0x004fc600078e02ff */
        /* <DEDUP_REMOVED lines=9> */
[----:B-1----:R-:W-:-:S04]  /*85d0*/  LEA R12, P3, R8, c[0x0][0x318], 0x1 ;  /* 0x0000c600080c7a11 */ /* 0x002fc800078608ff */
[----:B------:R-:W-:-:S04]  /*85e0*/  IADD3 R0, R9, R0, RZ ;  /* 0x0000000009007210 */ /* 0x000fc80007ffe0ff */
[----:B------:R-:W-:-:S05]  /*85f0*/  LEA.HI.X R13, R8, c[0x0][0x31c], R0, 0x1, P3 ;  /* 0x0000c700080d7a11 */ /* 0x000fca00018f0c00 */
[----:B------:R1:W-:Y:S02]  /*8600*/  STG.E.128 [R12.64], RZ ;  /* 0x000000ff0c007986 */ /* 0x0003e4000c101d10 */
.L_x_1006:
[----:B------:R-:W-:Y:S05]  /*8610*/  BSYNC B0 ;  /* 0x0000000000007941 */ /* 0x000fea0003800000 */
.L_x_1005:
        /* <DEDUP_REMOVED lines=14> */
.L_x_1008:
[----:B------:R-:W-:Y:S05]  /*8700*/  BSYNC B0 ;  /* 0x0000000000007941 */ /* 0x000fea0003800000 */
.L_x_1007:
        /* <DEDUP_REMOVED lines=14> */
.L_x_1010:
[----:B------:R-:W-:Y:S05]  /*87f0*/  BSYNC B0 ;  /* 0x0000000000007941 */ /* 0x000fea0003800000 */
.L_x_1009:
[----:B------:R-:W-:-:S13]  /*8800*/  ISETP.GE.OR P0, PT, R10, c[0x0][0x324], P0 ;  /* 0x0000c9000a007a0c */ /* 0x000fda0000706670 */
[----:B------:R-:W-:Y:S05]  /*8810*/  @P0 EXIT ;  /* 0x000000000000094d */ /* 0x000fea0003800000 */
[----:B------:R-:W-:Y:S02]  /*8820*/  IADD3 R0, P0, R2, 0x60, RZ ;  /* 0x0000006002007810 */ /* 0x000fe40007f1e0ff */
[----:B------:R-:W-:Y:S02]  /*8830*/  MOV R4, R6 ;  /* 0x0000000600047202 */ /* 0x000fe40000000f00 */
[----:B------:R-:W-:-:S03]  /*8840*/  IADD3.X R2, RZ, R3, RZ, P0, !PT ;  /* 0x00000003ff027210 */ /* 0x000fc600007fe4ff */
[----:B------:R-:W-:-:S04]  /*8850*/  IMAD.WIDE.U32 R4, R0, c[0x0][0x330], R4 ;  /* 0x0000cc0000047a25 */ /* 0x000fc800078e0004 */
[----:B------:R-:W-:-:S04]  /*8860*/  IMAD R2, R2, c[0x0][0x330], RZ ;  /* 0x0000cc0002027a24 */ /* 0x000fc800078e02ff */
[----:B------:R-:W-:Y:S01]  /*8870*/  IMAD R0, R0, c[0x0][0x334], R2 ;  /* 0x0000cd0000007a24 */ /* 0x000fe200078e0202 */
[----:B------:R-:W-:-:S04]  /*8880*/  LEA R2, P0, R4, c[0x0][0x318], 0x1 ;  /* 0x0000c60004027a11 */ /* 0x000fc800078008ff */
[----:B------:R-:W-:-:S04]  /*8890*/  IADD3 R0, R5, R0, RZ ;  /* 0x0000000005007210 */ /* 0x000fc80007ffe0ff */
[----:B------:R-:W-:-:S05]  /*88a0*/  LEA.HI.X R3, R4, c[0x0][0x31c], R0, 0x1, P0 ;  /* 0x0000c70004037a11 */ /* 0x000fca00000f0c00 */
[----:B------:R-:W-:Y:S01]  /*88b0*/  STG.E.128 [R2.64], RZ ;  /* 0x000000ff02007986 */ /* 0x000fe2000c101d10 */
[----:B------:R-:W-:Y:S05]  /*88c0*/  EXIT ;  /* 0x000000000000794d */ /* 0x000fea0003800000 */
.L_x_1011:
        /* <DEDUP_REMOVED lines=11> */
.L_x_1830:


//--------------------- .text._ZN7cutlass13device_kernelIN5flash19enable_sm80_to_sm89INS1_16FlashAttnBwdSm80INS1_25CollectiveMainloopBwdSm80ILi2ELi2EN4cute5tupleIJNS5_1CILi128EEES8_NS7_ILi64EEEEEENS_10bfloat16_tEfNS_4arch4Sm80ELb0ELb0ELb0ELb1ELb1ELb0ELb0ELb0ELi2ELi4ELi4ELi4ELb0EEENS1_21CollectiveEpilogueBwdISA_SB_SD_Li256ELb1ELb0ELi2EEENS1_19SingleTileSchedulerILb1ELb0ELb0ELi128EEEEEEEEEvNT_6ParamsE --------------------------
	.section	.text._ZN7cutlass13device_kernelIN5flash19enable_sm80_to_sm89INS1_16FlashAttnBwdSm80INS1_25CollectiveMainloopBwdSm80ILi2ELi2EN4cute5tupleIJNS5_1CILi128EEES8_NS7_ILi64EEEEEENS_10bfloat16_tEfNS_4arch4Sm80ELb0ELb0ELb0ELb1ELb1ELb0ELb0ELb0ELi2ELi4ELi4ELi4ELb0EEENS1_21CollectiveEpilogueBwdISA_SB_SD_Li256ELb1ELb0ELi2EEENS1_19SingleTileSchedulerILb1ELb0ELb0ELi128EEEEEEEEEvNT_6ParamsE,"ax",@progbits
	.sectioninfo	@"SHI_REGISTERS=255"
	.align	128
.text._ZN7cutlass13device_kernelIN5flash19enable_sm80_to_sm89INS1_16FlashAttnBwdSm80INS1_25CollectiveMainloopBwdSm80ILi2ELi2EN4cute5tupleIJNS5_1CILi128EEES8_NS7_ILi64EEEEEENS_10bfloat16_tEfNS_4arch4Sm80ELb0ELb0ELb0ELb1ELb1ELb0ELb0ELb0ELi2ELi4ELi4ELi4ELb0EEENS1_21CollectiveEpilogueBwdISA_SB_SD_Li256ELb1ELb0ELi2EEENS1_19SingleTileSchedulerILb1ELb0ELb0ELi128EEEEEEEEEvNT_6ParamsE:
        .type           _ZN7cutlass13device_kernelIN5flash19enable_sm80_to_sm89INS1_16FlashAttnBwdSm80INS1_25CollectiveMainloopBwdSm80ILi2ELi2EN4cute5tupleIJNS5_1CILi128EEES8_NS7_ILi64EEEEEENS_10bfloat16_tEfNS_4arch4Sm80ELb0ELb0ELb0ELb1ELb1ELb0ELb0ELb0ELi2ELi4ELi4ELi4ELb0EEENS1_21CollectiveEpilogueBwdISA_SB_SD_Li256ELb1ELb0ELi2EEENS1_19SingleTileSchedulerILb1ELb0ELb0ELi128EEEEEEEEEvNT_6ParamsE,@function
        .size           _ZN7cutlass13device_kernelIN5flash19enable_sm80_to_sm89INS1_16FlashAttnBwdSm80INS1_25CollectiveMainloopBwdSm80ILi2ELi2EN4cute5tupleIJNS5_1CILi128EEES8_NS7_ILi64EEEEEENS_10bfloat16_tEfNS_4arch4Sm80ELb0ELb0ELb0ELb1ELb1ELb0ELb0ELb0ELi2ELi4ELi4ELi4ELb0EEENS1_21CollectiveEpilogueBwdISA_SB_SD_Li256ELb1ELb0ELi2EEENS1_19SingleTileSchedulerILb1ELb0ELb0ELi128EEEEEEEEEvNT_6ParamsE,(.L_x_1831 - _ZN7cutlass13device_kernelIN5flash19enable_sm80_to_sm89INS1_16FlashAttnBwdSm80INS1_25CollectiveMainloopBwdSm80ILi2ELi2EN4cute5tupleIJNS5_1CILi128EEES8_NS7_ILi64EEEEEENS_10bfloat16_tEfNS_4arch4Sm80ELb0ELb0ELb0ELb1ELb1ELb0ELb0ELb0ELi2ELi4ELi4ELi4ELb0EEENS1_21CollectiveEpilogueBwdISA_SB_SD_Li256ELb1ELb0ELi2EEENS1_19SingleTileSchedulerILb1ELb0ELb0ELi128EEEEEEEEEvNT_6ParamsE)
        .other          _ZN7cutlass13device_kernelIN5flash19enable_sm80_to_sm89INS1_16FlashAttnBwdSm80INS1_25CollectiveMainloopBwdSm80ILi2ELi2EN4cute5tupleIJNS5_1CILi128EEES8_NS7_ILi64EEEEEENS_10bfloat16_tEfNS_4arch4Sm80ELb0ELb0ELb0ELb1ELb1ELb0ELb0ELb0ELi2ELi4ELi4ELi4ELb0EEENS1_21CollectiveEpilogueBwdISA_SB_SD_Li256ELb1ELb0ELi2EEENS1_19SingleTileSchedulerILb1ELb0ELb0ELi128EEEEEEEEEvNT_6ParamsE,@"STO_CUDA_ENTRY STV_DEFAULT"
_ZN7cutlass13device_kernelIN5flash19enable_sm80_to_sm89INS1_16FlashAttnBwdSm80INS1_25CollectiveMainloopBwdSm80ILi2ELi2EN4cute5tupleIJNS5_1CILi128EEES8_NS7_ILi64EEEEEENS_10bfloat16_tEfNS_4arch4Sm80ELb0ELb0ELb0ELb1ELb1ELb0ELb0ELb0ELi2ELi4ELi4ELi4ELb0EEENS1_21CollectiveEpilogueBwdISA_SB_SD_Li256ELb1ELb0ELi2EEENS1_19SingleTileSchedulerILb1ELb0ELb0ELi128EEEEEEEEEvNT_6ParamsE:
        /* <DEDUP_REMOVED lines=18> */
.L_x_1013:
        /* <DEDUP_REMOVED lines=8> */
.L_x_1015:
[----:B------:R-:W-:Y:S02]  /*01a0*/  MOV R0, c[0x0][0x3a4] ;  /* 0x0000e90000007a02 */ /* 0x000fe40000000f00 */
.L_x_1014:
[----:B-1----:R-:W-:-:S05]  /*01b0*/  IMAD.SHL.U32 R2, R24, 0x80, RZ ;  /* 0x0000008018027824 */ /* 0x002fca00078e00ff */
[----:B-----5:R-:W-:-:S04]  /*01c0*/  ISETP.GE.AND P0, PT, R2, R0, PT ;  /* 0x000000000200720c */ /* 0x020fc80003f06270 */
[----:B------:R-:W-:-:S05]  /*01d0*/  SEL R0, R5, 0xffffffff, !P0 ;  /* 0xffffffff05007807 */ /* 0x000fca0004000000 */
[----:B------:R1:W-:Y:S01]  /*01e0*/  STL [R1+0x40], R0 ;  /* 0x0000400001007387 */ /* 0x0003e20000100800 */
[----:B------:R-:W-:Y:S05]  /*01f0*/  BRA `(.L_x_1016) ;  /* 0x0000012000007947 */ /* 0x000fea0003800000 */
.L_x_1012:
[----:B---34-:R-:W-:-:S04]  /*0200*/  ISETP.NE.U32.AND P0, PT, RZ, c[0x0][0x3c0], PT ;  /* 0x0000f000ff007a0c */ /* 0x018fc80003f05070 */
[----:B------:R-:W-:-:S13]  /*0210*/  ISETP.NE.AND.EX P0, PT, RZ, c[0x0][0x3c4], PT, P0 ;  /* 0x0000f100ff007a0c */ /* 0x000fda0003f05300 */
[----:B------:R-:W-:Y:S05]  /*0220*/  @!P0 BRA `(.L_x_1017) ;  /* 0x0000002000008947 */ /* 0x000fea0003800000 */
[----:B------:R1:W5:Y:S01]  /*0230*/  LDG.E R0, [R2.64] ;  /* 0x0000001002007981 */ /* 0x000362000c1e1900 */
[----:B------:R-:W-:Y:S05]  /*0240*/  BRA `(.L_x_1018) ;  /* 0x0000009000007947 */ /* 0x000fea0003800000 */
.L_x_1017:
        /* <DEDUP_REMOVED lines=8> */
.L_x_1019:
[----:B------:R-:W-:Y:S02]  /*02d0*/  MOV R0, c[0x0][0x3a4] ;  /* 0x0000e90000007a02 */ /* 0x000fe40000000f00 */
.L_x_1018:
[----:B-1----:R-:W-:-:S05]  /*02e0*/  IMAD.SHL.U32 R2, R24, 0x80, RZ ;  /* 0x0000008018027824 */ /* 0x002fca00078e00ff */
[----:B-----5:R-:W-:-:S04]  /*02f0*/  ISETP.GE.AND P0, PT, R2, R0, PT ;  /* 0x000000000200720c */ /* 0x020fc80003f06270 */
[----:B------:R-:W-:-:S05]  /*0300*/  SEL R0, R5, 0xffffffff, !P0 ;  /* 0xffffffff05007807 */ /* 0x000fca0004000000 */
[----:B------:R1:W-:Y:S04]  /*0310*/  STL [R1+0x40], R0 ;  /* 0x0000400001007387 */ /* 0x0003e80000100800 */
.L_x_1016:
        /* <DEDUP_REMOVED lines=33> */
.L_x_1020:
[----:B-1-3--:R-:W-:-:S04]  /*0530*/  ISETP.NE.U32.AND P0, PT, RZ, c[0x0][0x2e0], PT ;  /* 0x0000b800ff007a0c */ /* 0x00afc80003f05070 */
[----:B------:R-:W-:-:S13]  /*0540*/  ISETP.NE.AND.EX P0, PT, RZ, c[0x0][0x2e4], PT, P0 ;  /* 0x0000b900ff007a0c */ /* 0x000fda0003f05300 */
[----:B------:R-:W-:Y:S05]  /*0550*/  @!P0 BRA `(.L_x_1021) ;  /* 0x0000003000008947 */ /* 0x000fea0003800000 */
[----:B------:R-:W-:-:S05]  /*0560*/  IMAD.WIDE R2, R40, R8, c[0x0][0x2e0] ;  /* 0x0000b80028027625 */ /* 0x000fca00078e0208 */
[----:B------:R1:W5:Y:S01]  /*0570*/  LDG.E R10, [R2.64] ;  /* 0x00000010020a7981 */ /* 0x000362000c1e1900 */
[----:B------:R-:W-:Y:S05]  /*0580*/  BRA `(.L_x_1022) ;  /* 0x0000004000007947 */ /* 0x000fea0003800000 */
.L_x_1021:
[----:B------:R-:W-:Y:S05]  /*0590*/  @!P2 BRA `(.L_x_1022) ;  /* 0x000000300000a947 */ /* 0x000fea0003800000 */
[----:B------:R-:W2:Y:S04]  /*05a0*/  LDG.E R0, [R4.64] ;  /* 0x0000001004007981 */ /* 0x000ea8000c1e1900 */
[----:B------:R-:W2:Y:S02]  /*05b0*/  LDG.E R2, [R4.64+0x4] ;  /* 0x0000041004027981 */ /* 0x000ea4000c1e1900 */
[----:B--2---:R-:W-:Y:S02]  /*05c0*/  IADD3 R10, -R0, R2, RZ ;  /* 0x00000002000a7210 */ /* 0x004fe40007ffe1ff */
.L_x_1022:
        /* <DEDUP_REMOVED lines=348> */
.L_x_1025:
[----:B------:R-:W-:Y:S05]  /*1b90*/  BSYNC B0 ;  /* 0x0000000000007941 */ /* 0x000fea0003800000 */
.L_x_1024:
        /* <DEDUP_REMOVED lines=103> */
.L_x_1028:
        /* <DEDUP_REMOVED lines=167> */
.L_x_1026:
        /* <DEDUP_REMOVED lines=737> */
.L_x_1027:
        /* <DEDUP_REMOVED lines=280> */
.L_x_1023:
        /* <DEDUP_REMOVED lines=119> */
.L_x_1030:
        /* <DEDUP_REMOVED lines=54> */
.L_x_1032:
[----:B------:R-:W-:Y:S05]  /*76e0*/  BSYNC B0 ;  /* 0x0000000000007941 */ /* 0x000fea0003800000 */
.L_x_1031:
        /* <DEDUP_REMOVED lines=16> */
.L_x_1034:
[----:B------:R-:W-:Y:S05]  /*77f0*/  BSYNC B0 ;  /* 0x0000000000007941 */ /* 0x000fea0003800000 */
.L_x_1033:
        /* <DEDUP_REMOVED lines=16> */
.L_x_1036:
[----:B------:R-:W-:Y:S05]  /*7900*/  BSYNC B0 ;  /* 0x0000000000007941 */ /* 0x000fea0003800000 */
.L_x_1035:
        /* <DEDUP_REMOVED lines=16> */
.L_x_1038:
[----:B------:R-:W-:Y:S05]  /*7a10*/  BSYNC B0 ;  /* 0x0000000000007941 */ /* 0x000fea0003800000 */
.L_x_1037:
        /* <DEDUP_REMOVED lines=19> */
.L_x_1040:
[----:B------:R-:W-:Y:S05]  /*7b50*/  BSYNC B0 ;  /* 0x0000000000007941 */ /* 0x000fea0003800000 */
.L_x_1039:
        /* <DEDUP_REMOVED lines=14> */
.L_x_1042:
[----:B------:R-:W-:Y:S05]  /*7c40*/  BSYNC B0 ;  /* 0x0000000000007941 */ /* 0x000fea0003800000 */
.L_x_1041:
        /* <DEDUP_REMOVED lines=14> */
.L_x_1044:
[----:B------:R-:W-:Y:S05]  /*7d30*/  BSYNC B0 ;  /* 0x0000000000007941 */ /* 0x000fea0003800000 */
.L_x_1043:
        /* <DEDUP_REMOVED lines=14> */
.L_x_1029:
        /* <DEDUP_REMOVED lines=19> */
.L_x_1045:
        /* <DEDUP_REMOVED lines=38> */
.L_x_1047:
[----:B------:R-:W-:Y:S05]  /*81b0*/  BSYNC B0 ;  /* 0x0000000000007941 */ /* 0x000fea0003800000 */
.L_x_1046:
        /* <DEDUP_REMOVED lines=16> */
.L_x_1049:
[----:B------:R-:W-:Y:S05]  /*82c0*/  BSYNC B0 ;  /* 0x0000000000007941 */ /* 0x000fea0003800000 */
.L_x_1048:
        /* <DEDUP_REMOVED lines=16> */
.L_x_1051:
[----:B------:R-:W-:Y:S05]  /*83d0*/  BSYNC B0 ;  /* 0x0000000000007941 */ /* 0x000fea0003800000 */
.L_x_1050:
        /* <DEDUP_REMOVED lines=15> */
.L_x_1053:
[----:B------:R-:W-:Y:S05]  /*84d0*/  BSYNC B0 ;  /* 0x0000000000007941 */ /* 0x000fea0003800000 */
.L_x_1052:
        /* <DEDUP_REMOVED lines=19> */
.L_x_1055:
[----:B------:R-:W-:Y:S05]  /*8610*/  BSYNC B0 ;  /* 0x0000000000007941 */ /* 0x000fea0003800000 */
.L_x_1054:
        /* <DEDUP_REMOVED lines=14> */
.L_x_1057:
[----:B------:R-:W-:Y:S05]  /*8700*/  BSYNC B0 ;  /* 0x0000000000007941 */ /* 0x000fea0003800000 */
.L_x_1056:
        /* <DEDUP_REMOVED lines=14> */
.L_x_1059:
[----:B------:R-:W-:Y:S05]  /*87f0*/  BSYNC B0 ;  /* 0x0000000000007941 */ /* 0x000fea0003800000 */
.L_x_1058:
        /* <DEDUP_REMOVED lines=13> */
.L_x_1060:
        /* <DEDUP_REMOVED lines=11> */
.L_x_1831:


//--------------------- .text._ZN7cutlass13device_kernelIN5flash19enable_sm80_to_sm89INS1_16FlashAttnBwdSm80INS1_25CollectiveMainloopBwdSm80ILi2ELi2EN4cute5tupleIJNS5_1CILi128EEES8_NS7_ILi64EEEEEENS_10bfloat16_tEfNS_4arch4Sm80ELb0ELb0ELb0ELb1ELb0ELb0ELb0ELb0ELi2ELi4ELi4ELi4ELb0EEENS1_24CollectiveEpilogueBwdGQAISA_fSD_Li256ELb1ELb0EEENS1_19SingleTileSchedulerILb1ELb0ELb0ELi128EEEEEEEEEvNT_6ParamsE --------------------------
	.section	.text._ZN7cutlass13device_kernelIN5flash19enable_sm80_to_sm89INS1_16FlashAttnBwdSm80INS1_25CollectiveMainloopBwdSm80ILi2ELi2EN4cute5tupleIJNS5_1CILi128EEES8_NS7_ILi64EEEEEENS_10bfloat16_tEfNS_4arch4Sm80ELb0ELb0ELb0ELb1ELb0ELb0ELb0ELb0ELi2ELi4ELi4ELi4ELb0EEENS1_24CollectiveEpilogueBwdGQAISA_fSD_Li256ELb1ELb0EEENS1_19SingleTileSchedulerILb1ELb0ELb0ELi128EEEEEEEEEvNT_6ParamsE,"ax",@progbits
	.sectioninfo	@"SHI_REGISTERS=255"
	.align	128
.text._ZN7cutlass13device_kernelIN5flash19enable_sm80_to_sm89INS1_16FlashAttnBwdSm80INS1_25CollectiveMainloopBwdSm80ILi2ELi2EN4cute5tupleIJNS5_1CILi128EEES8_NS7_ILi64EEEEEENS_10bfloat16_tEfNS_4arch4Sm80ELb0ELb0ELb0ELb1ELb0ELb0ELb0ELb0ELi2ELi4ELi4ELi4ELb0EEENS1_24CollectiveEpilogueBwdGQAISA_fSD_Li256ELb1ELb0EEENS1_19SingleTileSchedulerILb1ELb0ELb0ELi128EEEEEEEEEvNT_6ParamsE:
        .type           _ZN7cutlass13device_kernelIN5flash19enable_sm80_to_sm89INS1_16FlashAttnBwdSm80INS1_25CollectiveMainloopBwdSm80ILi2ELi2EN4cute5tupleIJNS5_1CILi128EEES8_NS7_ILi64EEEEEENS_10bfloat16_tEfNS_4arch4Sm80ELb0ELb0ELb0ELb1ELb0ELb0ELb0ELb0ELi2ELi4ELi4ELi4ELb0EEENS1_24CollectiveEpilogueBwdGQAISA_fSD_Li256ELb1ELb0EEENS1_19SingleTileSchedulerILb1ELb0ELb0ELi128EEEEEEEEEvNT_6ParamsE,@function
        .size           _ZN7cutlass13device_kernelIN5flash19enable_sm80_to_sm89INS1_16FlashAttnBwdSm80INS1_25CollectiveMainloopBwdSm80ILi2ELi2EN4cute5tupleIJNS5_1CILi128EEES8_NS7_ILi64EEEEEENS_10bfloat16_tEfNS_4arch4Sm80ELb0ELb0ELb0ELb1ELb0ELb0ELb0ELb0ELi2ELi4ELi4ELi4ELb0EEENS1_24CollectiveEpilogueBwdGQAISA_fSD_Li256ELb1ELb0EEENS1_19SingleTileSchedulerILb1ELb0ELb0ELi128EEEEEEEEEvNT_6ParamsE,(.L_x_1832 - _ZN7cutlass13device_kernelIN5flash19enable_sm80_to_sm89INS1_16FlashAttnBwdSm80INS1_25CollectiveMainloopBwdSm80ILi2ELi2EN4cute5tupleIJNS5_1CILi128EEES8_NS7_ILi64EEEEEENS_10bfloat16_tEfNS_4arch4Sm80ELb0ELb0ELb0ELb1ELb0ELb0ELb0ELb0ELi2ELi4ELi4ELi4ELb0EEENS1_24CollectiveEpilogueBwdGQAISA_fSD_Li256ELb1ELb0EEENS1_19SingleTileSchedulerILb1ELb0ELb0ELi128EEEEEEEEEvNT_6ParamsE)
        .other          _ZN7cutlass13device_kernelIN5flash19enable_sm80_to_sm89INS1_16FlashAttnBwdSm80INS1_25CollectiveMainloopBwdSm80ILi2ELi2EN4cute5tupleIJNS5_1CILi128EEES8_NS7_ILi64EEEEEENS_10bfloat16_tEfNS_4arch4Sm80ELb0ELb0ELb0ELb1ELb0ELb0ELb0ELb0ELi2ELi4ELi4ELi4ELb0EEENS1_24CollectiveEpilogueBwdGQAISA_fSD_Li256ELb1ELb0EEENS1_19SingleTileSchedulerILb1ELb0ELb0ELi128EEEEEEEEEvNT_6ParamsE,@"STO_CUDA_ENTRY STV_DEFAULT"
_ZN7cutlass13device_kernelIN5flash19enable_sm80_to_sm89INS1_16FlashAttnBwdSm80INS1_25CollectiveMainloopBwdSm80ILi2ELi2EN4cute5tupleIJNS5_1CILi128EEES8_NS7_ILi64EEEEEENS_10bfloat16_tEfNS_4arch4Sm80ELb0ELb0ELb0ELb1ELb0ELb0ELb0ELb0ELi2ELi4ELi4ELi4ELb0EEENS1_24CollectiveEpilogueBwdGQAISA_fSD_Li256ELb1ELb0EEENS1_19SingleTileSchedulerILb1ELb0ELb0ELi128EEEEEEEEEvNT_6ParamsE:
        /* <DEDUP_REMOVED lines=18> */
.L_x_1062:
        /* <DEDUP_REMOVED lines=8> */
.L_x_1064:
[----:B------:R-:W-:Y:S02]  /*01a0*/  MOV R0, c[0x0][0x3ac] ;  /* 0x0000eb0000007a02 */ /* 0x000fe40000000f00 */
.L_x_1063:
[----:B-1----:R-:W-:-:S05]  /*01b0*/  IMAD.SHL.U32 R2, R16, 0x80, RZ ;  /* 0x0000008010027824 */ /* 0x002fca00078e00ff */
[----:B-----5:R-:W-:-:S04]  /*01c0*/  ISETP.GE.AND P0, PT, R2, R0, PT ;  /* 0x000000000200720c */ /* 0x020fc80003f06270 */
[----:B------:R-:W-:-:S05]  /*01d0*/  SEL R0, R5, 0xffffffff, !P0 ;  /* 0xffffffff05007807 */ /* 0x000fca0004000000 */
[----:B------:R1:W-:Y:S01]  /*01e0*/  STL [R1+0x40], R0 ;  /* 0x0000400001007387 */ /* 0x0003e20000100800 */
[----:B------:R-:W-:Y:S05]  /*01f0*/  BRA `(.L_x_1065) ;  /* 0x0000012000007947 */ /* 0x000fea0003800000 */
.L_x_1061:
[----:B---34-:R-:W-:-:S04]  /*0200*/  ISETP.NE.U32.AND P0, PT, RZ, c[0x0][0x3c8], PT ;  /* 0x0000f200ff007a0c */ /* 0x018fc80003f05070 */
[----:B------:R-:W-:-:S13]  /*0210*/  ISETP.NE.AND.EX P0, PT, RZ, c[0x0][0x3cc], PT, P0 ;  /* 0x0000f300ff007a0c */ /* 0x000fda0003f05300 */
[----:B------:R-:W-:Y:S05]  /*0220*/  @!P0 BRA `(.L_x_1066) ;  /* 0x0000002000008947 */ /* 0x000fea0003800000 */
[----:B------:R1:W5:Y:S01]  /*0230*/  LDG.E R0, [R2.64] ;  /* 0x0000001002007981 */ /* 0x000362000c1e1900 */
[----:B------:R-:W-:Y:S05]  /*0240*/  BRA `(.L_x_1067) ;  /* 0x0000009000007947 */ /* 0x000fea0003800000 */
.L_x_1066:
        /* <DEDUP_REMOVED lines=8> */
.L_x_1068:
[----:B------:R-:W-:Y:S02]  /*02d0*/  MOV R0, c[0x0][0x3ac] ;  /* 0x0000eb0000007a02 */ /* 0x000fe40000000f00 */
.L_x_1067:
[----:B-1----:R-:W-:-:S05]  /*02e0*/  IMAD.SHL.U32 R2, R16, 0x80, RZ ;  /* 0x0000008010027824 */ /* 0x002fca00078e00ff */
[----:B-----5:R-:W-:-:S04]  /*02f0*/  ISETP.GE.AND P0, PT, R2, R0, PT ;  /* 0x000000000200720c */ /* 0x020fc80003f06270 */
[----:B------:R-:W-:-:S05]  /*0300*/  SEL R0, R5, 0xffffffff, !P0 ;  /* 0xffffffff05007807 */ /* 0x000fca0004000000 */
[----:B------:R1:W-:Y:S04]  /*0310*/  STL [R1+0x40], R0 ;  /* 0x0000400001007387 */ /* 0x0003e80000100800 */
.L_x_1065:
        /* <DEDUP_REMOVED lines=10> */
[CC--:B------:R-:W-:Y:S02]  /*03c0*/  @P0 IMAD.WIDE R2, R40.reuse, R13.reuse, c[0x0][0x2d8] ;  /* 0x0000b60028020625 */ /* 0x0c0fe400078e020d */
[----:B-1----:R-:W2:Y:S04]  /*03d0*/  @P3 LDG.E R0, [R4.64] ;  /* 0x0000001004003981 */ /* 0x002ea8000c1e1900 */
[----:B------:R1:W3:Y:S04]  /*03e0*/  @P0 LDG.E R8, [R2.64] ;  /* 0x0000001002080981 */ /* 0x0002e8000c1e1900 */
[----:B------:R-:W4:Y:S01]  /*03f0*/  @P3 LDG.E R7, [R4.64] ;  /* 0x0000001004073981 */ /* 0x000f22000c1e1900 */
[----:B-1----:R-:W-:-:S05]  /*0400*/  IMAD.WIDE R2, R40, R13, c[0x0][0x2d0] ;  /* 0x0000b40028027625 */ /* 0x002fca00078e020d */
[----:B------:R-:W5:Y:S01]  /*0410*/  @P2 LDG.E R6, [R2.64] ;  /* 0x0000001002062981 */ /* 0x000f62000c1e1900 */
[----:B------:R-:W-:Y:S01]  /*0420*/  ULDC UR14, c[0x0][0x168] ;  /* 0x00005a00000e7ab9 */ /* 0x000fe20000000800 */
[----:B------:R-:W-:Y:S01]  /*0430*/  CS2R R10, SRZ ;  /* 0x00000000000a7805 */ /* 0x000fe2000001ff00 */
[----:B------:R-:W-:Y:S02]  /*0440*/  IMAD.MOV.U32 R35, RZ, RZ, RZ ;  /* 0x000000ffff237224 */ /* 0x000fe400078e00ff */
[----:B------:R-:W-:Y:S02]  /*0450*/  IMAD.MOV.U32 R12, RZ, RZ, c[0x0][0x198] ;  /* 0x00006600ff0c7624 */ /* 0x000fe400078e00ff */
[----:B--2---:R-:W-:Y:S01]  /*0460*/  @P3 IMAD R0, R40, 0x80, R0 ;  /* 0x0000008028003824 */ /* 0x004fe200078e0200 */
[----:B---3--:R1:W2:Y:S04]  /*0470*/  @P0 R2UR UR14, R8 ;  /* 0x00000000080e03c2 */ /* 0x0082a800000e0000 */
[----:B-1----:R-:W-:-:S04]  /*0480*/  @P3 SHF.R.S32.HI R8, RZ, 0x1f, R0 ;  /* 0x0000001fff083819 */ /* 0x002fc80000011400 */
[----:B------:R-:W-:Y:S02]  /*0490*/  @P3 LEA.HI R0, R8, R0, RZ, 0x7 ;  /* 0x0000000008003211 */ /* 0x000fe400078f38ff */
[----:B------:R-:W-:Y:S01]  /*04a0*/  CS2R R8, SRZ ;  /* 0x0000000000087805 */ /* 0x000fe2000001ff00 */
[--C-:B-----5:R-:W-:Y:S01]  /*04b0*/  @P2 SHF.R.S32.HI R11, RZ, 0x1f, R6.reuse ;  /* 0x0000001fff0b2819 */ /* 0x120fe20000011406 */
[--C-:B----4-:R-:W-:Y:S01]  /*04c0*/  @P3 IMAD.MOV.U32 R8, RZ, RZ, R7.reuse ;  /* 0x000000ffff083224 */ /* 0x110fe200078e0007 */
[----:B------:R-:W-:Y:S01]  /*04d0*/  @P3 SHF.R.S32.HI R9, RZ, 0x1f, R7 ;  /* 0x0000001fff093819 */ /* 0x000fe20000011407 */
[----:B------:R-:W-:Y:S01]  /*04e0*/  @P2 IMAD.MOV.U32 R10, RZ, RZ, R6 ;  /* 0x000000ffff0a2224 */ /* 0x000fe200078e0006 */
[----:B------:R-:W-:Y:S01]  /*04f0*/  @P3 LOP3.LUT R35, R0, 0xffffff80, RZ, 0xc0, !PT ;  /* 0xffffff8000233812 */ /* 0x000fe200078ec0ff */
[----:B------:R-:W-:Y:S05]  /*0500*/  @P0 BRA `(.L_x_1069) ;  /* 0x0000006000000947 */ /* 0x000fea0003800000 */
[----:B--2---:R-:W-:Y:S05]  /*0510*/  @!P3 BRA `(.L_x_1069) ;  /* 0x000000500000b947 */ /* 0x004fea0003800000 */
[----:B------:R1:W2:Y:S04]  /*0520*/  LDG.E R0, [R4.64] ;  /* 0x0000001004007981 */ /* 0x0002a8000c1e1900 */
[----:B-1----:R-:W3:Y:S01]  /*0530*/  LDG.E R4, [R4.64+0x4] ;  /* 0x0000041004047981 */ /* 0x002ee2000c1e1900 */
[----:B--2---:R-:W1:Y:S08]  /*0540*/  R2UR UR14, R0 ;  /* 0x00000000000e73c2 */ /* 0x004e7000000e0000 */
[----:B---3--:R-:W1:Y:S02]  /*0550*/  R2UR UR4, R4 ;  /* 0x00000000040473c2 */ /* 0x008e6400000e0000 */
[----:B-1----:R-:W-:-:S06]  /*0560*/  UIADD3 UR14, -UR14, UR4, URZ ;  /* 0x000000040e0e7290 */ /* 0x002fcc000fffe13f */
.L_x_1069:
[----:B--2---:R-:W-:-:S04]  /*0570*/  ISETP.NE.U32.AND P0, PT, RZ, c[0x0][0x2e0], PT ;  /* 0x0000b800ff007a0c */ /* 0x004fc80003f05070 */
[----:B------:R-:W-:-:S13]  /*0580*/  ISETP.NE.AND.EX P0, PT, RZ, c[0x0][0x2e4], PT, P0 ;  /* 0x0000b900ff007a0c */ /* 0x000fda0003f05300 */
[----:B------:R-:W-:Y:S05]  /*0590*/  @!P0 BRA `(.L_x_1070) ;  /* 0x0000003000008947 */ /* 0x000fea0003800000 */
[----:B------:R-:W-:-:S05]  /*05a0*/  IMAD.WIDE R2, R40, R13, c[0x0][0x2e0] ;  /* 0x0000b80028027625 */ /* 0x000fca00078e020d */
[----:B------:R1:W5:Y:S01]  /*05b0*/  LDG.E R12, [R2.64] ;  /* 0x00000010020c7981 */ /* 0x000362000c1e1900 */
[----:B------:R-:W-:Y:S05]  /*05c0*/  BRA `(.L_x_1071) ;  /* 0x0000004000007947 */ /* 0x000fea0003800000 */
.L_x_1070:
[----:B------:R-:W-:Y:S05]  /*05d0*/  @!P2 BRA `(.L_x_1071) ;  /* 0x000000300000a947 */ /* 0x000fea0003800000 */
[----:B------:R1:W2:Y:S04]  /*05e0*/  LDG.E R0, [R2.64] ;  /* 0x0000001002007981 */ /* 0x0002a8000c1e1900 */
[----:B-1----:R-:W2:Y:S02]  /*05f0*/  LDG.E R2, [R2.64+0x4] ;  /* 0x0000041002027981 */ /* 0x002ea4000c1e1900 */
[----:B--2---:R-:W-:Y:S02]  /*0600*/  IADD3 R12, -R0, R2, RZ ;  /* 0x00000002000c7210 */ /* 0x004fe40007ffe1ff */
.L_x_1071:
[----:B------:R-:W-:Y:S01]  /*0610*/  UISETP.GE.AND UP0, UPT, UR14, 0x1, UPT ;  /* 0x000000010e00788c */ /* 0x000fe2000bf06270 */
[----:B------:R-:W-:Y:S01]  /*0620*/  PLOP3.LUT P1, PT, PT, PT, PT, 0x80, 0x0 ;  /* 0x000000000000781c */ /* 0x000fe20003f2f070 */
        /* <DEDUP_REMOVED lines=40> */
[----:B-----5:R-:W-:Y:S01]  /*08b0*/  IMAD R236, R16, -0x80, R12 ;  /* 0xffffff8010ec7824 */ /* 0x020fe200078e020c */
[----:B-1----:R-:W-:Y:S01]  /*08c0*/  LEA.HI R2, R32, R22, RZ, 0x3 ;  /* 0x0000001620027211 */ /* 0x002fe200078f18ff */
[C---:B------:R-:W-:Y:S01]  /*08d0*/  IMAD R3, R13.reuse, c[0x0][0x270], RZ ;  /* 0x00009c000d037a24 */ /* 0x040fe200078e02ff */
[----:B------:R-:W-:Y:S01]  /*08e0*/  SHF.R.S32.HI R23, RZ, 0x1f, R22 ;  /* 0x0000001fff177819 */ /* 0x000fe20000011416 */
[----:B------:R-:W-:Y:S01]  /*08f0*/  IMAD R18, R13, c[0x0][0x288], RZ ;  /* 0x0000a2000d127a24 */ /* 0x000fe200078e02ff */
[----:B------:R-:W-:Y:S01]  /*0900*/  SHF.R.S32.HI R39, RZ, 0x3, R2 ;  /* 0x00000003ff277819 */ /* 0x000fe20000011402 */
[C---:B------:R-:W-:Y:S01]  /*0910*/  IMAD R3, R15.reuse, c[0x0][0x274], R3 ;  /* 0x00009d000f037a24 */ /* 0x040fe200078e0203 */
[----:B------:R-:W-:Y:S01]  /*0920*/  LOP3.LUT R2, R2, 0xfffffff8, RZ, 0xc0, !PT ;  /* 0xfffffff802027812 */ /* 0x000fe200078ec0ff */
[----:B------:R-:W-:Y:S01]  /*0930*/  IMAD.WIDE.U32 R4, R15, c[0x0][0x238], R22 ;  /* 0x00008e000f047a25 */ /* 0x000fe200078e0016 */
[----:B------:R-:W-:Y:S01]  /*0940*/  IADD3 R30, P1, R39, R8, RZ ;  /* 0x00000008271e7210 */ /* 0x000fe20007f3e0ff */
[----:B------:R-:W-:Y:S01]  /*0950*/  STL [R1], R39 ;  /* 0x0000002701007387 */ /* 0x000fe20000100800 */
[----:B------:R-:W-:Y:S01]  /*0960*/  SHF.R.S32.HI R21, RZ, 0x1f, R20 ;  /* 0x0000001fff157819 */ /* 0x000fe20000011414 */
[----:B------:R-:W-:Y:S01]  /*0970*/  @P0 IMAD.HI.U32 R0, R15, c[0x0][0x24c], RZ ;  /* 0x000093000f000a27 */ /* 0x000fe200078e00ff */
[----:B------:R-:W-:Y:S01]  /*0980*/  SEL R33, R40, RZ, !P3 ;  /* 0x000000ff28217207 */ /* 0x000fe20005800000 */
[----:B------:R-:W-:Y:S01]  /*0990*/  ULDC.64 UR4, c[0x0][0x1d8] ;  /* 0x0000760000047ab9 */ /* 0x000fe20000000a00 */
[----:B------:R-:W-:Y:S01]  /*09a0*/  SHF.R.S32.HI R24, RZ, 0x1f, R40 ;  /* 0x0000001fff187819 */ /* 0x000fe20000011428 */
[----:B------:R-:W-:Y:S01]  /*09b0*/  IMAD.IADD R38, R22, 0x1, -R2 ;  /* 0x0000000116267824 */ /* 0x000fe200078e0a02 */
[----:B------:R-:W-:Y:S01]  /*09c0*/  @P0 SHF.R.U32.HI R14, RZ, c[0x0][0x250], R0 ;  /* 0x00009400ff0e0a19 */ /* 0x000fe20000011600 */
[----:B------:R-:W-:Y:S01]  /*09d0*/  IMAD.SHL.U32 R2, R39, 0x40, RZ ;  /* 0x0000004027027824 */ /* 0x000fe200078e00ff */
[----:B------:R-:W-:Y:S01]  /*09e0*/  SHF.R.S32.HI R0, RZ, 0x1f, R39 ;  /* 0x0000001fff007819 */ /* 0x000fe20000011427 */
[----:B------:R-:W-:Y:S01]  /*09f0*/  IMAD.WIDE.U32 R6, R15, c[0x0][0x270], R20 ;  /* 0x00009c000f067a25 */ /* 0x000fe200078e0014 */
[----:B------:R-:W-:Y:S01]  /*0a00*/  IADD3 R10, P0, R39, R10, RZ ;  /* 0x0000000a270a7210 */ /* 0x000fe20007f1e0ff */
[----:B------:R1:W-:Y:S01]  /*0a10*/  STL.64 [R1+0x18], R20 ;  /* 0x0000181401007387 */ /* 0x0003e20000100a00 */
[----:B------:R-:W-:Y:S01]  /*0a20*/  SEL R25, R24, RZ, !P3 ;  /* 0x000000ff18197207 */ /* 0x000fe20005800000 */
[C---:B------:R-:W-:Y:S01]  /*0a30*/  IMAD.X R34, R0.reuse, 0x1, R9, P1 ;  /* 0x0000000100227824 */ /* 0x040fe200008e0609 */
[----:B------:R-:W-:Y:S01]  /*0a40*/  SHF.R.S32.HI R31, RZ, 0x1f, R35 ;  /* 0x0000001fff1f7819 */ /* 0x000fe20000011423 */
[----:B------:R-:W-:Y:S01]  /*0a50*/  IMAD.X R11, R0, 0x1, R11, P0 ;  /* 0x00000001000b7824 */ /* 0x000fe200000e060b */
[----:B------:R-:W-:Y:S01]  /*0a60*/  USHF.L.U32 UR6, UR4, 0x6, URZ ;  /* 0x0000000604067899 */ /* 0x000fe2000800063f */
[----:B------:R-:W-:Y:S01]  /*0a70*/  IMAD R0, R13, c[0x0][0x238], RZ ;  /* 0x00008e000d007a24 */ /* 0x000fe200078e02ff */
[----:B------:R-:W-:Y:S01]  /*0a80*/  UMOV UR10, 0x6 ;  /* 0x00000006000a7882 */ /* 0x000fe20000000000 */
[----:B------:R-:W-:Y:S01]  /*0a90*/  IMAD.WIDE R16, R16, 0x80, R10 ;  /* 0x0000008010107825 */ /* 0x000fe200078e020a */
[----:B------:R-:W-:-:S02]  /*0aa0*/  USHF.L.U64.HI UR7, UR4, UR10, UR5 ;  /* 0x0000000a04077299 */ /* 0x000fc40008010205 */
[----:B------:R-:W-:Y:S01]  /*0ab0*/  ULDC.64 UR8, c[0x0][0x178] ;  /* 0x00005e0000087ab9 */ /* 0x000fe20000000a00 */
[C---:B------:R-:W-:Y:S01]  /*0ac0*/  IMAD R0, R15.reuse, c[0x0][0x23c], R0 ;  /* 0x00008f000f007a24 */ /* 0x040fe200078e0200 */
[----:B------:R-:W-:Y:S01]  /*0ad0*/  ULDC.64 UR4, c[0x0][0x1a8] ;  /* 0x00006a0000047ab9 */ /* 0x000fe20000000a00 */
[----:B------:R-:W-:Y:S01]  /*0ae0*/  IMAD R18, R15, c[0x0][0x28c], R18 ;  /* 0x0000a3000f127a24 */ /* 0x000fe200078e0212 */
[----:B------:R-:W-:Y:S01]  /*0af0*/  USHF.L.U64.HI UR5, UR4, UR10, UR5 ;  /* 0x0000000a04057299 */ /* 0x000fe20008010205 */
[----:B------:R-:W-:Y:S01]  /*0b00*/  IMAD.IADD R29, R5, 0x1, R0 ;  /* 0x00000001051d7824 */ /* 0x000fe200078e0200 */
[----:B------:R-:W-:Y:S01]  /*0b10*/  LOP3.LUT R0, R2, 0x1c0, RZ, 0xc0, !PT ;  /* 0x000001c002007812 */ /* 0x000fe200078ec0ff */
[----:B------:R-:W-:Y:S01]  /*0b20*/  IMAD.SHL.U32 R2, R38, 0x8, RZ ;  /* 0x0000000826027824 */ /* 0x000fe200078e00ff */
[----:B------:R-:W-:Y:S01]  /*0b30*/  USHF.L.U64.HI UR9, UR8, UR10, UR9 ;  /* 0x0000000a08097299 */ /* 0x000fe20008010209 */
[----:B------:R-:W-:Y:S01]  /*0b40*/  IMAD.IADD R5, R7, 0x1, R3 ;  /* 0x0000000107057824 */ /* 0x000fe200078e0203 */
[----:B------:R-:W-:Y:S01]  /*0b50*/  UISETP.GE.AND UP0, UPT, UR14, 0x81, UPT ;  /* 0x000000810e00788c */ /* 0x000fe2000bf06270 */
[----:B------:R-:W-:Y:S01]  /*0b60*/  IMAD.WIDE.U32 R8, R15, c[0x0][0x288], R20 ;  /* 0x0000a2000f087a25 */ /* 0x000fe200078e0014 */
[----:B------:R-:W-:-:S02]  /*0b70*/  LOP3.LUT R3, R0, 0x38, R2, 0xf8, !PT ;  /* 0x0000003800037812 */ /* 0x000fc400078ef802 */
[----:B------:R-:W-:Y:S01]  /*0b80*/  SHF.R.U32.HI R0, RZ, 0x3, R0 ;  /* 0x00000003ff007819 */ /* 0x000fe20000011600 */
[----:B------:R-:W-:Y:S02]  /*0b90*/  IMAD.IADD R19, R9, 0x1, R18 ;  /* 0x0000000109137824 */ /* 0x000fe400078e0212 */
[----:B------:R-:W-:Y:S01]  /*0ba0*/  IMAD.MOV.U32 R28, RZ, RZ, R4 ;  /* 0x000000ffff1c7224 */ /* 0x000fe200078e0004 */
[----:B------:R-:W-:Y:S01]  /*0bb0*/  LOP3.LUT R11, R3, R0, RZ, 0x3c, !PT ;  /* 0x00000000030b7212 */ /* 0x000fe200078e3cff */
[----:B------:R-:W-:Y:S01]  /*0bc0*/  IMAD.MOV.U32 R4, RZ, RZ, R6 ;  /* 0x000000ffff047224 */ /* 0x000fe200078e0006 */
[----:B------:R-:W-:Y:S01]  /*0bd0*/  LEA.HI R3, R32, R22, RZ, 0x6 ;  /* 0x0000001620037211 */ /* 0x000fe200078f30ff */
[C---:B------:R-:W-:Y:S01]  /*0be0*/  IMAD R26, R13.reuse, c[0x0][0x180], RZ ;  /* 0x000060000d1a7a24 */ /* 0x040fe200078e02ff */
[----:B------:R-:W-:Y:S01]  /*0bf0*/  SHF.R.S32.HI R0, RZ, 0x1f, R14 ;  /* 0x0000001fff007819 */ /* 0x000fe2000001140e */
[----:B------:R-:W-:Y:S02]  /*0c00*/  IMAD R27, R13, c[0x0][0x210], RZ ;  /* 0x000084000d1b7a24 */ /* 0x000fe400078e02ff */
[----:B------:R-:W-:Y:S01]  /*0c10*/  IMAD.SHL.U32 R9, R3, 0x8, RZ ;  /* 0x0000000803097824 */ /* 0x000fe200078e00ff */
[----:B------:R-:W-:Y:S01]  /*0c20*/  SHF.R.S32.HI R3, RZ, 0x1f, R2 ;  /* 0x0000001fff037819 */ /* 0x000fe20000011402 */
[----:B------:R-:W-:-:S02]  /*0c30*/  IMAD R6, R0, c[0x0][0x1e0], RZ ;  /* 0x0000780000067a24 */ /* 0x000fc400078e02ff */
[----:B------:R-:W-:Y:S01]  /*0c40*/  IMAD R0, R0, c[0x0][0x1b0], RZ ;  /* 0x00006c0000007a24 */ /* 0x000fe200078e02ff */
[----:B------:R-:W-:Y:S01]  /*0c50*/  LOP3.LUT R37, R11, 0xfffffe00, R9, 0xf8, !PT ;  /* 0xfffffe000b257812 */ /* 0x000fe200078ef809 */
[----:B-1----:R-:W-:-:S04]  /*0c60*/  IMAD.WIDE.U32 R20, R33, c[0x0][0x278], R4 ;  /* 0x00009e0021147a25 */ /* 0x002fc800078e0004 */
[C---:B------:R-:W-:Y:S01]  /*0c70*/  IMAD R10, R14.reuse, c[0x0][0x1e4], R6 ;  /* 0x000079000e0a7a24 */ /* 0x040fe200078e0206 */
[----:B------:R-:W-:Y:S01]  /*0c80*/  IADD3 R36, P0, R35, R20, RZ ;  /* 0x0000001423247210 */ /* 0x000fe20007f1e0ff */
[C---:B------:R-:W-:Y:S02]  /*0c90*/  IMAD R26, R15.reuse, c[0x0][0x184], R26 ;  /* 0x000061000f1a7a24 */ /* 0x040fe400078e021a */
[C---:B------:R-:W-:Y:S02]  /*0ca0*/  IMAD R27, R15.reuse, c[0x0][0x214], R27 ;  /* 0x000085000f1b7a24 */ /* 0x040fe400078e021b */
[----:B------:R-:W-:Y:S02]  /*0cb0*/  IMAD R0, R14, c[0x0][0x1b4], R0 ;  /* 0x00006d000e007a24 */ /* 0x000fe400078e0200 */
[----:B------:R-:W-:-:S04]  /*0cc0*/  IMAD.WIDE.U32 R6, R15, c[0x0][0x180], R2 ;  /* 0x000060000f067a25 */ /* 0x000fc800078e0002 */
[----:B------:R-:W-:-:S04]  /*0cd0*/  IMAD.WIDE.U32 R4, R15, c[0x0][0x210], R2 ;  /* 0x000084000f047a25 */ /* 0x000fc800078e0002 */
[----:B------:R-:W-:-:S04]  /*0ce0*/  IMAD.WIDE.U32 R12, R14, c[0x0][0x1e0], R2 ;  /* 0x000078000e0c7a25 */ /* 0x000fc800078e0002 */
[----:B------:R-:W-:Y:S01]  /*0cf0*/  IMAD.WIDE.U32 R14, R14, c[0x0][0x1b0], R2 ;  /* 0x00006c000e0e7a25 */ /* 0x000fe200078e0002 */
[----:B------:R-:W-:-:S03]  /*0d00*/  SEL R3, R40, RZ, !P2 ;  /* 0x000000ff28037207 */ /* 0x000fc60005000000 */
[----:B------:R-:W-:Y:S02]  /*0d10*/  IMAD.MOV.U32 R18, RZ, RZ, R8 ;  /* 0x000000ffff127224 */ /* 0x000fe400078e0008 */
[----:B------:R-:W-:Y:S02]  /*0d20*/  IMAD R8, R25, c[0x0][0x278], RZ ;  /* 0x00009e0019087a24 */ /* 0x000fe400078e02ff */
[----:B------:R-:W-:Y:S02]  /*0d30*/  IMAD.IADD R9, R5, 0x1, R27 ;  /* 0x0000000105097824 */ /* 0x000fe400078e021b */
[----:B------:R-:W-:Y:S01]  /*0d40*/  IMAD.IADD R5, R15, 0x1, R0 ;  /* 0x000000010f057824 */ /* 0x000fe200078e0200 */
[----:B------:R-:W-:Y:S01]  /*0d50*/  SEL R0, R24, RZ, !P2 ;  /* 0x000000ff18007207 */ /* 0x000fe20005000000 */
[----:B------:R-:W-:Y:S02]  /*0d60*/  IMAD R8, R33, c[0x0][0x27c], R8 ;  /* 0x00009f0021087a24 */ /* 0x000fe400078e0208 */
[----:B------:R-:W-:-:S02]  /*0d70*/  IMAD.IADD R11, R7, 0x1, R26 ;  /* 0x00000001070b7824 */ /* 0x000fc400078e021a */
[----:B------:R-:W-:Y:S01]  /*0d80*/  IMAD.IADD R7, R13, 0x1, R10 ;  /* 0x000000010d077824 */ /* 0x000fe200078e020a */
[----:B------:R-:W-:Y:S01]  /*0d90*/  IADD3.X R26, R31, R21, R8, P0, !PT ;  /* 0x000000151f1a7210 */ /* 0x000fe200007fe408 */
[----:B------:R-:W-:Y:S02]  /*0da0*/  IMAD.MOV.U32 R10, RZ, RZ, R6 ;  /* 0x000000ffff0a7224 */ /* 0x000fe400078e0006 */
[----:B------:R-:W-:Y:S02]  /*0db0*/  IMAD.MOV.U32 R6, RZ, RZ, R12 ;  /* 0x000000ffff067224 */ /* 0x000fe400078e000c */
[C---:B------:R-:W-:Y:S02]  /*0dc0*/  IMAD R12, R0.reuse, c[0x0][0x1e8], RZ ;  /* 0x00007a00000c7a24 */ /* 0x040fe400078e02ff */
[----:B------:R-:W-:Y:S02]  /*0dd0*/  IMAD R0, R0, c[0x0][0x1b8], RZ ;  /* 0x00006e0000007a24 */ /* 0x000fe400078e02ff */
[----:B------:R-:W-:-:S02]  /*0de0*/  IMAD.MOV.U32 R8, RZ, RZ, R4 ;  /* 0x000000ffff087224 */ /* 0x000fc400078e0004 */
        /* <DEDUP_REMOVED lines=139> */
[----:B------:R1:W-:Y:S04]  /*16a0*/  @!P4 LDGSTS.E.BYPASS.LTC128B.128 [R2+0x18080], [R20.64] ;  /* 0x180800001402cfae */ /* 0x0003e8000b901d50 */
[----:B------:R-:W-:Y:S01]  /*16b0*/  LOP3.LUT R15, R0, 0x8, RZ, 0xc0, !PT ;  /* 0x00000008000f7812 */ /* 0x000fe200078ec0ff */
[----:B------:R-:W-:Y:S01]  /*16c0*/  IMAD.SHL.U32 R0, R224, 0x10, RZ ;  /* 0x00000010e0007824 */ /* 0x000fe200078e00ff */
[----:B------:R-:W0:Y:S04]  /*16d0*/  LDGDEPBAR ;  /* 0x00000000000079af */ /* 0x000e280000000000 */
[----:B------:R2:W-:Y:S01]  /*16e0*/  LDGSTS.E.BYPASS.LTC128B.128 [R14+0x10080], [R40.64], !P0 ;  /* 0x10080000280e7fae */ /* 0x0005e2000c101d50 */
[----:B------:R-:W-:-:S02]  /*16f0*/  LOP3.LUT R0, R15, 0x10, R0, 0xf8, !PT ;  /* 0x000000100f007812 */ /* 0x000fc400078ef800 */
[----:B-1----:R-:W-:-:S04]  /*1700*/  IADD3 R2, P2, R40, UR6, RZ ;  /* 0x0000000628027c10 */ /* 0x002fc8000ff5e0ff */
[----:B------:R-:W-:Y:S02]  /*1710*/  IADD3.X R3, R41, UR10, RZ, P2, !PT ;  /* 0x0000000a29037c10 */ /* 0x000fe400097fe4ff */
[----:B---3--:R-:W-:Y:S02]  /*1720*/  IADD3 R4, P0, R2, UR6, RZ ;  /* 0x0000000602047c10 */ /* 0x008fe4000ff1e0ff */
[----:B------:R-:W-:Y:S01]  /*1730*/  ISETP.LT.OR P2, PT, R8, 0x61, P5 ;  /* 0x000000610800780c */ /* 0x000fe20002f41670 */
[----:B------:R1:W-:Y:S01]  /*1740*/  LDGSTS.E.BYPASS.LTC128B.128 [R14+0x11080], [R2.64], !P1 ;  /* 0x11080000020e7fae */ /* 0x0003e2000c901d50 */
[----:B------:R-:W-:Y:S01]  /*1750*/  IADD3.X R5, R3, UR10, RZ, P0, !PT ;  /* 0x0000000a03057c10 */ /* 0x000fe200087fe4ff */
[----:B------:R-:W-:Y:S01]  /*1760*/  IMAD.IADD R8, R11, 0x1, R16 ;  /* 0x000000010b087824 */ /* 0x000fe200078e0210 */
[----:B----4-:R-:W-:-:S03]  /*1770*/  LEA R20, P1, R24, c[0x0][0x280], 0x2 ;  /* 0x0000a00018147a11 */ /* 0x010fc600078210ff */
[----:B------:R3:W-:Y:S01]  /*1780*/  LDGSTS.E.BYPASS.LTC128B.128 [R14+0x12080], [R4.64], !P3 ;  /* 0x12080000040e7fae */ /* 0x0007e2000d901d50 */
[----:B------:R-:W-:-:S05]  /*1790*/  LEA.HI.X R21, R24, c[0x0][0x284], R19, 0x2, P1 ;  /* 0x0000a10018157a11 */ /* 0x000fca00008f1413 */
[----:B------:R-:W-:Y:S01]  /*17a0*/  STL.64 [R1+0x20], R20 ;  /* 0x0000201401007387 */ /* 0x000fe20000100a00 */
[----:B-1----:R-:W-:-:S04]  /*17b0*/  IADD3 R2, P0, R4, UR6, RZ ;  /* 0x0000000604027c10 */ /* 0x002fc8000ff1e0ff */
[----:B------:R-:W-:Y:S01]  /*17c0*/  IADD3.X R3, R5, UR10, RZ, P0, !PT ;  /* 0x0000000a05037c10 */ /* 0x000fe200087fe4ff */
[----:B---3--:R-:W-:Y:S01]  /*17d0*/  @!P4 IMAD.SHL.U32 R4, R22, 0x10, RZ ;  /* 0x000000101604c824 */ /* 0x008fe200078e00ff */
[----:B------:R-:W-:-:S03]  /*17e0*/  IADD3 R5, P1, R6, R10, RZ ;  /* 0x0000000a06057210 */ /* 0x000fc60007f3e0ff */
[----:B------:R1:W-:Y:S01]  /*17f0*/  LDGSTS.E.BYPASS.LTC128B.128 [R14+0x13080], [R2.64], !P2 ;  /* 0x13080000020e7fae */ /* 0x0003e2000d101d50 */
[----:B------:R-:W-:-:S03]  /*1800*/  PLOP3.LUT P0, PT, PT, PT, UP0, 0x80, 0x0 ;  /* 0x000000000000781c */ /* 0x000fc60003f0f008 */
[----:B------:R3:W-:Y:S04]  /*1810*/  @!P4 LDGSTS.E.BYPASS.LTC128B.128 [R4+0x18480], [R20.64] ;  /* 0x184800001404cfae */ /* 0x0007e8000b901d50 */
[----:B------:R4:W-:Y:S04]  /*1820*/  STL [R1+0x3c], R5 ;  /* 0x00003c0501007387 */ /* 0x0009e80000100800 */
[----:B------:R-:W0:Y:S04]  /*1830*/  LDGDEPBAR ;  /* 0x00000000000079af */ /* 0x000e280000000000 */
[----:B------:R-:W0:Y:S01]  /*1840*/  LDGDEPBAR ;  /* 0x00000000000079af */ /* 0x000e220000000000 */
[----:B-1----:R-:W-:-:S02]  /*1850*/  IMAD.SHL.U32 R3, R9, 0x40, RZ ;  /* 0x0000004009037824 */ /* 0x002fc400078e00ff */
[----:B------:R-:W-:-:S03]  /*1860*/  IMAD.SHL.U32 R2, R224, 0x8, RZ ;  /* 0x00000008e0027824 */ /* 0x000fc600078e00ff */
[----:B------:R-:W-:Y:S01]  /*1870*/  LOP3.LUT R3, R3, 0x1c0, RZ, 0xc0, !PT ;  /* 0x000001c003037812 */ /* 0x000fe200078ec0ff */
[----:B----4-:R-:W-:-:S03]  /*1880*/  IMAD.SHL.U32 R5, R7, 0x40, RZ ;  /* 0x0000004007057824 */ /* 0x010fc600078e00ff */
[--C-:B---3--:R-:W-:Y:S02]  /*1890*/  SHF.R.U32.HI R4, RZ, 0x3, R3.reuse ;  /* 0x00000003ff047819 */ /* 0x108fe40000011603 */
[----:B------:R-:W-:Y:S02]  /*18a0*/  LOP3.LUT R2, R3, 0x8, R2, 0xf8, !PT ;  /* 0x0000000803027812 */ /* 0x000fe400078ef802 */
[----:B------:R-:W-:Y:S01]  /*18b0*/  LOP3.LUT R3, R4, R0, R3, 0x1e, !PT ;  /* 0x0000000004037212 */ /* 0x000fe200078e1e03 */
[----:B------:R-:W-:Y:S01]  /*18c0*/  IMAD.SHL.U32 R0, R13, 0x400, RZ ;  /* 0x000004000d007824 */ /* 0x000fe200078e00ff */
[----:B------:R-:W-:Y:S02]  /*18d0*/  LOP3.LUT R4, R2, R4, RZ, 0x3c, !PT ;  /* 0x0000000402047212 */ /* 0x000fe400078e3cff */
[----:B------:R-:W-:Y:S02]  /*18e0*/  LOP3.LUT R2, R5, 0xfffffe00, RZ, 0xc0, !PT ;  /* 0xfffffe0005027812 */ /* 0x000fe400078ec0ff */
[----:B------:R-:W-:-:S02]  /*18f0*/  LEA.HI.X.SX32 R5, R6, R8, 0x1, P1 ;  /* 0x0000000806057211 */ /* 0x000fc400008f0eff */
        /* <DEDUP_REMOVED lines=40> */
.L_x_1074:
[----:B------:R-:W-:Y:S05]  /*1b80*/  BSYNC B0 ;  /* 0x0000000000007941 */ /* 0x000fea0003800000 */
.L_x_1073:
        /* <DEDUP_REMOVED lines=103> */
.L_x_1077:
        /* <DEDUP_REMOVED lines=167> */
.L_x_1075:
        /* <DEDUP_REMOVED lines=737> */
.L_x_1076:
        /* <DEDUP_REMOVED lines=280> */
.L_x_1072:
[----:B------:R-:W-:Y:S05]  /*6c00*/  @P1 EXIT ;  /* 0x000000000000194d */ /* 0x000fea0003800000 */
[----:B------:R-:W2:Y:S01]  /*6c10*/  LDL.LU R9, [R1+0x40] ;  /* 0x0000400001097983 */ /* 0x000ea20000300800 */
[----:B------:R-:W-:-:S04]  /*6c20*/  ISETP.NE.U32.AND P2, PT, RZ, c[0x0][0x360], PT ;  /* 0x0000d800ff007a0c */ /* 0x000fc80003f45070 */
[----:B------:R-:W-:-:S13]  /*6c30*/  ISETP.NE.AND.EX P2, PT, RZ, c[0x0][0x364], PT, P2 ;  /* 0x0000d900ff007a0c */ /* 0x000fda0003f45320 */
[----:B-1----:R-:W-:-:S04]  /*6c40*/  @P2 IMAD.MOV.U32 R2, RZ, RZ, 0x4 ;  /* 0x00000004ff022424 */ /* 0x002fc800078e00ff */
[----:B--2---:R-:W-:-:S05]  /*6c50*/  @P2 IMAD.WIDE R2, R9, R2, c[0x0][0x360] ;  /* 0x0000d80009022625 */ /* 0x004fca00078e0202 */
[----:B------:R1:W2:Y:S01]  /*6c60*/  @P2 LDG.E R0, [R2.64] ;  /* 0x0000001002002981 */ /* 0x0002a2000c1e1900 */
[----:B------:R-:W3:Y:S01]  /*6c70*/  S2UR UR5, SR_CTAID.X ;  /* 0x00000000000579c3 */ /* 0x000ee20000002500 */
[----:B------:R-:W-:Y:S02]  /*6c80*/  IMAD.MOV.U32 R4, RZ, RZ, 0x1 ;  /* 0x00000001ff047424 */ /* 0x000fe400078e00ff */
[----:B------:R-:W4:Y:S04]  /*6c90*/  S2R R5, SR_TID.X ;  /* 0x0000000000057919 */ /* 0x000f280000002100 */
[----:B------:R-:W-:Y:S01]  /*6ca0*/  BAR.SYNC.DEFER_BLOCKING 0x1, 0x100 ;  /* 0x0044000000007b1d */ /* 0x000fe20000010000 */
[----:B------:R-:W-:-:S05]  /*6cb0*/  ISETP.NE.AND P0, PT, R4, c[0x0][0x338], PT ;  /* 0x0000ce0004007a0c */ /* 0x000fca0003f05270 */
[----:B-1----:R-:W1:Y:S01]  /*6cc0*/  S2R R3, SR_CTAID.Y ;  /* 0x0000000000037919 */ /* 0x002e620000002600 */
[----:B---3--:R-:W-:Y:S01]  /*6cd0*/  USHF.L.U32 UR5, UR5, 0xd, URZ ;  /* 0x0000000d05057899 */ /* 0x008fe2000800063f */
[----:B----4-:R-:W-:-:S03]  /*6ce0*/  SHF.R.S32.HI R6, RZ, 0x1f, R5 ;  /* 0x0000001fff067819 */ /* 0x010fc60000011405 */
[----:B------:R-:W-:-:S03]  /*6cf0*/  USHF.R.S32.HI UR4, URZ, 0x1f, UR5 ;  /* 0x0000001f3f047899 */ /* 0x000fc60008011405 */
[----:B-1----:R-:W-:-:S04]  /*6d00*/  @P0 IMAD.HI.U32 R4, R3, c[0x0][0x33c], RZ ;  /* 0x0000cf0003040a27 */ /* 0x002fc800078e00ff */
[----:B--2---:R-:W-:-:S05]  /*6d10*/  @P2 IMAD R0, R9, 0x80, R0 ;  /* 0x0000008009002824 */ /* 0x004fca00078e0200 */
[----:B------:R-:W-:-:S04]  /*6d20*/  @P2 SHF.R.S32.HI R2, RZ, 0x1f, R0 ;  /* 0x0000001fff022819 */ /* 0x000fc80000011400 */
[----:B------:R-:W-:Y:S01]  /*6d30*/  @P2 LEA.HI R2, R2, R0, RZ, 0x7 ;  /* 0x0000000002022211 */ /* 0x000fe200078f38ff */
[----:B------:R-:W-:Y:S01]  /*6d40*/  IMAD.MOV.U32 R0, RZ, RZ, R3 ;  /* 0x000000ffff007224 */ /* 0x000fe200078e0003 */
[----:B------:R-:W-:Y:S02]  /*6d50*/  @P0 SHF.R.U32.HI R0, RZ, c[0x0][0x340], R4 ;  /* 0x0000d000ff000a19 */ /* 0x000fe40000011604 */
[----:B------:R-:W-:Y:S02]  /*6d60*/  @P2 SHF.L.U32 R2, R2, 0x6, RZ ;  /* 0x0000000602022819 */ /* 0x000fe400000006ff */
[----:B------:R-:W-:Y:S02]  /*6d70*/  SHF.R.S32.HI R4, RZ, 0x1f, R0 ;  /* 0x0000001fff047819 */ /* 0x000fe40000011400 */
[----:B------:R-:W-:-:S04]  /*6d80*/  @P2 LOP3.LUT R2, R2, 0xffffe000, RZ, 0xc0, !PT ;  /* 0xffffe00002022812 */ /* 0x000fc800078ec0ff */
[----:B------:R-:W-:Y:S02]  /*6d90*/  @P2 SHF.R.S32.HI R3, RZ, 0x1f, R2 ;  /* 0x0000001fff032819 */ /* 0x000fe40000011402 */
[----:B------:R-:W-:-:S06]  /*6da0*/  @!P2 CS2R R2, SRZ ;  /* 0x000000000002a805 */ /* 0x000fcc000001ff00 */
[----:B------:R-:W-:Y:S01]  /*6db0*/  IADD3 R2, P1, P0, R2, UR5, R5 ;  /* 0x0000000502027c10 */ /* 0x000fe2000f83e005 */
[C---:B------:R-:W-:Y:S02]  /*6dc0*/  IMAD R5, R4.reuse, c[0x0][0x328], RZ ;  /* 0x0000ca0004057a24 */ /* 0x040fe400078e02ff */
[----:B------:R-:W-:Y:S01]  /*6dd0*/  IMAD R4, R4, c[0x0][0x300], RZ ;  /* 0x0000c00004047a24 */ /* 0x000fe200078e02ff */
[----:B------:R-:W-:Y:S01]  /*6de0*/  IADD3.X R3, R3, UR4, R6, P1, P0 ;  /* 0x0000000403037c10 */ /* 0x000fe20008fe0406 */
[C---:B------:R-:W-:Y:S01]  /*6df0*/  IMAD R7, R0.reuse, c[0x0][0x32c], R5 ;  /* 0x0000cb0000077a24 */ /* 0x040fe200078e0205 */
[----:B------:R-:W-:Y:S01]  /*6e00*/  SHF.R.S32.HI R6, RZ, 0x1f, R9 ;  /* 0x0000001fff067819 */ /* 0x000fe20000011409 */
[C---:B------:R-:W-:Y:S02]  /*6e10*/  IMAD R8, R0.reuse, c[0x0][0x304], R4 ;  /* 0x0000c10000087a24 */ /* 0x040fe400078e0204 */
[----:B------:R-:W-:-:S04]  /*6e20*/  IMAD.WIDE.U32 R4, R0, c[0x0][0x328], R2 ;  /* 0x0000ca0000047a25 */ /* 0x000fc800078e0002 */
[----:B------:R-:W-:Y:S01]  /*6e30*/  IMAD.WIDE.U32 R2, R0, c[0x0][0x300], R2 ;  /* 0x0000c00000027a25 */ /* 0x000fe200078e0002 */
[----:B------:R-:W-:Y:S02]  /*6e40*/  SEL R0, R6, RZ, !P2 ;  /* 0x000000ff06007207 */ /* 0x000fe40005000000 */
[----:B------:R-:W-:Y:S01]  /*6e50*/  SEL R6, R9, RZ, !P2 ;  /* 0x000000ff09067207 */ /* 0x000fe20005000000 */
[----:B------:R-:W-:Y:S01]  /*6e60*/  IMAD.IADD R5, R5, 0x1, R7 ;  /* 0x0000000105057824 */ /* 0x000fe200078e0207 */
[----:B------:R-:W-:Y:S01]  /*6e70*/  IADD3 R3, R3, R8, RZ ;  /* 0x0000000803037210 */ /* 0x000fe20007ffe0ff */
[C---:B------:R-:W-:Y:S02]  /*6e80*/  IMAD R10, R0.reuse, c[0x0][0x330], RZ ;  /* 0x0000cc00000a7a24 */ /* 0x040fe400078e02ff */
[----:B------:R-:W-:Y:S02]  /*6e90*/  IMAD R0, R0, c[0x0][0x308], RZ ;  /* 0x0000c20000007a24 */ /* 0x000fe400078e02ff */
[----:B------:R-:W-:-:S02]  /*6ea0*/  IMAD R10, R6, c[0x0][0x334], R10 ;  /* 0x0000cd00060a7a24 */ /* 0x000fc400078e020a */
[----:B------:R-:W-:-:S04]  /*6eb0*/  IMAD.WIDE.U32 R8, R6, c[0x0][0x330], R4 ;  /* 0x0000cc0006087a25 */ /* 0x000fc800078e0004 */
[----:B------:R-:W-:Y:S01]  /*6ec0*/  IMAD R0, R6, c[0x0][0x30c], R0 ;  /* 0x0000c30006007a24 */ /* 0x000fe200078e0200 */
        /* <DEDUP_REMOVED lines=72> */
.L_x_1078:
        /* <DEDUP_REMOVED lines=11> */
.L_x_1832:


//--------------------- .text._ZN7cutlass13device_kernelIN5flash19enable_sm80_to_sm89INS1_16FlashAttnBwdSm80INS1_25CollectiveMainloopBwdSm80ILi2ELi2EN4cute5tupleIJNS5_1CILi128EEES8_NS7_ILi64EEEEEENS_10bfloat16_tEfNS_4arch4Sm80ELb0ELb0ELb0ELb1ELb1ELb0ELb0ELb0ELi2ELi4ELi4ELi4ELb0EEENS1_24CollectiveEpilogueBwdGQAISA_fSD_Li256ELb1ELb1EEENS1_19SingleTileSchedulerILb1ELb0ELb0ELi128EEEEEEEEEvNT_6ParamsE --------------------------
	.section	.text._ZN7cutlass13device_kernelIN5flash19enable_sm80_to_sm89INS1_16FlashAttnBwdSm80INS1_25CollectiveMainloopBwdSm80ILi2ELi2EN4cute5tupleIJNS5_1CILi128EEES8_NS7_ILi64EEEEEENS_10bfloat16_tEfNS_4arch4Sm80ELb0ELb0ELb0ELb1ELb1ELb0ELb0ELb0ELi2ELi4ELi4ELi4ELb0EEENS1_24CollectiveEpilogueBwdGQAISA_fSD_Li256ELb1ELb1EEENS1_19SingleTileSchedulerILb1ELb0ELb0ELi128EEEEEEEEEvNT_6ParamsE,"ax",@progbits
	.sectioninfo	@"SHI_REGISTERS=255"
	.align	128
.text._ZN7cutlass13device_kernelIN5flash19enable_sm80_to_sm89INS1_16FlashAttnBwdSm80INS1_25CollectiveMainloopBwdSm80ILi2ELi2EN4cute5tupleIJNS5_1CILi128EEES8_NS7_ILi64EEEEEENS_10bfloat16_tEfNS_4arch4Sm80ELb0ELb0ELb0ELb1ELb1ELb0ELb0ELb0ELi2ELi4ELi4ELi4ELb0EEENS1_24CollectiveEpilogueBwdGQAISA_fSD_Li256ELb1ELb1EEENS1_19SingleTileSchedulerILb1ELb0ELb0ELi128EEEEEEEEEvNT_6ParamsE:
        .type           _ZN7cutlass13device_kernelIN5flash19enable_sm80_to_sm89INS1_16FlashAttnBwdSm80INS1_25CollectiveMainloopBwdSm80ILi2ELi2EN4cute5tupleIJNS5_1CILi128EEES8_NS7_ILi64EEEEEENS_10bfloat16_tEfNS_4arch4Sm80ELb0ELb0ELb0ELb1ELb1ELb0ELb0ELb0ELi2ELi4ELi4ELi4ELb0EEENS1_24CollectiveEpilogueBwdGQAISA_fSD_Li256ELb1ELb1EEENS1_19SingleTileSchedulerILb1ELb0ELb0ELi128EEEEEEEEEvNT_6ParamsE,@function
        .size           _ZN7cutlass13device_kernelIN5flash19enable_sm80_to_sm89INS1_16FlashAttnBwdSm80INS1_25CollectiveMainloopBwdSm80ILi2ELi2EN4cute5tupleIJNS5_1CILi128EEES8_NS7_ILi64EEEEEENS_10bfloat16_tEfNS_4arch4Sm80ELb0ELb0ELb0ELb1ELb1ELb0ELb0ELb0ELi2ELi4ELi4ELi4ELb0EEENS1_24CollectiveEpilogueBwdGQAISA_fSD_Li256ELb1ELb1EEENS1_19SingleTileSchedulerILb1ELb0ELb0ELi128EEEEEEEEEvNT_6ParamsE,(.L_x_1833 - _ZN7cutlass13device_kernelIN5flash19enable_sm80_to_sm89INS1_16FlashAttnBwdSm80INS1_25CollectiveMainloopBwdSm80ILi2ELi2EN4cute5tupleIJNS5_1CILi128EEES8_NS7_ILi64EEEEEENS_10bfloat16_tEfNS_4arch4Sm80ELb0ELb0ELb0ELb1ELb1ELb0ELb0ELb0ELi2ELi4ELi4ELi4ELb0EEENS1_24CollectiveEpilogueBwdGQAISA_fSD_Li256ELb1ELb1EEENS1_19SingleTileSchedulerILb1ELb0ELb0ELi128EEEEEEEEEvNT_6ParamsE)
        .other          _ZN7cutlass13device_kernelIN5flash19enable_sm80_to_sm89INS1_16FlashAttnBwdSm80INS1_25CollectiveMainloopBwdSm80ILi2ELi2EN4cute5tupleIJNS5_1CILi128EEES8_NS7_ILi64EEEEEENS_10bfloat16_tEfNS_4arch4Sm80ELb0ELb0ELb0ELb1ELb1ELb0ELb0ELb0ELi2ELi4ELi4ELi4ELb0EEENS1_24CollectiveEpilogueBwdGQAISA_fSD_Li256ELb1ELb1EEENS1_19SingleTileSchedulerILb1ELb0ELb0ELi128EEEEEEEEEvNT_6ParamsE,@"STO_CUDA_ENTRY STV_DEFAULT"
_ZN7cutlass13device_kernelIN5flash19enable_sm80_to_sm89INS1_16FlashAttnBwdSm80INS1_25CollectiveMainloopBwdSm80ILi2ELi2EN4cute5tupleIJNS5_1CILi128EEES8_NS7_ILi64EEEEEENS_10bfloat16_tEfNS_4arch4Sm80ELb0ELb0ELb0ELb1ELb1ELb0ELb0ELb0ELi2ELi4ELi4ELi4ELb0EEENS1_24CollectiveEpilogueBwdGQAISA_fSD_Li256ELb1ELb1EEENS1_19SingleTileSchedulerILb1ELb0ELb0ELi128EEEEEEEEEvNT_6ParamsE:
        /* <DEDUP_REMOVED lines=18> */
.L_x_1080:
        /* <DEDUP_REMOVED lines=8> */
.L_x_1082:
[----:B------:R-:W-:Y:S02]  /*01a0*/  MOV R0, c[0x0][0x3ac] ;  /* 0x0000eb0000007a02 */ /* 0x000fe40000000f00 */
.L_x_1081:
[----:B-1----:R-:W-:-:S05]  /*01b0*/  IMAD.SHL.U32 R2, R16, 0x80, RZ ;  /* 0x0000008010027824 */ /* 0x002fca00078e00ff */
[----:B-----5:R-:W-:-:S04]  /*01c0*/  ISETP.GE.AND P0, PT, R2, R0, PT ;  /* 0x000000000200720c */ /* 0x020fc80003f06270 */
[----:B------:R-:W-:-:S05]  /*01d0*/  SEL R0, R5, 0xffffffff, !P0 ;  /* 0xffffffff05007807 */ /* 0x000fca0004000000 */
[----:B------:R1:W-:Y:S01]  /*01e0*/  STL [R1+0x40], R0 ;  /* 0x0000400001007387 */ /* 0x0003e20000100800 */
[----:B------:R-:W-:Y:S05]  /*01f0*/  BRA `(.L_x_1083) ;  /* 0x0000012000007947 */ /* 0x000fea0003800000 */
.L_x_1079:
[----:B---34-:R-:W-:-:S04]  /*0200*/  ISETP.NE.U32.AND P0, PT, RZ, c[0x0][0x3c8], PT ;  /* 0x0000f200ff007a0c */ /* 0x018fc80003f05070 */
[----:B------:R-:W-:-:S13]  /*0210*/  ISETP.NE.AND.EX P0, PT, RZ, c[0x0][0x3cc], PT, P0 ;  /* 0x0000f300ff007a0c */ /* 0x000fda0003f05300 */
[----:B------:R-:W-:Y:S05]  /*0220*/  @!P0 BRA `(.L_x_1084) ;  /* 0x0000002000008947 */ /* 0x000fea0003800000 */
[----:B------:R1:W5:Y:S01]  /*0230*/  LDG.E R0, [R2.64] ;  /* 0x0000001602007981 */ /* 0x000362000c1e1900 */
[----:B------:R-:W-:Y:S05]  /*0240*/  BRA `(.L_x_1085) ;  /* 0x0000009000007947 */ /* 0x000fea0003800000 */
.L_x_1084:
        /* <DEDUP_REMOVED lines=8> */
.L_x_1086:
[----:B------:R-:W-:Y:S02]  /*02d0*/  MOV R0, c[0x0][0x3ac] ;  /* 0x0000eb0000007a02 */ /* 0x000fe40000000f00 */
.L_x_1085:
[----:B-1----:R-:W-:-:S05]  /*02e0*/  IMAD.SHL.U32 R2, R16, 0x80, RZ ;  /* 0x0000008010027824 */ /* 0x002fca00078e00ff */
[----:B-----5:R-:W-:-:S04]  /*02f0*/  ISETP.GE.AND P0, PT, R2, R0, PT ;  /* 0x000000000200720c */ /* 0x020fc80003f06270 */
[----:B------:R-:W-:-:S05]  /*0300*/  SEL R0, R5, 0xffffffff, !P0 ;  /* 0xffffffff05007807 */ /* 0x000fca0004000000 */
[----:B------:R1:W-:Y:S04]  /*0310*/  STL [R1+0x40], R0 ;  /* 0x0000400001007387 */ /* 0x0003e80000100800 */
.L_x_1083:
        /* <DEDUP_REMOVED lines=37> */
.L_x_1087:
[----:B--2---:R-:W-:-:S04]  /*0570*/  ISETP.NE.U32.AND P0, PT, RZ, c[0x0][0x2e0], PT ;  /* 0x0000b800ff007a0c */ /* 0x004fc80003f05070 */
[----:B------:R-:W-:-:S13]  /*0580*/  ISETP.NE.AND.EX P0, PT, RZ, c[0x0][0x2e4], PT, P0 ;  /* 0x0000b900ff007a0c */ /* 0x000fda0003f05300 */
[----:B------:R-:W-:Y:S05]  /*0590*/  @!P0 BRA `(.L_x_1088) ;  /* 0x0000003000008947 */ /* 0x000fea0003800000 */
[----:B------:R-:W-:-:S05]  /*05a0*/  IMAD.WIDE R2, R40, R13, c[0x0][0x2e0] ;  /* 0x0000b80028027625 */ /* 0x000fca00078e020d */
[----:B------:R1:W5:Y:S01]  /*05b0*/  LDG.E R12, [R2.64] ;  /* 0x00000016020c7981 */ /* 0x000362000c1e1900 */
[----:B------:R-:W-:Y:S05]  /*05c0*/  BRA `(.L_x_1089) ;  /* 0x0000004000007947 */ /* 0x000fea0003800000 */
.L_x_1088:
[----:B------:R-:W-:Y:S05]  /*05d0*/  @!P2 BRA `(.L_x_1089) ;  /* 0x000000300000a947 */ /* 0x000fea0003800000 */
[----:B------:R1:W2:Y:S04]  /*05e0*/  LDG.E R0, [R2.64] ;  /* 0x0000001602007981 */ /* 0x0002a8000c1e1900 */
[----:B-1----:R-:W2:Y:S02]  /*05f0*/  LDG.E R2, [R2.64+0x4] ;  /* 0x0000041602027981 */ /* 0x002ea4000c1e1900 */
[----:B--2---:R-:W-:Y:S02]  /*0600*/  IADD3 R12, -R0, R2, RZ ;  /* 0x00000002000c7210 */ /* 0x004fe40007ffe1ff */
.L_x_1089:
        /* <DEDUP_REMOVED lines=343> */
.L_x_1092:
[----:B------:R-:W-:Y:S05]  /*1b80*/  BSYNC B0 ;  /* 0x0000000000007941 */ /* 0x000fea0003800000 */
.L_x_1091:
[----:B-12---:R-:W-:Y:S01]  /*1b90*/  LEA.HI R2, R32, R22, RZ, 0x2 ;  /* 0x0000001620027211 */ /* 0x006fe200078f10ff */
[----:B------:R-:W-:Y:S01]  /*1ba0*/  IMAD.SHL.U32 R5, R38, 0x40, RZ ;  /* 0x0000004026057824 */ /* 0x000fe200078e00ff */
[----:B------:R-:W-:Y:S01]  /*1bb0*/  LOP3.LUT R4, R12, 0xffffffe0, RZ, 0xc0, !PT ;  /* 0xffffffe00c047812 */ /* 0x000fe200078ec0ff */
[----:B------:R-:W-:Y:S01]  /*1bc0*/  IMAD.SHL.U32 R7, R13, 0x10, RZ ;  /* 0x000000100d077824 */ /* 0x000fe200078e00ff */
[----:B------:R-:W-:Y:S01]  /*1bd0*/  LOP3.LUT R3, R2, 0x3ffffffc, RZ, 0xc0, !PT ;  /* 0x3ffffffc02037812 */ /* 0x000fe200078ec0ff */
[----:B------:R-:W-:Y:S01]  /*1be0*/  IMAD.MOV.U32 R230, RZ, RZ, 0x20 ;  /* 0x00000020ffe67424 */ /* 0x000fe200078e00ff */
[----:B------:R-:W-:Y:S01]  /*1bf0*/  LOP3.LUT R8, R5, 0x1c0, RZ, 0xc0, !PT ;  /* 0x000001c005087812 */ /* 0x000fe200078ec0ff */
[C---:B------:R-:W-:Y:S01]  /*1c00*/  IMAD.IADD R10, R22.reuse, 0x1, -R4 ;  /* 0x00000001160a7824 */ /* 0x040fe200078e0a04 */
[--C-:B------:R-:W-:Y:S01]  /*1c10*/  SHF.R.S32.HI R6, RZ, 0x2, R2.reuse ;  /* 0x00000002ff067819 */ /* 0x100fe20000011402 */
[----:B------:R-:W-:Y:S01]  /*1c20*/  IMAD.IADD R22, R22, 0x1, -R3 ;  /* 0x0000000116167824 */ /* 0x000fe200078e0a03 */
[----:B------:R-:W-:Y:S01]  /*1c30*/  SHF.R.S32.HI R2, RZ, 0x1f, R2 ;  /* 0x0000001fff027819 */ /* 0x000fe20000011402 */
[----:B------:R-:W-:Y:S01]  /*1c40*/  IMAD.SHL.U32 R3, R39, 0x8, RZ ;  /* 0x0000000827037824 */ /* 0x000fe200078e00ff */
[C---:B------:R-:W-:Y:S01]  /*1c50*/  LOP3.LUT P3, RZ, R9.reuse, 0x2, RZ, 0xc0, !PT ;  /* 0x0000000209ff7812 */ /* 0x040fe2000786c0ff */
[----:B------:R-:W-:Y:S01]  /*1c60*/  IMAD R22, R22, 0x2, R0 ;  /* 0x0000000216167824 */ /* 0x000fe200078e0200 */
[----:B------:R-:W-:Y:S01]  /*1c70*/  LOP3.LUT P0, RZ, R9, 0x4, RZ, 0xc0, !PT ;  /* 0x0000000409ff7812 */ /* 0x000fe2000780c0ff */
[----:B------:R-:W-:Y:S01]  /*1c80*/  IMAD.MOV.U32 R239, RZ, RZ, 0x40 ;  /* 0x00000040ffef7424 */ /* 0x000fe200078e00ff */
[----:B------:R-:W-:Y:S01]  /*1c90*/  LOP3.LUT R3, R3, 0x8, RZ, 0xc0, !PT ;  /* 0x0000000803037812 */ /* 0x000fe200078ec0ff */
[----:B------:R-:W0:Y:S01]  /*1ca0*/  LDGDEPBAR ;  /* 0x00000000000079af */ /* 0x000e220000000000 */
[--C-:B------:R-:W-:Y:S01]  /*1cb0*/  SHF.R.U32.HI R9, RZ, 0x3, R8.reuse ;  /* 0x00000003ff097819 */ /* 0x100fe20000011608 */
[----:B------:R-:W-:Y:S01]  /*1cc0*/  UIADD3 UR6, UR14, 0x7f, URZ ;  /* 0x0000007f0e067890 */ /* 0x000fe2000fffe03f */
[----:B------:R-:W-:Y:S01]  /*1cd0*/  LOP3.LUT R5, R8, 0x30, R7, 0xf8, !PT ;  /* 0x0000003008057812 */ /* 0x000fe200078ef807 */
[----:B------:R-:W-:Y:S01]  /*1ce0*/  IMAD.MOV.U32 R231, RZ, RZ, 0x20 ;  /* 0x00000020ffe77424 */ /* 0x000fe200078e00ff */
[----:B------:R-:W-:Y:S01]  /*1cf0*/  LEA.HI R4, R225, R225, RZ, 0x1 ;  /* 0x000000e1e1047211 */ /* 0x000fe200078f08ff */
[----:B------:R-:W-:Y:S01]  /*1d00*/  USHF.R.S32.HI UR4, URZ, 0x1f, UR6 ;  /* 0x0000001f3f047899 */ /* 0x000fe20008011406 */
[----:B------:R-:W-:Y:S01]  /*1d10*/  LEA.HI R2, R2, R6, RZ, 0x3 ;  /* 0x0000000602027211 */ /* 0x000fe200078f18ff */
[----:B------:R-:W-:Y:S01]  /*1d20*/  CS2R R190, SRZ ;  /* 0x0000000000be7805 */ /* 0x000fe2000001ff00 */
[C---:B------:R-:W-:Y:S01]  /*1d30*/  LOP3.LUT R8, R9.reuse, R3, R8, 0x1e, !PT ;  /* 0x0000000309087212 */ /* 0x040fe200078e1e08 */
[----:B------:R-:W-:Y:S01]  /*1d40*/  ULEA.HI UR4, UR4, UR6, URZ, 0x7 ;  /* 0x0000000604047291 */ /* 0x000fe2000f8f383f */
[----:B------:R-:W-:Y:S01]  /*1d50*/  LOP3.LUT R5, R9, R5, R3, 0x1e, !PT ;  /* 0x0000000509057212 */ /* 0x000fe200078e1e03 */
[----:B------:R-:W-:Y:S01]  /*1d60*/  CS2R R188, SRZ ;  /* 0x0000000000bc7805 */ /* 0x000fe2000001ff00 */
[----:B------:R-:W-:Y:S01]  /*1d70*/  LOP3.LUT R4, R4, 0xfffffffe, RZ, 0xc0, !PT ;  /* 0xfffffffe04047812 */ /* 0x000fe200078ec0ff */
[----:B------:R-:W-:Y:S01]  /*1d80*/  CS2R R194, SRZ ;  /* 0x0000000000c27805 */ /* 0x000fe2000001ff00 */
[----:B------:R-:W-:Y:S01]  /*1d90*/  SHF.R.S32.HI R3, RZ, 0x1f, R10 ;  /* 0x0000001fff037819 */ /* 0x000fe2000001140a */
[----:B------:R-:W-:Y:S01]  /*1da0*/  CS2R R192, SRZ ;  /* 0x0000000000c07805 */ /* 0x000fe2000001ff00 */
[----:B------:R-:W-:Y:S01]  /*1db0*/  LOP3.LUT R2, R2, 0xfffffff8, RZ, 0xc0, !PT ;  /* 0xfffffff802027812 */ /* 0x000fe200078ec0ff */
[----:B------:R-:W-:Y:S01]  /*1dc0*/  IMAD.IADD R4, R225, 0x1, -R4 ;  /* 0x00000001e1047824 */ /* 0x000fe200078e0a04 */
[----:B------:R-:W-:Y:S01]  /*1dd0*/  LEA.HI R0, R3, R10, RZ, 0x2 ;  /* 0x0000000a03007211 */ /* 0x000fe200078f10ff */
[----:B------:R-:W-:Y:S01]  /*1de0*/  IMAD R225, R224, 0x2, R225 ;  /* 0x00000002e0e17824 */ /* 0x000fe200078e02e1 */
[----:B------:R-:W-:Y:S01]  /*1df0*/  R2P PR, R38, 0x6 ;  /* 0x0000000626007804 */ /* 0x000fe20000000000 */
[----:B------:R-:W-:Y:S01]  /*1e00*/  IMAD.IADD R3, R6, 0x1, -R2 ;  /* 0x0000000106037824 */ /* 0x000fe200078e0a02 */
[----:B------:R-:W-:Y:S01]  /*1e10*/  LOP3.LUT R2, R0, 0xfffffffc, RZ, 0xc0, !PT ;  /* 0xfffffffc00027812 */ /* 0x000fe200078ec0ff */
[----:B------:R-:W-:Y:S01]  /*1e20*/  IMAD R236, R4, -0x8, R236 ;  /* 0xfffffff804ec7824 */ /* 0x000fe200078e02ec */
[----:B------:R-:W-:Y:S01]  /*1e30*/  LEA.HI.SX32 R0, R0, R7, 0x1e ;  /* 0x0000000700007211 */ /* 0x000fe200078ff2ff */
[----:B------:R-:W-:Y:S01]  /*1e40*/  IMAD.SHL.U32 R4, R3, 0x40, RZ ;  /* 0x0000004003047824 */ /* 0x000fe200078e00ff */
[----:B------:R-:W-:Y:S01]  /*1e50*/  SEL R227, R230, 0xffffffe0, !P1 ;  /* 0xffffffe0e6e37807 */ /* 0x000fe20004800000 */
[----:B------:R-:W-:Y:S01]  /*1e60*/  IMAD R224, R224, 0x200, R5 ;  /* 0x00000200e0e07824 */ /* 0x000fe200078e0205 */
[----:B------:R-:W-:Y:S01]  /*1e70*/  SEL R226, R239, 0xffffffc0, !P2 ;  /* 0xffffffc0efe27807 */ /* 0x000fe20005000000 */
[----:B------:R1:W-:Y:S01]  /*1e80*/  STL [R1+0x4], R0 ;  /* 0x0000040001007387 */ /* 0x0003e20000100800 */
[----:B------:R-:W-:Y:S01]  /*1e90*/  IMAD.IADD R5, R10, 0x1, -R2 ;  /* 0x000000010a057824 */ /* 0x000fe200078e0a02 */
[----:B------:R-:W-:Y:S01]  /*1ea0*/  R2P PR, R3, 0x6 ;  /* 0x0000000603007804 */ /* 0x000fe20000000000 */
[----:B------:R-:W-:Y:S01]  /*1eb0*/  IMAD.U32 R225, R225, 0x200, R8 ;  /* 0x00000200e1e17824 */ /* 0x000fe200078e0008 */
[----:B------:R-:W-:Y:S01]  /*1ec0*/  SEL R196, R239, 0xffffffc0, !P0 ;  /* 0xffffffc0efc47807 */ /* 0x000fe20004000000 */
[----:B------:R-:W-:Y:S01]  /*1ed0*/  IMAD R236, R5, -0x2, R236 ;  /* 0xfffffffe05ec7824 */ /* 0x000fe200078e02ec */
[----:B------:R-:W-:Y:S01]  /*1ee0*/  CS2R R186, SRZ ;  /* 0x0000000000ba7805 */ /* 0x000fe2000001ff00 */
[----:B------:R-:W-:Y:S01]  /*1ef0*/  IMAD.SHL.U32 R225, R225, 0x2, RZ ;  /* 0x00000002e1e17824 */ /* 0x000fe200078e00ff */
[----:B------:R-:W-:Y:S01]  /*1f00*/  SEL R239, R239, 0xffffffc0, !P2 ;  /* 0xffffffc0efef7807 */ /* 0x000fe20005000000 */
[----:B------:R-:W-:Y:S01]  /*1f10*/  CS2R R184, SRZ ;  /* 0x0000000000b87805 */ /* 0x000fe2000001ff00 */
[----:B------:R-:W-:Y:S01]  /*1f20*/  CS2R R182, SRZ ;  /* 0x0000000000b67805 */ /* 0x000fe2000001ff00 */
[C---:B------:R-:W-:Y:S01]  /*1f30*/  IMAD.IADD R226, R225.reuse, 0x1, R226 ;  /* 0x00000001e1e27824 */ /* 0x040fe200078e02e2 */
[----:B------:R-:W-:Y:S01]  /*1f40*/  CS2R R180, SRZ ;  /* 0x0000000000b47805 */ /* 0x000fe2000001ff00 */
        /* <DEDUP_REMOVED lines=12> */
[----:B-1----:R-:W-:Y:S01]  /*2010*/  LOP3.LUT R0, R4, 0x1c0, RZ, 0xc0, !PT ;  /* 0x000001c004007812 */ /* 0x002fe200078ec0ff */
        /* <DEDUP_REMOVED lines=16> */
[----:B------:R-:W-:Y:S01]  /*2120*/  SEL R230, R230, 0xffffffe0, !P3 ;  /* 0xffffffe0e6e67807 */ /* 0x000fe20005800000 */
[----:B------:R-:W-:Y:S01]  /*2130*/  IMAD.SHL.U32 R224, R224, 0x2, RZ ;  /* 0x00000002e0e07824 */ /* 0x000fe200078e00ff */
[----:B------:R-:W-:Y:S01]  /*2140*/  LEA R237, R0, 0x18880, 0x1 ;  /* 0x0001888000ed7811 */ /* 0x000fe200078e08ff */
[----:B------:R-:W-:Y:S01]  /*2150*/  IMAD.IADD R227, R227, 0x1, R226 ;  /* 0x00000001e3e37824 */ /* 0x000fe200078e02e2 */
[----:B------:R-:W-:Y:S01]  /*2160*/  SEL R231, R231, 0xffffffe0, !P0 ;  /* 0xffffffe0e7e77807 */ /* 0x000fe20004000000 */
[----:B------:R-:W-:Y:S01]  /*2170*/  UMOV UR13, URZ ;  /* 0x0000003f000d7c82 */ /* 0x000fe20008000000 */
[C---:B------:R-:W-:Y:S01]  /*2180*/  IADD3 R238, R237.reuse, 0x20, RZ ;  /* 0x00000020edee7810 */ /* 0x040fe20007ffe0ff */
[C---:B------:R-:W-:Y:S01]  /*2190*/  IMAD.IADD R240, R237.reuse, 0x1, R239 ;  /* 0x00000001edf07824 */ /* 0x040fe200078e02ef */
[----:B------:R-:W-:Y:S01]  /*21a0*/  @P1 IADD3 R238, R237, -0x20, RZ ;  /* 0xffffffe0edee1810 */ /* 0x000fe20007ffe0ff */
[----:B------:R-:W-:-:S02]  /*21b0*/  UMOV UR12, 0x1 ;  /* 0x00000001000c7882 */ /* 0x000fc40000000000 */
[----:B------:R-:W-:Y:S02]  /*21c0*/  UMOV UR11, URZ ;  /* 0x0000003f000b7c82 */ /* 0x000fe40008000000 */
[----:B------:R-:W-:Y:S01]  /*21d0*/  IMAD.IADD R239, R239, 0x1, R238 ;  /* 0x00000001efef7824 */ /* 0x000fe200078e02ee */
[----:B------:R-:W-:Y:S02]  /*21e0*/  UMOV UR5, URZ ;  /* 0x0000003f00057c82 */ /* 0x000fe40008000000 */
[----:B------:R-:W-:Y:S02]  /*21f0*/  ULDC.64 UR18, c[0x0][0x118] ;  /* 0x0000460000127ab9 */ /* 0x000fe40000000a00 */
[----:B------:R-:W-:Y:S02]  /*2200*/  USHF.R.S32.HI UR8, URZ, 0x7, UR4 ;  /* 0x000000073f087899 */ /* 0x000fe40008011404 */
[----:B------:R-:W-:Y:S02]  /*2210*/  ULDC.64 UR16, c[0x0][0x118] ;  /* 0x0000460000107ab9 */ /* 0x000fe40000000a00 */
.L_x_1095:
        /* <DEDUP_REMOVED lines=167> */
.L_x_1093:
        /* <DEDUP_REMOVED lines=737> */
.L_x_1094:
        /* <DEDUP_REMOVED lines=280> */
.L_x_1090:
[----:B------:R-:W-:Y:S05]  /*6c20*/  @P1 EXIT ;  /* 0x000000000000194d */ /* 0x000fea0003800000 */
[----:B------:R-:W2:Y:S01]  /*6c30*/  LDL.LU R9, [R1+0x40] ;  /* 0x0000400001097983 */ /* 0x000ea20000300800 */
[----:B------:R-:W-:Y:S01]  /*6c40*/  ISETP.NE.U32.AND P1, PT, RZ, c[0x0][0x360], PT ;  /* 0x0000d800ff007a0c */ /* 0x000fe20003f25070 */
[----:B------:R-:W-:-:S03]  /*6c50*/  ULDC.64 UR8, c[0x0][0x118] ;  /* 0x0000460000087ab9 */ /* 0x000fc60000000a00 */
[----:B------:R-:W-:-:S13]  /*6c60*/  ISETP.NE.AND.EX P1, PT, RZ, c[0x0][0x364], PT, P1 ;  /* 0x0000d900ff007a0c */ /* 0x000fda0003f25310 */
[----:B-1----:R-:W-:Y:S01]  /*6c70*/  @P1 IMAD.MOV.U32 R2, RZ, RZ, 0x4 ;  /* 0x00000004ff021424 */ /* 0x002fe200078e00ff */
[----:B------:R-:W1:Y:S01]  /*6c80*/  S2UR UR6, SR_CTAID.X ;  /* 0x00000000000679c3 */ /* 0x000e620000002500 */
[----:B------:R-:W3:Y:S02]  /*6c90*/  S2R R7, SR_CTAID.Y ;  /* 0x0000000000077919 */ /* 0x000ee40000002600 */
[----:B--2---:R-:W-:-:S06]  /*6ca0*/  @P1 IMAD.WIDE R2, R9, R2, c[0x0][0x360] ;  /* 0x0000d80009021625 */ /* 0x004fcc00078e0202 */
[----:B------:R2:W4:Y:S01]  /*6cb0*/  @P1 LDG.E R2, [R2.64] ;  /* 0x0000000802021981 */ /* 0x000522000c1e1900 */
[----:B------:R-:W-:Y:S01]  /*6cc0*/  IMAD.MOV.U32 R0, RZ, RZ, 0x1 ;  /* 0x00000001ff007424 */ /* 0x000fe200078e00ff */
[----:B------:R-:W-:Y:S01]  /*6cd0*/  ULDC UR5, c[0x0][0x358] ;  /* 0x0000d60000057ab9 */ /* 0x000fe20000000800 */
[----:B---3--:R-:W-:Y:S01]  /*6ce0*/  IMAD.MOV.U32 R8, RZ, RZ, R7 ;  /* 0x000000ffff087224 */ /* 0x008fe200078e0007 */
[----:B-----5:R-:W3:Y:S01]  /*6cf0*/  S2R R12, SR_TID.X ;  /* 0x00000000000c7919 */ /* 0x020ee20000002100 */
[----:B-1----:R-:W-:-:S03]  /*6d00*/  UIMAD UR5, UR6, UR5, URZ ;  /* 0x00000005060572a4 */ /* 0x002fc6000f8e023f */
[----:B------:R-:W-:Y:S01]  /*6d10*/  BAR.SYNC.DEFER_BLOCKING 0x1, 0x100 ;  /* 0x0044000000007b1d */ /* 0x000fe20000010000 */
[----:B------:R-:W-:Y:S01]  /*6d20*/  ISETP.NE.AND P0, PT, R0, c[0x0][0x338], PT ;  /* 0x0000ce0000007a0c */ /* 0x000fe20003f05270 */
[----:B------:R-:W-:Y:S01]  /*6d30*/  IMAD R0, R9, c[0x0][0x2f4], RZ ;  /* 0x0000bd0009007a24 */ /* 0x000fe200078e02ff */
[----:B------:R-:W-:-:S03]  /*6d40*/  SHF.R.S32.HI R16, RZ, 0x1f, R9 ;  /* 0x0000001fff107819 */ /* 0x000fc60000011409 */
[----:B------:R-:W-:Y:S01]  /*6d50*/  ULDC UR4, c[0x0][0x2f4] ;  /* 0x0000bd0000047ab9 */ /* 0x000fe20000000800 */
[----:B------:R-:W-:Y:S01]  /*6d60*/  SHF.R.S32.HI R4, RZ, 0x1f, R0 ;  /* 0x0000001fff047819 */ /* 0x000fe20000011400 */
[----:B------:R-:W-:Y:S01]  /*6d70*/  UIMAD UR5, UR5, UR4, URZ ;  /* 0x00000004050572a4 */ /* 0x000fe2000f8e023f */
[----:B------:R-:W-:Y:S01]  /*6d80*/  BSSY B0, `(.L_x_1096) ;  /* 0x000001d000007945 */ /* 0x000fe20003800000 */
[----:B------:R-:W-:Y:S02]  /*6d90*/  SEL R16, R16, RZ, !P1 ;  /* 0x000000ff10107207 */ /* 0x000fe40004800000 */
[----:B------:R-:W-:Y:S02]  /*6da0*/  USHF.R.S32.HI UR4, URZ, 0x1f, UR5 ;  /* 0x0000001f3f047899 */ /* 0x000fe40008011405 */
[----:B--2---:R-:W-:-:S05]  /*6db0*/  @P0 IMAD.HI.U32 R3, R7, c[0x0][0x33c], RZ ;  /* 0x0000cf0007030a27 */ /* 0x004fca00078e00ff */
[----:B------:R-:W-:-:S04]  /*6dc0*/  @P0 SHF.R.U32.HI R8, RZ, c[0x0][0x340], R3 ;  /* 0x0000d000ff080a19 */ /* 0x000fc80000011603 */
[--C-:B------:R-:W-:Y:S02]  /*6dd0*/  IADD3 R0, P2, P0, R0, UR5, R8.reuse ;  /* 0x0000000500007c10 */ /* 0x100fe4000f85e008 */
[----:B------:R-:W-:-:S03]  /*6de0*/  SHF.R.S32.HI R5, RZ, 0x1f, R8 ;  /* 0x0000001fff057819 */ /* 0x000fc60000011408 */
[----:B------:R-:W-:Y:S02]  /*6df0*/  IMAD.SHL.U32 R14, R0, 0x4, RZ ;  /* 0x00000004000e7824 */ /* 0x000fe400078e00ff */
[C---:B----4-:R-:W-:Y:S01]  /*6e00*/  @P1 IMAD R2, R9.reuse, 0x80, R2 ;  /* 0x0000008009021824 */ /* 0x050fe200078e0202 */
[----:B------:R-:W-:-:S04]  /*6e10*/  SEL R9, R9, RZ, !P1 ;  /* 0x000000ff09097207 */ /* 0x000fc80004800000 */
[----:B------:R-:W-:-:S04]  /*6e20*/  @P1 SHF.R.S32.HI R3, RZ, 0x1f, R2 ;  /* 0x0000001fff031819 */ /* 0x000fc80000011402 */
[----:B------:R-:W-:Y:S02]  /*6e30*/  @P1 LEA.HI R3, R3, R2, RZ, 0x7 ;  /* 0x0000000203031211 */ /* 0x000fe400078f38ff */
[----:B------:R-:W-:Y:S01]  /*6e40*/  IADD3.X R2, R4, UR4, R5, P2, P0 ;  /* 0x0000000404027c10 */ /* 0x000fe200097e0405 */
[----:B------:R-:W-:Y:S01]  /*6e50*/  IMAD.MOV R4, RZ, RZ, -R8 ;  /* 0x000000ffff047224 */ /* 0x000fe200078e0a08 */
[----:B---3--:R-:W-:Y:S01]  /*6e60*/  ISETP.NE.AND P2, PT, R12, RZ, PT ;  /* 0x000000ff0c00720c */ /* 0x008fe20003f45270 */
[----:B------:R-:W-:Y:S01]  /*6e70*/  @P1 IMAD.SHL.U32 R3, R3, 0x40, RZ ;  /* 0x0000004003031824 */ /* 0x000fe200078e00ff */
[----:B------:R-:W-:Y:S01]  /*6e80*/  SHF.L.U64.HI R15, R0, 0x2, R2 ;  /* 0x00000002000f7819 */ /* 0x000fe20000010202 */
[----:B------:R-:W-:Y:S01]  /*6e90*/  IMAD R4, R4, c[0x0][0x338], R7 ;  /* 0x0000ce0004047a24 */ /* 0x000fe200078e0207 */
[----:B------:R-:W-:Y:S02]  /*6ea0*/  IADD3 R6, P0, R14, c[0x0][0x350], RZ ;  /* 0x0000d4000e067a10 */ /* 0x000fe40007f1e0ff */
[----:B------:R-:W-:-:S02]  /*6eb0*/  @P1 LOP3.LUT R2, R3, 0xffffe000, RZ, 0xc0, !PT ;  /* 0xffffe00003021812 */ /* 0x000fc400078ec0ff */
[----:B------:R-:W-:Y:S02]  /*6ec0*/  IADD3.X R7, R15, c[0x0][0x354], RZ, P0, !PT ;  /* 0x0000d5000f077a10 */ /* 0x000fe400007fe4ff */
[----:B------:R-:W-:Y:S02]  /*6ed0*/  @P1 SHF.R.S32.HI R3, RZ, 0x1f, R2 ;  /* 0x0000001fff031819 */ /* 0x000fe40000011402 */
[----:B------:R-:W-:Y:S01]  /*6ee0*/  @!P1 CS2R R2, SRZ ;  /* 0x0000000000029805 */ /* 0x000fe2000001ff00 */
[----:B------:R-:W-:Y:S05]  /*6ef0*/  @P2 BRA `(.L_x_1097) ;  /* 0x0000005000002947 */ /* 0x000fea0003800000 */
.L_x_1098:
[----:B------:R-:W2:Y:S01]  /*6f00*/  LDG.E.STRONG.GPU R0, [R6.64] ;  /* 0x0000000806007981 */ /* 0x000ea2000c1ef900 */
[----:B------:R-:W-:Y:S01]  /*6f10*/  YIELD ;  /* 0x0000000000007946 */ /* 0x000fe20003800000 */
[----:B--2---:R-:W-:Y:S01]  /*6f20*/  ISETP.NE.AND P0, PT, R0, R4, PT ;  /* 0x000000040000720c */ /* 0x004fe20003f05270 */
[----:B------:R-:W-:-:S12]  /*6f30*/  CCTL.IVALL ;  /* 0x00000000ff00798f */ /* 0x000fd80002000000 */
[----:B------:R-:W-:Y:S05]  /*6f40*/  @P0 BRA `(.L_x_1098) ;  /* 0xffffffb000000947 */ /* 0x000fea000383ffff */
.L_x_1097:
[----:B------:R-:W-:Y:S05]  /*6f50*/  BSYNC B0 ;  /* 0x0000000000007941 */ /* 0x000fea0003800000 */
.L_x_1096:
[----:B------:R-:W-:Y:S01]  /*6f60*/  MOV R17, 0xffffffff ;  /* 0xffffffff00117802 */ /* 0x000fe20000000f00 */
[----:B------:R-:W-:Y:S05]  /*6f70*/  BRA.CONV ~URZ, `(.L_x_1099) ;  /* 0x000000237f007947 */ /* 0x000fea000b800000 */
[----:B------:R-:W-:Y:S02]  /*6f80*/  MOV R10, 0x6fa0 ;  /* 0x00006fa0000a7802 */ /* 0x000fe40000000f00 */
[----:B------:R-:W-:Y:S05]  /*6f90*/  CALL.REL.NOINC `($__internal_7_$__cuda_sm70_warpsync) ;  /* 0x0000089000007944 */ /* 0x000fea0003c00000 */
.L_x_1099:
[----:B------:R-:W-:Y:S01]  /*6fa0*/  USHF.L.U32 UR5, UR6, 0xd, URZ ;  /* 0x0000000d06057899 */ /* 0x000fe2000800063f */
[----:B------:R-:W-:Y:S01]  /*6fb0*/  SHF.R.S32.HI R10, RZ, 0x1f, R12 ;  /* 0x0000001fff0a7819 */ /* 0x000fe2000001140c */
[----:B------:R-:W-:Y:S01]  /*6fc0*/  IMAD R0, R5, c[0x0][0x328], RZ ;  /* 0x0000ca0005007a24 */ /* 0x000fe200078e02ff */
[----:B------:R-:W-:-:S06]  /*6fd0*/  NOP ;  /* 0x0000000000007918 */ /* 0x000fcc0000000000 */
[----:B------:R-:W-:Y:S01]  /*6fe0*/  USHF.R.S32.HI UR4, URZ, 0x1f, UR5 ;  /* 0x0000001f3f047899 */ /* 0x000fe20008011405 */
[----:B------:R-:W-:Y:S01]  /*6ff0*/  IADD3 R12, P1, P0, R2, UR5, R12 ;  /* 0x00000005020c7c10 */ /* 0x000fe2000f83e00c */
[----:B------:R-:W-:-:S04]  /*7000*/  IMAD R0, R8, c[0x0][0x32c], R0 ;  /* 0x0000cb0008007a24 */ /* 0x000fc800078e0200 */
[----:B------:R-:W-:Y:S01]  /*7010*/  IADD3.X R13, R3, UR4, R10, P1, P0 ;  /* 0x00000004030d7c10 */ /* 0x000fe20008fe040a */
[----:B------:R-:W-:-:S04]  /*7020*/  IMAD R10, R16, c[0x0][0x330], RZ ;  /* 0x0000cc00100a7a24 */ /* 0x000fc800078e02ff */
[----:B------:R-:W-:-:S05]  /*7030*/  IMAD.WIDE.U32 R2, R8, c[0x0][0x328], R12 ;  /* 0x0000ca0008027a25 */ /* 0x000fca00078e000c */
        /* <DEDUP_REMOVED lines=40> */
[----:B-1----:R-:W-:Y:S05]  /*72c0*/  CALL.REL.NOINC `($__internal_7_$__cuda_sm70_warpsync) ;  /* 0x0000056000007944 */ /* 0x002fea0003c00000 */
.L_x_1100:
        /* <DEDUP_REMOVED lines=12> */
.L_x_1102:
[----:B------:R-:W-:Y:S05]  /*7390*/  BSYNC B0 ;  /* 0x0000000000007941 */ /* 0x000fea0003800000 */
.L_x_1101:
[----:B-1----:R-:W-:Y:S01]  /*73a0*/  IADD3 R2, P0, R14, c[0x0][0x348], RZ ;  /* 0x0000d2000e027a10 */ /* 0x002fe20007f1e0ff */
[----:B------:R-:W-:Y:S03]  /*73b0*/  BSSY B0, `(.L_x_1103) ;  /* 0x0000008000007945 */ /* 0x000fe60003800000 */
[----:B------:R-:W-:Y:S01]  /*73c0*/  IADD3.X R3, R15, c[0x0][0x34c], RZ, P0, !PT ;  /* 0x0000d3000f037a10 */ /* 0x000fe200007fe4ff */
[----:B------:R-:W-:Y:S05]  /*73d0*/  @P2 BRA `(.L_x_1104) ;  /* 0x0000005000002947 */ /* 0x000fea0003800000 */
.L_x_1105:
[----:B--2---:R-:W2:Y:S01]  /*73e0*/  LDG.E.STRONG.GPU R0, [R2.64] ;  /* 0x0000000802007981 */ /* 0x004ea2000c1ef900 */
[----:B------:R-:W-:Y:S01]  /*73f0*/  YIELD ;  /* 0x0000000000007946 */ /* 0x000fe20003800000 */
[----:B--2---:R-:W-:Y:S01]  /*7400*/  ISETP.NE.AND P0, PT, R0, R4, PT ;  /* 0x000000040000720c */ /* 0x004fe20003f05270 */
[----:B------:R-:W-:-:S12]  /*7410*/  CCTL.IVALL ;  /* 0x00000000ff00798f */ /* 0x000fd80002000000 */
[----:B------:R-:W-:Y:S05]  /*7420*/  @P0 BRA `(.L_x_1105) ;  /* 0xffffffb000000947 */ /* 0x000fea000383ffff */
.L_x_1104:
[----:B------:R-:W-:Y:S05]  /*7430*/  BSYNC B0 ;  /* 0x0000000000007941 */ /* 0x000fea0003800000 */
.L_x_1103:
[----:B------:R-:W-:Y:S05]  /*7440*/  BRA.CONV ~URZ, `(.L_x_1106) ;  /* 0x000000237f007947 */ /* 0x000fea000b800000 */
[----:B------:R-:W-:Y:S02]  /*7450*/  MOV R10, 0x7470 ;  /* 0x00007470000a7802 */ /* 0x000fe40000000f00 */
[----:B--2---:R-:W-:Y:S05]  /*7460*/  CALL.REL.NOINC `($__internal_7_$__cuda_sm70_warpsync) ;  /* 0x000003c000007944 */ /* 0x004fea0003c00000 */
.L_x_1106:
[----:B--2---:R-:W-:Y:S01]  /*7470*/  IMAD R0, R5, c[0x0][0x300], RZ ;  /* 0x0000c00005007a24 */ /* 0x004fe200078e02ff */
[----:B------:R-:W-:Y:S01]  /*7480*/  MOV R4, R12 ;  /* 0x0000000c00047202 */ /* 0x000fe20000000f00 */
[----:B------:R-:W-:Y:S01]  /*7490*/  IMAD R6, R16, c[0x0][0x308], RZ ;  /* 0x0000c20010067a24 */ /* 0x000fe200078e02ff */
[----:B------:R-:W-:Y:S01]  /*74a0*/  MOV R5, R13 ;  /* 0x0000000d00057202 */ /* 0x000fe20000000f00 */
[----:B------:R-:W-:Y:S01]  /*74b0*/  IMAD R0, R8, c[0x0][0x304], R0 ;  /* 0x0000c10008007a24 */ /* 0x000fe200078e0200 */
[----:B------:R-:W-:-:S06]  /*74c0*/  NOP ;  /* 0x0000000000007918 */ /* 0x000fcc0000000000 */
        /* <DEDUP_REMOVED lines=42> */
.L_x_1107:
        /* <DEDUP_REMOVED lines=12> */
        .weak           $__internal_7_$__cuda_sm70_warpsync
        .type           $__internal_7_$__cuda_sm70_warpsync,@function
        .size           $__internal_7_$__cuda_sm70_warpsync,(.L_x_1833 - $__internal_7_$__cuda_sm70_warpsync)
$__internal_7_$__cuda_sm70_warpsync:
[----:B------:R-:W-:Y:S01]  /*7830*/  MOV R11, 0x0 ;  /* 0x00000000000b7802 */ /* 0x000fe20000000f00 */
[----:B------:R-:W-:Y:S04]  /*7840*/  WARPSYNC R17 ;  /* 0x0000001100007348 */ /* 0x000fe80003800000 */
[----:B------:R-:W-:Y:S05]  /*7850*/  RET.REL.NODEC R10 `(_ZN7cutlass13device_kernelIN5flash19enable_sm80_to_sm89INS1_16FlashAttnBwdSm80INS1_25CollectiveMainloopBwdSm80ILi2ELi2EN4cute5tupleIJNS5_1CILi128EEES8_NS7_ILi64EEEEEENS_10bfloat16_tEfNS_4arch4Sm80ELb0ELb0ELb0ELb1ELb1ELb0ELb0ELb0ELi2ELi4ELi4ELi4ELb0EEENS1_24CollectiveEpilogueBwdGQAISA_fSD_Li256ELb1ELb1EEENS1_19SingleTileSchedulerILb1ELb0ELb0ELi128EEEEEEEEEvNT_6ParamsE) ;  /* 0xffff87a00a007950 */ /* 0x000fea0003c3ffff */
.L_x_1108:
        /* <DEDUP_REMOVED lines=10> */
.L_x_1833:


//--------------------- .text._ZN7cutlass13device_kernelIN5flash19enable_sm80_to_sm89INS1_16FlashAttnBwdSm80INS1_25CollectiveMainloopBwdSm80ILi2ELi2EN4cute5tupleIJNS5_1CILi128EEES8_NS7_ILi64EEEEEENS_10bfloat16_tEfNS_4arch4Sm80ELb0ELb1ELb0ELb0ELb0ELb0ELb0ELb0ELi2ELi4ELi4ELi4ELb0EEENS1_21CollectiveEpilogueBwdISA_SB_SD_Li256ELb0ELb0ELi2EEENS1_19SingleTileSchedulerILb0ELb0ELb0ELi128EEEEEEEEEvNT_6ParamsE --------------------------
	.section	.text._ZN7cutlass13device_kernelIN5flash19enable_sm80_to_sm89INS1_16FlashAttnBwdSm80INS1_25CollectiveMainloopBwdSm80ILi2ELi2EN4cute5tupleIJNS5_1CILi128EEES8_NS7_ILi64EEEEEENS_10bfloat16_tEfNS_4arch4Sm80ELb0ELb1ELb0ELb0ELb0ELb0ELb0ELb0ELi2ELi4ELi4ELi4ELb0EEENS1_21CollectiveEpilogueBwdISA_SB_SD_Li256ELb0ELb0ELi2EEENS1_19SingleTileSchedulerILb0ELb0ELb0ELi128EEEEEEEEEvNT_6ParamsE,"ax",@progbits
	.sectioninfo	@"SHI_REGISTERS=255"
	.align	128
.text._ZN7cutlass13device_kernelIN5flash19enable_sm80_to_sm89INS1_16FlashAttnBwdSm80INS1_25CollectiveMainloopBwdSm80ILi2ELi2EN4cute5tupleIJNS5_1CILi128EEES8_NS7_ILi64EEEEEENS_10bfloat16_tEfNS_4arch4Sm80ELb0ELb1ELb0ELb0ELb0ELb0ELb0ELb0ELi2ELi4ELi4ELi4ELb0EEENS1_21CollectiveEpilogueBwdISA_SB_SD_Li256ELb0ELb0ELi2EEENS1_19SingleTileSchedulerILb0ELb0ELb0ELi128EEEEEEEEEvNT_6ParamsE:
        .type           _ZN7cutlass13device_kernelIN5flash19enable_sm80_to_sm89INS1_16FlashAttnBwdSm80INS1_25CollectiveMainloopBwdSm80ILi2ELi2EN4cute5tupleIJNS5_1CILi128EEES8_NS7_ILi64EEEEEENS_10bfloat16_tEfNS_4arch4Sm80ELb0ELb1ELb0ELb0ELb0ELb0ELb0ELb0ELi2ELi4ELi4ELi4ELb0EEENS1_21CollectiveEpilogueBwdISA_SB_SD_Li256ELb0ELb0ELi2EEENS1_19SingleTileSchedulerILb0ELb0ELb0ELi128EEEEEEEEEvNT_6ParamsE,@function
        .size           _ZN7cutlass13device_kernelIN5flash19enable_sm80_to_sm89INS1_16FlashAttnBwdSm80INS1_25CollectiveMainloopBwdSm80ILi2ELi2EN4cute5tupleIJNS5_1CILi128EEES8_NS7_ILi64EEEEEENS_10bfloat16_tEfNS_4arch4Sm80ELb0ELb1ELb0ELb0ELb0ELb0ELb0ELb0ELi2ELi4ELi4ELi4ELb0EEENS1_21CollectiveEpilogueBwdISA_SB_SD_Li256ELb0ELb0ELi2EEENS1_19SingleTileSchedulerILb0ELb0ELb0ELi128EEEEEEEEEvNT_6ParamsE,(.L_x_1835 - _ZN7cutlass13device_kernelIN5flash19enable_sm80_to_sm89INS1_16FlashAttnBwdSm80INS1_25CollectiveMainloopBwdSm80ILi2ELi2EN4cute5tupleIJNS5_1CILi128EEES8_NS7_ILi64EEEEEENS_10bfloat16_tEfNS_4arch4Sm80ELb0ELb1ELb0ELb0ELb0ELb0ELb0ELb0ELi2ELi4ELi4ELi4ELb0EEENS1_21CollectiveEpilogueBwdISA_SB_SD_Li256ELb0ELb0ELi2EEENS1_19SingleTileSchedulerILb0ELb0ELb0ELi128EEEEEEEEEvNT_6ParamsE)
        .other          _ZN7cutlass13device_kernelIN5flash19enable_sm80_to_sm89INS1_16FlashAttnBwdSm80INS1_25CollectiveMainloopBwdSm80ILi2ELi2EN4cute5tupleIJNS5_1CILi128EEES8_NS7_ILi64EEEEEENS_10bfloat16_tEfNS_4arch4Sm80ELb0ELb1ELb0ELb0ELb0ELb0ELb0ELb0ELi2ELi4ELi4ELi4ELb0EEENS1_21CollectiveEpilogueBwdISA_SB_SD_Li256ELb0ELb0ELi2EEENS1_19SingleTileSchedulerILb0ELb0ELb0ELi128EEEEEEEEEvNT_6ParamsE,@"STO_CUDA_ENTRY STV_DEFAULT"
_ZN7cutlass13device_kernelIN5flash19enable_sm80_to_sm89INS1_16FlashAttnBwdSm80INS1_25CollectiveMainloopBwdSm80ILi2ELi2EN4cute5tupleIJNS5_1CILi128EEES8_NS7_ILi64EEEEEENS_10bfloat16_tEfNS_4arch4Sm80ELb0ELb1ELb0ELb0ELb0ELb0ELb0ELb0ELi2ELi4ELi4ELi4ELb0EEENS1_21CollectiveEpilogueBwdISA_SB_SD_Li256ELb0ELb0ELi2EEENS1_19SingleTileSchedulerILb0ELb0ELb0ELi128EEEEEEEEEvNT_6ParamsE:
[----:B------:R-:W-:-:S03]  /*0000*/  MOV R1, c[0x0][0x28] ;  /* 0x00000a0000017a02 */ /* 0x000fc60000000f00 */
[----:B------:R-:W1:Y:S01]  /*0010*/  S2UR UR16, SR_CTAID.Z ;  /* 0x00000000001079c3 */ /* 0x000e620000002700 */
[----:B------:R-:W-:Y:S02]  /*0020*/  IADD3 R1, R1, -0x58, RZ ;  /* 0xffffffa801017810 */ /* 0x000fe40007ffe0ff */
        /* <DEDUP_REMOVED lines=23> */
.L_x_1109:
        /* <DEDUP_REMOVED lines=8> */
[----:B------:R-:W-:Y:S01]  /*0220*/  ULDC.64 UR22, c[0x0][0x118] ;  /* 0x0000460000167ab9 */ /* 0x000fe20000000a00 */
[----:B------:R-:W-:Y:S01]  /*0230*/  IMAD.MOV.U32 R130, RZ, RZ, RZ ;  /* 0x000000ffff827224 */ /* 0x000fe200078e00ff */
[----:B------:R-:W-:Y:S01]  /*0240*/  MOV R128, RZ ;  /* 0x000000ff00807202 */ /* 0x000fe20000000f00 */
[----:B------:R-:W-:Y:S01]  /*0250*/  CS2R R10, SRZ ;  /* 0x00000000000a7805 */ /* 0x000fe2000001ff00 */
[----:B------:R-:W-:Y:S01]  /*0260*/  IMAD.U32 R0, RZ, RZ, UR4 ;  /* 0x00000004ff007e24 */ /* 0x000fe2000f8e00ff */
[----:B------:R-:W-:Y:S01]  /*0270*/  MOV R13, RZ ;  /* 0x000000ff000d7202 */ /* 0x000fe20000000f00 */
[----:B------:R-:W-:Y:S01]  /*0280*/  IMAD.MOV.U32 R122, RZ, RZ, RZ ;  /* 0x000000ffff7a7224 */ /* 0x000fe200078e00ff */
[----:B------:R-:W-:Y:S01]  /*0290*/  CS2R R116, SRZ ;  /* 0x0000000000747805 */ /* 0x000fe2000001ff00 */
[----:B------:R-:W-:Y:S01]  /*02a0*/  IMAD.MOV.U32 R120, RZ, RZ, RZ ;  /* 0x000000ffff787224 */ /* 0x000fe200078e00ff */
[----:B------:R-:W-:Y:S01]  /*02b0*/  IADD3 R0, R0, -c[0x0][0x2a4], RZ ;  /* 0x8000a90000007a10 */ /* 0x000fe20007ffe0ff */
[----:B------:R-:W-:Y:S01]  /*02c0*/  IMAD.MOV.U32 R118, RZ, RZ, RZ ;  /* 0x000000ffff767224 */ /* 0x000fe200078e00ff */
[----:B------:R-:W-:Y:S01]  /*02d0*/  CS2R R16, SRZ ;  /* 0x0000000000107805 */ /* 0x000fe2000001ff00 */
[----:B------:R-:W-:Y:S01]  /*02e0*/  IMAD.MOV.U32 R110, RZ, RZ, RZ ;  /* 0x000000ffff6e7224 */ /* 0x000fe200078e00ff */
[----:B------:R-:W-:Y:S01]  /*02f0*/  SHF.R.S32.HI R2, RZ, 0x1f, R0 ;  /* 0x0000001fff027819 */ /* 0x000fe20000011400 */
[----:B------:R-:W-:Y:S01]  /*0300*/  CS2R R18, SRZ ;  /* 0x0000000000127805 */ /* 0x000fe2000001ff00 */
[----:B------:R-:W-:Y:S01]  /*0310*/  MOV R108, RZ ;  /* 0x000000ff006c7202 */ /* 0x000fe20000000f00 */
[----:B------:R-:W-:Y:S01]  /*0320*/  IMAD.MOV.U32 R114, RZ, RZ, RZ ;  /* 0x000000ffff727224 */ /* 0x000fe200078e00ff */
[----:B------:R-:W-:Y:S01]  /*0330*/  LEA.HI R0, R2, R0, RZ, 0x7 ;  /* 0x0000000002007211 */ /* 0x000fe200078f38ff */
[----:B------:R-:W-:Y:S01]  /*0340*/  CS2R R20, SRZ ;  /* 0x0000000000147805 */ /* 0x000fe2000001ff00 */
[----:B------:R-:W-:Y:S01]  /*0350*/  MOV R112, RZ ;  /* 0x000000ff00707202 */ /* 0x000fe20000000f00 */
[----:B------:R-:W-:Y:S01]  /*0360*/  IMAD.MOV.U32 R106, RZ, RZ, RZ ;  /* 0x000000ffff6a7224 */ /* 0x000fe200078e00ff */
[----:B------:R-:W1:Y:S01]  /*0370*/  R2UR UR10, R0 ;  /* 0x00000000000a73c2 */ /* 0x000e6200000e0000 */
[----:B------:R-:W-:Y:S01]  /*0380*/  MOV R104, RZ ;  /* 0x000000ff00687202 */ /* 0x000fe20000000f00 */
[----:B------:R-:W-:Y:S01]  /*0390*/  CS2R R22, SRZ ;  /* 0x0000000000167805 */ /* 0x000fe2000001ff00 */
[----:B------:R-:W-:Y:S01]  /*03a0*/  IMAD.MOV.U32 R102, RZ, RZ, RZ ;  /* 0x000000ffff667224 */ /* 0x000fe200078e00ff */
[----:B------:R-:W-:Y:S01]  /*03b0*/  MOV R100, RZ ;  /* 0x000000ff00647202 */ /* 0x000fe20000000f00 */
        /* <DEDUP_REMOVED lines=16> */
[----:B-1----:R-:W-:-:S04]  /*04c0*/  USHF.R.S32.HI UR10, URZ, 0x7, UR10 ;  /* 0x000000073f0a7899 */ /* 0x002fc8000801140a */
[----:B------:R-:W-:-:S04]  /*04d0*/  UISETP.LT.AND UP0, UPT, URZ, UR10, UPT ;  /* 0x0000000a3f00728c */ /* 0x000fc8000bf01270 */
[----:B------:R-:W-:-:S04]  /*04e0*/  USEL UR10, URZ, UR10, !UP0 ;  /* 0x0000000a3f0a7287 */ /* 0x000fc8000c000000 */
[----:B------:R-:W-:-:S06]  /*04f0*/  UISETP.GT.AND UP0, UPT, UR11, UR10, UPT ;  /* 0x0000000a0b00728c */ /* 0x000fcc000bf04270 */
[----:B------:R-:W-:-:S13]  /*0500*/  PLOP3.LUT P0, PT, PT, PT, UP0, 0x80, 0x0 ;  /* 0x000000000000781c */ /* 0x000fda0003f0f008 */
[----:B------:R-:W-:Y:S05]  /*0510*/  @!P0 BRA `(.L_x_1110) ;  /* 0x0000780000008947 */ /* 0x000fea0003800000 */
[----:B------:R-:W-:Y:S01]  /*0520*/  IMAD.MOV.U32 R0, RZ, RZ, c[0x0][0x248] ;  /* 0x00009200ff007624 */ /* 0x000fe200078e00ff */
[C---:B------:R-:W-:Y:S01]  /*0530*/  ISETP.GT.AND P3, PT, R14.reuse, 0x1f, PT ;  /* 0x0000001f0e00780c */ /* 0x040fe20003f64270 */
[----:B------:R-:W-:Y:S01]  /*0540*/  IMAD.SHL.U32 R32, R14, 0x4, RZ ;  /* 0x000000040e207824 */ /* 0x000fe200078e00ff */
[----:B------:R-:W-:Y:S01]  /*0550*/  USHF.L.U32 UR19, UR10, 0x7, URZ ;  /* 0x000000070a137899 */ /* 0x000fe2000800063f */
[----:B------:R-:W-:Y:S01]  /*0560*/  SHF.R.S32.HI R20, RZ, 0x1f, R14 ;  /* 0x0000001fff147819 */ /* 0x000fe2000001140e */
[----:B------:R-:W-:Y:S01]  /*0570*/  ULDC.64 UR4, c[0x0][0x278] ;  /* 0x00009e0000047ab9 */ /* 0x000fe20000000a00 */
[----:B------:R-:W-:Y:S01]  /*0580*/  ISETP.NE.AND P0, PT, R0, 0x1, PT ;  /* 0x000000010000780c */ /* 0x000fe20003f05270 */
[----:B------:R-:W-:Y:S01]  /*0590*/  UIMAD.WIDE.U32 UR12, UR16, UR4, URZ ;  /* 0x00000004100c72a5 */ /* 0x000fe2000f8e003f */
[----:B------:R-:W-:Y:S01]  /*05a0*/  SHF.R.S32.HI R33, RZ, 0x1f, R32 ;  /* 0x0000001fff217819 */ /* 0x000fe20000011420 */
[--C-:B------:R-:W-:Y:S01]  /*05b0*/  IMAD.MOV.U32 R5, RZ, RZ, R26.reuse ;  /* 0x000000ffff057224 */ /* 0x100fe200078e001a */
[----:B------:R-:W-:Y:S01]  /*05c0*/  SHF.R.S32.HI R27, RZ, 0x1f, R26 ;  /* 0x0000001fff1b7819 */ /* 0x000fe2000001141a */
[----:B------:R-:W-:Y:S01]  /*05d0*/  IMAD.U32 R6, RZ, RZ, UR19 ;  /* 0x00000013ff067e24 */ /* 0x000fe2000f8e00ff */
[----:B------:R-:W-:Y:S01]  /*05e0*/  USHF.R.S32.HI UR20, URZ, 0x1f, UR16 ;  /* 0x0000001f3f147899 */ /* 0x000fe20008011410 */
[C---:B------:R-:W-:Y:S01]  /*05f0*/  IMAD.WIDE.U32 R2, R26.reuse, c[0x0][0x270], R32 ;  /* 0x00009c001a027a25 */ /* 0x040fe200078e0020 */
[----:B------:R-:W-:Y:S01]  /*0600*/  USHF.R.S32.HI UR18, URZ, 0x1f, UR19 ;  /* 0x0000001f3f127899 */ /* 0x000fe20008011413 */
[----:B------:R-:W-:Y:S01]  /*0610*/  STL.64 [R1+0x8], R32 ;  /* 0x0000082001007387 */ /* 0x000fe20000100a00 */
[----:B------:R-:W-:Y:S01]  /*0620*/  UIMAD UR4, UR20, UR4, URZ ;  /* 0x00000004140472a4 */ /* 0x000fe2000f8e023f */
[----:B------:R-:W-:Y:S01]  /*0630*/  IMAD R4, R27, c[0x0][0x270], RZ ;  /* 0x00009c001b047a24 */ /* 0x000fe200078e02ff */
[----:B------:R-:W-:Y:S01]  /*0640*/  ULDC.64 UR6, c[0x0][0x188] ;  /* 0x0000620000067ab9 */ /* 0x000fe20000000a00 */
[----:B------:R-:W-:Y:S01]  /*0650*/  @P0 IMAD.HI.U32 R0, R26, c[0x0][0x24c], RZ ;  /* 0x000093001a000a27 */ /* 0x000fe200078e00ff */
[----:B------:R-:W-:-:S02]  /*0660*/  UIMAD UR5, UR16, UR5, UR4 ;  /* 0x00000005100572a4 */ /* 0x000fc4000f8e0204 */
[----:B------:R-:W-:Y:S01]  /*0670*/  UIMAD.WIDE.U32 UR14, UR16, UR6, URZ ;  /* 0x00000006100e72a5 */ /* 0x000fe2000f8e003f */
[----:B------:R-:W-:Y:S01]  /*0680*/  IMAD R4, R26, c[0x0][0x274], R4 ;  /* 0x00009d001a047a24 */ /* 0x000fe200078e0204 */
[----:B------:R-:W-:Y:S01]  /*0690*/  @P0 SHF.R.U32.HI R5, RZ, c[0x0][0x250], R0 ;  /* 0x00009400ff050a19 */ /* 0x000fe20000011600 */
[----:B------:R-:W-:Y:S01]  /*06a0*/  UIADD3 UR8, UR13, UR5, URZ ;  /* 0x000000050d087290 */ /* 0x000fe2000fffe03f */
[-C--:B------:R-:W-:Y:S01]  /*06b0*/  LEA.HI R0, R20, R14.reuse, RZ, 0x3 ;  /* 0x0000000e14007211 */ /* 0x080fe200078f18ff */
[----:B------:R-:W-:Y:S01]  /*06c0*/  IMAD.IADD R7, R3, 0x1, R4 ;  /* 0x0000000103077824 */ /* 0x000fe200078e0204 */
[----:B------:R-:W-:Y:S01]  /*06d0*/  @!P3 IADD3 R17, P1, P0, R6, UR12, R2 ;  /* 0x0000000c0611bc10 */ /* 0x000fe2000f83e002 */
[----:B------:R-:W-:Y:S01]  /*06e0*/  IMAD.U32 R3, RZ, RZ, UR9 ;  /* 0x00000009ff037e24 */ /* 0x000fe2000f8e00ff */
[----:B------:R-:W-:Y:S01]  /*06f0*/  SHF.R.S32.HI R28, RZ, 0x3, R0 ;  /* 0x00000003ff1c7819 */ /* 0x000fe20000011400 */
[----:B------:R-:W-:Y:S01]  /*0700*/  IMAD R9, R27, c[0x0][0x180], RZ ;  /* 0x000060001b097a24 */ /* 0x000fe200078e02ff */
[----:B------:R-:W-:Y:S01]  /*0710*/  LOP3.LUT R2, R0, 0xfffffff8, RZ, 0xc0, !PT ;  /* 0xfffffff800027812 */ /* 0x000fe200078ec0ff */
[----:B------:R-:W-:Y:S01]  /*0720*/  ULDC.64 UR4, c[0x0][0x1e8] ;  /* 0x00007a0000047ab9 */ /* 0x000fe20000000a00 */
[----:B------:R-:W-:Y:S01]  /*0730*/  SHF.R.S32.HI R29, RZ, 0x1f, R28 ;  /* 0x0000001fff1d7819 */ /* 0x000fe2000001141c */
[----:B------:R-:W-:Y:S01]  /*0740*/  IMAD.SHL.U32 R0, R28, 0x40, RZ ;  /* 0x000000401c007824 */ /* 0x000fe200078e00ff */
[----:B------:R-:W-:Y:S01]  /*0750*/  UIMAD UR4, UR20, UR4, URZ ;  /* 0x00000004140472a4 */ /* 0x000fe2000f8e023f */
[----:B------:R-:W-:Y:S01]  /*0760*/  IMAD.IADD R25, R14, 0x1, -R2 ;  /* 0x000000010e197824 */ /* 0x000fe200078e0a02 */
[----:B------:R-:W-:Y:S01]  /*0770*/  ULDC UR21, c[0x0][0x198] ;  /* 0x0000660000157ab9 */ /* 0x000fe20000000800 */
[----:B------:R-:W-:Y:S01]  /*0780*/  IMAD.WIDE R10, R3, 0x80, R28 ;  /* 0x00000080030a7825 */ /* 0x000fe200078e021c */
[----:B------:R-:W-:Y:S01]  /*0790*/  LOP3.LUT R0, R0, 0x1c0, RZ, 0xc0, !PT ;  /* 0x000001c000007812 */ /* 0x000fe200078ec0ff */
[----:B------:R-:W-:Y:S01]  /*07a0*/  UIMAD UR24, UR16, UR5, UR4 ;  /* 0x00000005101872a4 */ /* 0x000fe2000f8e0204 */
[----:B------:R-:W-:Y:S01]  /*07b0*/  STL.64 [R1+0x20], R28 ;  /* 0x0000201c01007387 */ /* 0x000fe20000100a00 */
[----:B------:R-:W-:Y:S01]  /*07c0*/  IMAD.SHL.U32 R30, R25, 0x8, RZ ;  /* 0x00000008191e7824 */ /* 0x000fe200078e00ff */
[----:B------:R-:W-:Y:S01]  /*07d0*/  SHF.R.U32.HI R4, RZ, 0x3, R0 ;  /* 0x00000003ff047819 */ /* 0x000fe20000011600 */
[----:B------:R-:W-:Y:S01]  /*07e0*/  IMAD.U32 R2, RZ, RZ, UR18 ;  /* 0x00000012ff027e24 */ /* 0x000fe2000f8e00ff */
[----:B------:R-:W-:Y:S01]  /*07f0*/  ULDC.64 UR4, c[0x0][0x1b8] ;  /* 0x00006e0000047ab9 */ /* 0x000fe20000000a00 */
[----:B------:R-:W-:Y:S01]  /*0800*/  IMAD R9, R26, c[0x0][0x184], R9 ;  /* 0x000061001a097a24 */ /* 0x000fe200078e0209 */
[--C-:B------:R-:W-:Y:S01]  /*0810*/  LOP3.LUT R3, R0, 0x38, R30.reuse, 0xf8, !PT ;  /* 0x0000003800037812 */ /* 0x100fe200078ef81e */
[----:B------:R-:W-:Y:S01]  /*0820*/  IMAD.WIDE.U32 R34, R28, c[0x0][0x178], RZ ;  /* 0x00005e001c227a25 */ /* 0x000fe200078e00ff */
[----:B------:R-:W-:Y:S01]  /*0830*/  LEA.HI R0, R20, R14, RZ, 0x6 ;  /* 0x0000000e14007211 */ /* 0x000fe200078f30ff */
[----:B------:R-:W-:Y:S01]  /*0840*/  UIMAD UR4, UR20, UR4, URZ ;  /* 0x00000004140472a4 */ /* 0x000fe2000f8e023f */
[----:B------:R-:W-:Y:S01]  /*0850*/  @!P3 IADD3.X R19, R2, UR8, R7, P1, P0 ;  /* 0x000000080213bc10 */ /* 0x000fe20008fe0407 */
[----:B------:R-:W-:Y:S01]  /*0860*/  UIADD3 UR21, -UR17, UR21, URZ ;  /* 0x0000001511157290 */ /* 0x000fe2000fffe13f */
[----:B------:R-:W-:Y:S01]  /*0870*/  LOP3.LUT R2, R3, R4, RZ, 0x3c, !PT ;  /* 0x0000000403027212 */ /* 0x000fe200078e3cff */
[----:B------:R-:W-:Y:S01]  /*0880*/  IMAD.SHL.U32 R0, R0, 0x8, RZ ;  /* 0x0000000800007824 */ /* 0x000fe200078e00ff */
[----:B------:R-:W-:Y:S01]  /*0890*/  SHF.R.S32.HI R4, RZ, 0x1f, R5 ;  /* 0x0000001fff047819 */ /* 0x000fe20000011405 */
[----:B------:R-:W-:Y:S01]  /*08a0*/  UMOV UR25, 0x6 ;  /* 0x0000000600197882 */ /* 0x000fe20000000000 */
[----:B------:R-:W-:Y:S01]  /*08b0*/  SHF.R.S32.HI R31, RZ, 0x1f, R30 ;  /* 0x0000001fff1f7819 */ /* 0x000fe2000001141e */
[----:B------:R-:W-:Y:S01]  /*08c0*/  USHF.R.S32.HI UR29, URZ, 0x1f, UR10 ;  /* 0x0000001f3f1d7899 */ /* 0x000fe2000801140a */
[----:B------:R-:W-:Y:S01]  /*08d0*/  LOP3.LUT R13, R2, 0xfffffe00, R0, 0xf8, !PT ;  /* 0xfffffe00020d7812 */ /* 0x000fe200078ef800 */
[----:B------:R-:W-:Y:S01]  /*08e0*/  IMAD R0, R4, c[0x0][0x1e0], RZ ;  /* 0x0000780004007a24 */ /* 0x000fe200078e02ff */
[----:B------:R-:W-:Y:S01]  /*08f0*/  IADD3 R12, -R28, UR21, RZ ;  /* 0x000000151c0c7c10 */ /* 0x000fe2000fffe1ff */
[----:B------:R-:W-:Y:S01]  /*0900*/  IMAD.WIDE.U32 R2, R26, c[0x0][0x180], R30 ;  /* 0x000060001a027a25 */ /* 0x000fe200078e001e */
[----:B------:R-:W-:Y:S01]  /*0910*/  STL.64 [R1+0x28], R30 ;  /* 0x0000281e01007387 */ /* 0x000fe20000100a00 */
[----:B------:R-:W-:Y:S01]  /*0920*/  UMOV UR28, 0x7 ;  /* 0x00000007001c7882 */ /* 0x000fe20000000000 */
[----:B------:R-:W-:Y:S01]  /*0930*/  ISETP.GE.AND P5, PT, R12, 0x1, PT ;  /* 0x000000010c00780c */ /* 0x000fe20003fa6270 */
[C---:B------:R-:W-:Y:S01]  /*0940*/  IMAD R8, R5.reuse, c[0x0][0x1e4], R0 ;  /* 0x0000790005087a24 */ /* 0x040fe200078e0200 */
[----:B------:R-:W-:Y:S01]  /*0950*/  IADD3 R18, P2, P1, R34, UR14, R2 ;  /* 0x0000000e22127c10 */ /* 0x000fe2000f95e002 */
[----:B------:R-:W-:Y:S01]  /*0960*/  IMAD.WIDE.U32 R6, R5, c[0x0][0x1e0], R30 ;  /* 0x0000780005067a25 */ /* 0x000fe200078e001e */
[C---:B------:R-:W-:Y:S01]  /*0970*/  ISETP.GE.OR P4, PT, R30.reuse, c[0x0][0x1cc], !P5 ;  /* 0x000073001e007a0c */ /* 0x040fe20006f86670 */
[----:B------:R-:W-:Y:S01]  /*0980*/  STL.64 [R1+0x38], R34 ;  /* 0x0000382201007387 */ /* 0x000fe20000100a00 */
[----:B------:R-:W-:Y:S01]  /*0990*/  ISETP.GE.OR P5, PT, R30, c[0x0][0x19c], !P5 ;  /* 0x000067001e007a0c */ /* 0x000fe20006fa6670 */
[----:B------:R-:W-:-:S02]  /*09a0*/  IMAD R0, R4, c[0x0][0x1b0], RZ ;  /* 0x00006c0004007a24 */ /* 0x000fc400078e02ff */
[----:B------:R-:W-:Y:S02]  /*09b0*/  IMAD.IADD R16, R3, 0x1, R9 ;  /* 0x0000000103107824 */ /* 0x000fe400078e0209 */
[----:B------:R-:W-:Y:S02]  /*09c0*/  IMAD.IADD R3, R7, 0x1, R8 ;  /* 0x0000000107037824 */ /* 0x000fe400078e0208 */
[----:B------:R-:W-:Y:S02]  /*09d0*/  IMAD.U32 R7, RZ, RZ, UR16 ;  /* 0x00000010ff077e24 */ /* 0x000fe4000f8e00ff */
[C---:B------:R-:W-:Y:S02]  /*09e0*/  IMAD R0, R5.reuse, c[0x0][0x1b4], R0 ;  /* 0x00006d0005007a24 */ /* 0x040fe400078e0200 */
[----:B------:R-:W-:Y:S02]  /*09f0*/  IMAD.MOV.U32 R2, RZ, RZ, R6 ;  /* 0x000000ffff027224 */ /* 0x000fe400078e0006 */
[----:B------:R-:W-:-:S04]  /*0a00*/  IMAD.WIDE.U32 R4, R5, c[0x0][0x1b0], R30 ;  /* 0x00006c0005047a25 */ /* 0x000fc800078e001e */
[----:B------:R-:W-:-:S04]  /*0a10*/  IMAD.WIDE.U32 R6, R7, c[0x0][0x1e8], R2 ;  /* 0x00007a0007067a25 */ /* 0x000fc800078e0002 */
[----:B------:R-:W-:Y:S01]  /*0a20*/  IMAD.IADD R3, R5, 0x1, R0 ;  /* 0x0000000105037824 */ /* 0x000fe200078e0200 */
[----:B------:R-:W-:Y:S01]  /*0a30*/  IADD3 R7, R7, UR24, RZ ;  /* 0x0000001807077c10 */ /* 0x000fe2000fffe0ff */
[----:B------:R-:W-:Y:S01]  /*0a40*/  IMAD.U32 R0, RZ, RZ, UR16 ;  /* 0x00000010ff007e24 */ /* 0x000fe2000f8e00ff */
[----:B------:R-:W-:Y:S01]  /*0a50*/  UIMAD UR24, UR16, UR5, UR4 ;  /* 0x00000005101872a4 */ /* 0x000fe2000f8e0204 */
[----:B------:R-:W-:Y:S02]  /*0a60*/  IMAD.MOV.U32 R2, RZ, RZ, R4 ;  /* 0x000000ffff027224 */ /* 0x000fe400078e0004 */
[----:B------:R-:W-:Y:S01]  /*0a70*/  IMAD.WIDE.U32 R6, R10, c[0x0][0x1d8], R6 ;  /* 0x000076000a067a25 */ /* 0x000fe200078e0006 */
[----:B------:R-:W-:Y:S02]  /*0a80*/  ULDC.64 UR4, c[0x0][0x1d8] ;  /* 0x0000760000047ab9 */ /* 0x000fe40000000a00 */
[----:B------:R-:W-:Y:S01]  /*0a90*/  USHF.L.U64.HI UR26, UR4, UR25, UR5 ;  /* 0x00000019041a7299 */ /* 0x000fe20008010205 */
[----:B------:R-:W-:Y:S01]  /*0aa0*/  IMAD.WIDE.U32 R2, R0, c[0x0][0x1b8], R2 ;  /* 0x00006e0000027a25 */ /* 0x000fe200078e0002 */
[----:B------:R-:W-:-:S02]  /*0ab0*/  UIMAD UR5, UR20, UR6, URZ ;  /* 0x00000006140572a4 */ /* 0x000fc4000f8e023f */
[----:B------:R-:W-:Y:S01]  /*0ac0*/  USHF.L.U32 UR6, UR4, 0x6, URZ ;  /* 0x0000000604067899 */ /* 0x000fe2000800063f */
[----:B------:R-:W-:Y:S01]  /*0ad0*/  IMAD R0, R11, c[0x0][0x1d8], RZ ;  /* 0x000076000b007a24 */ /* 0x000fe200078e02ff */
[----:B------:R-:W-:Y:S01]  /*0ae0*/  IADD3 R5, R3, UR24, RZ ;  /* 0x0000001803057c10 */ /* 0x000fe2000fffe0ff */
[----:B------:R-:W-:Y:S01]  /*0af0*/  IMAD.MOV.U32 R4, RZ, RZ, R2 ;  /* 0x000000ffff047224 */ /* 0x000fe200078e0002 */
[----:B------:R-:W-:Y:S01]  /*0b00*/  LEA R2, P0, R6, c[0x0][0x1c0], 0x1 ;  /* 0x0000700006027a11 */ /* 0x000fe200078008ff */
[C---:B------:R-:W-:Y:S01]  /*0b10*/  IMAD R0, R10.reuse, c[0x0][0x1dc], R0 ;  /* 0x000077000a007a24 */ /* 0x040fe200078e0200 */
[----:B------:R-:W-:Y:S01]  /*0b20*/  UIMAD UR7, UR16, UR7, UR5 ;  /* 0x00000007100772a4 */ /* 0x000fe2000f8e0205 */
[----:B------:R-:W-:Y:S02]  /*0b30*/  IMAD R3, R11, c[0x0][0x1a8], RZ ;  /* 0x00006a000b037a24 */ /* 0x000fe400078e02ff */
[----:B------:R-:W-:Y:S01]  /*0b40*/  IMAD.IADD R0, R7, 0x1, R0 ;  /* 0x0000000107007824 */ /* 0x000fe200078e0200 */
[----:B------:R-:W-:Y:S01]  /*0b50*/  UIADD3 UR24, UR15, UR7, URZ ;  /* 0x000000070f187290 */ /* 0x000fe2000fffe03f */
[----:B------:R-:W-:Y:S01]  /*0b60*/  IMAD R7, R10, c[0x0][0x1ac], R3 ;  /* 0x00006b000a077a24 */ /* 0x000fe200078e0203 */
[----:B------:R-:W-:Y:S01]  /*0b70*/  ULDC.64 UR4, c[0x0][0x178] ;  /* 0x00005e0000047ab9 */ /* 0x000fe20000000a00 */
[----:B------:R-:W-:Y:S01]  /*0b80*/  IMAD.SHL.U32 R23, R13, 0x2, RZ ;  /* 0x000000020d177824 */ /* 0x000fe200078e00ff */
[----:B------:R-:W-:Y:S01]  /*0b90*/  LEA.HI.X R3, R6, c[0x0][0x1c4], R0, 0x1, P0 ;  /* 0x0000710006037a11 */ /* 0x000fe200000f0c00 */
[----:B------:R-:W-:Y:S01]  /*0ba0*/  IMAD R0, R29, c[0x0][0x178], RZ ;  /* 0x00005e001d007a24 */ /* 0x000fe200078e02ff */
[----:B------:R-:W-:Y:S01]  /*0bb0*/  UIMAD UR7, UR29, UR4, URZ ;  /* 0x000000041d0772a4 */ /* 0x000fe2000f8e023f */
[----:B------:R-:W-:Y:S01]  /*0bc0*/  IMAD.WIDE.U32 R8, R10, c[0x0][0x1a8], R4 ;  /* 0x00006a000a087a25 */ /* 0x000fe200078e0004 */
[----:B------:R-:W-:Y:S01]  /*0bd0*/  IADD3 R4, P0, R2, UR6, RZ ;  /* 0x0000000602047c10 */ /* 0x000fe2000ff1e0ff */
[----:B------:R-:W-:Y:S01]  /*0be0*/  @!PT LDS RZ, [RZ] ;  /* 0x00000000fffff984 */ /* 0x000fe20000000800 */
[----:B------:R-:W-:Y:S01]  /*0bf0*/  @!PT LDS RZ, [RZ] ;  /* 0x00000000fffff984 */ /* 0x000fe20000000800 */
[----:B------:R-:W-:Y:S01]  /*0c00*/  @!PT LDS RZ, [RZ] ;  /* 0x00000000fffff984 */ /* 0x000fe20000000800 */
[----:B------:R1:W-:Y:S01]  /*0c10*/  LDGSTS.E.BYPASS.LTC128B.128 [R23+0x4080], [R2.64], !P4 ;  /* 0x0408000002177fae */ /* 0x0003e2000e101d56 */
[----:B------:R-:W-:Y:S01]  /*0c20*/  ISETP.GE.AND P4, PT, R12, 0x21, PT ;  /* 0x000000210c00780c */ /* 0x000fe20003f86270 */
[----:B------:R-:W-:Y:S01]  /*0c30*/  IMAD R0, R28, c[0x0][0x17c], R0 ;  /* 0x00005f001c007a24 */ /* 0x000fe200078e0200 */
[----:B------:R-:W-:Y:S01]  /*0c40*/  IADD3.X R5, R3, UR26, RZ, P0, !PT ;  /* 0x0000001a03057c10 */ /* 0x000fe200087fe4ff */
[----:B------:R-:W-:Y:S01]  /*0c50*/  UIMAD.WIDE.U32 UR30, UR10, UR4, URZ ;  /* 0x000000040a1e72a5 */ /* 0x000fe2000f8e003f */
[C---:B------:R-:W-:Y:S01]  /*0c60*/  ISETP.GE.OR P6, PT, R30.reuse, c[0x0][0x1cc], !P4 ;  /* 0x000073001e007a0c */ /* 0x040fe200067c6670 */
[----:B------:R-:W-:Y:S01]  /*0c70*/  IMAD.IADD R21, R35, 0x1, R0 ;  /* 0x0000000123157824 */ /* 0x000fe200078e0200 */
[----:B------:R-:W-:Y:S01]  /*0c80*/  UIMAD UR7, UR10, UR5, UR7 ;  /* 0x000000050a0772a4 */ /* 0x000fe2000f8e0207 */
[----:B------:R-:W-:Y:S01]  /*0c90*/  IMAD.IADD R0, R9, 0x1, R7 ;  /* 0x0000000109007824 */ /* 0x000fe200078e0207 */
[----:B------:R-:W-:Y:S01]  /*0ca0*/  ISETP.GE.OR P4, PT, R30, c[0x0][0x19c], !P4 ;  /* 0x000067001e007a0c */ /* 0x000fe20006786670 */
[----:B------:R-:W-:Y:S01]  /*0cb0*/  IMAD.U32 R9, RZ, RZ, UR31 ;  /* 0x0000001fff097e24 */ /* 0x000fe2000f8e00ff */
[----:B------:R-:W-:Y:S01]  /*0cc0*/  IADD3.X R10, R21, UR24, R16, P2, P1 ;  /* 0x00000018150a7c10 */ /* 0x000fe200097e2410 */
[----:B------:R-:W-:Y:S01]  /*0cd0*/  UIADD3 UR7, UR31, UR7, URZ ;  /* 0x000000071f077290 */ /* 0x000fe2000fffe03f */
[----:B------:R-:W-:Y:S01]  /*0ce0*/  ISETP.GE.AND P2, PT, R12, 0x41, PT ;  /* 0x000000410c00780c */ /* 0x000fe20003f46270 */
[----:B------:R2:W-:Y:S03]  /*0cf0*/  STL [R1+0x48], R21 ;  /* 0x0000481501007387 */ /* 0x0005e60000100800 */
[C---:B------:R-:W-:Y:S01]  /*0d00*/  ISETP.GE.OR P0, PT, R30.reuse, c[0x0][0x1cc], !P2 ;  /* 0x000073001e007a0c */ /* 0x040fe20005706670 */
[----:B------:R3:W-:Y:S01]  /*0d10*/  LDGSTS.E.BYPASS.LTC128B.128 [R23+0x5080], [R4.64], !P6 ;  /* 0x0508000004177fae */ /* 0x0007e2000f101d56 */
[----:B------:R-:W-:-:S02]  /*0d20*/  ISETP.GE.OR P2, PT, R30, c[0x0][0x19c], !P2 ;  /* 0x000067001e007a0c */ /* 0x000fc40005746670 */
[----:B-1----:R-:W-:-:S04]  /*0d30*/  IADD3 R2, P1, R4, UR6, RZ ;  /* 0x0000000604027c10 */ /* 0x002fc8000ff3e0ff */
[----:B------:R-:W-:Y:S02]  /*0d40*/  IADD3.X R3, R5, UR26, RZ, P1, !PT ;  /* 0x0000001a05037c10 */ /* 0x000fe40008ffe4ff */
[----:B------:R-:W-:-:S03]  /*0d50*/  LEA R6, P1, R8, c[0x0][0x190], 0x1 ;  /* 0x0000640008067a11 */ /* 0x000fc600078208ff */
[----:B------:R1:W-:Y:S01]  /*0d60*/  LDGSTS.E.BYPASS.LTC128B.128 [R23+0x6080], [R2.64], !P0 ;  /* 0x0608000002177fae */ /* 0x0003e2000c101d56 */
[----:B------:R-:W-:Y:S01]  /*0d70*/  LEA.HI.X R7, R8, c[0x0][0x194], R0, 0x1, P1 ;  /* 0x0000650008077a11 */ /* 0x000fe200008f0c00 */
[----:B------:R-:W-:Y:S01]  /*0d80*/  IMAD.U32 R8, RZ, RZ, UR30 ;  /* 0x0000001eff087e24 */ /* 0x000fe2000f8e00ff */
[----:B------:R-:W-:-:S04]  /*0d90*/  ISETP.GE.AND P0, PT, R12, 0x61, PT ;  /* 0x000000610c00780c */ /* 0x000fc80003f06270 */
[----:B------:R-:W-:Y:S01]  /*0da0*/  LEA R0, P1, R8, R18, 0x7 ;  /* 0x0000001208007211 */ /* 0x000fe200078238ff */
[----:B------:R-:W-:Y:S02]  /*0db0*/  IMAD R18, R27, c[0x0][0x210], RZ ;  /* 0x000084001b127a24 */ /* 0x000fe400078e02ff */
[----:B---3--:R-:W-:-:S05]  /*0dc0*/  IMAD.U32 R4, RZ, RZ, UR7 ;  /* 0x00000007ff047e24 */ /* 0x008fca000f8e00ff */
[----:B------:R-:W-:Y:S01]  /*0dd0*/  LEA.HI.X R4, R8, R10, R4, 0x7, P1 ;  /* 0x0000000a08047211 */ /* 0x000fe200008f3c04 */
[----:B------:R-:W-:Y:S01]  /*0de0*/  IMAD.WIDE.U32 R10, R28, c[0x0][0x208], RZ ;  /* 0x000082001c0a7a25 */ /* 0x000fe200078e00ff */
[----:B------:R-:W-:-:S03]  /*0df0*/  LEA R12, P1, R0, c[0x0][0x160], 0x1 ;  /* 0x00005800000c7a11 */ /* 0x000fc600078208ff */
[----:B------:R-:W-:Y:S01]  /*0e00*/  IMAD.WIDE.U32 R8, R26, c[0x0][0x210], R30 ;  /* 0x000084001a087a25 */ /* 0x000fe200078e001e */
[----:B------:R-:W-:Y:S02]  /*0e10*/  LEA.HI.X R13, R0, c[0x0][0x164], R4, 0x1, P1 ;  /* 0x00005900000d7a11 */ /* 0x000fe400008f0c04 */
[----:B------:R-:W-:Y:S01]  /*0e20*/  @!P3 LEA R16, P1, R17, c[0x0][0x258], 0x2 ;  /* 0x000096001110ba11 */ /* 0x000fe200078210ff */
[----:B------:R-:W-:Y:S01]  /*0e30*/  IMAD R0, R29, c[0x0][0x208], RZ ;  /* 0x000082001d007a24 */ /* 0x000fe200078e02ff */
[----:B-1----:R-:W-:Y:S01]  /*0e40*/  IADD3 R2, P6, R2, UR6, RZ ;  /* 0x0000000602027c10 */ /* 0x002fe2000ffde0ff */
[----:B------:R-:W-:Y:S01]  /*0e50*/  ULDC.64 UR6, c[0x0][0x1a8] ;  /* 0x00006a0000067ab9 */ /* 0x000fe20000000a00 */
[----:B------:R-:W-:Y:S01]  /*0e60*/  @!P3 LEA.HI.X R17, R17, c[0x0][0x25c], R19, 0x2, P1 ;  /* 0x000097001111ba11 */ /* 0x000fe200008f1413 */
[----:B------:R-:W-:Y:S01]  /*0e70*/  USHF.L.U32 UR32, UR6, 0x6, URZ ;  /* 0x0000000606207899 */ /* 0x000fe2000800063f */
[----:B------:R-:W-:Y:S01]  /*0e80*/  IADD3.X R3, R3, UR26, RZ, P6, !PT ;  /* 0x0000001a03037c10 */ /* 0x000fe2000b7fe4ff */
[----:B------:R-:W-:Y:S01]  /*0e90*/  USHF.L.U64.HI UR30, UR6, UR25, UR7 ;  /* 0x00000019061e7299 */ /* 0x000fe20008010207 */
[----:B------:R-:W-:Y:S01]  /*0ea0*/  ISETP.GE.OR P6, PT, R30, c[0x0][0x1cc], !P0 ;  /* 0x000073001e007a0c */ /* 0x000fe200047c6670 */
[----:B------:R-:W-:Y:S01]  /*0eb0*/  IMAD R5, R28, c[0x0][0x20c], R0 ;  /* 0x000083001c057a24 */ /* 0x000fe200078e0200 */
[----:B------:R-:W-:Y:S01]  /*0ec0*/  ULDC.64 UR6, c[0x0][0x218] ;  /* 0x0000860000067ab9 */ /* 0x000fe20000000a00 */
[----:B------:R-:W-:Y:S01]  /*0ed0*/  IMAD R0, R26, c[0x0][0x214], R18 ;  /* 0x000085001a007a24 */ /* 0x000fe200078e0212 */
[----:B------:R-:W-:Y:S01]  /*0ee0*/  UIMAD UR27, UR20, UR6, URZ ;  /* 0x00000006141b72a4 */ /* 0x000fe2000f8e023f */
[----:B--2---:R-:W-:Y:S01]  /*0ef0*/  IMAD.IADD R21, R11, 0x1, R5 ;  /* 0x000000010b157824 */ /* 0x004fe200078e0205 */
[----:B------:R-:W-:Y:S01]  /*0f00*/  UIMAD.WIDE.U32 UR34, UR16, UR6, URZ ;  /* 0x00000006102272a5 */ /* 0x000fe2000f8e003f */
[----:B------:R-:W-:Y:S01]  /*0f10*/  IMAD R11, R27, c[0x0][0x288], RZ ;  /* 0x0000a2001b0b7a24 */ /* 0x000fe200078e02ff */
[----:B------:R-:W-:-:S02]  /*0f20*/  UIMAD UR27, UR16, UR7, UR27 ;  /* 0x00000007101b72a4 */ /* 0x000fc4000f8e021b */
[----:B------:R-:W-:Y:S01]  /*0f30*/  USHF.L.U64.HI UR26, UR4, UR25, UR5 ;  /* 0x00000019041a7299 */ /* 0x000fe20008010205 */
[----:B------:R-:W-:Y:S01]  /*0f40*/  IMAD R11, R26, c[0x0][0x28c], R11 ;  /* 0x0000a3001a0b7a24 */ /* 0x000fe200078e020b */
[----:B------:R-:W-:Y:S01]  /*0f50*/  ULDC.64 UR6, c[0x0][0x208] ;  /* 0x0000820000067ab9 */ /* 0x000fe20000000a00 */
[----:B------:R1:W-:Y:S01]  /*0f60*/  LDGSTS.E.BYPASS.LTC128B.128 [R23+0x7080], [R2.64], !P6 ;  /* 0x0708000002177fae */ /* 0x0003e2000f101d56 */
[----:B------:R-:W-:Y:S01]  /*0f70*/  UIADD3 UR27, UR35, UR27, URZ ;  /* 0x0000001b231b7290 */ /* 0x000fe2000fffe03f */
[----:B------:R-:W-:Y:S01]  /*0f80*/  ISETP.GE.OR P6, PT, R30, c[0x0][0x19c], !P0 ;  /* 0x000067001e007a0c */ /* 0x000fe200047c6670 */
[----:B------:R-:W-:Y:S01]  /*0f90*/  USHF.L.U32 UR31, UR6, 0x7, URZ ;  /* 0x00000007061f7899 */ /* 0x000fe2000800063f */
[----:B------:R2:W-:Y:S01]  /*0fa0*/  LDGSTS.E.BYPASS.LTC128B.128 [R23+0x80], [R6.64], !P5 ;  /* 0x0008000006177fae */ /* 0x0005e2000e901d56 */
[----:B------:R-:W-:Y:S02]  /*0fb0*/  USHF.L.U64.HI UR7, UR6, UR28, UR7 ;  /* 0x0000001c06077299 */ /* 0x000fe40008010207 */
[----:B------:R-:W-:Y:S01]  /*0fc0*/  USHF.L.U32 UR28, UR4, 0x6, URZ ;  /* 0x00000006041c7899 */ /* 0x000fe2000800063f */
[----:B------:R3:W-:Y:S01]  /*0fd0*/  STL [R1+0x44], R21 ;  /* 0x0000441501007387 */ /* 0x0007e20000100800 */
[----:B------:R-:W-:Y:S01]  /*0fe0*/  UIMAD UR4, UR7, UR10, URZ ;  /* 0x0000000a070472a4 */ /* 0x000fe2000f8e023f */
[----:B------:R-:W-:-:S03]  /*0ff0*/  IMAD.U32 R24, RZ, RZ, UR31 ;  /* 0x0000001fff187e24 */ /* 0x000fc6000f8e00ff */
[----:B------:R-:W-:Y:S01]  /*1000*/  UIMAD UR4, UR29, UR31, UR4 ;  /* 0x0000001f1d0472a4 */ /* 0x000fe2000f8e0204 */
[----:B-1----:R-:W-:-:S04]  /*1010*/  IADD3 R2, P1, R6, UR32, RZ ;  /* 0x0000002006027c10 */ /* 0x002fc8000ff3e0ff */
[----:B------:R-:W-:Y:S02]  /*1020*/  IADD3.X R3, R7, UR30, RZ, P1, !PT ;  /* 0x0000001e07037c10 */ /* 0x000fe40008ffe4ff */
[----:B------:R-:W-:-:S03]  /*1030*/  IADD3 R4, P1, R2, UR32, RZ ;  /* 0x0000002002047c10 */ /* 0x000fc6000ff3e0ff */
[----:B------:R1:W-:Y:S01]  /*1040*/  LDGSTS.E.BYPASS.LTC128B.128 [R23+0x1080], [R2.64], !P4 ;  /* 0x0108000002177fae */ /* 0x0003e2000e101d56 */
[----:B------:R-:W-:Y:S02]  /*1050*/  IADD3.X R5, R3, UR30, RZ, P1, !PT ;  /* 0x0000001e03057c10 */ /* 0x000fe40008ffe4ff */
[----:B------:R-:W-:Y:S01]  /*1060*/  IADD3 R18, P5, P1, R10, UR34, R8 ;  /* 0x000000220a127c10 */ /* 0x000fe2000f9be008 */
[----:B------:R-:W-:Y:S02]  /*1070*/  IMAD.IADD R8, R9, 0x1, R0 ;  /* 0x0000000109087824 */ /* 0x000fe400078e0200 */
[----:B------:R-:W-:Y:S01]  /*1080*/  IMAD.U32 R10, RZ, RZ, UR19 ;  /* 0x00000013ff0a7e24 */ /* 0x000fe2000f8e00ff */
[----:B------:R4:W-:Y:S02]  /*1090*/  LDGSTS.E.BYPASS.LTC128B.128 [R23+0x2080], [R4.64], !P2 ;  /* 0x0208000004177fae */ /* 0x0009e4000d101d56 */
[----:B------:R-:W-:Y:S02]  /*10a0*/  IADD3.X R19, R21, UR27, R8, P5, P1 ;  /* 0x0000001b15137c10 */ /* 0x000fe4000afe2408 */
[----:B------:R-:W-:-:S02]  /*10b0*/  IADD3 R10, -R28, c[0x0][0x168], -R10 ;  /* 0x00005a001c0a7a10 */ /* 0x000fc40007ffe90a */
[----:B------:R-:W-:Y:S01]  /*10c0*/  ISETP.GE.AND P5, PT, R30, c[0x0][0x16c], PT ;  /* 0x00005b001e007a0c */ /* 0x000fe20003fa6270 */
[----:B--2---:R-:W-:-:S03]  /*10d0*/  IMAD.WIDE.U32 R6, R24, UR10, R18 ;  /* 0x0000000a18067c25 */ /* 0x004fc6000f8e0012 */
[C---:B------:R-:W-:Y:S02]  /*10e0*/  ISETP.LT.OR P4, PT, R10.reuse, 0x1, P5 ;  /* 0x000000010a00780c */ /* 0x040fe40002f81670 */
[----:B------:R-:W-:Y:S02]  /*10f0*/  ISETP.LT.OR P2, PT, R10, 0x21, P5 ;  /* 0x000000210a00780c */ /* 0x000fe40002f41670 */
[----:B------:R-:W-:Y:S01]  /*1100*/  IADD3 R0, R7, UR4, RZ ;  /* 0x0000000407007c10 */ /* 0x000fe2000fffe0ff */
[----:B------:R-:W-:Y:S02]  /*1110*/  ULDC.64 UR4, c[0x0][0x290] ;  /* 0x0000a40000047ab9 */ /* 0x000fe40000000a00 */
[----:B------:R-:W-:Y:S01]  /*1120*/  UIMAD UR29, UR20, UR4, URZ ;  /* 0x00000004141d72a4 */ /* 0x000fe2000f8e023f */
[----:B-1----:R-:W-:-:S03]  /*1130*/  IADD3 R2, P1, R12, UR28, RZ ;  /* 0x0000001c0c027c10 */ /* 0x002fc6000ff3e0ff */
[----:B------:R-:W-:Y:S01]  /*1140*/  UIMAD UR29, UR16, UR5, UR29 ;  /* 0x00000005101d72a4 */ /* 0x000fe2000f8e021d */
[----:B------:R-:W-:Y:S02]  /*1150*/  IADD3.X R3, R13, UR26, RZ, P1, !PT ;  /* 0x0000001a0d037c10 */ /* 0x000fe40008ffe4ff */
[----:B----4-:R-:W-:Y:S01]  /*1160*/  IADD3 R4, P0, R4, UR32, RZ ;  /* 0x0000002004047c10 */ /* 0x010fe2000ff1e0ff */
[----:B------:R-:W-:-:S03]  /*1170*/  UIMAD.WIDE.U32 UR32, UR16, UR4, URZ ;  /* 0x00000004102072a5 */ /* 0x000fc6000f8e003f */
[----:B------:R-:W-:Y:S01]  /*1180*/  IADD3.X R5, R5, UR30, RZ, P0, !PT ;  /* 0x0000001e05057c10 */ /* 0x000fe200087fe4ff */
[----:B------:R-:W-:Y:S01]  /*1190*/  UIADD3 UR29, UR33, UR29, URZ ;  /* 0x0000001d211d7290 */ /* 0x000fe2000fffe03f */
[C---:B------:R-:W-:Y:S01]  /*11a0*/  LEA R8, P0, R6.reuse, c[0x0][0x1f0], 0x1 ;  /* 0x00007c0006087a11 */ /* 0x040fe200078008ff */
[----:B------:R-:W-:Y:S02]  /*11b0*/  USHF.L.U32 UR30, UR6, 0x6, URZ ;  /* 0x00000006061e7899 */ /* 0x000fe4000800063f */
[----:B------:R1:W-:Y:S01]  /*11c0*/  LDGSTS.E.BYPASS.LTC128B.128 [R23+0x3080], [R4.64], !P6 ;  /* 0x0308000004177fae */ /* 0x0003e2000f101d56 */
[----:B------:R-:W-:Y:S01]  /*11d0*/  LEA.HI.X R9, R6, c[0x0][0x1f4], R0, 0x1, P0 ;  /* 0x00007d0006097a11 */ /* 0x000fe200000f0c00 */
[----:B------:R-:W-:Y:S01]  /*11e0*/  ULDC UR4, c[0x0][0x20c] ;  /* 0x0000830000047ab9 */ /* 0x000fe20000000800 */
[----:B------:R-:W-:Y:S01]  /*11f0*/  LEA.HI R6, R20, R14, RZ, 0x4 ;  /* 0x0000000e14067211 */ /* 0x000fe200078f20ff */
[----:B------:R-:W0:Y:S01]  /*1200*/  LDGDEPBAR ;  /* 0x00000000000079af */ /* 0x000e220000000000 */
[----:B------:R-:W-:Y:S01]  /*1210*/  ISETP.LT.OR P6, PT, R10, 0x41, P5 ;  /* 0x000000410a00780c */ /* 0x000fe20002fc1670 */
[----:B------:R-:W-:Y:S01]  /*1220*/  USHF.L.U64.HI UR25, UR6, UR25, UR4 ;  /* 0x0000001906197299 */ /* 0x000fe20008010204 */
[----:B------:R-:W-:Y:S01]  /*1230*/  SHF.R.S32.HI R0, RZ, 0x4, R6 ;  /* 0x00000004ff007819 */ /* 0x000fe20000011406 */
[----:B------:R2:W-:Y:S01]  /*1240*/  LDGSTS.E.BYPASS.LTC128B.128 [R23+0x8080], [R12.64], !P4 ;  /* 0x080800000c177fae */ /* 0x0005e2000e101d56 */
[----:B------:R-:W-:Y:S01]  /*1250*/  ISETP.GE.AND P4, PT, R30, c[0x0][0x1fc], PT ;  /* 0x00007f001e007a0c */ /* 0x000fe20003f86270 */
[----:B------:R-:W-:Y:S01]  /*1260*/  UIADD3 UR4, UR10, 0x1, URZ ;  /* 0x000000010a047890 */ /* 0x000fe2000fffe03f */
[----:B------:R-:W-:Y:S01]  /*1270*/  LEA.HI R7, R6, R0, RZ, 0x1 ;  /* 0x0000000006077211 */ /* 0x000fe200078f08ff */
[----:B------:R4:W-:Y:S01]  /*1280*/  LDGSTS.E.BYPASS.LTC128B.128 [R23+0x9080], [R2.64], !P2 ;  /* 0x0908000002177fae */ /* 0x0009e2000d101d56 */
[----:B------:R-:W-:Y:S01]  /*1290*/  ISETP.LT.OR P2, PT, R10, 0x61, P5 ;  /* 0x000000610a00780c */ /* 0x000fe20002f41670 */
[----:B------:R-:W-:Y:S01]  /*12a0*/  UISETP.GE.AND UP0, UPT, UR4, UR11, UPT ;  /* 0x0000000b0400728c */ /* 0x000fe2000bf06270 */
[----:B------:R-:W-:Y:S01]  /*12b0*/  LOP3.LUT R7, R7, 0xfffffffe, RZ, 0xc0, !PT ;  /* 0xfffffffe07077812 */ /* 0x000fe200078ec0ff */
[----:B-1----:R-:W-:-:S05]  /*12c0*/  IMAD.WIDE.U32 R4, R26, c[0x0][0x288], R32 ;  /* 0x0000a2001a047a25 */ /* 0x002fca00078e0020 */
[----:B------:R-:W-:Y:S01]  /*12d0*/  IADD3 R22, P1, R4, UR32, RZ ;  /* 0x0000002004167c10 */ /* 0x000fe2000ff3e0ff */
[----:B--2---:R-:W-:-:S03]  /*12e0*/  IMAD.IADD R13, R0, 0x1, -R7 ;  /* 0x00000001000d7824 */ /* 0x004fc600078e0a07 */
[----:B---3--:R-:W-:Y:S01]  /*12f0*/  IADD3.X R21, R5, UR29, R11, P1, !PT ;  /* 0x0000001d05157c10 */ /* 0x008fe20008ffe40b */
[----:B------:R-:W-:Y:S01]  /*1300*/  @!P3 IMAD.SHL.U32 R0, R14, 0x10, RZ ;  /* 0x000000100e00b824 */ /* 0x000fe200078e00ff */
[----:B------:R-:W-:Y:S02]  /*1310*/  ISETP.LT.OR P1, PT, R10, 0x1, P4 ;  /* 0x000000010a00780c */ /* 0x000fe40002721670 */
[----:B----4-:R-:W-:Y:S02]  /*1320*/  IADD3 R2, P0, R2, UR28, RZ ;  /* 0x0000001c02027c10 */ /* 0x010fe4000ff1e0ff */
[----:B------:R-:W-:Y:S02]  /*1330*/  LEA.HI R12, R20, R14, RZ, 0x5 ;  /* 0x0000000e140c7211 */ /* 0x000fe400078f28ff */
[----:B------:R-:W-:Y:S02]  /*1340*/  IADD3.X R3, R3, UR26, RZ, P0, !PT ;  /* 0x0000001a03037c10 */ /* 0x000fe400087fe4ff */
[----:B------:R-:W-:-:S03]  /*1350*/  IADD3 R4, P0, R2, UR28, RZ ;  /* 0x0000001c02047c10 */ /* 0x000fc6000ff1e0ff */
[----:B------:R1:W-:Y:S01]  /*1360*/  LDGSTS.E.BYPASS.LTC128B.128 [R23+0xa080], [R2.64], !P6 ;  /* 0x0a08000002177fae */ /* 0x0003e2000f101d56 */
[----:B------:R-:W-:Y:S02]  /*1370*/  IADD3.X R5, R3, UR26, RZ, P0, !PT ;  /* 0x0000001a03057c10 */ /* 0x000fe400087fe4ff */
[C---:B------:R-:W-:Y:S02]  /*1380*/  ISETP.LT.OR P0, PT, R10.reuse, 0x21, P4 ;  /* 0x000000210a00780c */ /* 0x040fe40002701670 */
[C---:B------:R-:W-:Y:S01]  /*1390*/  ISETP.LT.OR P6, PT, R10.reuse, 0x41, P4 ;  /* 0x000000410a00780c */ /* 0x040fe200027c1670 */
[----:B------:R2:W-:Y:S01]  /*13a0*/  LDGSTS.E.BYPASS.LTC128B.128 [R23+0xb080], [R4.64], !P2 ;  /* 0x0b08000004177fae */ /* 0x0005e2000d101d56 */
[----:B------:R-:W-:-:S03]  /*13b0*/  ISETP.LT.OR P2, PT, R10, 0x61, P4 ;  /* 0x000000610a00780c */ /* 0x000fc60002741670 */
[----:B------:R3:W-:Y:S04]  /*13c0*/  @!P3 LDGSTS.E.BYPASS.LTC128B.128 [R0+0x18080], [R16.64] ;  /* 0x180800001000bfae */ /* 0x0007e8000b901d56 */
[----:B------:R-:W0:Y:S04]  /*13d0*/  LDGDEPBAR ;  /* 0x00000000000079af */ /* 0x000e280000000000 */
[----:B------:R4:W-:Y:S01]  /*13e0*/  LDGSTS.E.BYPASS.LTC128B.128 [R23+0x10080], [R8.64], !P1 ;  /* 0x1008000008177fae */ /* 0x0009e2000c901d56 */
[----:B-1----:R-:W-:-:S04]  /*13f0*/  IADD3 R2, P1, R8, UR30, RZ ;  /* 0x0000001e08027c10 */ /* 0x002fc8000ff3e0ff */
[----:B------:R-:W-:Y:S02]  /*1400*/  IADD3.X R3, R9, UR25, RZ, P1, !PT ;  /* 0x0000001909037c10 */ /* 0x000fe40008ffe4ff */
[----:B--2---:R-:W-:-:S03]  /*1410*/  SHF.R.S32.HI R4, RZ, 0x1f, R12 ;  /* 0x0000001fff047819 */ /* 0x004fc6000001140c */
[----:B------:R1:W-:Y:S01]  /*1420*/  LDGSTS.E.BYPASS.LTC128B.128 [R23+0x11080], [R2.64], !P0 ;  /* 0x1108000002177fae */ /* 0x0003e2000c101d56 */
[----:B---3--:R-:W-:Y:S02]  /*1430*/  LOP3.LUT R0, R6, 0xfffffff0, RZ, 0xc0, !PT ;  /* 0xfffffff006007812 */ /* 0x008fe400078ec0ff */
[----:B------:R-:W-:-:S03]  /*1440*/  IADD3 R7, P0, R22, UR19, RZ ;  /* 0x0000001316077c10 */ /* 0x000fc6000ff1e0ff */
[----:B------:R-:W-:Y:S01]  /*1450*/  IMAD.IADD R0, R14, 0x1, -R0 ;  /* 0x000000010e007824 */ /* 0x000fe200078e0a00 */
[----:B------:R-:W-:Y:S02]  /*1460*/  IADD3.X R10, R21, UR18, RZ, P0, !PT ;  /* 0x00000012150a7c10 */ /* 0x000fe400087fe4ff */
[----:B----4-:R-:W-:Y:S02]  /*1470*/  SHF.R.S32.HI R8, RZ, 0x5, R12 ;  /* 0x00000005ff087819 */ /* 0x010fe4000001140c */
[----:B------:R-:W-:Y:S02]  /*1480*/  SHF.R.S32.HI R5, RZ, 0x1f, R0 ;  /* 0x0000001fff057819 */ /* 0x000fe40000011400 */
[----:B------:R-:W-:Y:S02]  /*1490*/  LEA.HI R6, R4, R8, RZ, 0x2 ;  /* 0x0000000804067211 */ /* 0x000fe400078f10ff */
[----:B------:R-:W-:Y:S02]  /*14a0*/  LEA.HI R11, R5, R0, RZ, 0x3 ;  /* 0x00000000050b7211 */ /* 0x000fe400078f18ff */
[----:B------:R-:W-:-:S02]  /*14b0*/  IADD3 R4, P1, R2, UR30, RZ ;  /* 0x0000001e02047c10 */ /* 0x000fc4000ff3e0ff */
[----:B------:R-:W-:Y:S02]  /*14c0*/  LOP3.LUT R9, R6, 0xfffffffc, RZ, 0xc0, !PT ;  /* 0xfffffffc06097812 */ /* 0x000fe400078ec0ff */
[----:B------:R-:W-:Y:S02]  /*14d0*/  IADD3.X R5, R3, UR25, RZ, P1, !PT ;  /* 0x0000001903057c10 */ /* 0x000fe40008ffe4ff */
[----:B------:R-:W-:Y:S01]  /*14e0*/  LEA R6, P0, R7, c[0x0][0x280], 0x2 ;  /* 0x0000a00007067a11 */ /* 0x000fe200078010ff */
[----:B------:R-:W-:Y:S01]  /*14f0*/  IMAD.IADD R16, R8, 0x1, -R9 ;  /* 0x0000000108107824 */ /* 0x000fe200078e0a09 */
[----:B------:R-:W-:Y:S01]  /*1500*/  IADD3 R8, P1, R4, UR30, RZ ;  /* 0x0000001e04087c10 */ /* 0x000fe2000ff3e0ff */
[----:B------:R2:W-:Y:S01]  /*1510*/  LDGSTS.E.BYPASS.LTC128B.128 [R23+0x12080], [R4.64], !P6 ;  /* 0x1208000004177fae */ /* 0x0005e2000f101d56 */
[----:B-1----:R-:W-:Y:S02]  /*1520*/  LOP3.LUT R2, R11, 0xfffffff8, RZ, 0xc0, !PT ;  /* 0xfffffff80b027812 */ /* 0x002fe400078ec0ff */
[----:B------:R-:W-:-:S02]  /*1530*/  IADD3.X R9, R5, UR25, RZ, P1, !PT ;  /* 0x0000001905097c10 */ /* 0x000fc40008ffe4ff */
[----:B------:R-:W-:Y:S01]  /*1540*/  LEA.HI.X R7, R7, c[0x0][0x284], R10, 0x2, P0 ;  /* 0x0000a10007077a11 */ /* 0x000fe200000f140a */
[----:B------:R-:W-:Y:S01]  /*1550*/  IMAD.IADD R188, R0, 0x1, -R2 ;  /* 0x0000000100bc7824 */ /* 0x000fe200078e0a02 */
[----:B------:R-:W-:Y:S01]  /*1560*/  LEA.HI R0, R20, R14, RZ, 0x7 ;  /* 0x0000000e14007211 */ /* 0x000fe200078f38ff */
[----:B------:R-:W-:Y:S01]  /*1570*/  @!P3 IMAD.SHL.U32 R2, R14, 0x10, RZ ;  /* 0x000000100e02b824 */ /* 0x000fe200078e00ff */
[----:B------:R1:W-:Y:S01]  /*1580*/  LDGSTS.E.BYPASS.LTC128B.128 [R23+0x13080], [R8.64], !P2 ;  /* 0x1308000008177fae */ /* 0x0003e2000d101d56 */
[----:B------:R-:W-:Y:S01]  /*1590*/  IMAD.SHL.U32 R3, R188, 0x40, RZ ;  /* 0x00000040bc037824 */ /* 0x000fe200078e00ff */
[----:B------:R-:W-:Y:S02]  /*15a0*/  SHF.R.S32.HI R181, RZ, 0x7, R0 ;  /* 0x00000007ffb57819 */ /* 0x000fe40000011400 */
[----:B------:R3:W-:Y:S01]  /*15b0*/  @!P3 LDGSTS.E.BYPASS.LTC128B.128 [R2+0x18480], [R6.64] ;  /* 0x184800000602bfae */ /* 0x0007e2000b901d56 */
[----:B------:R-:W-:Y:S02]  /*15c0*/  PLOP3.LUT P0, PT, PT, PT, UP0, 0x80, 0x0 ;  /* 0x000000000000781c */ /* 0x000fe40003f0f008 */
[----:B------:R-:W-:Y:S01]  /*15d0*/  IMAD.SHL.U32 R0, R181, 0x8, RZ ;  /* 0x00000008b5007824 */ /* 0x000fe200078e00ff */
[----:B------:R-:W-:Y:S01]  /*15e0*/  LOP3.LUT R3, R3, 0x1c0, RZ, 0xc0, !PT ;  /* 0x000001c003037812 */ /* 0x000fe200078ec0ff */
[----:B------:R-:W0:Y:S03]  /*15f0*/  LDGDEPBAR ;  /* 0x00000000000079af */ /* 0x000e260000000000 */
[----:B------:R-:W-:Y:S01]  /*1600*/  LOP3.LUT R17, R0, 0x8, RZ, 0xc0, !PT ;  /* 0x0000000800117812 */ /* 0x000fe200078ec0ff */
[----:B------:R-:W-:Y:S01]  /*1610*/  IMAD.SHL.U32 R0, R13, 0x10, RZ ;  /* 0x000000100d007824 */ /* 0x000fe200078e00ff */
[----:B------:R-:W0:Y:S04]  /*1620*/  LDGDEPBAR ;  /* 0x00000000000079af */ /* 0x000e280000000000 */
[----:B------:R-:W-:Y:S01]  /*1630*/  LOP3.LUT R0, R17, 0x10, R0, 0xf8, !PT ;  /* 0x0000001011007812 */ /* 0x000fe200078ef800 */
[----:B--2---:R-:W-:Y:S01]  /*1640*/  IMAD.SHL.U32 R5, R11, 0x40, RZ ;  /* 0x000000400b057824 */ /* 0x004fe200078e00ff */
[----:B------:R-:W-:Y:S01]  /*1650*/  SHF.R.U32.HI R4, RZ, 0x3, R3 ;  /* 0x00000003ff047819 */ /* 0x000fe20000011603 */
[----:B---3--:R-:W-:-:S05]  /*1660*/  IMAD.SHL.U32 R2, R13, 0x8, RZ ;  /* 0x000000080d027824 */ /* 0x008fca00078e00ff */
[----:B------:R-:W-:Y:S02]  /*1670*/  LOP3.LUT R2, R3, 0x8, R2, 0xf8, !PT ;  /* 0x0000000803027812 */ /* 0x000fe400078ef802 */
[----:B------:R-:W-:Y:S01]  /*1680*/  LOP3.LUT R3, R4, R0, R3, 0x1e, !PT ;  /* 0x0000000004037212 */ /* 0x000fe200078e1e03 */
[----:B------:R-:W-:Y:S01]  /*1690*/  IMAD.SHL.U32 R0, R16, 0x400, RZ ;  /* 0x0000040010007824 */ /* 0x000fe200078e00ff */
[----:B------:R-:W-:Y:S02]  /*16a0*/  LOP3.LUT R4, R2, R4, RZ, 0x3c, !PT ;  /* 0x0000000402047212 */ /* 0x000fe400078e3cff */
[----:B------:R-:W-:-:S04]  /*16b0*/  LOP3.LUT R2, R5, 0xfffffe00, RZ, 0xc0, !PT ;  /* 0xfffffe0005027812 */ /* 0x000fc800078ec0ff */
[-C--:B------:R-:W-:Y:S02]  /*16c0*/  IADD3 R186, R4, R2.reuse, R0 ;  /* 0x0000000204ba7210 */ /* 0x080fe40007ffe000 */
[----:B------:R-:W-:Y:S02]  /*16d0*/  LOP3.LUT R185, R3, R2, RZ, 0xfc, !PT ;  /* 0x0000000203b97212 */ /* 0x000fe400078efcff */
[C---:B------:R-:W-:Y:S02]  /*16e0*/  IADD3 R2, R23.reuse, 0x10080, RZ ;  /* 0x0001008017027810 */ /* 0x040fe40007ffe0ff */
[----:B------:R-:W-:-:S03]  /*16f0*/  IADD3 R3, R23, 0x8080, RZ ;  /* 0x0000808017037810 */ /* 0x000fc60007ffe0ff */
[----:B------:R1:W-:Y:S04]  /*1700*/  STL [R1+0x4c], R2 ;  /* 0x00004c0201007387 */ /* 0x0003e80000100800 */
[----:B------:R1:W-:Y:S01]  /*1710*/  STL [R1+0x50], R3 ;  /* 0x0000500301007387 */ /* 0x0003e20000100800 */
[----:B------:R-:W-:Y:S05]  /*1720*/  @P0 BRA `(.L_x_1111) ;  /* 0x0000021000000947 */ /* 0x000fea0003800000 */
[----:B------:R-:W-:Y:S01]  /*1730*/  USHF.L.U32 UR6, UR4, 0x7, URZ ;  /* 0x0000000704067899 */ /* 0x000fe2000800063f */
[----:B------:R-:W-:Y:S01]  /*1740*/  IMAD.WIDE.U32 R4, R24, UR4, R18 ;  /* 0x0000000418047c25 */ /* 0x000fe2000f8e0012 */
[----:B------:R-:W-:Y:S01]  /*1750*/  USHF.R.S32.HI UR5, URZ, 0x1f, UR4 ;  /* 0x0000001f3f057899 */ /* 0x000fe20008011404 */
[----:B------:R-:W-:Y:S01]  /*1760*/  BSSY B0, `(.L_x_1111) ;  /* 0x000001d000007945 */ /* 0x000fe20003800000 */
[----:B------:R-:W-:Y:S02]  /*1770*/  UIMAD UR7, UR7, UR4, URZ ;  /* 0x00000004070772a4 */ /* 0x000fe4000f8e023f */
[----:B-1----:R-:W-:Y:S01]  /*1780*/  IMAD.U32 R8, RZ, RZ, UR6 ;  /* 0x00000006ff087e24 */ /* 0x002fe2000f8e00ff */
[----:B------:R-:W-:Y:S01]  /*1790*/  LEA R2, P1, R4, c[0x0][0x1f0], 0x1 ;  /* 0x00007c0004027a11 */ /* 0x000fe200078208ff */
[----:B------:R-:W-:-:S03]  /*17a0*/  UIMAD UR5, UR5, UR31, UR7 ;  /* 0x0000001f050572a4 */ /* 0x000fc6000f8e0207 */
[----:B------:R-:W-:-:S03]  /*17b0*/  IADD3 R6, -R28, c[0x0][0x168], -R8 ;  /* 0x00005a001c067a10 */ /* 0x000fc60007ffe908 */
[----:B------:R-:W-:Y:S02]  /*17c0*/  IADD3 R3, R5, UR5, RZ ;  /* 0x0000000505037c10 */ /* 0x000fe4000fffe0ff */
[----:B------:R-:W-:Y:S02]  /*17d0*/  ISETP.LT.OR P0, PT, R6, 0x1, P4 ;  /* 0x000000010600780c */ /* 0x000fe40002701670 */
[----:B------:R-:W-:Y:S02]  /*17e0*/  LEA.HI.X R3, R4, c[0x0][0x1f4], R3, 0x1, P1 ;  /* 0x00007d0004037a11 */ /* 0x000fe400008f0c03 */
[----:B------:R-:W-:Y:S02]  /*17f0*/  IADD3 R4, P1, R2, UR30, RZ ;  /* 0x0000001e02047c10 */ /* 0x000fe4000ff3e0ff */
[C---:B------:R-:W-:Y:S02]  /*1800*/  ISETP.LT.OR P6, PT, R6.reuse, 0x21, P4 ;  /* 0x000000210600780c */ /* 0x040fe400027c1670 */
[----:B------:R-:W-:-:S02]  /*1810*/  ISETP.LT.OR P2, PT, R6, 0x41, P4 ;  /* 0x000000410600780c */ /* 0x000fc40002741670 */
[----:B------:R-:W-:Y:S02]  /*1820*/  IADD3.X R5, R3, UR25, RZ, P1, !PT ;  /* 0x0000001903057c10 */ /* 0x000fe40008ffe4ff */
[----:B------:R-:W-:Y:S01]  /*1830*/  ISETP.LT.OR P1, PT, R6, 0x61, P4 ;  /* 0x000000610600780c */ /* 0x000fe20002721670 */
[----:B------:R1:W-:Y:S06]  /*1840*/  LDGSTS.E.BYPASS.LTC128B.128 [R23+0x14080], [R2.64], !P0 ;  /* 0x1408000002177fae */ /* 0x0003ec000c101d56 */
[----:B------:R2:W-:Y:S01]  /*1850*/  LDGSTS.E.BYPASS.LTC128B.128 [R23+0x15080], [R4.64], !P6 ;  /* 0x1508000004177fae */ /* 0x0005e2000f101d56 */
[----:B-1----:R-:W-:-:S04]  /*1860*/  IADD3 R2, P0, R4, UR30, RZ ;  /* 0x0000001e04027c10 */ /* 0x002fc8000ff1e0ff */
[----:B------:R-:W-:Y:S02]  /*1870*/  IADD3.X R3, R5, UR25, RZ, P0, !PT ;  /* 0x0000001905037c10 */ /* 0x000fe400087fe4ff */
[----:B------:R-:W-:-:S03]  /*1880*/  IADD3 R6, P0, R2, UR30, RZ ;  /* 0x0000001e02067c10 */ /* 0x000fc6000ff1e0ff */
[----:B------:R1:W-:Y:S01]  /*1890*/  LDGSTS.E.BYPASS.LTC128B.128 [R23+0x16080], [R2.64], !P2 ;  /* 0x1608000002177fae */ /* 0x0003e2000d101d56 */
[----:B------:R-:W-:-:S05]  /*18a0*/  IADD3.X R7, R3, UR25, RZ, P0, !PT ;  /* 0x0000001903077c10 */ /* 0x000fca00087fe4ff */
[----:B------:R3:W-:Y:S01]  /*18b0*/  LDGSTS.E.BYPASS.LTC128B.128 [R23+0x17080], [R6.64], !P1 ;  /* 0x1708000006177fae */ /* 0x0007e2000c901d56 */
[----:B-1----:R-:W-:-:S04]  /*18c0*/  IADD3 R3, P1, R22, UR6, RZ ;  /* 0x0000000616037c10 */ /* 0x002fc8000ff3e0ff */
[----:B------:R-:W-:Y:S02]  /*18d0*/  LEA R2, P0, R3, c[0x0][0x280], 0x2 ;  /* 0x0000a00003027a11 */ /* 0x000fe400078010ff */
[----:B--2---:R-:W-:-:S04]  /*18e0*/  LEA.HI.X.SX32 R4, R8, R21, 0x1, P1 ;  /* 0x0000001508047211 */ /* 0x004fc800008f0eff */
[----:B------:R-:W-:Y:S01]  /*18f0*/  LEA.HI.X R3, R3, c[0x0][0x284], R4, 0x2, P0 ;  /* 0x0000a10003037a11 */ /* 0x000fe200000f1404 */
[----:B------:R-:W-:Y:S05]  /*1900*/  @P3 BRA `(.L_x_1112) ;  /* 0x0000002000003947 */ /* 0x000fea0003800000 */
[----:B---3--:R-:W-:-:S05]  /*1910*/  SHF.L.U32 R4, R14, 0x4, RZ ;  /* 0x000000040e047819 */ /* 0x008fca00000006ff */
[----:B------:R1:W-:Y:S02]  /*1920*/  LDGSTS.E.BYPASS.LTC128B.128 [R4+0x18680], [R2.64] ;  /* 0x1868000002047fae */ /* 0x0003e4000b901d56 */
.L_x_1112:
[----:B---3--:R-:W-:Y:S05]  /*1930*/  BSYNC B0 ;  /* 0x0000000000007941 */ /* 0x008fea0003800000 */
.L_x_1111:
[----:B-1----:R-:W-:Y:S01]  /*1940*/  LEA.HI R2, R20, R14, RZ, 0x2 ;  /* 0x0000000e14027211 */ /* 0x002fe200078f10ff */
[----:B------:R-:W-:Y:S01]  /*1950*/  IMAD.SHL.U32 R7, R16, 0x10, RZ ;  /* 0x0000001010077824 */ /* 0x000fe200078e00ff */
[----:B------:R-:W-:Y:S01]  /*1960*/  LOP3.LUT R4, R12, 0xffffffe0, RZ, 0xc0, !PT ;  /* 0xffffffe00c047812 */ /* 0x000fe200078ec0ff */
[----:B------:R-:W-:Y:S01]  /*1970*/  IMAD.MOV.U32 R187, RZ, RZ, 0x20 ;  /* 0x00000020ffbb7424 */ /* 0x000fe200078e00ff */
[----:B------:R-:W-:Y:S01]  /*1980*/  LOP3.LUT R3, R2, 0x3ffffffc, RZ, 0xc0, !PT ;  /* 0x3ffffffc02037812 */ /* 0x000fe200078ec0ff */
[----:B------:R-:W-:Y:S01]  /*1990*/  IMAD.MOV.U32 R172, RZ, RZ, 0x40 ;  /* 0x00000040ffac7424 */ /* 0x000fe200078e00ff */
[----:B------:R-:W-:Y:S01]  /*19a0*/  LEA.HI R5, R181, R181, RZ, 0x1 ;  /* 0x000000b5b5057211 */ /* 0x000fe200078f08ff */
[C---:B------:R-:W-:Y:S01]  /*19b0*/  IMAD.IADD R8, R14.reuse, 0x1, -R4 ;  /* 0x000000010e087824 */ /* 0x040fe200078e0a04 */
[----:B------:R-:W-:Y:S01]  /*19c0*/  SHF.R.S32.HI R6, RZ, 0x2, R2 ;  /* 0x00000002ff067819 */ /* 0x000fe20000011402 */
[C---:B------:R-:W-:Y:S01]  /*19d0*/  IMAD.SHL.U32 R4, R25.reuse, 0x40, RZ ;  /* 0x0000004019047824 */ /* 0x040fe200078e00ff */
[----:B------:R-:W-:Y:S01]  /*19e0*/  R2P PR, R25, 0x6 ;  /* 0x0000000619007804 */ /* 0x000fe20000000000 */
[----:B------:R-:W-:Y:S01]  /*19f0*/  IMAD.IADD R9, R14, 0x1, -R3 ;  /* 0x000000010e097824 */ /* 0x000fe200078e0a03 */
[----:B------:R-:W-:Y:S01]  /*1a00*/  SHF.R.S32.HI R15, RZ, 0x1f, R14 ;  /* 0x0000001fff0f7819 */ /* 0x000fe2000001140e */
[----:B------:R-:W-:Y:S01]  /*1a10*/  IMAD.SHL.U32 R3, R28, 0x8, RZ ;  /* 0x000000081c037824 */ /* 0x000fe200078e00ff */
[----:B------:R-:W-:Y:S01]  /*1a20*/  LOP3.LUT R10, R4, 0x1c0, RZ, 0xc0, !PT ;  /* 0x000001c0040a7812 */ /* 0x000fe200078ec0ff */
[----:B------:R-:W-:Y:S01]  /*1a30*/  IMAD R9, R9, 0x2, R0 ;  /* 0x0000000209097824 */ /* 0x000fe200078e0200 */
[----:B------:R-:W-:Y:S01]  /*1a40*/  LOP3.LUT R4, R5, 0x1ffffffe, RZ, 0xc0, !PT ;  /* 0x1ffffffe05047812 */ /* 0x000fe200078ec0ff */
[----:B------:R-:W-:Y:S01]  /*1a50*/  IMAD R11, R27, c[0x0][0x238], RZ ;  /* 0x00008e001b0b7a24 */ /* 0x000fe200078e02ff */
[----:B------:R-:W-:Y:S01]  /*1a60*/  LOP3.LUT R3, R3, 0x8, RZ, 0xc0, !PT ;  /* 0x0000000803037812 */ /* 0x000fe200078ec0ff */
[----:B------:R-:W-:Y:S01]  /*1a70*/  IMAD.WIDE.U32 R14, R26, c[0x0][0x238], R14 ;  /* 0x00008e001a0e7a25 */ /* 0x000fe200078e000e */
[----:B------:R-:W-:Y:S01]  /*1a80*/  SHF.R.S32.HI R5, RZ, 0x1f, R2 ;  /* 0x0000001fff057819 */ /* 0x000fe20000011402 */
[----:B------:R-:W-:Y:S01]  /*1a90*/  ULDC.64 UR4, c[0x0][0x240] ;  /* 0x0000900000047ab9 */ /* 0x000fe20000000a00 */
[----:B------:R-:W-:Y:S01]  /*1aa0*/  SHF.R.U32.HI R180, RZ, 0x3, R10 ;  /* 0x00000003ffb47819 */ /* 0x000fe2000001160a */
[----:B------:R-:W-:Y:S01]  /*1ab0*/  IMAD.IADD R12, R181, 0x1, -R4 ;  /* 0x00000001b50c7824 */ /* 0x000fe200078e0a04 */
[----:B------:R-:W-:Y:S01]  /*1ac0*/  LOP3.LUT R2, R10, 0x30, R7, 0xf8, !PT ;  /* 0x000000300a027812 */ /* 0x000fe200078ef807 */
[----:B------:R-:W-:Y:S01]  /*1ad0*/  IMAD R181, R13, 0x2, R181 ;  /* 0x000000020db57824 */ /* 0x000fe200078e02b5 */
[----:B------:R-:W-:Y:S01]  /*1ae0*/  LOP3.LUT R4, R180, R3, R10, 0x1e, !PT ;  /* 0x00000003b4047212 */ /* 0x000fe200078e1e0a */
[----:B------:R-:W-:Y:S01]  /*1af0*/  IMAD R11, R26, c[0x0][0x23c], R11 ;  /* 0x00008f001a0b7a24 */ /* 0x000fe200078e020b */
[----:B------:R-:W-:Y:S01]  /*1b00*/  LOP3.LUT R180, R180, R2, R3, 0x1e, !PT ;  /* 0x00000002b4b47212 */ /* 0x000fe200078e1e03 */
[----:B------:R-:W-:Y:S01]  /*1b10*/  UIMAD UR4, UR20, UR4, URZ ;  /* 0x00000004140472a4 */ /* 0x000fe2000f8e023f */
[----:B------:R-:W-:Y:S01]  /*1b20*/  LEA.HI R2, R5, R6, RZ, 0x3 ;  /* 0x0000000605027211 */ /* 0x000fe200078f18ff */
[----:B------:R-:W-:Y:S01]  /*1b30*/  IMAD.U32 R181, R181, 0x200, R4 ;  /* 0x00000200b5b57824 */ /* 0x000fe200078e0004 */
[----:B------:R-:W-:Y:S01]  /*1b40*/  SEL R183, R187, 0xffffffe0, !P1 ;  /* 0xffffffe0bbb77807 */ /* 0x000fe20004800000 */
[----:B------:R-:W-:Y:S01]  /*1b50*/  IMAD.IADD R3, R15, 0x1, R11 ;  /* 0x000000010f037824 */ /* 0x000fe200078e020b */
[----:B------:R-:W-:Y:S01]  /*1b60*/  LOP3.LUT R0, R2, 0xfffffff8, RZ, 0xc0, !PT ;  /* 0xfffffff802007812 */ /* 0x000fe200078ec0ff */
[----:B------:R-:W-:Y:S01]  /*1b70*/  UMOV UR34, 0x1 ;  /* 0x0000000100227882 */ /* 0x000fe20000000000 */
[----:B------:R-:W-:Y:S01]  /*1b80*/  SHF.R.S32.HI R2, RZ, 0x1f, R8 ;  /* 0x0000001fff027819 */ /* 0x000fe20000011408 */
[----:B------:R-:W-:Y:S01]  /*1b90*/  ULDC UR31, c[0x0][0x198] ;  /* 0x00006600001f7ab9 */ /* 0x000fe20000000800 */
[----:B------:R-:W-:Y:S01]  /*1ba0*/  SEL R182, R172, 0xffffffc0, !P2 ;  /* 0xffffffc0acb67807 */ /* 0x000fe20005000000 */
[----:B------:R-:W-:Y:S01]  /*1bb0*/  IMAD.IADD R4, R6, 0x1, -R0 ;  /* 0x0000000106047824 */ /* 0x000fe200078e0a00 */
[----:B------:R-:W-:Y:S01]  /*1bc0*/  LEA.HI R0, R2, R8, RZ, 0x2 ;  /* 0x0000000802007211 */ /* 0x000fe200078f10ff */
[----:B------:R-:W-:Y:S01]  /*1bd0*/  IMAD.MOV.U32 R2, RZ, RZ, R14 ;  /* 0x000000ffff027224 */ /* 0x000fe200078e000e */
[----:B------:R-:W-:Y:S01]  /*1be0*/  UIMAD UR4, UR16, UR5, UR4 ;  /* 0x00000005100472a4 */ /* 0x000fe2000f8e0204 */
[----:B------:R-:W-:Y:S01]  /*1bf0*/  IMAD.U32 R6, RZ, RZ, UR16 ;  /* 0x00000010ff067e24 */ /* 0x000fe2000f8e00ff */
[C---:B------:R-:W-:Y:S01]  /*1c00*/  LEA.HI.SX32 R5, R0.reuse, R7, 0x1e ;  /* 0x0000000700057211 */ /* 0x040fe200078ff2ff */
[----:B------:R-:W-:Y:S01]  /*1c10*/  UIADD3 UR31, -UR17, UR31, UR34 ;  /* 0x0000001f111f7290 */ /* 0x000fe2000fffe122 */
[----:B------:R-:W-:Y:S01]  /*1c20*/  LOP3.LUT R0, R0, 0x7ffffffc, RZ, 0xc0, !PT ;  /* 0x7ffffffc00007812 */ /* 0x000fe200078ec0ff */
[----:B------:R-:W-:Y:S01]  /*1c30*/  IMAD.WIDE.U32 R18, R6, c[0x0][0x240], R2 ;  /* 0x0000900006127a25 */ /* 0x000fe200078e0002 */
[----:B------:R-:W-:Y:S01]  /*1c40*/  R2P PR, R4, 0x6 ;  /* 0x0000000604007804 */ /* 0x000fe20000000000 */
[----:B------:R1:W-:Y:S01]  /*1c50*/  STL [R1+0x1c], R5 ;  /* 0x00001c0501007387 */ /* 0x0003e20000100800 */
[----:B------:R-:W-:Y:S01]  /*1c60*/  ULDC UR7, c[0x0][0x2a0] ;  /* 0x0000a80000077ab9 */ /* 0x000fe20000000800 */
[----:B------:R-:W-:Y:S01]  /*1c70*/  IMAD.U32 R2, RZ, RZ, UR31 ;  /* 0x0000001fff027e24 */ /* 0x000fe2000f8e00ff */
[----:B------:R-:W-:Y:S01]  /*1c80*/  ULOP3.LUT UR7, URZ, UR7, URZ, 0x33, !UPT ;  /* 0x000000073f077292 */ /* 0x000fe2000f8e333f */
[----:B------:R-:W-:Y:S01]  /*1c90*/  STL.64 [R1+0x30], R18 ;  /* 0x0000301201007387 */ /* 0x000fe20000100a00 */
[----:B------:R-:W-:Y:S01]  /*1ca0*/  IMAD.SHL.U32 R181, R181, 0x2, RZ ;  /* 0x00000002b5b57824 */ /* 0x000fe200078e00ff */
[----:B------:R-:W-:Y:S01]  /*1cb0*/  SEL R229, R172, 0xffffffc0, !P2 ;  /* 0xffffffc0ace57807 */ /* 0x000fe20005000000 */
[----:B------:R-:W-:Y:S01]  /*1cc0*/  IMAD R180, R13, 0x200, R180 ;  /* 0x000002000db47824 */ /* 0x000fe200078e02b4 */
[----:B------:R-:W0:Y:S01]  /*1cd0*/  LDGDEPBAR ;  /* 0x00000000000079af */ /* 0x000e220000000000 */
[C---:B------:R-:W-:Y:S01]  /*1ce0*/  IMAD.IADD R182, R181.reuse, 0x1, R182 ;  /* 0x00000001b5b67824 */ /* 0x040fe200078e02b6 */
[----:B------:R-:W-:Y:S01]  /*1cf0*/  ULDC UR32, c[0x0][0x290] ;  /* 0x0000a40000207ab9 */ /* 0x000fe20000000800 */
        /* <DEDUP_REMOVED lines=18> */
[----:B------:R-:W-:Y:S01]  /*1e20*/  IMAD R5, R12, 0x4, R5 ;  /* 0x000000040c057824 */ /* 0x000fe200078e0205 */
[----:B------:R-:W-:Y:S01]  /*1e30*/  CS2R R100, SRZ ;  /* 0x0000000000647805 */ /* 0x000fe2000001ff00 */
[----:B------:R-:W-:Y:S01]  /*1e40*/  CS2R R94, SRZ ;  /* 0x00000000005e7805 */ /* 0x000fe2000001ff00 */
[----:B------:R-:W-:Y:S01]  /*1e50*/  LOP3.LUT R0, R0, 0x1c0, RZ, 0xc0, !PT ;  /* 0x000001c000007812 */ /* 0x000fe200078ec0ff */
[----:B------:R-:W-:Y:S01]  /*1e60*/  IMAD.SHL.U32 R10, R5, 0x2, RZ ;  /* 0x00000002050a7824 */ /* 0x000fe200078e00ff */
        /* <DEDUP_REMOVED lines=23> */
[----:B------:R1:W-:Y:S01]  /*1fe0*/  STL [R1+0x40], R0 ;  /* 0x0000400001007387 */ /* 0x0003e20000100800 */
[----:B------:R-:W-:Y:S01]  /*1ff0*/  R2P PR, R188, 0x6 ;  /* 0x00000006bc007804 */ /* 0x000fe20000000000 */
[----:B------:R-:W-:Y:S01]  /*2000*/  IMAD.SHL.U32 R180, R180, 0x2, RZ ;  /* 0x00000002b4b47824 */ /* 0x000fe200078e00ff */
[----:B------:R-:W-:Y:S01]  /*2010*/  ULDC UR33, c[0x0][0x2a8] ;  /* 0x0000aa0000217ab9 */ /* 0x000fe20000000800 */
[----:B------:R-:W-:Y:S01]  /*2020*/  STL [R1+0x10], R10 ;  /* 0x0000100a01007387 */ /* 0x000fe20000100800 */
[----:B------:R-:W-:Y:S01]  /*2030*/  IMAD.IADD R183, R183, 0x1, R182 ;  /* 0x00000001b7b77824 */ /* 0x000fe200078e02b6 */
[----:B------:R-:W-:Y:S01]  /*2040*/  SEL R187, R187, 0xffffffe0, !P1 ;  /* 0xffffffe0bbbb7807 */ /* 0x000fe20004800000 */
[----:B------:R-:W-:Y:S01]  /*2050*/  IMAD.IADD R229, R229, 0x1, R228 ;  /* 0x00000001e5e57824 */ /* 0x000fe200078e02e4 */
[----:B------:R-:W-:Y:S01]  /*2060*/  SEL R172, R172, 0xffffffc0, !P2 ;  /* 0xffffffc0acac7807 */ /* 0x000fe20005000000 */
[----:B------:R-:W-:-:S02]  /*2070*/  ULDC UR6, c[0x0][0x218] ;  /* 0x0000860000067ab9 */ /* 0x000fc40000000800 */
[----:B------:R-:W-:Y:S02]  /*2080*/  UIMAD UR17, UR16, UR32, URZ ;  /* 0x00000020101172a4 */ /* 0x000fe4000f8e023f */
[----:B------:R-:W-:Y:S02]  /*2090*/  UMOV UR20, URZ ;  /* 0x0000003f00147c82 */ /* 0x000fe40008000000 */
[----:B------:R-:W-:Y:S02]  /*20a0*/  UMOV UR19, 0x1 ;  /* 0x0000000100137882 */ /* 0x000fe40000000000 */
[----:B------:R-:W-:Y:S02]  /*20b0*/  UMOV UR5, URZ ;  /* 0x0000003f00057c82 */ /* 0x000fe40008000000 */
[----:B------:R-:W-:Y:S02]  /*20c0*/  USHF.L.U32 UR18, UR9, 0x7, URZ ;  /* 0x0000000709127899 */ /* 0x000fe4000800063f */
[----:B------:R-:W-:-:S02]  /*20d0*/  UISETP.GT.AND UP5, UPT, UR9, -0x1, UPT ;  /* 0xffffffff0900788c */ /* 0x000fc4000bfa4270 */
[----:B------:R-:W-:Y:S01]  /*20e0*/  UISETP.LE.AND UP4, UPT, UR34, UR33, UPT ;  /* 0x000000212200728c */ /* 0x000fe2000bf83270 */
[----:B-1----:R-:W-:Y:S01]  /*20f0*/  IADD3 R0, R2, -c[0x0][0x168], -R10 ;  /* 0x80005a0002007a10 */ /* 0x002fe20007ffe80a */
[----:B------:R-:W-:Y:S01]  /*2100*/  UIMAD UR16, UR16, UR6, URZ ;  /* 0x00000006101072a4 */ /* 0x000fe2000f8e023f */
[----:B------:R-:W-:Y:S01]  /*2110*/  IADD3 R2, -R10, UR21, RZ ;  /* 0x000000150a027c10 */ /* 0x000fe2000fffe1ff */
[----:B------:R-:W-:-:S04]  /*2120*/  ULDC UR21, c[0x0][0x168] ;  /* 0x00005a0000157ab9 */ /* 0x000fc80000000800 */
[----:B------:R1:W-:Y:S02]  /*2130*/  STL [R1+0x18], R2 ;  /* 0x0000180201007387 */ /* 0x0003e40000100800 */
[C---:B-1----:R-:W-:Y:S02]  /*2140*/  IADD3 R2, R0.reuse, c[0x0][0x2a4], RZ ;  /* 0x0000a90000027a10 */ /* 0x042fe40007ffe0ff */
[----:B------:R-:W-:-:S03]  /*2150*/  IADD3 R0, R0, UR7, RZ ;  /* 0x0000000700007c10 */ /* 0x000fc6000fffe0ff */
[----:B------:R1:W-:Y:S04]  /*2160*/  STL [R1], R2 ;  /* 0x0000000201007387 */ /* 0x0003e80000100800 */
[----:B------:R1:W-:Y:S02]  /*2170*/  STL [R1+0x14], R0 ;  /* 0x0000140001007387 */ /* 0x0003e40000100800 */
.L_x_1131:
[----:B------:R-:W-:Y:S04]  /*2180*/  DEPBAR.LE SB0, 0x1 ;  /* 0x000080400000791a */ /* 0x000fe80000000000 */
[----:B------:R-:W-:Y:S01]  /*2190*/  BAR.SYNC.DEFER_BLOCKING 0x0 ;  /* 0x0000000000007b1d */ /* 0x000fe20000010000 */
[----:B------:R-:W-:Y:S01]  /*21a0*/  USHF.L.U32 UR4, UR5, 0xd, URZ ;  /* 0x0000000d05047899 */ /* 0x000fe2000800063f */
[----:B------:R-:W-:Y:S02]  /*21b0*/  MOV R199, UR5 ;  /* 0x0000000500c77c02 */ /* 0x000fe40008000f00 */
[----:B------:R-:W-:Y:S03]  /*21c0*/  PLOP3.LUT P0, PT, PT, PT, UP4, 0x80, 0x0 ;  /* 0x000000000000781c */ /* 0x000fe60003f0f048 */
[----:B-1----:R-:W-:Y:S05]  /*21d0*/  IADD3 R0, R186, UR4, RZ ;  /* 0x00000004ba007c10 */ /* 0x002fea000fffe0ff */
[----:B------:R-:W-:Y:S04]  /*21e0*/  IMAD.SHL.U32 R0, R0, 0x2, RZ ;  /* 0x0000000200007824 */ /* 0x000fe800078e00ff */
[C---:B------:R-:W-:Y:S01]  /*21f0*/  IMAD.IADD R2, R0.reuse, 0x1, R187 ;  /* 0x0000000100027824 */ /* 0x040fe200078e02bb */
[----:B------:R-:W-:Y:S03]  /*2200*/  IADD3 R160, R0, R172, RZ ;  /* 0x000000ac00a07210 */ /* 0x000fe60007ffe0ff */
[----:B------:R-:W-:Y:S01]  /*2210*/  IMAD.IADD R172, R172, 0x1, R2 ;  /* 0x00000001acac7824 */ /* 0x000fe200078e0202 */
[----:B------:R-:W-:Y:S08]  /*2220*/  LDSM.16.M88.4 R16, [R181+0x80] ;  /* 0x00008000b510783b */ /* 0x000ff00000000200 */
[----:B------:R-:W1:Y:S08]  /*2230*/  LDSM.16.M88.4 R64, [R0+0x8080] ;  /* 0x008080000040783b */ /* 0x000e700000000200 */
[----:B------:R-:W2:Y:S08]  /*2240*/  LDSM.16.M88.4 R60, [R0+0xa080] ;  /* 0x00a08000003c783b */ /* 0x000eb00000000200 */
[----:B------:R-:W3:Y:S08]  /*2250*/  LDSM.16.M88.4 R32, [R181+0x1080] ;  /* 0x00108000b520783b */ /* 0x000ef00000000200 */
[----:B------:R-:W4:Y:S04]  /*2260*/  LDL R178, [R1] ;  /* 0x0000000001b27983 */ /* 0x000f280000100800 */
[----:B------:R-:W5:Y:S08]  /*2270*/  LDSM.16.M88.4 R48, [R181+0x2080] ;  /* 0x00208000b530783b */ /* 0x000f700000000200 */
[----:B------:R-:W4:Y:S01]  /*2280*/  LDL R177, [R1+0x14] ;  /* 0x0000140001b17983 */ /* 0x000f220000100800 */
[-C--:B-1----:R-:W-:Y:S03]  /*2290*/  HMMA.16816.F32.BF16 R4, R64, R16.reuse, RZ ;  /* 0x000000104004723c */ /* 0x082fe600000418ff */
[----:B------:R-:W1:Y:S05]  /*22a0*/  LDSM.16.M88.4 R132, [R181+0x3080] ;  /* 0x00308000b584783b */ /* 0x000e6a0000000200 */
[C---:B--2---:R-:W-:Y:S03]  /*22b0*/  HMMA.16816.F32.BF16 R8, R60.reuse, R16, RZ ;  /* 0x000000103c08723c */ /* 0x044fe600000418ff */
[----:B------:R-:W2:Y:S04]  /*22c0*/  LDL R176, [R1+0x18] ;  /* 0x0000180001b07983 */ /* 0x000ea80000100800 */
[----:B------:R-:W-:Y:S01]  /*22d0*/  LDSM.16.M88.4 R140, [R184+0x80] ;  /* 0x00008000b88c783b */ /* 0x000fe20000000200 */
[-C--:B------:R-:W-:Y:S07]  /*22e0*/  HMMA.16816.F32.BF16 R12, R60, R18.reuse, RZ ;  /* 0x000000123c0c723c */ /* 0x080fee00000418ff */
[----:B------:R-:W1:Y:S01]  /*22f0*/  LDSM.16.M88.4 R136, [R2+0x8080] ;  /* 0x008080000288783b */ /* 0x000e620000000200 */
[C---:B------:R-:W-:Y:S07]  /*2300*/  HMMA.16816.F32.BF16 R16, R64.reuse, R18, RZ ;  /* 0x000000124010723c */ /* 0x040fee00000418ff */
[----:B------:R-:W1:Y:S01]  /*2310*/  LDSM.16.M88.4 R144, [R2+0xa080] ;  /* 0x00a080000290783b */ /* 0x000e620000000200 */
[-C--:B---3--:R-:W-:Y:S07]  /*2320*/  HMMA.16816.F32.BF16 R20, R64, R32.reuse, RZ ;  /* 0x000000204014723c */ /* 0x088fee00000418ff */
[----:B------:R-:W3:Y:S01]  /*2330*/  LDSM.16.M88.4 R148, [R184+0x1080] ;  /* 0x00108000b894783b */ /* 0x000ee20000000200 */
[C---:B------:R-:W-:Y:S07]  /*2340*/  HMMA.16816.F32.BF16 R24, R60.reuse, R32, RZ ;  /* 0x000000203c18723c */ /* 0x040fee00000418ff */
[----:B------:R-:W1:Y:S01]  /*2350*/  LDSM.16.M88.4 R152, [R184+0x2080] ;  /* 0x00208000b898783b */ /* 0x000e620000000200 */
[-C--:B------:R-:W-:Y:S07]  /*2360*/  HMMA.16816.F32.BF16 R28, R60, R34.reuse, RZ ;  /* 0x000000223c1c723c */ /* 0x080fee00000418ff */
[----:B------:R-:W2:Y:S01]  /*2370*/  LDL R233, [R1+0x1c] ;  /* 0x00001c0001e97983 */ /* 0x000ea20000100800 */
[C---:B------:R-:W-:Y:S03]  /*2380*/  HMMA.16816.F32.BF16 R32, R64.reuse, R34, RZ ;  /* 0x000000224020723c */ /* 0x040fe600000418ff */
[----:B------:R-:W3:Y:S05]  /*2390*/  LDSM.16.M88.4 R156, [R184+0x3080] ;  /* 0x00308000b89c783b */ /* 0x000eea0000000200 */
[-C--:B-----5:R-:W-:Y:S03]  /*23a0*/  HMMA.16816.F32.BF16 R36, R64, R48.reuse, RZ ;  /* 0x000000304024723c */ /* 0x0a0fe600000418ff */
[----:B------:R-:W-:Y:S05]  /*23b0*/  LDSM.16.M88.4 R164, [R182+0x1080] ;  /* 0x00108000b6a4783b */ /* 0x000fea0000000200 */
[C---:B------:R-:W-:Y:S03]  /*23c0*/  HMMA.16816.F32.BF16 R40, R60.reuse, R48, RZ ;  /* 0x000000303c28723c */ /* 0x040fe600000418ff */
[----:B------:R-:W-:Y:S05]  /*23d0*/  LDSM.16.M88.4 R168, [R183+0x80] ;  /* 0x00008000b7a8783b */ /* 0x000fea0000000200 */
[-C--:B------:R-:W-:Y:S08]  /*23e0*/  HMMA.16816.F32.BF16 R44, R60, R50.reuse, RZ ;  /* 0x000000323c2c723c */ /* 0x080ff000000418ff */
[C---:B------:R-:W-:Y:S08]  /*23f0*/  HMMA.16816.F32.BF16 R48, R64.reuse, R50, RZ ;  /* 0x000000324030723c */ /* 0x040ff000000418ff */
[-C--:B-1----:R-:W-:Y:S08]  /*2400*/  HMMA.16816.F32.BF16 R52, R64, R132.reuse, RZ ;  /* 0x000000844034723c */ /* 0x082ff000000418ff */
[C---:B------:R-:W-:Y:S08]  /*2410*/  HMMA.16816.F32.BF16 R56, R60.reuse, R132, RZ ;  /* 0x000000843c38723c */ /* 0x040ff000000418ff */
[-C--:B------:R-:W-:Y:S08]  /*2420*/  HMMA.16816.F32.BF16 R60, R60, R134.reuse, RZ ;  /* 0x000000863c3c723c */ /* 0x080ff000000418ff */
[----:B------:R-:W-:Y:S01]  /*2430*/  HMMA.16816.F32.BF16 R64, R64, R134, RZ ;  /* 0x000000864040723c */ /* 0x000fe200000418ff */
[----:B------:R-:W-:Y:S07]  /*2440*/  LDSM.16.M88.4 R132, [R160+0x8080] ;  /* 0x00808000a084783b */ /* 0x000fee0000000200 */
[-C--:B------:R-:W-:Y:S01]  /*2450*/  HMMA.16816.F32.BF16 R4, R136, R140.reuse, R4 ;  /* 0x0000008c8804723c */ /* 0x080fe20000041804 */
[----:B------:R-:W-:Y:S07]  /*2460*/  LDSM.16.M88.4 R160, [R160+0xa080] ;  /* 0x00a08000a0a0783b */ /* 0x000fee0000000200 */
[C---:B------:R-:W-:Y:S08]  /*2470*/  HMMA.16816.F32.BF16 R8, R144.reuse, R140, R8 ;  /* 0x0000008c9008723c */ /* 0x040ff00000041808 */
[-C--:B------:R-:W-:Y:S08]  /*2480*/  HMMA.16816.F32.BF16 R12, R144, R142.reuse, R12 ;  /* 0x0000008e900c723c */ /* 0x080ff0000004180c */
[C---:B------:R-:W-:Y:S01]  /*2490*/  HMMA.16816.F32.BF16 R16, R136.reuse, R142, R16 ;  /* 0x0000008e8810723c */ /* 0x040fe20000041810 */
[----:B------:R-:W1:Y:S07]  /*24a0*/  LDSM.16.M88.4 R140, [R182+0x80] ;  /* 0x00008000b68c783b */ /* 0x000e6e0000000200 */
[-C--:B---3--:R-:W-:Y:S08]  /*24b0*/  HMMA.16816.F32.BF16 R20, R136, R148.reuse, R20 ;  /* 0x000000948814723c */ /* 0x088ff00000041814 */
[C---:B------:R-:W-:Y:S08]  /*24c0*/  HMMA.16816.F32.BF16 R24, R144.reuse, R148, R24 ;  /* 0x000000949018723c */ /* 0x040ff00000041818 */
[-C--:B------:R-:W-:Y:S08]  /*24d0*/  HMMA.16816.F32.BF16 R28, R144, R150.reuse, R28 ;  /* 0x00000096901c723c */ /* 0x080ff0000004181c */
[C---:B------:R-:W-:Y:S01]  /*24e0*/  HMMA.16816.F32.BF16 R32, R136.reuse, R150, R32 ;  /* 0x000000968820723c */ /* 0x040fe20000041820 */
[----:B------:R-:W3:Y:S07]  /*24f0*/  LDSM.16.M88.4 R148, [R182+0x2080] ;  /* 0x00208000b694783b */ /* 0x000eee0000000200 */
[-C--:B------:R-:W-:Y:S08]  /*2500*/  HMMA.16816.F32.BF16 R36, R136, R152.reuse, R36 ;  /* 0x000000988824723c */ /* 0x080ff00000041824 */
[C---:B------:R-:W-:Y:S08]  /*2510*/  HMMA.16816.F32.BF16 R40, R144.reuse, R152, R40 ;  /* 0x000000989028723c */ /* 0x040ff00000041828 */
[-C--:B------:R-:W-:Y:S08]  /*2520*/  HMMA.16816.F32.BF16 R44, R144, R154.reuse, R44 ;  /* 0x0000009a902c723c */ /* 0x080ff0000004182c */
[C---:B------:R-:W-:Y:S01]  /*2530*/  HMMA.16816.F32.BF16 R48, R136.reuse, R154, R48 ;  /* 0x0000009a8830723c */ /* 0x040fe20000041830 */
[----:B------:R-:W5:Y:S07]  /*2540*/  LDSM.16.M88.4 R152, [R182+0x3080] ;  /* 0x00308000b698783b */ /* 0x000f6e0000000200 */
[-C--:B------:R-:W-:Y:S08]  /*2550*/  HMMA.16816.F32.BF16 R52, R136, R156.reuse, R52 ;  /* 0x0000009c8834723c */ /* 0x080ff00000041834 */
[C---:B------:R-:W-:Y:S08]  /*2560*/  HMMA.16816.F32.BF16 R56, R144.reuse, R156, R56 ;  /* 0x0000009c9038723c */ /* 0x040ff00000041838 */
[-C--:B------:R-:W-:Y:S01]  /*2570*/  HMMA.16816.F32.BF16 R60, R144, R158.reuse, R60 ;  /* 0x0000009e903c723c */ /* 0x080fe2000004183c */
[----:B------:R-:W2:Y:S07]  /*2580*/  LDSM.16.M88.4 R144, [R172+0x8080] ;  /* 0x00808000ac90783b */ /* 0x000eae0000000200 */
[----:B------:R-:W-:Y:S01]  /*2590*/  HMMA.16816.F32.BF16 R64, R136, R158, R64 ;  /* 0x0000009e8840723c */ /* 0x000fe20000041840 */
[----:B------:R-:W2:Y:S07]  /*25a0*/  LDSM.16.M88.4 R172, [R172+0xa080] ;  /* 0x00a08000acac783b */ /* 0x000eae0000000200 */
[-C--:B-1----:R-:W-:Y:S01]  /*25b0*/  HMMA.16816.F32.BF16 R4, R132, R140.reuse, R4 ;  /* 0x0000008c8404723c */ /* 0x082fe20000041804 */
[----:B------:R-:W1:Y:S07]  /*25c0*/  LDSM.16.M88.4 R136, [R183+0x1080] ;  /* 0x00108000b788783b */ /* 0x000e6e0000000200 */
[C---:B------:R-:W-:Y:S08]  /*25d0*/  HMMA.16816.F32.BF16 R8, R160.reuse, R140, R8 ;  /* 0x0000008ca008723c */ /* 0x040ff00000041808 */
[-C--:B------:R-:W-:Y:S08]  /*25e0*/  HMMA.16816.F32.BF16 R12, R160, R142.reuse, R12 ;  /* 0x0000008ea00c723c */ /* 0x080ff0000004180c */
[C---:B------:R-:W-:Y:S01]  /*25f0*/  HMMA.16816.F32.BF16 R16, R132.reuse, R142, R16 ;  /* 0x0000008e8410723c */ /* 0x040fe20000041810 */
[----:B------:R-:W1:Y:S07]  /*2600*/  LDSM.16.M88.4 R140, [R183+0x2080] ;  /* 0x00208000b78c783b */ /* 0x000e6e0000000200 */
        /* <DEDUP_REMOVED lines=8> */
[----:B------:R-:W3:Y:S07]  /*2690*/  LDSM.16.M88.4 R148, [R183+0x3080] ;  /* 0x00308000b794783b */ /* 0x000eee0000000200 */
[-C--:B-----5:R-:W-:Y:S04]  /*26a0*/  HMMA.16816.F32.BF16 R52, R132, R152.reuse, R52 ;  /* 0x000000988434723c */ /* 0x0a0fe80000041834 */
[--C-:B--2---:R-:W-:Y:S04]  /*26b0*/  IMAD R199, R199, 0x80, R233.reuse ;  /* 0x00000080c7c77824 */ /* 0x104fe800078e02e9 */
[C---:B------:R-:W-:Y:S01]  /*26c0*/  HMMA.16816.F32.BF16 R56, R160.reuse, R152, R56 ;  /* 0x00000098a038723c */ /* 0x040fe20000041838 */
[----:B------:R2:W1:Y:S04]  /*26d0*/  LDS R196, [R199.X4+0x18080] ;  /* 0x01808000c7c47984 */ /* 0x0004680000004800 */
[----:B------:R2:W1:Y:S03]  /*26e0*/  LDS R197, [R199.X4+0x180a0] ;  /* 0x0180a000c7c57984 */ /* 0x0004660000004800 */
[-C--:B------:R-:W-:Y:S01]  /*26f0*/  HMMA.16816.F32.BF16 R60, R160, R154.reuse, R60 ;  /* 0x0000009aa03c723c */ /* 0x080fe2000004183c */
[----:B------:R2:W1:Y:S04]  /*2700*/  LDS R198, [R199.X4+0x18180] ;  /* 0x01818000c7c67984 */ /* 0x0004680000004800 */
[----:B------:R-:W1:Y:S03]  /*2710*/  LDS R199, [R199.X4+0x181a0] ;  /* 0x0181a000c7c77984 */ /* 0x000e660000004800 */
[----:B------:R-:W-:Y:S07]  /*2720*/  HMMA.16816.F32.BF16 R64, R132, R154, R64 ;  /* 0x0000009a8440723c */ /* 0x000fee0000041840 */
[----:B------:R-:W-:Y:S01]  /*2730*/  MOV R132, UR10 ;  /* 0x0000000a00847c02 */ /* 0x000fe20008000f00 */
[-C--:B------:R-:W-:Y:S05]  /*2740*/  HMMA.16816.F32.BF16 R4, R144, R168.reuse, R4 ;  /* 0x000000a89004723c */ /* 0x080fea0000041804 */
[----:B------:R-:W-:Y:S03]  /*2750*/  IMAD R132, R132, 0x80, R233 ;  /* 0x0000008084847824 */ /* 0x000fe600078e02e9 */
[C---:B------:R-:W-:Y:S04]  /*2760*/  HMMA.16816.F32.BF16 R8, R172.reuse, R168, R8 ;  /* 0x000000a8ac08723c */ /* 0x040fe80000041808 */
[C---:B----4-:R-:W-:Y:S01]  /*2770*/  IADD3 R191, R132.reuse, R178, RZ ;  /* 0x000000b284bf7210 */ /* 0x050fe20007ffe0ff */
[----:B------:R-:W-:Y:S03]  /*2780*/  IMAD.IADD R189, R132, 0x1, R177 ;  /* 0x0000000184bd7824 */ /* 0x000fe600078e02b1 */
[-C--:B------:R-:W-:Y:S04]  /*2790*/  HMMA.16816.F32.BF16 R12, R172, R170.reuse, R12 ;  /* 0x000000aaac0c723c */ /* 0x080fe8000004180c */
[----:B------:R-:W-:Y:S04]  /*27a0*/  IMNMX R191, R176, R191, PT ;  /* 0x000000bfb0bf7217 */ /* 0x000fe80003800200 */
[C---:B------:R-:W-:Y:S08]  /*27b0*/  HMMA.16816.F32.BF16 R16, R144.reuse, R170, R16 ;  /* 0x000000aa9010723c */ /* 0x040ff00000041810 */
[-C--:B-1----:R-:W-:Y:S08]  /*27c0*/  HMMA.16816.F32.BF16 R20, R144, R136.reuse, R20 ;  /* 0x000000889014723c */ /* 0x082ff00000041814 */
[C---:B------:R-:W-:Y:S08]  /*27d0*/  HMMA.16816.F32.BF16 R24, R172.reuse, R136, R24 ;  /* 0x00000088ac18723c */ /* 0x040ff00000041818 */
[-C--:B------:R-:W-:Y:S08]  /*27e0*/  HMMA.16816.F32.BF16 R28, R172, R138.reuse, R28 ;  /* 0x0000008aac1c723c */ /* 0x080ff0000004181c */
[C---:B------:R-:W-:Y:S08]  /*27f0*/  HMMA.16816.F32.BF16 R32, R144.reuse, R138, R32 ;  /* 0x0000008a9020723c */ /* 0x040ff00000041820 */
        /* <DEDUP_REMOVED lines=9> */
[----:B--2---:R-:W-:Y:S01]  /*2890*/  IMAD.MOV.U32 R3, RZ, RZ, c[0x0][0x168] ;  /* 0x00005a00ff037624 */ /* 0x004fe200078e00ff */
        /* <DEDUP_REMOVED lines=13> */
.L_x_1115:
[----:B------:R-:W-:Y:S04]  /*2970*/  MOV R133, 0x1 ;  /* 0x0000000100857802 */ /* 0x000fe80000000f00 */
[----:B------:R-:W-:Y:S11]  /*2980*/  ISETP.NE.AND P1, PT, R133, c[0x0][0x2a8], PT ;  /* 0x0000aa0085007a0c */ /* 0x000ff60003f25270 */
[----:B------:R-:W-:Y:S02]  /*2990*/  @!UPT UIADD3 URZ, URZ, URZ, URZ ;  /* 0x0000003f3f3ff290 */ /* 0x000fe4000fffe03f */
[----:B------:R-:W-:Y:S05]  /*29a0*/  @P1 IMAD.HI.U32 R133, R3, c[0x0][0x2ac], RZ ;  /* 0x0000ab0003851a27 */ /* 0x000fea00078e00ff */
[----:B------:R-:W-:Y:S02]  /*29b0*/  @P1 SHF.R.U32.HI R3, RZ, c[0x0][0x2b0], R133 ;  /* 0x0000ac00ff031a19 */ /* 0x000fe40000011685 */
.L_x_1116:
[----:B------:R-:W-:Y:S05]  /*29c0*/  BSYNC B0 ;  /* 0x0000000000007941 */ /* 0x000fea0003800000 */
.L_x_1114:
[----:B------:R-:W2:Y:S01]  /*29d0*/  LDL R134, [R1+0x10] ;  /* 0x0000100001867983 */ /* 0x000ea20000100800 */
[----:B------:R-:W-:Y:S04]  /*29e0*/  IMAD.MOV.U32 R133, RZ, RZ, c[0x0][0x2a8] ;  /* 0x0000aa00ff857624 */ /* 0x000fe800078e00ff */
[----:B------:R-:W-:Y:S04]  /*29f0*/  IMAD R3, R3, R133, -UR18 ;  /* 0x8000001203037e24 */ /* 0x000fe8000f8e0285 */
[----:B--2---:R-:W-:Y:S05]  /*2a00*/  IMAD.IADD R3, R3, 0x1, -R134 ;  /* 0x0000000103037824 */ /* 0x004fea00078e0a86 */
[----:B------:R-:W-:Y:S02]  /*2a10*/  IADD3 R133, R3, c[0x0][0x2a8], RZ ;  /* 0x0000aa0003857a10 */ /* 0x000fe40007ffe0ff */
[----:B------:R-:W-:Y:S02]  /*2a20*/  IMNMX R189, R189, R3, !PT ;  /* 0x00000003bdbd7217 */ /* 0x000fe40007800200 */
[----:B------:R-:W-:Y:S02]  /*2a30*/  IMNMX R191, R191, R133, PT ;  /* 0x00000085bfbf7217 */ /* 0x000fe40003800200 */
.L_x_1113:
[----:B--2---:R-:W-:Y:S05]  /*2a40*/  IADD3 R133, R132, 0x8, RZ ;  /* 0x0000000884857810 */ /* 0x004fea0007ffe0ff */
[--C-:B------:R-:W-:Y:S02]  /*2a50*/  IMAD.IADD R190, R178, 0x1, R133.reuse ;  /* 0x00000001b2be7824 */ /* 0x100fe400078e0285 */
        /* <DEDUP_REMOVED lines=17> */
.L_x_1119:
[----:B------:R-:W-:Y:S04]  /*2b70*/  MOV R134, 0x1 ;  /* 0x0000000100867802 */ /* 0x000fe80000000f00 */
[----:B------:R-:W-:Y:S11]  /*2b80*/  ISETP.NE.AND P1, PT, R134, c[0x0][0x2a8], PT ;  /* 0x0000aa0086007a0c */ /* 0x000ff60003f25270 */
[----:B------:R-:W-:Y:S02]  /*2b90*/  @!UPT UIADD3 URZ, URZ, URZ, URZ ;  /* 0x0000003f3f3ff290 */ /* 0x000fe4000fffe03f */
[----:B------:R-:W-:Y:S05]  /*2ba0*/  @P1 IMAD.HI.U32 R134, R133, c[0x0][0x2ac], RZ ;  /* 0x0000ab0085861a27 */ /* 0x000fea00078e00ff */
[----:B------:R-:W-:Y:S02]  /*2bb0*/  @P1 SHF.R.U32.HI R133, RZ, c[0x0][0x2b0], R134 ;  /* 0x0000ac00ff851a19 */ /* 0x000fe40000011686 */
.L_x_1120:
[----:B------:R-:W-:Y:S05]  /*2bc0*/  BSYNC B0 ;  /* 0x0000000000007941 */ /* 0x000fea0003800000 */
.L_x_1118:
[----:B------:R-:W2:Y:S01]  /*2bd0*/  LDL R135, [R1+0x10] ;  /* 0x0000100001877983 */ /* 0x000ea20000100800 */
[----:B------:R-:W-:Y:S04]  /*2be0*/  IMAD.MOV.U32 R134, RZ, RZ, c[0x0][0x2a8] ;  /* 0x0000aa00ff867624 */ /* 0x000fe800078e00ff */
[----:B------:R-:W-:Y:S04]  /*2bf0*/  IMAD R133, R133, R134, -UR18 ;  /* 0x8000001285857e24 */ /* 0x000fe8000f8e0286 */
[----:B--2---:R-:W-:Y:S05]  /*2c00*/  IMAD.IADD R133, R133, 0x1, -R135 ;  /* 0x0000000185857824 */ /* 0x004fea00078e0a87 */
[----:B------:R-:W-:Y:S02]  /*2c10*/  IADD3 R134, R133, c[0x0][0x2a8], RZ ;  /* 0x0000aa0085867a10 */ /* 0x000fe40007ffe0ff */
[----:B------:R-:W-:Y:S02]  /*2c20*/  IMNMX R3, R3, R133, !PT ;  /* 0x0000008503037217 */ /* 0x000fe40007800200 */
[----:B------:R-:W-:Y:S02]  /*2c30*/  IMNMX R190, R190, R134, PT ;  /* 0x00000086bebe7217 */ /* 0x000fe40003800200 */
.L_x_1117:
[----:B------:R-:W-:Y:S05]  /*2c40*/  IADD3 R133, R132, 0x40, RZ ;  /* 0x0000004084857810 */ /* 0x000fea0007ffe0ff */
        /* <DEDUP_REMOVED lines=18> */
.L_x_1123:
[----:B------:R-:W-:Y:S04]  /*2d70*/  MOV R134, 0x1 ;  /* 0x0000000100867802 */ /* 0x000fe80000000f00 */
[----:B------:R-:W-:Y:S11]  /*2d80*/  ISETP.NE.AND P1, PT, R134, c[0x0][0x2a8], PT ;  /* 0x0000aa0086007a0c */ /* 0x000ff60003f25270 */
[----:B------:R-:W-:Y:S02]  /*2d90*/  @!UPT UIADD3 URZ, URZ, URZ, URZ ;  /* 0x0000003f3f3ff290 */ /* 0x000fe4000fffe03f */
[----:B------:R-:W-:Y:S05]  /*2da0*/  @P1 IMAD.HI.U32 R134, R133, c[0x0][0x2ac], RZ ;  /* 0x0000ab0085861a27 */ /* 0x000fea00078e00ff */
[----:B------:R-:W-:Y:S02]  /*2db0*/  @P1 SHF.R.U32.HI R133, RZ, c[0x0][0x2b0], R134 ;  /* 0x0000ac00ff851a19 */ /* 0x000fe40000011686 */
.L_x_1124:
[----:B------:R-:W-:Y:S05]  /*2dc0*/  BSYNC B0 ;  /* 0x0000000000007941 */ /* 0x000fea0003800000 */
.L_x_1122:
[----:B------:R-:W2:Y:S01]  /*2dd0*/  LDL R135, [R1+0x10] ;  /* 0x0000100001877983 */ /* 0x000ea20000100800 */
[----:B------:R-:W-:Y:S04]  /*2de0*/  IMAD.MOV.U32 R134, RZ, RZ, c[0x0][0x2a8] ;  /* 0x0000aa00ff867624 */ /* 0x000fe800078e00ff */
[----:B------:R-:W-:Y:S04]  /*2df0*/  IMAD R133, R133, R134, -UR18 ;  /* 0x8000001285857e24 */ /* 0x000fe8000f8e0286 */
[----:B--2---:R-:W-:Y:S05]  /*2e00*/  IMAD.IADD R133, R133, 0x1, -R135 ;  /* 0x0000000185857824 */ /* 0x004fea00078e0a87 */
[----:B------:R-:W-:Y:S02]  /*2e10*/  IADD3 R134, R133, c[0x0][0x2a8], RZ ;  /* 0x0000aa0085867a10 */ /* 0x000fe40007ffe0ff */
[----:B------:R-:W-:Y:S02]  /*2e20*/  IMNMX R193, R193, R133, !PT ;  /* 0x00000085c1c17217 */ /* 0x000fe40007800200 */
[----:B------:R-:W-:Y:S02]  /*2e30*/  IMNMX R194, R194, R134, PT ;  /* 0x00000086c2c27217 */ /* 0x000fe40003800200 */
.L_x_1121:
        /* <DEDUP_REMOVED lines=19> */
.L_x_1127:
[----:B------:R-:W-:Y:S04]  /*2f70*/  MOV R133, 0x1 ;  /* 0x0000000100857802 */ /* 0x000fe80000000f00 */
[----:B------:R-:W-:Y:S11]  /*2f80*/  ISETP.NE.AND P0, PT, R133, c[0x0][0x2a8], PT ;  /* 0x0000aa0085007a0c */ /* 0x000ff60003f05270 */
[----:B------:R-:W-:Y:S02]  /*2f90*/  @!UPT UIADD3 URZ, URZ, URZ, URZ ;  /* 0x0000003f3f3ff290 */ /* 0x000fe4000fffe03f */
[----:B------:R-:W-:Y:S05]  /*2fa0*/  @P0 IMAD.HI.U32 R133, R132, c[0x0][0x2ac], RZ ;  /* 0x0000ab0084850a27 */ /* 0x000fea00078e00ff */
[----:B------:R-:W-:Y:S02]  /*2fb0*/  @P0 SHF.R.U32.HI R132, RZ, c[0x0][0x2b0], R133 ;  /* 0x0000ac00ff840a19 */ /* 0x000fe40000011685 */
.L_x_1128:
[----:B------:R-:W-:Y:S05]  /*2fc0*/  BSYNC B0 ;  /* 0x0000000000007941 */ /* 0x000fea0003800000 */
.L_x_1126:
[----:B------:R-:W2:Y:S01]  /*2fd0*/  LDL R134, [R1+0x10] ;  /* 0x0000100001867983 */ /* 0x000ea20000100800 */
[----:B------:R-:W-:Y:S04]  /*2fe0*/  IMAD.MOV.U32 R133, RZ, RZ, c[0x0][0x2a8] ;  /* 0x0000aa00ff857624 */ /* 0x000fe800078e00ff */
[----:B------:R-:W-:Y:S04]  /*2ff0*/  IMAD R132, R132, R133, -UR18 ;  /* 0x8000001284847e24 */ /* 0x000fe8000f8e0285 */
[----:B--2---:R-:W-:Y:S05]  /*3000*/  IMAD.IADD R132, R132, 0x1, -R134 ;  /* 0x0000000184847824 */ /* 0x004fea00078e0a86 */
[----:B------:R-:W-:Y:S02]  /*3010*/  IADD3 R133, R132, c[0x0][0x2a8], RZ ;  /* 0x0000aa0084857a10 */ /* 0x000fe40007ffe0ff */
[----:B------:R-:W-:Y:S02]  /*3020*/  IMNMX R192, R192, R132, !PT ;  /* 0x00000084c0c07217 */ /* 0x000fe40007800200 */
[----:B------:R-:W-:Y:S02]  /*3030*/  IMNMX R195, R195, R133, PT ;  /* 0x00000085c3c37217 */ /* 0x000fe40003800200 */
.L_x_1125:
[----:B------:R-:W-:Y:S04]  /*3040*/  DEPBAR.LE SB0, 0x1 ;  /* 0x000080400000791a */ /* 0x000fe80000000000 */
[----:B------:R-:W-:Y:S01]  /*3050*/  BAR.SYNC.DEFER_BLOCKING 0x0 ;  /* 0x0000000000007b1d */ /* 0x000fe20000010000 */
[----:B------:R-:W-:Y:S04]  /*3060*/  UIADD3 UR31, UR10, 0x1, URZ ;  /* 0x000000010a1f7890 */ /* 0x000fe8000fffe03f */
[----:B------:R-:W-:Y:S06]  /*3070*/  UISETP.GE.AND UP0, UPT, UR31, UR11, UPT ;  /* 0x0000000b1f00728c */ /* 0x000fec000bf06270 */
[----:B------:R-:W-:Y:S01]  /*3080*/  PLOP3.LUT P0, PT, PT, PT, UP0, 0x80, 0x0 ;  /* 0x000000000000781c */ /* 0x000fe20003f0f008 */
[----:B------:R1:W2:Y:S04]  /*3090*/  LDSM.16.M88.4 R132, [R0+0x10080] ;  /* 0x010080000084783b */ /* 0x0002a80000000200 */
[----:B------:R1:W3:Y:S04]  /*30a0*/  LDSM.16.M88.4 R140, [R0+0x12080] ;  /* 0x01208000008c783b */ /* 0x0002e80000000200 */
[----:B------:R1:W4:Y:S04]  /*30b0*/  LDSM.16.M88.4 R156, [R2+0x10080] ;  /* 0x01008000029c783b */ /* 0x0003280000000200 */
[----:B------:R1:W1:Y:S04]  /*30c0*/  LDSM.16.M88.4 R164, [R2+0x12080] ;  /* 0x0120800002a4783b */ /* 0x0002680000000200 */
[----:B------:R1:W1:Y:S04]  /*30d0*/  LDSM.16.M88.4 R136, [R181+0x4080] ;  /* 0x00408000b588783b */ /* 0x0002680000000200 */
[----:B------:R1:W1:Y:S04]  /*30e0*/  LDSM.16.M88.4 R144, [R181+0x5080] ;  /* 0x00508000b590783b */ /* 0x0002680000000200 */
[----:B------:R1:W1:Y:S04]  /*30f0*/  LDSM.16.M88.4 R148, [R181+0x6080] ;  /* 0x00608000b594783b */ /* 0x0002680000000200 */
[----:B------:R1:W1:Y:S04]  /*3100*/  LDSM.16.M88.4 R152, [R181+0x7080] ;  /* 0x00708000b598783b */ /* 0x0002680000000200 */
[----:B------:R1:W1:Y:S04]  /*3110*/  LDSM.16.M88.4 R160, [R184+0x4080] ;  /* 0x00408000b8a0783b */ /* 0x0002680000000200 */
[----:B------:R1:W1:Y:S04]  /*3120*/  LDSM.16.M88.4 R168, [R184+0x5080] ;  /* 0x00508000b8a8783b */ /* 0x0002680000000200 */
[----:B------:R1:W1:Y:S04]  /*3130*/  LDSM.16.M88.4 R172, [R184+0x6080] ;  /* 0x00608000b8ac783b */ /* 0x0002680000000200 */
[----:B------:R1:W1:Y:S01]  /*3140*/  LDSM.16.M88.4 R176, [R184+0x7080] ;  /* 0x00708000b8b0783b */ /* 0x0002620000000200 */
[----:B------:R-:W-:-:S05]  /*3150*/  @P0 BRA `(.L_x_1129) ;  /* 0x0000043000000947 */ /* 0x000fca0003800000 */
[----:B--23--:R-:W2:Y:S01]  /*3160*/  LDL.64 R200, [R1+0x28] ;  /* 0x0000280001c87983 */ /* 0x00cea20000100a00 */
[----:B------:R-:W-:Y:S02]  /*3170*/  USHF.R.S32.HI UR32, URZ, 0x1f, UR31 ;  /* 0x0000001f3f207899 */ /* 0x000fe4000801141f */
[----:B------:R-:W-:Y:S01]  /*3180*/  ULDC.64 UR6, c[0x0][0x178] ;  /* 0x00005e0000067ab9 */ /* 0x000fe20000000a00 */
[----:B------:R-:W3:Y:S01]  /*3190*/  LDL.64 R208, [R1+0x8] ;  /* 0x0000080001d07983 */ /* 0x000ee20000100a00 */
[----:B------:R-:W-:Y:S02]  /*31a0*/  UIMAD UR32, UR32, UR6, URZ ;  /* 0x00000006202072a4 */ /* 0x000fe4000f8e023f */
[----:B------:R-:W-:Y:S01]  /*31b0*/  UIMAD.WIDE.U32 UR34, UR31, UR6, URZ ;  /* 0x000000061f2272a5 */ /* 0x000fe2000f8e003f */
[----:B------:R-:W5:Y:S01]  /*31c0*/  LDL.64 R212, [R1+0x38] ;  /* 0x0000380001d47983 */ /* 0x000f620000100a00 */
[----:B------:R-:W-:Y:S02]  /*31d0*/  UIMAD UR32, UR31, UR7, UR32 ;  /* 0x000000071f2072a4 */ /* 0x000fe4000f8e0220 */
[----:B------:R-:W-:Y:S01]  /*31e0*/  UIMAD UR6, UR31, -0x80, UR21 ;  /* 0xffffff801f0678a4 */ /* 0x000fe2000f8e0215 */
[----:B----4-:R-:W4:Y:S01]  /*31f0*/  LDL.64 R206, [R1+0x20] ;  /* 0x0000200001ce7983 */ /* 0x010f220000100a00 */
[----:B------:R-:W-:Y:S01]  /*3200*/  UIADD3 UR32, UR35, UR32, URZ ;  /* 0x0000002023207290 */ /* 0x000fe2000fffe03f */
[----:B------:R-:W-:Y:S02]  /*3210*/  IMAD.U32 R204, RZ, RZ, UR34 ;  /* 0x00000022ffcc7e24 */ /* 0x000fe4000f8e00ff */
[----:B------:R-:W4:Y:S04]  /*3220*/  LDL R211, [R1+0x48] ;  /* 0x0000480001d37983 */ /* 0x000f280000100800 */
[----:B------:R-:W4:Y:S04]  /*3230*/  LDL R210, [R1+0x50] ;  /* 0x0000500001d27983 */ /* 0x000f280000100800 */
[----:B------:R-:W1:Y:S02]  /*3240*/  S2R R205, SR_CTAID.Y ;  /* 0x0000000000cd7919 */ /* 0x000e640000002600 */
[----:B-1----:R-:W-:Y:S05]  /*3250*/  SHF.R.S32.HI R2, RZ, 0x1f, R205 ;  /* 0x0000001fff027819 */ /* 0x002fea00000114cd */
[C---:B------:R-:W-:Y:S02]  /*3260*/  IMAD R0, R2.reuse, c[0x0][0x180], RZ ;  /* 0x0000600002007a24 */ /* 0x040fe400078e02ff */
[----:B------:R-:W-:Y:S02]  /*3270*/  @!P3 IMAD R2, R2, c[0x0][0x270], RZ ;  /* 0x00009c000202ba24 */ /* 0x000fe400078e02ff */
[C---:B------:R-:W-:Y:S02]  /*3280*/  IMAD R0, R205.reuse, c[0x0][0x184], R0 ;  /* 0x00006100cd007a24 */ /* 0x040fe400078e0200 */
[----:B--2---:R-:W-:Y:S02]  /*3290*/  IMAD.MOV.U32 R202, RZ, RZ, R200 ;  /* 0x000000ffffca7224 */ /* 0x004fe400078e00c8 */
[----:B------:R-:W-:Y:S02]  /*32a0*/  IMAD.MOV.U32 R203, RZ, RZ, R201 ;  /* 0x000000ffffcb7224 */ /* 0x000fe400078e00c9 */
[----:B---3--:R-:W-:Y:S02]  /*32b0*/  @!P3 IMAD.MOV.U32 R200, RZ, RZ, R208 ;  /* 0x000000ffffc8b224 */ /* 0x008fe400078e00d0 */
[----:B------:R-:W-:Y:S02]  /*32c0*/  @!P3 IMAD.MOV.U32 R201, RZ, RZ, R209 ;  /* 0x000000ffffc9b224 */ /* 0x000fe400078e00d1 */
[C---:B------:R-:W-:Y:S04]  /*32d0*/  IMAD.WIDE.U32 R202, R205.reuse, c[0x0][0x180], R202 ;  /* 0x00006000cdca7a25 */ /* 0x040fe800078e00ca */
[C---:B------:R-:W-:Y:S01]  /*32e0*/  @!P3 IMAD.WIDE.U32 R200, R205.reuse, c[0x0][0x270], R200 ;  /* 0x00009c00cdc8ba25 */ /* 0x040fe200078e00c8 */
[----:B-----5:R-:W-:Y:S03]  /*32f0*/  IADD3 R202, P1, P0, R212, UR14, R202 ;  /* 0x0000000ed4ca7c10 */ /* 0x020fe6000f83e0ca */
[----:B------:R-:W-:Y:S01]  /*3300*/  @!P3 IMAD R205, R205, c[0x0][0x274], R2 ;  /* 0x00009d00cdcdba24 */ /* 0x000fe200078e0202 */
[----:B------:R-:W-:Y:S01]  /*3310*/  LEA R202, P6, R204, R202, 0x7 ;  /* 0x000000caccca7211 */ /* 0x000fe200078c38ff */
[----:B------:R-:W-:Y:S02]  /*3320*/  IMAD.U32 R2, RZ, RZ, UR10 ;  /* 0x0000000aff027e24 */ /* 0x000fe4000f8e00ff */
[----:B------:R-:W-:Y:S03]  /*3330*/  IMAD.IADD R203, R203, 0x1, R0 ;  /* 0x00000001cbcb7824 */ /* 0x000fe600078e0200 */
[----:B------:R-:W-:Y:S02]  /*3340*/  @!P3 LEA R0, R2, 0x80, 0x7 ;  /* 0x000000800200b811 */ /* 0x000fe400078e38ff */
[----:B----4-:R-:W-:Y:S01]  /*3350*/  IADD3 R2, -R206, UR6, RZ ;  /* 0x00000006ce027c10 */ /* 0x010fe2000fffe1ff */
[----:B------:R-:W-:Y:S01]  /*3360*/  IMAD.U32 R206, RZ, RZ, UR34 ;  /* 0x00000022ffce7e24 */ /* 0x000fe2000f8e00ff */
[----:B------:R-:W-:Y:S02]  /*3370*/  IADD3.X R204, R211, UR24, R203, P1, P0 ;  /* 0x00000018d3cc7c10 */ /* 0x000fe40008fe04cb */
[----:B------:R-:W-:Y:S01]  /*3380*/  @!P3 IADD3 R203, P2, P1, R0, UR12, R200 ;  /* 0x0000000c00cbbc10 */ /* 0x000fe2000f95e0c8 */
[----:B------:R-:W-:Y:S01]  /*3390*/  @!P3 IMAD.IADD R200, R201, 0x1, R205 ;  /* 0x00000001c9c8b824 */ /* 0x000fe200078e02cd */
[----:B------:R-:W-:Y:S01]  /*33a0*/  @!P3 SHF.R.S32.HI R0, RZ, 0x1f, R0 ;  /* 0x0000001fff00b819 */ /* 0x000fe20000011400 */
[----:B------:R-:W-:Y:S01]  /*33b0*/  IMAD.U32 R201, RZ, RZ, UR32 ;  /* 0x00000020ffc97e24 */ /* 0x000fe2000f8e00ff */
[----:B------:R-:W-:Y:S02]  /*33c0*/  ISETP.LT.OR P0, PT, R2, 0x1, P5 ;  /* 0x000000010200780c */ /* 0x000fe40002f01670 */
[----:B------:R-:W-:Y:S01]  /*33d0*/  @!P3 IADD3.X R205, R0, UR8, R200, P2, P1 ;  /* 0x0000000800cdbc10 */ /* 0x000fe200097e24c8 */
[----:B------:R-:W-:Y:S01]  /*33e0*/  IMAD.U32 R0, RZ, RZ, UR19 ;  /* 0x00000013ff007e24 */ /* 0x000fe2000f8e00ff */
[----:B------:R-:W-:Y:S02]  /*33f0*/  LEA.HI.X R204, R206, R204, R201, 0x7, P6 ;  /* 0x000000cccecc7211 */ /* 0x000fe400030f3cc9 */
[----:B------:R-:W-:Y:S01]  /*3400*/  LEA R200, P2, R202, c[0x0][0x160], 0x1 ;  /* 0x00005800cac87a11 */ /* 0x000fe200078408ff */
[----:B------:R-:W-:Y:S01]  /*3410*/  IMAD R0, R0, 0x4000, R210 ;  /* 0x0000400000007824 */ /* 0x000fe200078e02d2 */
[C---:B------:R-:W-:Y:S02]  /*3420*/  @!P3 LEA R206, P1, R203.reuse, c[0x0][0x258], 0x2 ;  /* 0x00009600cbceba11 */ /* 0x040fe400078210ff */
[----:B------:R-:W-:Y:S02]  /*3430*/  LEA.HI.X R201, R202, c[0x0][0x164], R204, 0x1, P2 ;  /* 0x00005900cac97a11 */ /* 0x000fe400010f0ccc */
[----:B------:R-:W-:Y:S02]  /*3440*/  ISETP.LT.OR P6, PT, R2, 0x21, P5 ;  /* 0x000000210200780c */ /* 0x000fe40002fc1670 */
[----:B------:R-:W-:Y:S01]  /*3450*/  @!P3 LEA.HI.X R207, R203, c[0x0][0x25c], R205, 0x2, P1 ;  /* 0x00009700cbcfba11 */ /* 0x000fe200008f14cd */
[----:B------:R-:W-:Y:S01]  /*3460*/  @!PT LDS RZ, [RZ] ;  /* 0x00000000fffff984 */ /* 0x000fe20000000800 */
[----:B------:R-:W-:Y:S01]  /*3470*/  @!PT LDS RZ, [RZ] ;  /* 0x00000000fffff984 */ /* 0x000fe20000000800 */
[----:B------:R-:W-:Y:S01]  /*3480*/  @!PT LDS RZ, [RZ] ;  /* 0x00000000fffff984 */ /* 0x000fe20000000800 */
[----:B------:R1:W-:Y:S01]  /*3490*/  LDGSTS.E.BYPASS.LTC128B.128 [R0], [R200.64], !P0 ;  /* 0x00000000c8007fae */ /* 0x0003e2000c101d56 */
[----:B------:R-:W-:Y:S02]  /*34a0*/  IADD3 R202, P1, R200, UR28, RZ ;  /* 0x0000001cc8ca7c10 */ /* 0x000fe4000ff3e0ff */
[C---:B------:R-:W-:Y:S02]  /*34b0*/  ISETP.LT.OR P2, PT, R2.reuse, 0x41, P5 ;  /* 0x000000410200780c */ /* 0x040fe40002f41670 */
[----:B------:R-:W-:Y:S02]  /*34c0*/  IADD3.X R203, R201, UR26, RZ, P1, !PT ;  /* 0x0000001ac9cb7c10 */ /* 0x000fe40008ffe4ff */
[----:B------:R-:W-:Y:S01]  /*34d0*/  ISETP.LT.OR P1, PT, R2, 0x61, P5 ;  /* 0x000000610200780c */ /* 0x000fe20002f21670 */
[----:B------:R-:W-:Y:S02]  /*34e0*/  IMAD.U32 R2, RZ, RZ, UR19 ;  /* 0x00000013ff027e24 */ /* 0x000fe4000f8e00ff */
[----:B------:R2:W-:Y:S02]  /*34f0*/  LDGSTS.E.BYPASS.LTC128B.128 [R0+0x1000], [R202.64], !P6 ;  /* 0x01000000ca007fae */ /* 0x0005e4000f101d56 */
[----:B------:R-:W-:Y:S04]  /*3500*/  @!P3 IMAD R2, R2, 0x80, R208 ;  /* 0x000000800202b824 */ /* 0x000fe800078e02d0 */
[----:B------:R-:W-:Y:S01]  /*3510*/  @!P3 IMAD.SHL.U32 R2, R2, 0x4, RZ ;  /* 0x000000040202b824 */ /* 0x000fe200078e00ff */
[----:B-1----:R-:W-:Y:S04]  /*3520*/  IADD3 R200, P0, R202, UR28, RZ ;  /* 0x0000001ccac87c10 */ /* 0x002fe8000ff1e0ff */
[----:B------:R-:W-:Y:S02]  /*3530*/  IADD3.X R201, R203, UR26, RZ, P0, !PT ;  /* 0x0000001acbc97c10 */ /* 0x000fe400087fe4ff */
[----:B------:R-:W-:Y:S03]  /*3540*/  IADD3 R204, P0, R200, UR28, RZ ;  /* 0x0000001cc8cc7c10 */ /* 0x000fe6000ff1e0ff */
[----:B------:R2:W-:Y:S01]  /*3550*/  LDGSTS.E.BYPASS.LTC128B.128 [R0+0x2000], [R200.64], !P2 ;  /* 0x02000000c8007fae */ /* 0x0005e2000d101d56 */
[----:B------:R-:W-:Y:S05]  /*3560*/  IADD3.X R205, R201, UR26, RZ, P0, !PT ;  /* 0x0000001ac9cd7c10 */ /* 0x000fea00087fe4ff */
[----:B------:R2:W-:Y:S04]  /*3570*/  LDGSTS.E.BYPASS.LTC128B.128 [R0+0x3000], [R204.64], !P1 ;  /* 0x03000000cc007fae */ /* 0x0005e8000c901d56 */
[----:B------:R2:W-:Y:S02]  /*3580*/  @!P3 LDGSTS.E.BYPASS.LTC128B.128 [R2+0x18080], [R206.64] ;  /* 0x18080000ce02bfae */ /* 0x0005e4000b901d56 */
.L_x_1129:
[----:B--23--:R-:W-:Y:S01]  /*3590*/  PLOP3.LUT P0, PT, PT, PT, UP5, 0x80, 0x0 ;  /* 0x000000000000781c */ /* 0x00cfe20003f0f058 */
[----:B------:R-:W0:Y:S01]  /*35a0*/  LDGDEPBAR ;  /* 0x00000000000079af */ /* 0x000e220000000000 */
[----:B------:R-:W-:Y:S02]  /*35b0*/  UIADD3 UR32, UR10, 0x2, URZ ;  /* 0x000000020a207890 */ /* 0x000fe4000fffe03f */
[C---:B------:R-:W-:Y:S02]  /*35c0*/  ISETP.GT.AND P1, PT, R189.reuse, RZ, P0 ;  /* 0x000000ffbd00720c */ /* 0x040fe40000724270 */
[----:B------:R-:W-:Y:S01]  /*35d0*/  ISETP.GT.AND P6, PT, R189, 0x1, P0 ;  /* 0x00000001bd00780c */ /* 0x000fe200007c4270 */
[----:B------:R-:W-:Y:S01]  /*35e0*/  UISETP.GE.AND UP0, UPT, UR32, UR11, UPT ;  /* 0x0000000b2000728c */ /* 0x000fe2000bf06270 */
[----:B------:R-:W-:Y:S02]  /*35f0*/  ISETP.LT.OR P1, PT, R191, 0x1, P1 ;  /* 0x00000001bf00780c */ /* 0x000fe40000f21670 */
[C---:B------:R-:W-:Y:S02]  /*3600*/  ISETP.GT.AND P2, PT, R3.reuse, RZ, P0 ;  /* 0x000000ff0300720c */ /* 0x040fe40000744270 */
[----:B------:R-:W-:Y:S02]  /*3610*/  FSEL R219, R4, -INF , !P1 ;  /* 0xff80000004db7808 */ /* 0x000fe40004800000 */
[----:B------:R-:W-:Y:S02]  /*3620*/  ISETP.GT.AND P1, PT, R3, 0x1, P0 ;  /* 0x000000010300780c */ /* 0x000fe40000724270 */
[----:B------:R-:W-:Y:S01]  /*3630*/  ISETP.LT.OR P6, PT, R191, 0x2, P6 ;  /* 0x00000002bf00780c */ /* 0x000fe200037c1670 */
[--C-:B------:R-:W-:Y:S01]  /*3640*/  FFMA.FTZ R219, R219, c[0x0][0x29c], -R196.reuse ;  /* 0x0000a700dbdb7a23 */ /* 0x100fe200000108c4 */
[C---:B------:R-:W-:Y:S02]  /*3650*/  ISETP.LT.OR P1, PT, R190.reuse, 0x2, P1 ;  /* 0x00000002be00780c */ /* 0x040fe40000f21670 */
[----:B------:R-:W-:Y:S02]  /*3660*/  FSEL R224, R5, -INF , !P6 ;  /* 0xff80000005e07808 */ /* 0x000fe40007000000 */
[----:B------:R-:W-:Y:S01]  /*3670*/  FSEL R231, R7, -INF , !P1 ;  /* 0xff80000007e77808 */ /* 0x000fe20004800000 */
[----:B------:R-:W2:Y:S01]  /*3680*/  MUFU.EX2 R219, R219 ;  /* 0x000000db00db7308 */ /* 0x000ea20000000800 */
[----:B------:R-:W-:Y:S01]  /*3690*/  ISETP.LT.OR P2, PT, R190, 0x1, P2 ;  /* 0x00000001be00780c */ /* 0x000fe20001741670 */
[--C-:B------:R-:W-:Y:S01]  /*36a0*/  FFMA.FTZ R224, R224, c[0x0][0x29c], -R196.reuse ;  /* 0x0000a700e0e07a23 */ /* 0x100fe200000108c4 */
[----:B------:R-:W-:Y:S01]  /*36b0*/  ISETP.GT.AND P6, PT, R189, 0x10, P0 ;  /* 0x00000010bd00780c */ /* 0x000fe200007c4270 */
[--C-:B------:R-:W-:Y:S01]  /*36c0*/  FFMA.FTZ R231, R231, c[0x0][0x29c], -R197.reuse ;  /* 0x0000a700e7e77a23 */ /* 0x100fe200000108c5 */
[----:B------:R-:W-:Y:S02]  /*36d0*/  ISETP.GT.AND P1, PT, R3, 0x10, P0 ;  /* 0x000000100300780c */ /* 0x000fe40000724270 */
[----:B------:R-:W-:Y:S02]  /*36e0*/  FSEL R232, R6, -INF , !P2 ;  /* 0xff80000006e87808 */ /* 0x000fe40005000000 */
[-C--:B-1----:R-:W-:Y:S01]  /*36f0*/  HMMA.16816.F32.BF16 R4, R132, R136.reuse, RZ ;  /* 0x000000888404723c */ /* 0x082fe200000418ff */
[----:B------:R-:W1:Y:S02]  /*3700*/  MUFU.EX2 R224, R224 ;  /* 0x000000e000e07308 */ /* 0x000e640000000800 */
[----:B------:R-:W-:Y:S01]  /*3710*/  ISETP.GT.AND P2, PT, R189, 0x11, P0 ;  /* 0x00000011bd00780c */ /* 0x000fe20000744270 */
[--C-:B------:R-:W-:Y:S01]  /*3720*/  FFMA.FTZ R232, R232, c[0x0][0x29c], -R197.reuse ;  /* 0x0000a700e8e87a23 */ /* 0x100fe200000108c5 */
[C---:B------:R-:W-:Y:S02]  /*3730*/  ISETP.LT.OR P6, PT, R191.reuse, 0x11, P6 ;  /* 0x00000011bf00780c */ /* 0x040fe400037c1670 */
[----:B------:R-:W-:Y:S02]  /*3740*/  ISETP.LT.OR P1, PT, R190, 0x11, P1 ;  /* 0x00000011be00780c */ /* 0x000fe40000f21670 */
[----:B------:R-:W-:Y:S02]  /*3750*/  FSEL R218, R16, -INF , !P6 ;  /* 0xff80000010da7808 */ /* 0x000fe40007000000 */
[----:B------:R-:W-:Y:S01]  /*3760*/  ISETP.LT.OR P2, PT, R191, 0x12, P2 ;  /* 0x00000012bf00780c */ /* 0x000fe20001741670 */
[----:B------:R-:W3:Y:S01]  /*3770*/  MUFU.EX2 R232, R232 ;  /* 0x000000e800e87308 */ /* 0x000ee20000000800 */
[----:B------:R-:W-:Y:S01]  /*3780*/  FSEL R226, R18, -INF , !P1 ;  /* 0xff80000012e27808 */ /* 0x000fe20004800000 */
[--C-:B------:R-:W-:Y:S01]  /*3790*/  FFMA.FTZ R218, R218, c[0x0][0x29c], -R196.reuse ;  /* 0x0000a700dada7a23 */ /* 0x100fe200000108c4 */
[----:B------:R-:W-:Y:S02]  /*37a0*/  ISETP.GT.AND P6, PT, R3, 0x11, P0 ;  /* 0x000000110300780c */ /* 0x000fe400007c4270 */
[----:B------:R-:W-:Y:S01]  /*37b0*/  ISETP.GT.AND P1, PT, R189, 0x21, P0 ;  /* 0x00000021bd00780c */ /* 0x000fe20000724270 */
[--C-:B------:R-:W-:Y:S01]  /*37c0*/  FFMA.FTZ R226, R226, c[0x0][0x29c], -R197.reuse ;  /* 0x0000a700e2e27a23 */ /* 0x100fe200000108c5 */
[----:B------:R-:W-:Y:S02]  /*37d0*/  FSEL R217, R17, -INF , !P2 ;  /* 0xff80000011d97808 */ /* 0x000fe40005000000 */
[----:B------:R-:W-:Y:S01]  /*37e0*/  ISETP.GT.AND P2, PT, R189, 0x20, P0 ;  /* 0x00000020bd00780c */ /* 0x000fe20000744270 */
[----:B------:R-:W5:Y:S01]  /*37f0*/  MUFU.EX2 R231, R231 ;  /* 0x000000e700e77308 */ /* 0x000f620000000800 */
[----:B------:R-:W-:Y:S01]  /*3800*/  ISETP.LT.OR P6, PT, R190, 0x12, P6 ;  /* 0x00000012be00780c */ /* 0x000fe200037c1670 */
[--C-:B------:R-:W-:Y:S01]  /*3810*/  FFMA.FTZ R217, R217, c[0x0][0x29c], -R196.reuse ;  /* 0x0000a700d9d97a23 */ /* 0x100fe200000108c4 */
[----:B------:R-:W-:Y:S02]  /*3820*/  ISETP.LT.OR P1, PT, R191, 0x22, P1 ;  /* 0x00000022bf00780c */ /* 0x000fe40000f21670 */
[----:B------:R-:W-:Y:S02]  /*3830*/  FSEL R225, R19, -INF , !P6 ;  /* 0xff80000013e17808 */ /* 0x000fe40007000000 */
[----:B------:R-:W-:Y:S02]  /*3840*/  FSEL R213, R21, -INF , !P1 ;  /* 0xff80000015d57808 */ /* 0x000fe40004800000 */
[----:B------:R-:W-:Y:S01]  /*3850*/  ISETP.LT.OR P2, PT, R191, 0x21, P2 ;  /* 0x00000021bf00780c */ /* 0x000fe20001741670 */
[--C-:B------:R-:W-:Y:S01]  /*3860*/  FFMA.FTZ R225, R225, c[0x0][0x29c], -R197.reuse ;  /* 0x0000a700e1e17a23 */ /* 0x100fe200000108c5 */
[----:B------:R-:W-:Y:S01]  /*3870*/  ISETP.GT.AND P6, PT, R3, 0x20, P0 ;  /* 0x000000200300780c */ /* 0x000fe200007c4270 */
[--C-:B------:R-:W-:Y:S01]  /*3880*/  FFMA.FTZ R213, R213, c[0x0][0x29c], -R196.reuse ;  /* 0x0000a700d5d57a23 */ /* 0x100fe200000108c4 */
[----:B------:R-:W-:Y:S01]  /*3890*/  ISETP.GT.AND P1, PT, R189, 0x30, P0 ;  /* 0x00000030bd00780c */ /* 0x000fe20000724270 */
[----:B------:R-:W-:Y:S01]  /*38a0*/  MUFU.EX2 R218, R218 ;  /* 0x000000da00da7308 */ /* 0x000fe20000000800 */
[----:B------:R-:W-:Y:S02]  /*38b0*/  FSEL R214, R20, -INF , !P2 ;  /* 0xff80000014d67808 */ /* 0x000fe40005000000 */
[----:B------:R-:W-:Y:S02]  /*38c0*/  ISETP.GT.AND P2, PT, R3, 0x21, P0 ;  /* 0x000000210300780c */ /* 0x000fe40000744270 */
[----:B------:R-:W-:Y:S01]  /*38d0*/  ISETP.LT.OR P6, PT, R190, 0x21, P6 ;  /* 0x00000021be00780c */ /* 0x000fe200037c1670 */
[--C-:B------:R-:W-:Y:S01]  /*38e0*/  FFMA.FTZ R214, R214, c[0x0][0x29c], -R196.reuse ;  /* 0x0000a700d6d67a23 */ /* 0x100fe200000108c4 */
[----:B------:R-:W-:Y:S02]  /*38f0*/  ISETP.LT.OR P1, PT, R191, 0x31, P1 ;  /* 0x00000031bf00780c */ /* 0x000fe40000f21670 */
[----:B------:R-:W-:Y:S01]  /*3900*/  FSEL R223, R22, -INF , !P6 ;  /* 0xff80000016df7808 */ /* 0x000fe20007000000 */
[----:B------:R-:W-:Y:S01]  /*3910*/  MUFU.EX2 R217, R217 ;  /* 0x000000d900d97308 */ /* 0x000fe20000000800 */
[----:B------:R-:W-:Y:S02]  /*3920*/  ISETP.LT.OR P2, PT, R190, 0x22, P2 ;  /* 0x00000022be00780c */ /* 0x000fe40001741670 */
[----:B------:R-:W-:Y:S01]  /*3930*/  ISETP.GT.AND P6, PT, R189, 0x31, P0 ;  /* 0x00000031bd00780c */ /* 0x000fe200007c4270 */
[--C-:B------:R-:W-:Y:S01]  /*3940*/  FFMA.FTZ R223, R223, c[0x0][0x29c], -R197.reuse ;  /* 0x0000a700dfdf7a23 */ /* 0x100fe200000108c5 */
[----:B------:R-:W-:Y:S02]  /*3950*/  FSEL R211, R32, -INF , !P1 ;  /* 0xff80000020d37808 */ /* 0x000fe40004800000 */
[----:B------:R-:W-:Y:S02]  /*3960*/  ISETP.GT.AND P1, PT, R3, 0x31, P0 ;  /* 0x000000310300780c */ /* 0x000fe40000724270 */
[----:B------:R-:W-:Y:S01]  /*3970*/  FSEL R221, R23, -INF , !P2 ;  /* 0xff80000017dd7808 */ /* 0x000fe20005000000 */
[--C-:B------:R-:W-:Y:S01]  /*3980*/  FFMA.FTZ R211, R211, c[0x0][0x29c], -R196.reuse ;  /* 0x0000a700d3d37a23 */ /* 0x100fe200000108c4 */
[----:B------:R-:W-:Y:S01]  /*3990*/  ISETP.GT.AND P2, PT, R3, 0x30, P0 ;  /* 0x000000300300780c */ /* 0x000fe20000744270 */
[----:B------:R-:W-:Y:S01]  /*39a0*/  MUFU.EX2 R226, R226 ;  /* 0x000000e200e27308 */ /* 0x000fe20000000800 */
[----:B------:R-:W-:Y:S01]  /*39b0*/  ISETP.LT.OR P6, PT, R191, 0x32, P6 ;  /* 0x00000032bf00780c */ /* 0x000fe200037c1670 */
[--C-:B------:R-:W-:Y:S01]  /*39c0*/  FFMA.FTZ R221, R221, c[0x0][0x29c], -R197.reuse ;  /* 0x0000a700dddd7a23 */ /* 0x100fe200000108c5 */
[C---:B------:R-:W-:Y:S02]  /*39d0*/  ISETP.LT.OR P1, PT, R190.reuse, 0x32, P1 ;  /* 0x00000032be00780c */ /* 0x040fe40000f21670 */
[----:B------:R-:W-:Y:S02]  /*39e0*/  ISETP.LT.OR P2, PT, R190, 0x31, P2 ;  /* 0x00000031be00780c */ /* 0x000fe40001741670 */
[----:B------:R-:W-:Y:S02]  /*39f0*/  FSEL R208, R33, -INF , !P6 ;  /* 0xff80000021d07808 */ /* 0x000fe40007000000 */
[----:B------:R-:W-:Y:S01]  /*3a00*/  ISETP.GT.AND P6, PT, R189, 0x40, P0 ;  /* 0x00000040bd00780c */ /* 0x000fe200007c4270 */
[----:B------:R-:W-:Y:S01]  /*3a10*/  MUFU.EX2 R225, R225 ;  /* 0x000000e100e17308 */ /* 0x000fe20000000800 */
[----:B------:R-:W-:Y:S01]  /*3a20*/  FSEL R220, R35, -INF , !P1 ;  /* 0xff80000023dc7808 */ /* 0x000fe20004800000 */
[--C-:B------:R-:W-:Y:S01]  /*3a30*/  FFMA.FTZ R208, R208, c[0x0][0x29c], -R196.reuse ;  /* 0x0000a700d0d07a23 */ /* 0x100fe200000108c4 */
[----:B------:R-:W-:Y:S02]  /*3a40*/  ISETP.GT.AND P1, PT, R3, 0x40, P0 ;  /* 0x000000400300780c */ /* 0x000fe40000724270 */
[----:B------:R-:W-:Y:S01]  /*3a50*/  FSEL R222, R34, -INF , !P2 ;  /* 0xff80000022de7808 */ /* 0x000fe20005000000 */
[--C-:B------:R-:W-:Y:S01]  /*3a60*/  FFMA.FTZ R220, R220, c[0x0][0x29c], -R197.reuse ;  /* 0x0000a700dcdc7a23 */ /* 0x100fe200000108c5 */
[----:B------:R-:W-:Y:S02]  /*3a70*/  ISETP.GT.AND P2, PT, R189, 0x41, P0 ;  /* 0x00000041bd00780c */ /* 0x000fe40000744270 */
[C---:B------:R-:W-:Y:S01]  /*3a80*/  ISETP.LT.OR P6, PT, R191.reuse, 0x41, P6 ;  /* 0x00000041bf00780c */ /* 0x040fe200037c1670 */
[--C-:B------:R-:W-:Y:S01]  /*3a90*/  FFMA.FTZ R222, R222, c[0x0][0x29c], -R197.reuse ;  /* 0x0000a700dede7a23 */ /* 0x100fe200000108c5 */
[----:B------:R-:W-:Y:S01]  /*3aa0*/  ISETP.LT.OR P1, PT, R190, 0x41, P1 ;  /* 0x00000041be00780c */ /* 0x000fe20000f21670 */
[----:B------:R-:W-:Y:S01]  /*3ab0*/  MUFU.EX2 R214, R214 ;  /* 0x000000d600d67308 */ /* 0x000fe20000000800 */
[----:B------:R-:W-:Y:S02]  /*3ac0*/  ISETP.LT.OR P2, PT, R191, 0x42, P2 ;  /* 0x00000042bf00780c */ /* 0x000fe40001741670 */
[----:B------:R-:W-:Y:S02]  /*3ad0*/  FSEL R210, R36, -INF , !P6 ;  /* 0xff80000024d27808 */ /* 0x000fe40007000000 */
[----:B------:R-:W-:Y:S02]  /*3ae0*/  ISETP.GT.AND P6, PT, R3, 0x41, P0 ;  /* 0x000000410300780c */ /* 0x000fe400007c4270 */
[----:B------:R-:W-:Y:S01]  /*3af0*/  FSEL R216, R38, -INF , !P1 ;  /* 0xff80000026d87808 */ /* 0x000fe20004800000 */
[----:B------:R-:W-:Y:S01]  /*3b00*/  FFMA.FTZ R210, R210, c[0x0][0x29c], -R196 ;  /* 0x0000a700d2d27a23 */ /* 0x000fe200000108c4 */
[----:B------:R-:W-:Y:S01]  /*3b10*/  ISETP.GT.AND P1, PT, R189, 0x51, P0 ;  /* 0x00000051bd00780c */ /* 0x000fe20000724270 */
[----:B------:R-:W-:Y:S01]  /*3b20*/  MUFU.EX2 R213, R213 ;  /* 0x000000d500d57308 */ /* 0x000fe20000000800 */
[----:B------:R-:W-:Y:S01]  /*3b30*/  FSEL R207, R37, -INF , !P2 ;  /* 0xff80000025cf7808 */ /* 0x000fe20005000000 */
[--C-:B------:R-:W-:Y:S01]  /*3b40*/  FFMA.FTZ R216, R216, c[0x0][0x29c], -R197.reuse ;  /* 0x0000a700d8d87a23 */ /* 0x100fe200000108c5 */
[----:B------:R-:W-:Y:S02]  /*3b50*/  ISETP.GT.AND P2, PT, R189, 0x50, P0 ;  /* 0x00000050bd00780c */ /* 0x000fe40000744270 */
[----:B------:R-:W-:Y:S02]  /*3b60*/  ISETP.LT.OR P6, PT, R190, 0x42, P6 ;  /* 0x00000042be00780c */ /* 0x000fe400037c1670 */
[C---:B------:R-:W-:Y:S02]  /*3b70*/  ISETP.LT.OR P1, PT, R191.reuse, 0x52, P1 ;  /* 0x00000052bf00780c */ /* 0x040fe40000f21670 */
[----:B------:R-:W-:Y:S01]  /*3b80*/  ISETP.LT.OR P2, PT, R191, 0x51, P2 ;  /* 0x00000051bf00780c */ /* 0x000fe20001741670 */
[----:B------:R-:W-:Y:S01]  /*3b90*/  MUFU.EX2 R223, R223 ;  /* 0x000000df00df7308 */ /* 0x000fe20000000800 */
[----:B------:R-:W-:Y:S02]  /*3ba0*/  FSEL R36, R49, -INF , !P1 ;  /* 0xff80000031247808 */ /* 0x000fe40004800000 */
[----:B------:R-:W-:Y:S02]  /*3bb0*/  FSEL R215, R39, -INF , !P6 ;  /* 0xff80000027d77808 */ /* 0x000fe40007000000 */
[----:B------:R-:W-:Y:S02]  /*3bc0*/  ISETP.GT.AND P6, PT, R3, 0x50, P0 ;  /* 0x000000500300780c */ /* 0x000fe400007c4270 */
[----:B------:R-:W-:Y:S01]  /*3bd0*/  ISETP.GT.AND P1, PT, R189, 0x60, P0 ;  /* 0x00000060bd00780c */ /* 0x000fe20000724270 */
[--C-:B------:R-:W-:Y:S01]  /*3be0*/  FFMA.FTZ R215, R215, c[0x0][0x29c], -R197.reuse ;  /* 0x0000a700d7d77a23 */ /* 0x100fe200000108c5 */
[----:B------:R-:W-:Y:S01]  /*3bf0*/  FSEL R37, R48, -INF , !P2 ;  /* 0xff80000030257808 */ /* 0x000fe20005000000 */
[----:B------:R-:W-:Y:S01]  /*3c00*/  MUFU.EX2 R221, R221 ;  /* 0x000000dd00dd7308 */ /* 0x000fe20000000800 */
[----:B------:R-:W-:Y:S02]  /*3c10*/  ISETP.GT.AND P2, PT, R3, 0x51, P0 ;  /* 0x000000510300780c */ /* 0x000fe40000744270 */
[C---:B------:R-:W-:Y:S02]  /*3c20*/  ISETP.LT.OR P6, PT, R190.reuse, 0x51, P6 ;  /* 0x00000051be00780c */ /* 0x040fe400037c1670 */
[----:B------:R-:W-:Y:S02]  /*3c30*/  ISETP.LT.OR P1, PT, R191, 0x61, P1 ;  /* 0x00000061bf00780c */ /* 0x000fe40000f21670 */
[----:B------:R-:W-:Y:S02]  /*3c40*/  ISETP.LT.OR P2, PT, R190, 0x52, P2 ;  /* 0x00000052be00780c */ /* 0x000fe40001741670 */
[----:B------:R-:W-:Y:S01]  /*3c50*/  FSEL R35, R52, -INF , !P1 ;  /* 0xff80000034237808 */ /* 0x000fe20004800000 */
[----:B------:R-:W-:Y:S01]  /*3c60*/  MUFU.EX2 R211, R211 ;  /* 0x000000d300d37308 */ /* 0x000fe20000000800 */
[----:B------:R-:W-:Y:S02]  /*3c70*/  FSEL R212, R50, -INF , !P6 ;  /* 0xff80000032d47808 */ /* 0x000fe40007000000 */
[----:B------:R-:W-:Y:S02]  /*3c80*/  ISETP.GT.AND P6, PT, R189, 0x61, P0 ;  /* 0x00000061bd00780c */ /* 0x000fe400007c4270 */
[----:B------:R-:W-:Y:S01]  /*3c90*/  ISETP.GT.AND P1, PT, R3, 0x61, P0 ;  /* 0x000000610300780c */ /* 0x000fe20000724270 */
[--C-:B------:R-:W-:Y:S01]  /*3ca0*/  FFMA.FTZ R212, R212, c[0x0][0x29c], -R197.reuse ;  /* 0x0000a700d4d47a23 */ /* 0x100fe200000108c5 */
[----:B------:R-:W-:Y:S02]  /*3cb0*/  FSEL R39, R51, -INF , !P2 ;  /* 0xff80000033277808 */ /* 0x000fe40005000000 */
[----:B------:R-:W-:Y:S01]  /*3cc0*/  ISETP.GT.AND P2, PT, R3, 0x60, P0 ;  /* 0x000000600300780c */ /* 0x000fe20000744270 */
[----:B------:R-:W-:Y:S01]  /*3cd0*/  MUFU.EX2 R208, R208 ;  /* 0x000000d000d07308 */ /* 0x000fe20000000800 */
[----:B------:R-:W-:Y:S01]  /*3ce0*/  ISETP.LT.OR P6, PT, R191, 0x62, P6 ;  /* 0x00000062bf00780c */ /* 0x000fe200037c1670 */
[--C-:B------:R-:W-:Y:S01]  /*3cf0*/  FFMA.FTZ R238, R39, c[0x0][0x29c], -R197.reuse ;  /* 0x0000a70027ee7a23 */ /* 0x100fe200000108c5 */
[C---:B------:R-:W-:Y:S02]  /*3d00*/  ISETP.LT.OR P1, PT, R190.reuse, 0x62, P1 ;  /* 0x00000062be00780c */ /* 0x040fe40000f21670 */
[----:B------:R-:W-:Y:S02]  /*3d10*/  FSEL R34, R53, -INF , !P6 ;  /* 0xff80000035227808 */ /* 0x000fe40007000000 */
[----:B------:R-:W-:Y:S02]  /*3d20*/  ISETP.LT.OR P2, PT, R190, 0x61, P2 ;  /* 0x00000061be00780c */ /* 0x000fe40001741670 */
[----:B------:R-:W-:Y:S01]  /*3d30*/  ISETP.GT.AND P6, PT, R189, 0x70, P0 ;  /* 0x00000070bd00780c */ /* 0x000fe200007c4270 */
[----:B------:R-:W-:Y:S01]  /*3d40*/  MUFU.EX2 R222, R222 ;  /* 0x000000de00de7308 */ /* 0x000fe20000000800 */
[----:B------:R-:W-:Y:S02]  /*3d50*/  FSEL R209, R55, -INF , !P1 ;  /* 0xff80000037d17808 */ /* 0x000fe40004800000 */
        /* <DEDUP_REMOVED lines=8> */
[----:B------:R-:W-:Y:S02]  /*3de0*/  FSEL R32, R64, -INF , !P6 ;  /* 0xff80000040207808 */ /* 0x000fe40007000000 */
[----:B------:R-:W-:Y:S02]  /*3df0*/  ISETP.LT.OR P2, PT, R191, 0x72, P2 ;  /* 0x00000072bf00780c */ /* 0x000fe40001741670 */
[----:B------:R-:W-:Y:S02]  /*3e00*/  ISETP.GT.AND P6, PT, R3, 0x71, P0 ;  /* 0x000000710300780c */ /* 0x000fe400007c4270 */
[----:B------:R-:W-:Y:S02]  /*3e10*/  FSEL R202, R66, -INF , !P1 ;  /* 0xff80000042ca7808 */ /* 0x000fe40004800000 */
[----:B------:R-:W-:Y:S01]  /*3e20*/  ISETP.GT.AND P1, PT, R193, 0x1, P0 ;  /* 0x00000001c100780c */ /* 0x000fe20000724270 */
[----:B------:R-:W-:Y:S01]  /*3e30*/  MUFU.EX2 R216, R216 ;  /* 0x000000d800d87308 */ /* 0x000fe20000000800 */
[----:B------:R-:W-:Y:S01]  /*3e40*/  FSEL R33, R65, -INF , !P2 ;  /* 0xff80000041217808 */ /* 0x000fe20005000000 */
[--C-:B------:R-:W-:Y:S01]  /*3e50*/  FFMA.FTZ R239, R202, c[0x0][0x29c], -R197.reuse ;  /* 0x0000a700caef7a23 */ /* 0x100fe200000108c5 */
[----:B------:R-:W-:Y:S02]  /*3e60*/  ISETP.GT.AND P2, PT, R193, RZ, P0 ;  /* 0x000000ffc100720c */ /* 0x000fe40000744270 */
[----:B------:R-:W-:Y:S02]  /*3e70*/  ISETP.LT.OR P6, PT, R190, 0x72, P6 ;  /* 0x00000072be00780c */ /* 0x000fe400037c1670 */
[C---:B------:R-:W-:Y:S02]  /*3e80*/  ISETP.LT.OR P1, PT, R194.reuse, 0x2, P1 ;  /* 0x00000002c200780c */ /* 0x040fe40000f21670 */
[----:B------:R-:W-:Y:S01]  /*3e90*/  ISETP.LT.OR P2, PT, R194, 0x1, P2 ;  /* 0x00000001c200780c */ /* 0x000fe20001741670 */
[----:B------:R-:W-:Y:S01]  /*3ea0*/  MUFU.EX2 R215, R215 ;  /* 0x000000d700d77308 */ /* 0x000fe20000000800 */
[----:B------:R-:W-:Y:S02]  /*3eb0*/  FSEL R189, R9, -INF , !P1 ;  /* 0xff80000009bd7808 */ /* 0x000fe40004800000 */
[----:B------:R-:W-:Y:S02]  /*3ec0*/  FSEL R200, R67, -INF , !P6 ;  /* 0xff80000043c87808 */ /* 0x000fe40007000000 */
[----:B------:R-:W-:Y:S01]  /*3ed0*/  ISETP.GT.AND P6, PT, R192, RZ, P0 ;  /* 0x000000ffc000720c */ /* 0x000fe200007c4270 */
[--C-:B------:R-:W-:Y:S01]  /*3ee0*/  FFMA.FTZ R236, R189, c[0x0][0x29c], -R198.reuse ;  /* 0x0000a700bdec7a23 */ /* 0x100fe200000108c6 */
[----:B------:R-:W-:Y:S01]  /*3ef0*/  ISETP.GT.AND P1, PT, R193, 0x10, P0 ;  /* 0x00000010c100780c */ /* 0x000fe20000724270 */
[----:B------:R-:W-:Y:S01]  /*3f00*/  FFMA.FTZ R197, R200, c[0x0][0x29c], -R197 ;  /* 0x0000a700c8c57a23 */ /* 0x000fe200000108c5 */
[----:B------:R-:W-:Y:S01]  /*3f10*/  FSEL R190, R8, -INF , !P2 ;  /* 0xff80000008be7808 */ /* 0x000fe20005000000 */
[----:B------:R-:W-:Y:S01]  /*3f20*/  MUFU.EX2 R212, R212 ;  /* 0x000000d400d47308 */ /* 0x000fe20000000800 */
[----:B------:R-:W-:Y:S02]  /*3f30*/  ISETP.GT.AND P2, PT, R192, 0x1, P0 ;  /* 0x00000001c000780c */ /* 0x000fe40000744270 */
[C---:B------:R-:W-:Y:S01]  /*3f40*/  ISETP.LT.OR P6, PT, R195.reuse, 0x1, P6 ;  /* 0x00000001c300780c */ /* 0x040fe200037c1670 */
[--C-:B------:R-:W-:Y:S01]  /*3f50*/  FFMA.FTZ R237, R190, c[0x0][0x29c], -R198.reuse ;  /* 0x0000a700beed7a23 */ /* 0x100fe200000108c6 */
[----:B------:R-:W-:Y:S02]  /*3f60*/  ISETP.LT.OR P1, PT, R194, 0x11, P1 ;  /* 0x00000011c200780c */ /* 0x000fe40000f21670 */
[----:B------:R-:W-:Y:S02]  /*3f70*/  FSEL R206, R10, -INF , !P6 ;  /* 0xff8000000ace7808 */ /* 0x000fe40007000000 */
[----:B------:R-:W-:Y:S01]  /*3f80*/  FSEL R54, R12, -INF , !P1 ;  /* 0xff8000000c367808 */ /* 0x000fe20004800000 */
[----:B------:R-:W-:Y:S01]  /*3f90*/  MUFU.EX2 R237, R237 ;  /* 0x000000ed00ed7308 */ /* 0x000fe20000000800 */
[----:B------:R-:W-:Y:S01]  /*3fa0*/  ISETP.LT.OR P2, PT, R195, 0x2, P2 ;  /* 0x00000002c300780c */ /* 0x000fe20001741670 */
[--C-:B------:R-:W-:Y:S01]  /*3fb0*/  FFMA.FTZ R206, R206, c[0x0][0x29c], -R199.reuse ;  /* 0x0000a700cece7a23 */ /* 0x100fe200000108c7 */
[----:B------:R-:W-:Y:S01]  /*3fc0*/  ISETP.GT.AND P6, PT, R193, 0x11, P0 ;  /* 0x00000011c100780c */ /* 0x000fe200007c4270 */
[----:B------:R-:W-:Y:S01]  /*3fd0*/  FFMA.FTZ R235, R54, c[0x0][0x29c], -R198 ;  /* 0x0000a70036eb7a23 */ /* 0x000fe200000108c6 */
[C---:B------:R-:W-:Y:S02]  /*3fe0*/  ISETP.GT.AND P1, PT, R192.reuse, 0x11, P0 ;  /* 0x00000011c000780c */ /* 0x040fe40000724270 */
[----:B------:R-:W-:Y:S02]  /*3ff0*/  FSEL R204, R11, -INF , !P2 ;  /* 0xff8000000bcc7808 */ /* 0x000fe40005000000 */
[C---:B------:R-:W-:Y:S01]  /*4000*/  HMMA.16816.F32.BF16 R8, R140.reuse, R136, RZ ;  /* 0x000000888c08723c */ /* 0x040fe200000418ff */
[----:B------:R-:W-:Y:S01]  /*4010*/  MUFU.EX2 R236, R236 ;  /* 0x000000ec00ec7308 */ /* 0x000fe20000000800 */
[----:B------:R-:W-:Y:S01]  /*4020*/  ISETP.GT.AND P2, PT, R192, 0x10, P0 ;  /* 0x00000010c000780c */ /* 0x000fe20000744270 */
[----:B------:R-:W-:Y:S01]  /*4030*/  FFMA.FTZ R204, R204, c[0x0][0x29c], -R199 ;  /* 0x0000a700cccc7a23 */ /* 0x000fe200000108c7 */
[----:B------:R-:W-:Y:S02]  /*4040*/  ISETP.LT.OR P6, PT, R194, 0x12, P6 ;  /* 0x00000012c200780c */ /* 0x000fe400037c1670 */
[----:B------:R-:W-:Y:S01]  /*4050*/  ISETP.LT.OR P1, PT, R195, 0x12, P1 ;  /* 0x00000012c300780c */ /* 0x000fe20000f21670 */
[----:B------:R-:W-:Y:S01]  /*4060*/  IMAD.MOV.U32 R137, RZ, RZ, R233 ;  /* 0x000000ffff897224 */ /* 0x000fe200078e00e9 */
[----:B------:R-:W-:Y:S01]  /*4070*/  FSEL R51, R13, -INF , !P6 ;  /* 0xff8000000d337808 */ /* 0x000fe20007000000 */
[--C-:B------:R-:W-:Y:S01]  /*4080*/  FFMA.FTZ R233, R207, c[0x0][0x29c], -R196.reuse ;  /* 0x0000a700cfe97a23 */ /* 0x100fe200000108c4 */
[----:B------:R-:W-:Y:S01]  /*4090*/  ISETP.LT.OR P2, PT, R195, 0x11, P2 ;  /* 0x00000011c300780c */ /* 0x000fe20001741670 */
[----:B------:R-:W-:Y:S01]  /*40a0*/  MUFU.EX2 R235, R235 ;  /* 0x000000eb00eb7308 */ /* 0x000fe20000000800 */
[----:B------:R-:W-:Y:S01]  /*40b0*/  FSEL R203, R15, -INF , !P1 ;  /* 0xff8000000fcb7808 */ /* 0x000fe20004800000 */
[----:B------:R-:W-:Y:S01]  /*40c0*/  FFMA.FTZ R207, R37, c[0x0][0x29c], -R196 ;  /* 0x0000a70025cf7a23 */ /* 0x000fe200000108c4 */
[----:B------:R-:W-:Y:S01]  /*40d0*/  ISETP.GT.AND P6, PT, R193, 0x20, P0 ;  /* 0x00000020c100780c */ /* 0x000fe200007c4270 */
[--C-:B------:R-:W-:Y:S01]  /*40e0*/  FFMA.FTZ R209, R51, c[0x0][0x29c], -R198.reuse ;  /* 0x0000a70033d17a23 */ /* 0x100fe200000108c6 */
[----:B------:R-:W-:Y:S01]  /*40f0*/  ISETP.GT.AND P1, PT, R192, 0x20, P0 ;  /* 0x00000020c000780c */ /* 0x000fe20000724270 */
[--C-:B------:R-:W-:Y:S01]  /*4100*/  FFMA.FTZ R203, R203, c[0x0][0x29c], -R199.reuse ;  /* 0x0000a700cbcb7a23 */ /* 0x100fe200000108c7 */
[----:B------:R-:W-:Y:S02]  /*4110*/  FSEL R205, R14, -INF , !P2 ;  /* 0xff8000000ecd7808 */ /* 0x000fe40005000000 */
[-C--:B------:R-:W-:Y:S01]  /*4120*/  HMMA.16816.F32.BF16 R12, R140, R138.reuse, RZ ;  /* 0x0000008a8c0c723c */ /* 0x080fe200000418ff */
[----:B------:R-:W-:Y:S01]  /*4130*/  ISETP.GT.AND P2, PT, R193, 0x21, P0 ;  /* 0x00000021c100780c */ /* 0x000fe20000744270 */
[----:B------:R-:W-:Y:S01]  /*4140*/  MUFU.EX2 R209, R209 ;  /* 0x000000d100d17308 */ /* 0x000fe20000000800 */
[----:B------:R-:W-:Y:S01]  /*4150*/  ISETP.LT.OR P6, PT, R194, 0x21, P6 ;  /* 0x00000021c200780c */ /* 0x000fe200037c1670 */
[--C-:B------:R-:W-:Y:S01]  /*4160*/  FFMA.FTZ R205, R205, c[0x0][0x29c], -R199.reuse ;  /* 0x0000a700cdcd7a23 */ /* 0x100fe200000108c7 */
[----:B------:R-:W-:Y:S02]  /*4170*/  ISETP.LT.OR P1, PT, R195, 0x21, P1 ;  /* 0x00000021c300780c */ /* 0x000fe40000f21670 */
[----:B------:R-:W-:Y:S01]  /*4180*/  FSEL R53, R24, -INF , !P6 ;  /* 0xff80000018357808 */ /* 0x000fe20007000000 */
[C---:B------:R-:W-:Y:S02]  /*4190*/  HMMA.16816.F32.BF16 R16, R132.reuse, R138, RZ ;  /* 0x0000008a8410723c */ /* 0x040fe400000418ff */
[----:B------:R-:W-:Y:S02]  /*41a0*/  ISETP.LT.OR P2, PT, R194, 0x22, P2 ;  /* 0x00000022c200780c */ /* 0x000fe40001741670 */
[----:B------:R-:W-:Y:S01]  /*41b0*/  FSEL R201, R26, -INF , !P1 ;  /* 0xff8000001ac97808 */ /* 0x000fe20004800000 */
[--C-:B------:R-:W-:Y:S01]  /*41c0*/  FFMA.FTZ R202, R53, c[0x0][0x29c], -R198.reuse ;  /* 0x0000a70035ca7a23 */ /* 0x100fe200000108c6 */
[----:B------:R-:W-:Y:S01]  /*41d0*/  ISETP.GT.AND P6, PT, R192, 0x21, P0 ;  /* 0x00000021c000780c */ /* 0x000fe200007c4270 */
[----:B------:R-:W-:Y:S01]  /*41e0*/  MUFU.EX2 R197, R197 ;  /* 0x000000c500c57308 */ /* 0x000fe20000000800 */
[-C--:B------:R-:W-:Y:S01]  /*41f0*/  HMMA.16816.F32.BF16 R20, R132, R144.reuse, RZ ;  /* 0x000000908414723c */ /* 0x080fe200000418ff */
[----:B------:R-:W-:Y:S02]  /*4200*/  ISETP.GT.AND P1, PT, R193, 0x31, P0 ;  /* 0x00000031c100780c */ /* 0x000fe40000724270 */
[----:B------:R-:W-:Y:S01]  /*4210*/  ISETP.LT.OR P6, PT, R195, 0x22, P6 ;  /* 0x00000022c300780c */ /* 0x000fe200037c1670 */
[--C-:B------:R-:W-:Y:S01]  /*4220*/  FFMA.FTZ R201, R201, c[0x0][0x29c], -R199.reuse ;  /* 0x0000a700c9c97a23 */ /* 0x100fe200000108c7 */
[----:B------:R-:W-:Y:S02]  /*4230*/  FSEL R50, R25, -INF , !P2 ;  /* 0xff80000019327808 */ /* 0x000fe40005000000 */
[----:B------:R-:W-:Y:S02]  /*4240*/  ISETP.GT.AND P2, PT, R193, 0x30, P0 ;  /* 0x00000030c100780c */ /* 0x000fe40000744270 */
[C---:B------:R-:W-:Y:S01]  /*4250*/  ISETP.LT.OR P1, PT, R194.reuse, 0x32, P1 ;  /* 0x00000032c200780c */ /* 0x040fe20000f21670 */
[----:B------:R-:W-:Y:S01]  /*4260*/  MUFU.EX2 R202, R202 ;  /* 0x000000ca00ca7308 */ /* 0x000fe20000000800 */
[----:B------:R-:W-:Y:S01]  /*4270*/  ISETP.LT.OR P2, PT, R194, 0x31, P2 ;  /* 0x00000031c200780c */ /* 0x000fe20001741670 */
[--C-:B------:R-:W-:Y:S01]  /*4280*/  FFMA.FTZ R200, R50, c[0x0][0x29c], -R198.reuse ;  /* 0x0000a70032c87a23 */ /* 0x100fe200000108c6 */
[----:B------:R-:W-:Y:S02]  /*4290*/  FSEL R191, R27, -INF , !P6 ;  /* 0xff8000001bbf7808 */ /* 0x000fe40007000000 */
[C---:B------:R-:W-:Y:S02]  /*42a0*/  HMMA.16816.F32.BF16 R24, R140.reuse, R144, RZ ;  /* 0x000000908c18723c */ /* 0x040fe400000418ff */
[----:B------:R-:W-:Y:S01]  /*42b0*/  FSEL R48, R29, -INF , !P1 ;  /* 0xff8000001d307808 */ /* 0x000fe20004800000 */
[--C-:B------:R-:W-:Y:S01]  /*42c0*/  FFMA.FTZ R191, R191, c[0x0][0x29c], -R199.reuse ;  /* 0x0000a700bfbf7a23 */ /* 0x100fe200000108c7 */
[----:B------:R-:W-:Y:S01]  /*42d0*/  ISETP.GT.AND P6, PT, R192, 0x30, P0 ;  /* 0x00000030c000780c */ /* 0x000fe200007c4270 */
[----:B------:R-:W-:Y:S01]  /*42e0*/  MUFU.EX2 R200, R200 ;  /* 0x000000c800c87308 */ /* 0x000fe20000000800 */
[----:B------:R-:W-:Y:S01]  /*42f0*/  ISETP.GT.AND P1, PT, R193, 0x40, P0 ;  /* 0x00000040c100780c */ /* 0x000fe20000724270 */
[--C-:B------:R-:W-:Y:S01]  /*4300*/  FFMA.FTZ R189, R48, c[0x0][0x29c], -R198.reuse ;  /* 0x0000a70030bd7a23 */ /* 0x100fe200000108c6 */
[----:B------:R-:W-:Y:S02]  /*4310*/  FSEL R49, R28, -INF , !P2 ;  /* 0xff8000001c317808 */ /* 0x000fe40005000000 */
[----:B------:R-:W-:Y:S02]  /*4320*/  ISETP.GT.AND P2, PT, R192, 0x31, P0 ;  /* 0x00000031c000780c */ /* 0x000fe40000744270 */
[----:B------:R-:W-:Y:S01]  /*4330*/  ISETP.LT.OR P6, PT, R195, 0x31, P6 ;  /* 0x00000031c300780c */ /* 0x000fe200037c1670 */
[--C-:B------:R-:W-:Y:S01]  /*4340*/  FFMA.FTZ R190, R49, c[0x0][0x29c], -R198.reuse ;  /* 0x0000a70031be7a23 */ /* 0x100fe200000108c6 */
[----:B------:R-:W-:Y:S01]  /*4350*/  ISETP.LT.OR P1, PT, R194, 0x41, P1 ;  /* 0x00000041c200780c */ /* 0x000fe20000f21670 */
[----:B------:R-:W-:Y:S01]  /*4360*/  MUFU.EX2 R189, R189 ;  /* 0x000000bd00bd7308 */ /* 0x000fe20000000800 */
[----:B------:R-:W-:Y:S02]  /*4370*/  FSEL R67, R30, -INF , !P6 ;  /* 0xff8000001e437808 */ /* 0x000fe40007000000 */
[----:B------:R-:W-:Y:S02]  /*4380*/  FSEL R3, R40, -INF , !P1 ;  /* 0xff80000028037808 */ /* 0x000fe40004800000 */
[----:B------:R-:W-:Y:S01]  /*4390*/  ISETP.LT.OR P2, PT, R195, 0x32, P2 ;  /* 0x00000032c300780c */ /* 0x000fe20001741670 */
[--C-:B------:R-:W-:Y:S01]  /*43a0*/  FFMA.FTZ R247, R67, c[0x0][0x29c], -R199.reuse ;  /* 0x0000a70043f77a23 */ /* 0x100fe200000108c7 */
[----:B------:R-:W-:Y:S01]  /*43b0*/  ISETP.GT.AND P6, PT, R193, 0x41, P0 ;  /* 0x00000041c100780c */ /* 0x000fe200007c4270 */
[--C-:B------:R-:W-:Y:S01]  /*43c0*/  FFMA.FTZ R234, R3, c[0x0][0x29c], -R198.reuse ;  /* 0x0000a70003ea7a23 */ /* 0x100fe200000108c6 */
[----:B------:R-:W-:Y:S01]  /*43d0*/  ISETP.GT.AND P1, PT, R192, 0x41, P0 ;  /* 0x00000041c000780c */ /* 0x000fe20000724270 */
[----:B------:R-:W-:Y:S01]  /*43e0*/  IMAD.U32 R3, RZ, RZ, UR5 ;  /* 0x00000005ff037e24 */ /* 0x000fe2000f8e00ff */
[----:B------:R-:W-:Y:S01]  /*43f0*/  FSEL R55, R31, -INF , !P2 ;  /* 0xff8000001f377808 */ /* 0x000fe20005000000 */
[----:B------:R-:W-:Y:S01]  /*4400*/  MUFU.EX2 R190, R190 ;  /* 0x000000be00be7308 */ /* 0x000fe20000000800 */
[-C--:B------:R-:W-:Y:S01]  /*4410*/  HMMA.16816.F32.BF16 R28, R140, R146.reuse, RZ ;  /* 0x000000928c1c723c */ /* 0x080fe200000418ff */
[----:B------:R-:W-:Y:S02]  /*4420*/  ISETP.LT.OR P2, PT, R194, 0x42, P6 ;  /* 0x00000042c200780c */ /* 0x000fe40003741670 */
[----:B------:R-:W-:Y:S01]  /*4430*/  ISETP.LT.OR P1, PT, R195, 0x42, P1 ;  /* 0x00000042c300780c */ /* 0x000fe20000f21670 */
[--C-:B------:R-:W-:Y:S01]  /*4440*/  FFMA.FTZ R248, R55, c[0x0][0x29c], -R199.reuse ;  /* 0x0000a70037f87a23 */ /* 0x100fe200000108c7 */
[----:B------:R-:W-:Y:S02]  /*4450*/  FSEL R2, R41, -INF , !P2 ;  /* 0xff80000029027808 */ /* 0x000fe40005000000 */
[----:B------:R-:W-:Y:S02]  /*4460*/  FSEL R66, R43, -INF , !P1 ;  /* 0xff8000002b427808 */ /* 0x000fe40004800000 */
[----:B------:R-:W-:Y:S01]  /*4470*/  ISETP.GT.AND P6, PT, R192, 0x40, P0 ;  /* 0x00000040c000780c */ /* 0x000fe200007c4270 */
[----:B------:R-:W-:Y:S01]  /*4480*/  MUFU.EX2 R234, R234 ;  /* 0x000000ea00ea7308 */ /* 0x000fe20000000800 */
[C---:B------:R-:W-:Y:S01]  /*4490*/  ISETP.GT.AND P2, PT, R193.reuse, 0x50, P0 ;  /* 0x00000050c100780c */ /* 0x040fe20000744270 */
[--C-:B------:R-:W-:Y:S01]  /*44a0*/  FFMA.FTZ R2, R2, c[0x0][0x29c], -R198.reuse ;  /* 0x0000a70002027a23 */ /* 0x100fe200000108c6 */
[----:B------:R-:W-:Y:S01]  /*44b0*/  ISETP.GT.AND P1, PT, R193, 0x51, P0 ;  /* 0x00000051c100780c */ /* 0x000fe20000724270 */
[--C-:B------:R-:W-:Y:S01]  /*44c0*/  FFMA.FTZ R250, R66, c[0x0][0x29c], -R199.reuse ;  /* 0x0000a70042fa7a23 */ /* 0x100fe200000108c7 */
[----:B------:R-:W-:Y:S02]  /*44d0*/  ISETP.LT.OR P6, PT, R195, 0x41, P6 ;  /* 0x00000041c300780c */ /* 0x000fe400037c1670 */
[C---:B------:R-:W-:Y:S02]  /*44e0*/  ISETP.LT.OR P2, PT, R194.reuse, 0x51, P2 ;  /* 0x00000051c200780c */ /* 0x040fe40001741670 */
[----:B------:R-:W-:Y:S01]  /*44f0*/  ISETP.LT.OR P1, PT, R194, 0x52, P1 ;  /* 0x00000052c200780c */ /* 0x000fe20000f21670 */
[----:B------:R-:W-:Y:S01]  /*4500*/  MUFU.EX2 R239, R239 ;  /* 0x000000ef00ef7308 */ /* 0x000fe20000000800 */
[----:B------:R-:W-:Y:S02]  /*4510*/  FSEL R52, R42, -INF , !P6 ;  /* 0xff8000002a347808 */ /* 0x000fe40007000000 */
[----:B------:R-:W-:Y:S02]  /*4520*/  FSEL R44, R44, -INF , !P2 ;  /* 0xff8000002c2c7808 */ /* 0x000fe40005000000 */
[----:B------:R-:W-:Y:S01]  /*4530*/  FSEL R0, R45, -INF , !P1 ;  /* 0xff8000002d007808 */ /* 0x000fe20004800000 */
[--C-:B------:R-:W-:Y:S01]  /*4540*/  FFMA.FTZ R249, R52, c[0x0][0x29c], -R199.reuse ;  /* 0x0000a70034f97a23 */ /* 0x100fe200000108c7 */
[----:B------:R-:W-:Y:S01]  /*4550*/  ISETP.GT.AND P6, PT, R192, 0x50, P0 ;  /* 0x00000050c000780c */ /* 0x000fe200007c4270 */
[--C-:B------:R-:W-:Y:S01]  /*4560*/  FFMA.FTZ R242, R44, c[0x0][0x29c], -R198.reuse ;  /* 0x0000a7002cf27a23 */ /* 0x100fe200000108c6 */
[----:B------:R-:W-:Y:S01]  /*4570*/  ISETP.GT.AND P2, PT, R192, 0x51, P0 ;  /* 0x00000051c000780c */ /* 0x000fe20000744270 */
[--C-:B------:R-:W-:Y:S01]  /*4580*/  FFMA.FTZ R243, R0, c[0x0][0x29c], -R198.reuse ;  /* 0x0000a70000f37a23 */ /* 0x100fe200000108c6 */
[----:B------:R-:W-:Y:S02]  /*4590*/  ISETP.GT.AND P1, PT, R193, 0x60, P0 ;  /* 0x00000060c100780c */ /* 0x000fe40000724270 */
[C---:B------:R-:W-:Y:S02]  /*45a0*/  ISETP.LT.OR P6, PT, R195.reuse, 0x51, P6 ;  /* 0x00000051c300780c */ /* 0x040fe400037c1670 */
[----:B------:R-:W-:Y:S02]  /*45b0*/  ISETP.LT.OR P2, PT, R195, 0x52, P2 ;  /* 0x00000052c300780c */ /* 0x000fe40001741670 */
[----:B------:R-:W-:Y:S02]  /*45c0*/  ISETP.LT.OR P1, PT, R194, 0x61, P1 ;  /* 0x00000061c200780c */ /* 0x000fe40000f21670 */
        /* <DEDUP_REMOVED lines=9> */
[----:B------:R-:W-:Y:S02]  /*4660*/  ISETP.LT.OR P6, PT, R194, 0x62, P6 ;  /* 0x00000062c200780c */ /* 0x000fe400037c1670 */
[C---:B------:R-:W-:Y:S02]  /*4670*/  ISETP.LT.OR P2, PT, R195.reuse, 0x61, P2 ;  /* 0x00000061c300780c */ /* 0x040fe40001741670 */
[----:B------:R-:W-:Y:S02]  /*4680*/  ISETP.LT.OR P1, PT, R195, 0x62, P1 ;  /* 0x00000062c300780c */ /* 0x000fe40000f21670 */
[----:B------:R-:W-:Y:S02]  /*4690*/  FSEL R57, R57, -INF , !P6 ;  /* 0xff80000039397808 */ /* 0x000fe40007000000 */
[----:B------:R-:W-:Y:S02]  /*46a0*/  FSEL R58, R58, -INF , !P2 ;  /* 0xff8000003a3a7808 */ /* 0x000fe40005000000 */
[----:B------:R-:W-:Y:S01]  /*46b0*/  FSEL R59, R59, -INF , !P1 ;  /* 0xff8000003b3b7808 */ /* 0x000fe20004800000 */
[----:B------:R-:W-:Y:S01]  /*46c0*/  FFMA.FTZ R245, R57, c[0x0][0x29c], -R198 ;  /* 0x0000a70039f57a23 */ /* 0x000fe200000108c6 */
[C---:B------:R-:W-:Y:S01]  /*46d0*/  ISETP.GT.AND P6, PT, R193.reuse, 0x70, P0 ;  /* 0x00000070c100780c */ /* 0x040fe200007c4270 */
[--C-:B------:R-:W-:Y:S01]  /*46e0*/  FFMA.FTZ R138, R58, c[0x0][0x29c], -R199.reuse ;  /* 0x0000a7003a8a7a23 */ /* 0x100fe200000108c7 */
[----:B------:R-:W-:Y:S01]  /*46f0*/  ISETP.GT.AND P2, PT, R193, 0x71, P0 ;  /* 0x00000071c100780c */ /* 0x000fe20000744270 */
[--C-:B------:R-:W-:Y:S01]  /*4700*/  FFMA.FTZ R193, R34, c[0x0][0x29c], -R196.reuse ;  /* 0x0000a70022c17a23 */ /* 0x100fe200000108c4 */
[C---:B------:R-:W-:Y:S01]  /*4710*/  ISETP.GT.AND P1, PT, R192.reuse, 0x70, P0 ;  /* 0x00000070c000780c */ /* 0x040fe20000724270 */
[--C-:B------:R-:W-:Y:S01]  /*4720*/  FFMA.FTZ R139, R59, c[0x0][0x29c], -R199.reuse ;  /* 0x0000a7003b8b7a23 */ /* 0x100fe200000108c7 */
[----:B------:R-:W-:Y:S01]  /*4730*/  ISETP.GT.AND P0, PT, R192, 0x71, P0 ;  /* 0x00000071c000780c */ /* 0x000fe20000704270 */
[--C-:B------:R-:W-:Y:S01]  /*4740*/  FFMA.FTZ R192, R32, c[0x0][0x29c], -R196.reuse ;  /* 0x0000a70020c07a23 */ /* 0x100fe200000108c4 */
[C---:B------:R-:W-:Y:S01]  /*4750*/  ISETP.LT.OR P6, PT, R194.reuse, 0x71, P6 ;  /* 0x00000071c200780c */ /* 0x040fe200037c1670 */
[----:B------:R-:W-:Y:S01]  /*4760*/  MUFU.EX2 R193, R193 ;  /* 0x000000c100c17308 */ /* 0x000fe20000000800 */
[----:B------:R-:W-:Y:S01]  /*4770*/  ISETP.LT.OR P2, PT, R194, 0x72, P2 ;  /* 0x00000072c200780c */ /* 0x000fe20001741670 */
[--C-:B------:R-:W-:Y:S01]  /*4780*/  FFMA.FTZ R194, R35, c[0x0][0x29c], -R196.reuse ;  /* 0x0000a70023c27a23 */ /* 0x100fe200000108c4 */
[C---:B------:R-:W-:Y:S02]  /*4790*/  ISETP.LT.OR P1, PT, R195.reuse, 0x71, P1 ;  /* 0x00000071c300780c */ /* 0x040fe40000f21670 */
[----:B------:R-:W-:Y:S01]  /*47a0*/  ISETP.LT.OR P0, PT, R195, 0x72, P0 ;  /* 0x00000072c300780c */ /* 0x000fe20000701670 */
[--C-:B------:R-:W-:Y:S01]  /*47b0*/  FFMA.FTZ R195, R36, c[0x0][0x29c], -R196.reuse ;  /* 0x0000a70024c37a23 */ /* 0x100fe200000108c4 */
[----:B------:R-:W-:Y:S01]  /*47c0*/  FSEL R60, R60, -INF , !P6 ;  /* 0xff8000003c3c7808 */ /* 0x000fe20007000000 */
[----:B------:R-:W-:Y:S01]  /*47d0*/  FFMA.FTZ R196, R33, c[0x0][0x29c], -R196 ;  /* 0x0000a70021c47a23 */ /* 0x000fe200000108c4 */
[----:B------:R-:W-:Y:S01]  /*47e0*/  FSEL R61, R61, -INF , !P2 ;  /* 0xff8000003d3d7808 */ /* 0x000fe20005000000 */
[C---:B------:R-:W-:Y:S01]  /*47f0*/  HMMA.16816.F32.BF16 R32, R132.reuse, R146, RZ ;  /* 0x000000928420723c */ /* 0x040fe200000418ff */
[----:B------:R-:W-:Y:S01]  /*4800*/  LDSM.16.M88.4 R144, [R182+0x5080] ;  /* 0x00508000b690783b */ /* 0x000fe20000000200 */
[----:B------:R-:W-:Y:S01]  /*4810*/  FSEL R62, R62, -INF , !P1 ;  /* 0xff8000003e3e7808 */ /* 0x000fe20004800000 */
[--C-:B------:R-:W-:Y:S01]  /*4820*/  FFMA.FTZ R246, R60, c[0x0][0x29c], -R198.reuse ;  /* 0x0000a7003cf67a23 */ /* 0x100fe200000108c6 */
[----:B------:R-:W-:Y:S01]  /*4830*/  FSEL R63, R63, -INF , !P0 ;  /* 0xff8000003f3f7808 */ /* 0x000fe20004000000 */
[----:B------:R-:W-:Y:S01]  /*4840*/  FFMA.FTZ R198, R61, c[0x0][0x29c], -R198 ;  /* 0x0000a7003dc67a23 */ /* 0x000fe200000108c6 */
[----:B------:R-:W-:Y:S01]  /*4850*/  IADD3 R0, R186, UR4, RZ ;  /* 0x00000004ba007c10 */ /* 0x000fe2000fffe0ff */
[--C-:B------:R-:W-:Y:S01]  /*4860*/  FFMA.FTZ R136, R62, c[0x0][0x29c], -R199.reuse ;  /* 0x0000a7003e887a23 */ /* 0x100fe200000108c7 */
[-C--:B------:R-:W-:Y:S01]  /*4870*/  HMMA.16816.F32.BF16 R36, R132, R148.reuse, RZ ;  /* 0x000000948424723c */ /* 0x080fe200000418ff */
[----:B------:R-:W-:Y:S01]  /*4880*/  FFMA.FTZ R199, R63, c[0x0][0x29c], -R199 ;  /* 0x0000a7003fc77a23 */ /* 0x000fe200000108c7 */
[----:B------:R-:W4:Y:S01]  /*4890*/  MUFU.EX2 R194, R194 ;  /* 0x000000c200c27308 */ /* 0x000f220000000800 */
[----:B------:R-:W-:Y:S01]  /*48a0*/  USHF.L.U32 UR4, UR5, 0xd, URZ ;  /* 0x0000000d05047899 */ /* 0x000fe2000800063f */
[----:B------:R-:W-:Y:S02]  /*48b0*/  LEA R0, R0, 0x10080, 0x1 ;  /* 0x0001008000007811 */ /* 0x000fe400078e08ff */
[----:B------:R-:W-:Y:S02]  /*48c0*/  LOP3.LUT P0, RZ, R188, 0x4, RZ, 0xc0, !PT ;  /* 0x00000004bcff7812 */ /* 0x000fe4000780c0ff */
[C---:B------:R-:W-:Y:S01]  /*48d0*/  HMMA.16816.F32.BF16 R40, R140.reuse, R148, RZ ;  /* 0x000000948c28723c */ /* 0x040fe200000418ff */
[----:B------:R-:W-:Y:S03]  /*48e0*/  PLOP3.LUT P1, PT, PT, PT, UP0, 0x80, 0x0 ;  /* 0x000000000000781c */ /* 0x000fe60003f2f008 */
[----:B------:R-:W-:Y:S04]  /*48f0*/  MUFU.EX2 R192, R192 ;  /* 0x000000c000c07308 */ /* 0x000fe80000000800 */
[-C--:B------:R-:W-:Y:S06]  /*4900*/  HMMA.16816.F32.BF16 R44, R140, R150.reuse, RZ ;  /* 0x000000968c2c723c */ /* 0x080fec00000418ff */
[----:B------:R-:W-:Y:S02]  /*4910*/  MUFU.EX2 R196, R196 ;  /* 0x000000c400c47308 */ /* 0x000fe40000000800 */
[C---:B------:R-:W-:Y:S01]  /*4920*/  HMMA.16816.F32.BF16 R48, R132.reuse, R150, RZ ;  /* 0x000000968430723c */ /* 0x040fe200000418ff */
[----:B------:R-:W-:Y:S07]  /*4930*/  LDSM.16.M88.4 R148, [R182+0x6080] ;  /* 0x00608000b694783b */ /* 0x000fee0000000200 */
[-C--:B------:R-:W-:Y:S01]  /*4940*/  HMMA.16816.F32.BF16 R52, R132, R152.reuse, RZ ;  /* 0x000000988434723c */ /* 0x080fe200000418ff */
[----:B------:R-:W-:Y:S07]  /*4950*/  MUFU.EX2 R198, R198 ;  /* 0x000000c600c67308 */ /* 0x000fee0000000800 */
[C---:B------:R-:W-:Y:S03]  /*4960*/  HMMA.16816.F32.BF16 R56, R140.reuse, R152, RZ ;  /* 0x000000988c38723c */ /* 0x040fe600000418ff */
[----:B------:R-:W-:Y:S05]  /*4970*/  MUFU.EX2 R199, R199 ;  /* 0x000000c700c77308 */ /* 0x000fea0000000800 */
[-C--:B------:R-:W-:Y:S05]  /*4980*/  HMMA.16816.F32.BF16 R60, R140, R154.reuse, RZ ;  /* 0x0000009a8c3c723c */ /* 0x080fea00000418ff */
[----:B------:R-:W-:Y:S03]  /*4990*/  MUFU.EX2 R195, R195 ;  /* 0x000000c300c37308 */ /* 0x000fe60000000800 */
[----:B------:R-:W-:Y:S01]  /*49a0*/  HMMA.16816.F32.BF16 R64, R132, R154, RZ ;  /* 0x0000009a8440723c */ /* 0x000fe200000418ff */
[----:B------:R-:W-:Y:S07]  /*49b0*/  LDSM.16.M88.4 R152, [R183+0x4080] ;  /* 0x00408000b798783b */ /* 0x000fee0000000200 */
[-C--:B----4-:R-:W-:Y:S08]  /*49c0*/  HMMA.16816.F32.BF16 R4, R156, R160.reuse, R4 ;  /* 0x000000a09c04723c */ /* 0x090ff00000041804 */
[C---:B------:R-:W-:Y:S07]  /*49d0*/  HMMA.16816.F32.BF16 R8, R164.reuse, R160, R8 ;  /* 0x000000a0a408723c */ /* 0x040fee0000041808 */
[----:B------:R-:W-:Y:S01]  /*49e0*/  IMAD.MOV.U32 R161, RZ, RZ, R138 ;  /* 0x000000ffffa17224 */ /* 0x000fe200078e008a */
[-C--:B------:R-:W-:Y:S04]  /*49f0*/  HMMA.16816.F32.BF16 R12, R164, R162.reuse, R12 ;  /* 0x000000a2a40c723c */ /* 0x080fe8000004180c */
[----:B------:R-:W-:Y:S04]  /*4a00*/  IMAD.MOV.U32 R160, RZ, RZ, R139 ;  /* 0x000000ffffa07224 */ /* 0x000fe800078e008b */
[C---:B------:R-:W-:Y:S07]  /*4a10*/  HMMA.16816.F32.BF16 R16, R156.reuse, R162, R16 ;  /* 0x000000a29c10723c */ /* 0x040fee0000041810 */
[----:B------:R-:W-:Y:S01]  /*4a20*/  IMAD.MOV.U32 R163, RZ, RZ, R136 ;  /* 0x000000ffffa37224 */ /* 0x000fe200078e0088 */
[-C--:B------:R-:W-:Y:S04]  /*4a30*/  HMMA.16816.F32.BF16 R20, R156, R168.reuse, R20 ;  /* 0x000000a89c14723c */ /* 0x080fe80000041814 */
[----:B------:R-:W-:Y:S02]  /*4a40*/  IMAD.MOV.U32 R162, RZ, RZ, R137 ;  /* 0x000000ffffa27224 */ /* 0x000fe400078e0089 */
[----:B------:R-:W-:Y:S02]  /*4a50*/  LDSM.16.M88.4 R136, [R182+0x4080] ;  /* 0x00408000b688783b */ /* 0x000fe40000000200 */
[C---:B------:R-:W-:Y:S04]  /*4a60*/  HMMA.16816.F32.BF16 R24, R164.reuse, R168, R24 ;  /* 0x000000a8a418723c */ /* 0x040fe80000041818 */
[----:B------:R-:W-:Y:S02]  /*4a70*/  IMAD R3, R3, 0x80, R162 ;  /* 0x0000008003037824 */ /* 0x000fe400078e02a2 */
[----:B------:R-:W-:Y:S01]  /*4a80*/  MUFU.EX2 R162, R241 ;  /* 0x000000f100a27308 */ /* 0x000fe20000000800 */
[----:B------:R-:W-:Y:S01]  /*4a90*/  IMAD.MOV.U32 R169, RZ, RZ, R163 ;  /* 0x000000ffffa97224 */ /* 0x000fe200078e00a3 */
[-C--:B------:R-:W-:Y:S04]  /*4aa0*/  HMMA.16816.F32.BF16 R28, R164, R170.reuse, R28 ;  /* 0x000000aaa41c723c */ /* 0x080fe8000004181c */
[----:B------:R-:W-:Y:S04]  /*4ab0*/  IMAD.MOV.U32 R168, RZ, RZ, R160 ;  /* 0x000000ffffa87224 */ /* 0x000fe800078e00a0 */
[C---:B------:R-:W-:Y:S01]  /*4ac0*/  HMMA.16816.F32.BF16 R32, R156.reuse, R170, R32 ;  /* 0x000000aa9c20723c */ /* 0x040fe20000041820 */
[----:B------:R-:W-:Y:S06]  /*4ad0*/  MUFU.EX2 R163, R240 ;  /* 0x000000f000a37308 */ /* 0x000fec0000000800 */
[----:B------:R-:W-:Y:S01]  /*4ae0*/  IMAD.MOV.U32 R171, RZ, RZ, R161 ;  /* 0x000000ffffab7224 */ /* 0x000fe200078e00a1 */
[-C--:B------:R-:W-:Y:S03]  /*4af0*/  HMMA.16816.F32.BF16 R36, R156, R172.reuse, R36 ;  /* 0x000000ac9c24723c */ /* 0x080fe60000041824 */
[----:B------:R-:W-:Y:S05]  /*4b00*/  MUFU.EX2 R161, R238 ;  /* 0x000000ee00a17308 */ /* 0x000fea0000000800 */
[C---:B------:R-:W-:Y:S05]  /*4b10*/  HMMA.16816.F32.BF16 R40, R164.reuse, R172, R40 ;  /* 0x000000aca428723c */ /* 0x040fea0000041828 */
[----:B------:R-:W-:Y:S02]  /*4b20*/  MUFU.EX2 R160, R245 ;  /* 0x000000f500a07308 */ /* 0x000fe40000000800 */
[----:B------:R-:W-:Y:S01]  /*4b30*/  IMAD.MOV.U32 R172, RZ, RZ, 0x40 ;  /* 0x00000040ffac7424 */ /* 0x000fe200078e00ff */
[-C--:B------:R-:W-:Y:S04]  /*4b40*/  HMMA.16816.F32.BF16 R44, R164, R174.reuse, R44 ;  /* 0x000000aea42c723c */ /* 0x080fe8000004182c */
[----:B------:R-:W-:Y:S04]  /*4b50*/  SEL R172, R172, 0xffffffc0, !P0 ;  /* 0xffffffc0acac7807 */ /* 0x000fe80004000000 */
[C---:B------:R-:W-:Y:S04]  /*4b60*/  HMMA.16816.F32.BF16 R48, R156.reuse, R174, R48 ;  /* 0x000000ae9c30723c */ /* 0x040fe80000041830 */
[C---:B------:R-:W-:Y:S04]  /*4b70*/  IMAD.IADD R140, R172.reuse, 0x1, R0 ;  /* 0x00000001ac8c7824 */ /* 0x040fe800078e0200 */
[-C--:B------:R-:W-:Y:S01]  /*4b80*/  HMMA.16816.F32.BF16 R52, R156, R176.reuse, R52 ;  /* 0x000000b09c34723c */ /* 0x080fe20000041834 */
[----:B------:R-:W4:Y:S07]  /*4b90*/  LDSM.16.M88.4 R132, [R140] ;  /* 0x000000008c84783b */ /* 0x000f2e0000000200 */
[C---:B------:R-:W-:Y:S01]  /*4ba0*/  HMMA.16816.F32.BF16 R56, R164.reuse, R176, R56 ;  /* 0x000000b0a438723c */ /* 0x040fe20000041838 */
[----:B------:R-:W1:Y:S07]  /*4bb0*/  LDSM.16.M88.4 R140, [R140+0x2000] ;  /* 0x002000008c8c783b */ /* 0x000e6e0000000200 */
[-C--:B------:R-:W-:Y:S01]  /*4bc0*/  HMMA.16816.F32.BF16 R60, R164, R178.reuse, R60 ;  /* 0x000000b2a43c723c */ /* 0x080fe2000004183c */
[----:B------:R2:W1:Y:S07]  /*4bd0*/  MUFU.EX2 R167, R2 ;  /* 0x0000000200a77308 */ /* 0x00046e0000000800 */
[----:B------:R-:W-:Y:S03]  /*4be0*/  HMMA.16816.F32.BF16 R64, R156, R178, R64 ;  /* 0x000000b29c40723c */ /* 0x000fe60000041840 */
[----:B------:R-:W-:Y:S10]  /*4bf0*/  MUFU.EX2 R157, R210 ;  /* 0x000000d2009d7308 */ /* 0x000ff40000000800 */
[----:B------:R-:W-:Y:S01]  /*4c00*/  MUFU.EX2 R156, R233 ;  /* 0x000000e9009c7308 */ /* 0x000fe20000000800 */
[-C--:B----4-:R-:W-:Y:S01]  /*4c10*/  HMMA.16816.F32.BF16 R4, R132, R136.reuse, R4 ;  /* 0x000000888404723c */ /* 0x090fe20000041804 */
[----:B--2---:R-:W-:Y:S08]  /*4c20*/  LDS R2, [R3.X4+0x184a0] ;  /* 0x0184a00003027984 */ /* 0x004ff00000004800 */
[----:B------:R-:W-:Y:S01]  /*4c30*/  MUFU.EX2 R158, R206 ;  /* 0x000000ce009e7308 */ /* 0x000fe20000000800 */
[C---:B-1----:R-:W-:Y:S08]  /*4c40*/  HMMA.16816.F32.BF16 R8, R140.reuse, R136, R8 ;  /* 0x000000888c08723c */ /* 0x042ff00000041808 */
[-C--:B------:R-:W-:Y:S01]  /*4c50*/  HMMA.16816.F32.BF16 R12, R140, R138.reuse, R12 ;  /* 0x0000008a8c0c723c */ /* 0x080fe2000004180c */
[----:B------:R-:W-:Y:S07]  /*4c60*/  MUFU.EX2 R166, R242 ;  /* 0x000000f200a67308 */ /* 0x000fee0000000800 */
[C---:B------:R-:W-:Y:S01]  /*4c70*/  HMMA.16816.F32.BF16 R16, R132.reuse, R138, R16 ;  /* 0x0000008a8410723c */ /* 0x040fe20000041810 */
[----:B------:R-:W1:Y:S02]  /*4c80*/  LDSM.16.M88.4 R136, [R182+0x7080] ;  /* 0x00708000b688783b */ /* 0x000e640000000200 */
[----:B------:R-:W2:Y:S05]  /*4c90*/  MUFU.EX2 R165, R243 ;  /* 0x000000f300a57308 */ /* 0x000eaa0000000800 */
[-C--:B------:R-:W-:Y:S05]  /*4ca0*/  HMMA.16816.F32.BF16 R20, R132, R144.reuse, R20 ;  /* 0x000000908414723c */ /* 0x080fea0000041814 */
[----:B------:R-:W-:Y:S03]  /*4cb0*/  MUFU.EX2 R164, R244 ;  /* 0x000000f400a47308 */ /* 0x000fe60000000800 */
[C---:B------:R-:W-:Y:S07]  /*4cc0*/  HMMA.16816.F32.BF16 R24, R140.reuse, R144, R24 ;  /* 0x000000908c18723c */ /* 0x040fee0000041818 */
[----:B------:R-:W4:Y:S01]  /*4cd0*/  MUFU.EX2 R159, R207 ;  /* 0x000000cf009f7308 */ /* 0x000f220000000800 */
[-C--:B------:R-:W-:Y:S08]  /*4ce0*/  HMMA.16816.F32.BF16 R28, R140, R146.reuse, R28 ;  /* 0x000000928c1c723c */ /* 0x080ff0000004181c */
[C---:B------:R-:W-:Y:S08]  /*4cf0*/  HMMA.16816.F32.BF16 R32, R132.reuse, R146, R32 ;  /* 0x000000928420723c */ /* 0x040ff00000041820 */
[-C--:B------:R-:W-:Y:S08]  /*4d00*/  HMMA.16816.F32.BF16 R36, R132, R148.reuse, R36 ;  /* 0x000000948424723c */ /* 0x080ff00000041824 */
[C---:B------:R-:W-:Y:S07]  /*4d10*/  HMMA.16816.F32.BF16 R40, R140.reuse, R148, R40 ;  /* 0x000000948c28723c */ /* 0x040fee0000041828 */
[----:B------:R-:W-:Y:S01]  /*4d20*/  IADD3 R148, R172, R0, R187 ;  /* 0x00000000ac947210 */ /* 0x000fe20007ffe0bb */
[-C--:B------:R-:W-:Y:S01]  /*4d30*/  HMMA.16816.F32.BF16 R44, R140, R150.reuse, R44 ;  /* 0x000000968c2c723c */ /* 0x080fe2000004182c */
[----:B------:R-:W-:Y:S04]  /*4d40*/  LDS R0, [R3.X4+0x18480] ;  /* 0x0184800003007984 */ /* 0x000fe80000004800 */
[----:B------:R-:W2:Y:S03]  /*4d50*/  LDSM.16.M88.4 R144, [R148] ;  /* 0x000000009490783b */ /* 0x000ea60000000200 */
[C---:B------:R-:W-:Y:S05]  /*4d60*/  HMMA.16816.F32.BF16 R48, R132.reuse, R150, R48 ;  /* 0x000000968430723c */ /* 0x040fea0000041830 */
[----:B------:R-:W3:Y:S03]  /*4d70*/  LDSM.16.M88.4 R148, [R148+0x2000] ;  /* 0x002000009494783b */ /* 0x000ee60000000200 */
[-C--:B-1----:R-:W-:Y:S08]  /*4d80*/  HMMA.16816.F32.BF16 R52, R132, R136.reuse, R52 ;  /* 0x000000888434723c */ /* 0x082ff00000041834 */
[C---:B------:R-:W-:Y:S08]  /*4d90*/  HMMA.16816.F32.BF16 R56, R140.reuse, R136, R56 ;  /* 0x000000888c38723c */ /* 0x040ff00000041838 */
[-C--:B------:R-:W-:Y:S01]  /*4da0*/  HMMA.16816.F32.BF16 R60, R140, R138.reuse, R60 ;  /* 0x0000008a8c3c723c */ /* 0x080fe2000004183c */
[----:B------:R-:W-:Y:S07]  /*4db0*/  LDSM.16.M88.4 R140, [R183+0x7080] ;  /* 0x00708000b78c783b */ /* 0x000fee0000000200 */
[----:B------:R-:W-:Y:S01]  /*4dc0*/  HMMA.16816.F32.BF16 R64, R132, R138, R64 ;  /* 0x0000008a8440723c */ /* 0x000fe20000041840 */
[----:B------:R-:W1:Y:S07]  /*4dd0*/  LDSM.16.M88.4 R132, [R183+0x5080] ;  /* 0x00508000b784783b */ /* 0x000e6e0000000200 */
[-C--:B--2---:R-:W-:Y:S01]  /*4de0*/  HMMA.16816.F32.BF16 R4, R144, R152.reuse, R4 ;  /* 0x000000989004723c */ /* 0x084fe20000041804 */
[----:B------:R-:W2:Y:S07]  /*4df0*/  LDSM.16.M88.4 R136, [R183+0x6080] ;  /* 0x00608000b788783b */ /* 0x000eae0000000200 */
[C---:B---3--:R-:W-:Y:S01]  /*4e00*/  HMMA.16816.F32.BF16 R8, R148.reuse, R152, R8 ;  /* 0x000000989408723c */ /* 0x048fe20000041808 */
[----:B------:R-:W-:Y:S07]  /*4e10*/  MUFU.EX2 R153, R205 ;  /* 0x000000cd00997308 */ /* 0x000fee0000000800 */
[-C--:B------:R-:W-:Y:S03]  /*4e20*/  HMMA.16816.F32.BF16 R12, R148, R154.reuse, R12 ;  /* 0x0000009a940c723c */ /* 0x080fe6000004180c */
[----:B------:R-:W-:Y:S05]  /*4e30*/  MUFU.EX2 R152, R203 ;  /* 0x000000cb00987308 */ /* 0x000fea0000000800 */
[C---:B------:R-:W-:Y:S04]  /*4e40*/  HMMA.16816.F32.BF16 R16, R144.reuse, R154, R16 ;  /* 0x0000009a9010723c */ /* 0x040fe80000041810 */
[--C-:B------:R-:W-:Y:S01]  /*4e50*/  FADD.FTZ R4, R4, -R0.reuse ;  /* 0x8000000004047221 */ /* 0x100fe20000010000 */
[----:B------:R-:W-:Y:S01]  /*4e60*/  MUFU.EX2 R154, R204 ;  /* 0x000000cc009a7308 */ /* 0x000fe20000000800 */
[----:B------:R-:W-:Y:S02]  /*4e70*/  FADD.FTZ R5, R5, -R0 ;  /* 0x8000000005057221 */ /* 0x000fe40000010000 */
[--C-:B------:R-:W-:Y:S01]  /*4e80*/  FADD.FTZ R6, R6, -R2.reuse ;  /* 0x8000000206067221 */ /* 0x100fe20000010000 */
[-C--:B-1----:R-:W-:Y:S03]  /*4e90*/  HMMA.16816.F32.BF16 R20, R144, R132.reuse, R20 ;  /* 0x000000849014723c */ /* 0x082fe60000041814 */
[----:B------:R-:W-:Y:S02]  /*4ea0*/  FADD.FTZ R7, R7, -R2 ;  /* 0x8000000207077221 */ /* 0x000fe40000010000 */
[----:B------:R-:W-:Y:S01]  /*4eb0*/  FMUL.FTZ R4, R219, R4 ;  /* 0x00000004db047220 */ /* 0x000fe20000410000 */
[----:B------:R-:W1:Y:S01]  /*4ec0*/  MUFU.EX2 R155, R246 ;  /* 0x000000f6009b7308 */ /* 0x000e620000000800 */
[----:B------:R-:W-:Y:S01]  /*4ed0*/  FMUL.FTZ R5, R224, R5 ;  /* 0x00000005e0057220 */ /* 0x000fe20000410000 */
[C---:B------:R-:W-:Y:S04]  /*4ee0*/  HMMA.16816.F32.BF16 R24, R148.reuse, R132, R24 ;  /* 0x000000849418723c */ /* 0x040fe80000041818 */
[----:B------:R-:W-:Y:S02]  /*4ef0*/  FMUL.FTZ R6, R232, R6 ;  /* 0x00000006e8067220 */ /* 0x000fe40000410000 */
[----:B-----5:R-:W-:Y:S01]  /*4f00*/  FMUL.FTZ R7, R231, R7 ;  /* 0x00000007e7077220 */ /* 0x020fe20000410000 */
[----:B------:R-:W-:Y:S01]  /*4f10*/  F2FP.BF16.PACK_AB R133, R193, R194 ;  /* 0x000000c2c185723e */ /* 0x000fe200000010ff */
[-C--:B------:R-:W-:Y:S04]  /*4f20*/  HMMA.16816.F32.BF16 R28, R148, R134.reuse, R28 ;  /* 0x00000086941c723c */ /* 0x080fe8000004181c */
[--C-:B------:R-:W-:Y:S01]  /*4f30*/  FADD.FTZ R16, R16, -R0.reuse ;  /* 0x8000000010107221 */ /* 0x100fe20000010000 */
[----:B------:R-:W-:Y:S01]  /*4f40*/  F2FP.BF16.PACK_AB R132, R7, R6 ;  /* 0x000000060784723e */ /* 0x000fe200000010ff */
[--C-:B------:R-:W-:Y:S01]  /*4f50*/  FADD.FTZ R17, R17, -R0.reuse ;  /* 0x8000000011117221 */ /* 0x100fe20000010000 */
[----:B------:R-:W-:Y:S01]  /*4f60*/  F2FP.BF16.PACK_AB R7, R167, R234 ;  /* 0x000000eaa707723e */ /* 0x000fe200000010ff */
[C---:B------:R-:W-:Y:S04]  /*4f70*/  HMMA.16816.F32.BF16 R32, R144.reuse, R134, R32 ;  /* 0x000000869020723c */ /* 0x040fe80000041820 */
[--C-:B------:R-:W-:Y:S01]  /*4f80*/  FADD.FTZ R20, R20, -R0.reuse ;  /* 0x8000000014147221 */ /* 0x100fe20000010000 */
[----:B------:R-:W-:Y:S01]  /*4f90*/  F2FP.BF16.PACK_AB R6, R165, R166 ;  /* 0x000000a6a506723e */ /* 0x000fe200000010ff */
[----:B------:R-:W-:Y:S01]  /*4fa0*/  FADD.FTZ R21, R21, -R0 ;  /* 0x8000000015157221 */ /* 0x000fe20000010000 */
[----:B------:R-:W-:Y:S01]  /*4fb0*/  F2FP.BF16.PACK_AB R135, R156, R157 ;  /* 0x0000009d9c87723e */ /* 0x000fe200000010ff */
[-C--:B--2---:R-:W-:Y:S04]  /*4fc0*/  HMMA.16816.F32.BF16 R36, R144, R136.reuse, R36 ;  /* 0x000000889024723c */ /* 0x084fe80000041824 */
[----:B------:R-:W-:Y:S01]  /*4fd0*/  FMUL.FTZ R16, R218, R16 ;  /* 0x00000010da107220 */ /* 0x000fe20000410000 */
[----:B----4-:R-:W-:Y:S01]  /*4fe0*/  F2FP.BF16.PACK_AB R134, R195, R159 ;  /* 0x0000009fc386723e */ /* 0x010fe200000010ff */
[----:B------:R-:W-:Y:S02]  /*4ff0*/  FMUL.FTZ R17, R217, R17 ;  /* 0x00000011d9117220 */ /* 0x000fe40000410000 */
[C---:B------:R-:W-:Y:S04]  /*5000*/  HMMA.16816.F32.BF16 R40, R148.reuse, R136, R40 ;  /* 0x000000889428723c */ /* 0x040fe80000041828 */
[--C-:B------:R-:W-:Y:S02]  /*5010*/  FADD.FTZ R18, R18, -R2.reuse ;  /* 0x8000000212127221 */ /* 0x100fe40000010000 */
[----:B------:R-:W-:Y:S01]  /*5020*/  FADD.FTZ R19, R19, -R2 ;  /* 0x8000000213137221 */ /* 0x000fe20000010000 */
[----:B------:R-:W-:Y:S01]  /*5030*/  F2FP.BF16.PACK_AB R137, R213, R214 ;  /* 0x000000d6d589723e */ /* 0x000fe200000010ff */
[-C--:B------:R-:W-:Y:S04]  /*5040*/  HMMA.16816.F32.BF16 R44, R148, R138.reuse, R44 ;  /* 0x0000008a942c723c */ /* 0x080fe8000004182c */
[--C-:B------:R-:W-:Y:S01]  /*5050*/  FADD.FTZ R32, R32, -R0.reuse ;  /* 0x8000000020207221 */ /* 0x100fe20000010000 */
[----:B------:R-:W-:Y:S01]  /*5060*/  F2FP.BF16.PACK_AB R136, R208, R211 ;  /* 0x000000d3d088723e */ /* 0x000fe200000010ff */
[--C-:B------:R-:W-:Y:S02]  /*5070*/  FADD.FTZ R33, R33, -R0.reuse ;  /* 0x8000000021217221 */ /* 0x100fe40000010000 */
[C---:B------:R-:W-:Y:S04]  /*5080*/  HMMA.16816.F32.BF16 R48, R144.reuse, R138, R48 ;  /* 0x0000008a9030723c */ /* 0x040fe80000041830 */
[--C-:B------:R-:W-:Y:S02]  /*5090*/  FADD.FTZ R36, R36, -R0.reuse ;  /* 0x8000000024247221 */ /* 0x100fe40000010000 */
[----:B------:R-:W-:Y:S01]  /*50a0*/  FADD.FTZ R37, R37, -R0 ;  /* 0x8000000025257221 */ /* 0x000fe20000010000 */
[----:B------:R-:W-:Y:S01]  /*50b0*/  F2FP.BF16.PACK_AB R138, R217, R218 ;  /* 0x000000dad98a723e */ /* 0x000fe200000010ff */
[-C--:B------:R-:W-:Y:S04]  /*50c0*/  HMMA.16816.F32.BF16 R52, R144, R140.reuse, R52 ;  /* 0x0000008c9034723c */ /* 0x080fe80000041834 */
[----:B------:R-:W-:Y:S01]  /*50d0*/  FMUL.FTZ R36, R157, R36 ;  /* 0x000000249d247220 */ /* 0x000fe20000410000 */
[----:B------:R-:W-:Y:S01]  /*50e0*/  F2FP.BF16.PACK_AB R139, R5, R4 ;  /* 0x00000004058b723e */ /* 0x000fe200000010ff */
[----:B------:R-:W-:Y:S01]  /*50f0*/  FMUL.FTZ R37, R156, R37 ;  /* 0x000000259c257220 */ /* 0x000fe20000410000 */
[----:B-1----:R-:W-:Y:S01]  /*5100*/  F2FP.BF16.PACK_AB R5, R198, R155 ;  /* 0x0000009bc605723e */ /* 0x002fe200000010ff */
[C---:B------:R-:W-:Y:S04]  /*5110*/  HMMA.16816.F32.BF16 R56, R148.reuse, R140, R56 ;  /* 0x0000008c9438723c */ /* 0x040fe80000041838 */
[--C-:B------:R-:W-:Y:S02]  /*5120*/  FADD.FTZ R22, R22, -R2.reuse ;  /* 0x8000000216167221 */ /* 0x100fe40000010000 */
[----:B------:R-:W-:Y:S01]  /*5130*/  FADD.FTZ R23, R23, -R2 ;  /* 0x8000000217177221 */ /* 0x000fe20000010000 */
[----:B------:R-:W-:Y:S01]  /*5140*/  F2FP.BF16.PACK_AB R140, R224, R219 ;  /* 0x000000dbe08c723e */ /* 0x000fe200000010ff */
[-C--:B------:R-:W-:Y:S01]  /*5150*/  HMMA.16816.F32.BF16 R60, R148, R142.reuse, R60 ;  /* 0x0000008e943c723c */ /* 0x080fe2000004183c */
[----:B------:R-:W-:Y:S03]  /*5160*/  MUFU.EX2 R151, R201 ;  /* 0x000000c900977308 */ /* 0x000fe60000000800 */
[--C-:B------:R-:W-:Y:S01]  /*5170*/  FADD.FTZ R48, R48, -R0.reuse ;  /* 0x8000000030307221 */ /* 0x100fe20000010000 */
[----:B------:R-:W-:Y:S01]  /*5180*/  F2FP.BF16.PACK_AB R141, R17, R16 ;  /* 0x00000010118d723e */ /* 0x000fe200000010ff */
[--C-:B------:R-:W-:Y:S01]  /*5190*/  FADD.FTZ R49, R49, -R0.reuse ;  /* 0x8000000031317221 */ /* 0x100fe20000010000 */
[----:B------:R-:W-:Y:S01]  /*51a0*/  F2FP.BF16.PACK_AB R17, R236, R237 ;  /* 0x000000edec11723e */ /* 0x000fe200000010ff */
[----:B------:R-:W-:Y:S03]  /*51b0*/  HMMA.16816.F32.BF16 R64, R144, R142, R64 ;  /* 0x0000008e9040723c */ /* 0x000fe60000041840 */
[----:B------:R-:W1:Y:S01]  /*51c0*/  MUFU.EX2 R150, R191 ;  /* 0x000000bf00967308 */ /* 0x000e620000000800 */
[--C-:B------:R-:W-:Y:S01]  /*51d0*/  FADD.FTZ R52, R52, -R0.reuse ;  /* 0x8000000034347221 */ /* 0x100fe20000010000 */
[----:B------:R-:W-:Y:S01]  /*51e0*/  F2FP.BF16.PACK_AB R16, R209, R235 ;  /* 0x000000ebd110723e */ /* 0x000fe200000010ff */
[----:B------:R-:W-:Y:S01]  /*51f0*/  FADD.FTZ R53, R53, -R0 ;  /* 0x8000000035357221 */ /* 0x000fe20000010000 */
[----:B------:R-:W-:Y:S01]  /*5200*/  F2FP.BF16.PACK_AB R147, R37, R36 ;  /* 0x000000242593723e */ /* 0x000fe200000010ff */
[----:B------:R-:W-:Y:S01]  /*5210*/  FMUL.FTZ R142, R195, R49 ;  /* 0x00000031c38e7220 */ /* 0x000fe20000410000 */
[----:B------:R-:W-:Y:S03]  /*5220*/  F2FP.BF16.PACK_AB R49, R231, R232 ;  /* 0x000000e8e731723e */ /* 0x000fe600000010ff */
[----:B------:R-:W-:Y:S01]  /*5230*/  F2FP.BF16.PACK_AB R37, R225, R226 ;  /* 0x000000e2e125723e */ /* 0x000fe200000010ff */
[--C-:B------:R-:W-:Y:S01]  /*5240*/  FADD.FTZ R34, R34, -R2.reuse ;  /* 0x8000000222227221 */ /* 0x100fe20000010000 */
[----:B------:R-:W-:Y:S01]  /*5250*/  MUFU.EX2 R149, R247 ;  /* 0x000000f700957308 */ /* 0x000fe20000000800 */
[--C-:B------:R-:W-:Y:S01]  /*5260*/  FADD.FTZ R35, R35, -R2.reuse ;  /* 0x8000000223237221 */ /* 0x100fe20000010000 */
[----:B------:R-:W-:Y:S01]  /*5270*/  F2FP.BF16.PACK_AB R36, R220, R222 ;  /* 0x000000dedc24723e */ /* 0x000fe200000010ff */
[--C-:B------:R-:W-:Y:S02]  /*5280*/  FADD.FTZ R38, R38, -R2.reuse ;  /* 0x8000000226267221 */ /* 0x100fe40000010000 */
[--C-:B------:R-:W-:Y:S02]  /*5290*/  FADD.FTZ R39, R39, -R2.reuse ;  /* 0x8000000227277221 */ /* 0x100fe40000010000 */
[--C-:B------:R-:W-:Y:S02]  /*52a0*/  FADD.FTZ R50, R50, -R2.reuse ;  /* 0x8000000232327221 */ /* 0x100fe40000010000 */
[----:B------:R-:W-:Y:S01]  /*52b0*/  FADD.FTZ R51, R51, -R2 ;  /* 0x8000000233337221 */ /* 0x000fe20000010000 */
[----:B------:R-:W2:Y:S01]  /*52c0*/  MUFU.EX2 R148, R248 ;  /* 0x000000f800947308 */ /* 0x000ea20000000800 */
[--C-:B------:R-:W-:Y:S02]  /*52d0*/  FADD.FTZ R64, R64, -R0.reuse ;  /* 0x8000000040407221 */ /* 0x100fe40000010000 */
[----:B------:R-:W-:Y:S02]  /*52e0*/  FADD.FTZ R65, R65, -R0 ;  /* 0x8000000041417221 */ /* 0x000fe40000010000 */
[----:B------:R-:W3:Y:S01]  /*52f0*/  LDS R0, [R3.X4+0x18580] ;  /* 0x0185800003007984 */ /* 0x000ee20000004800 */
[--C-:B------:R-:W-:Y:S02]  /*5300*/  FADD.FTZ R54, R54, -R2.reuse ;  /* 0x8000000236367221 */ /* 0x100fe40000010000 */
[--C-:B------:R-:W-:Y:S02]  /*5310*/  FADD.FTZ R55, R55, -R2.reuse ;  /* 0x8000000237377221 */ /* 0x100fe40000010000 */
[--C-:B------:R-:W-:Y:S02]  /*5320*/  FADD.FTZ R66, R66, -R2.reuse ;  /* 0x8000000242427221 */ /* 0x100fe40000010000 */
[----:B------:R-:W-:Y:S01]  /*5330*/  FADD.FTZ R67, R67, -R2 ;  /* 0x8000000243437221 */ /* 0x000fe20000010000 */
[----:B------:R-:W-:Y:S01]  /*5340*/  F2FP.BF16.PACK_AB R2, R152, R153 ;  /* 0x000000999802723e */ /* 0x000fe200000010ff */
[----:B------:R-:W-:Y:S02]  /*5350*/  FMUL.FTZ R48, R159, R48 ;  /* 0x000000309f307220 */ /* 0x000fe40000410000 */
[----:B------:R-:W-:Y:S02]  /*5360*/  FMUL.FTZ R52, R194, R52 ;  /* 0x00000034c2347220 */ /* 0x000fe40000410000 */
[----:B------:R-:W-:Y:S01]  /*5370*/  FMUL.FTZ R53, R193, R53 ;  /* 0x00000035c1357220 */ /* 0x000fe20000410000 */
[----:B------:R-:W-:Y:S01]  /*5380*/  F2FP.BF16.PACK_AB R142, R142, R48 ;  /* 0x000000308e8e723e */ /* 0x000fe200000010ff */
[----:B------:R-:W-:Y:S01]  /*5390*/  FMUL.FTZ R22, R223, R22 ;  /* 0x00000016df167220 */ /* 0x000fe20000410000 */
[C---:B------:R-:W-:Y:S01]  /*53a0*/  F2FP.BF16.PACK_AB R48, R221.reuse, R223 ;  /* 0x000000dfdd30723e */ /* 0x040fe200000010ff */
        /* <DEDUP_REMOVED lines=12> */
[----:B------:R-:W-:Y:S01]  /*5470*/  MUFU.EX2 R55, R250 ;  /* 0x000000fa00377308 */ /* 0x000fe20000000800 */
[----:B------:R-:W-:Y:S01]  /*5480*/  FMUL.FTZ R145, R192, R64 ;  /* 0x00000040c0917220 */ /* 0x000fe20000410000 */
[----:B------:R-:W-:Y:S01]  /*5490*/  F2FP.BF16.PACK_AB R51, R51, R54 ;  /* 0x000000363333723e */ /* 0x000fe200000010ff */
[C---:B------:R-:W-:Y:S01]  /*54a0*/  FMUL.FTZ R65, R196.reuse, R65 ;  /* 0x00000041c4417220 */ /* 0x040fe20000410000 */
[----:B------:R-:W-:Y:S01]  /*54b0*/  F2FP.BF16.PACK_AB R64, R196, R192 ;  /* 0x000000c0c440723e */ /* 0x000fe200000010ff */
[----:B------:R-:W-:Y:S01]  /*54c0*/  FMUL.FTZ R34, R222, R34 ;  /* 0x00000022de227220 */ /* 0x000fe20000410000 */
[----:B------:R-:W-:Y:S01]  /*54d0*/  F2FP.BF16.PACK_AB R4, R160, R164 ;  /* 0x000000a4a004723e */ /* 0x000fe200000010ff */
[----:B------:R-:W-:Y:S01]  /*54e0*/  FMUL.FTZ R20, R214, R20 ;  /* 0x00000014d6147220 */ /* 0x000fe20000410000 */
[----:B------:R-:W-:Y:S01]  /*54f0*/  F2FP.BF16.PACK_AB R145, R65, R145 ;  /* 0x000000914191723e */ /* 0x000fe200000010ff */
[--C-:B---3--:R-:W-:Y:S01]  /*5500*/  FADD.FTZ R8, R8, -R0.reuse ;  /* 0x8000000008087221 */ /* 0x108fe20000010000 */
[----:B------:R-:W3:Y:S01]  /*5510*/  MUFU.EX2 R67, R249 ;  /* 0x000000f900437308 */ /* 0x000ee20000000800 */
        /* <DEDUP_REMOVED lines=16> */
[----:B------:R4:W5:Y:S01]  /*5620*/  LDS R0, [R3.X4+0x185a0] ;  /* 0x0185a00003007984 */ /* 0x0009620000004800 */
[----:B------:R-:W-:Y:S02]  /*5630*/  FMUL.FTZ R28, R190, R28 ;  /* 0x0000001cbe1c7220 */ /* 0x000fe40000410000 */
[----:B------:R-:W-:Y:S01]  /*5640*/  FMUL.FTZ R40, R234, R40 ;  /* 0x00000028ea287220 */ /* 0x000fe20000410000 */
[----:B------:R-:W-:Y:S01]  /*5650*/  STS [R227], R140 ;  /* 0x0000008ce3007388 */ /* 0x000fe20000000800 */
[----:B------:R-:W-:Y:S02]  /*5660*/  FMUL.FTZ R44, R166, R44 ;  /* 0x0000002ca62c7220 */ /* 0x000fe40000410000 */
[----:B------:R-:W-:Y:S01]  /*5670*/  FMUL.FTZ R12, R235, R12 ;  /* 0x0000000ceb0c7220 */ /* 0x000fe20000410000 */
[----:B------:R-:W-:Y:S01]  /*5680*/  STS [R227+0x400], R49 ;  /* 0x00040031e3007388 */ /* 0x000fe20000000800 */
[----:B------:R-:W-:Y:S02]  /*5690*/  FMUL.FTZ R13, R209, R13 ;  /* 0x0000000dd10d7220 */ /* 0x000fe40000410000 */
[----:B------:R-:W-:Y:S01]  /*56a0*/  FMUL.FTZ R8, R237, R8 ;  /* 0x00000008ed087220 */ /* 0x000fe20000410000 */
[----:B------:R-:W-:Y:S01]  /*56b0*/  STS [R228], R138 ;  /* 0x0000008ae4007388 */ /* 0x000fe20000000800 */
        /* <DEDUP_REMOVED lines=8> */
[C---:B------:R-:W-:Y:S01]  /*5740*/  FMUL.FTZ R9, R189.reuse, R29 ;  /* 0x0000001dbd097220 */ /* 0x040fe20000410000 */
[----:B------:R-:W-:Y:S01]  /*5750*/  F2FP.BF16.PACK_AB R8, R189, R190 ;  /* 0x000000bebd08723e */ /* 0x000fe200000010ff */
[----:B------:R-:W1:Y:S01]  /*5760*/  MUFU.EX2 R29, R252 ;  /* 0x000000fc001d7308 */ /* 0x000e620000000800 */
[----:B----4-:R-:W-:Y:S01]  /*5770*/  F2FP.BF16.PACK_AB R3, R154, R158 ;  /* 0x0000009e9a03723e */ /* 0x010fe200000010ff */
[----:B------:R-:W-:Y:S01]  /*5780*/  FMUL.FTZ R21, R213, R21 ;  /* 0x00000015d5157220 */ /* 0x000fe20000410000 */
[----:B------:R-:W-:Y:S01]  /*5790*/  F2FP.BF16.PACK_AB R35, R215, R216 ;  /* 0x000000d8d723723e */ /* 0x000fe200000010ff */
[----:B------:R-:W-:Y:S01]  /*57a0*/  FMUL.FTZ R24, R202, R24 ;  /* 0x00000018ca187220 */ /* 0x000fe20000410000 */
[----:B------:R-:W-:Y:S01]  /*57b0*/  F2FP.BF16.PACK_AB R65, R65, R34 ;  /* 0x000000224141723e */ /* 0x000fe200000010ff */
[----:B------:R1:W-:Y:S01]  /*57c0*/  STS [R227+0x2400], R3 ;  /* 0x00240003e3007388 */ /* 0x0003e20000000800 */
[----:B------:R-:W-:Y:S01]  /*57d0*/  F2FP.BF16.PACK_AB R34, R161, R212 ;  /* 0x000000d4a122723e */ /* 0x000fe200000010ff */
[----:B------:R-:W-:Y:S01]  /*57e0*/  FMUL.FTZ R32, R211, R32 ;  /* 0x00000020d3207220 */ /* 0x000fe20000410000 */
[----:B------:R-:W-:Y:S01]  /*57f0*/  F2FP.BF16.PACK_AB R143, R21, R20 ;  /* 0x00000014158f723e */ /* 0x000fe200000010ff */
[----:B------:R2:W-:Y:S01]  /*5800*/  STS [R228+0x2400], R2 ;  /* 0x00240002e4007388 */ /* 0x0005e20000000800 */
[----:B------:R-:W-:Y:S01]  /*5810*/  F2FP.BF16.PACK_AB R9, R9, R28 ;  /* 0x0000001c0909723e */ /* 0x000fe200000010ff */
[----:B------:R-:W-:Y:S01]  /*5820*/  FMUL.FTZ R21, R200, R25 ;  /* 0x00000019c8157220 */ /* 0x000fe20000410000 */
[----:B------:R-:W-:Y:S01]  /*5830*/  F2FP.BF16.PACK_AB R12, R12, R40 ;  /* 0x000000280c0c723e */ /* 0x000fe200000010ff */
[----:B------:R-:W-:Y:S01]  /*5840*/  STS [R228+0x2000], R16 ;  /* 0x00200010e4007388 */ /* 0x000fe20000000800 */
[----:B------:R-:W4:Y:S01]  /*5850*/  MUFU.EX2 R25, R171 ;  /* 0x000000ab00197308 */ /* 0x000f220000000800 */
[----:B------:R-:W-:Y:S01]  /*5860*/  FMUL.FTZ R33, R208, R33 ;  /* 0x00000021d0217220 */ /* 0x000fe20000410000 */
[----:B------:R-:W-:Y:S01]  /*5870*/  F2FP.BF16.PACK_AB R21, R21, R24 ;  /* 0x000000181515723e */ /* 0x000fe200000010ff */
[----:B------:R-:W-:Y:S01]  /*5880*/  STS [R230], R137 ;  /* 0x00000089e6007388 */ /* 0x000fe20000000800 */
[--C-:B-----5:R-:W-:Y:S02]  /*5890*/  FADD.FTZ R11, R11, -R0.reuse ;  /* 0x800000000b0b7221 */ /* 0x120fe40000010000 */
[----:B------:R-:W-:Y:S01]  /*58a0*/  F2FP.BF16.PACK_AB R146, R33, R32 ;  /* 0x000000202192723e */ /* 0x000fe200000010ff */
[----:B------:R-:W-:Y:S01]  /*58b0*/  STS [R230+0x400], R48 ;  /* 0x00040030e6007388 */ /* 0x000fe20000000800 */
[----:B------:R-:W-:Y:S01]  /*58c0*/  F2FP.BF16.PACK_AB R33, R163, R162 ;  /* 0x000000a2a321723e */ /* 0x000fe200000010ff */
[--C-:B------:R-:W-:Y:S01]  /*58d0*/  FADD.FTZ R15, R15, -R0.reuse ;  /* 0x800000000f0f7221 */ /* 0x100fe20000010000 */
[----:B------:R-:W-:Y:S01]  /*58e0*/  MUFU.EX2 R24, R168 ;  /* 0x000000a800187308 */ /* 0x000fe20000000800 */
[----:B------:R-:W-:Y:S01]  /*58f0*/  STS [R229], R136 ;  /* 0x00000088e5007388 */ /* 0x000fe20000000800 */
[----:B------:R-:W-:Y:S01]  /*5900*/  F2FP.BF16.PACK_AB R32, R197, R239 ;  /* 0x000000efc520723e */ /* 0x000fe200000010ff */
[--C-:B------:R-:W-:Y:S02]  /*5910*/  FADD.FTZ R27, R27, -R0.reuse ;  /* 0x800000001b1b7221 */ /* 0x100fe40000010000 */
[----:B------:R-:W-:Y:S01]  /*5920*/  STS [R229+0x400], R36 ;  /* 0x00040024e5007388 */ /* 0x000fe20000000800 */
[----:B-1----:R-:W-:Y:S01]  /*5930*/  F2FP.BF16.PACK_AB R3, R150, R151 ;  /* 0x000000979603723e */ /* 0x002fe200000010ff */
[--C-:B------:R-:W-:Y:S02]  /*5940*/  FADD.FTZ R31, R31, -R0.reuse ;  /* 0x800000001f1f7221 */ /* 0x100fe40000010000 */
[----:B------:R-:W-:Y:S01]  /*5950*/  STS [R230+0x2000], R13 ;  /* 0x0020000de6007388 */ /* 0x000fe20000000800 */
[----:B--2---:R-:W-:Y:S01]  /*5960*/  F2FP.BF16.PACK_AB R2, R148, R149 ;  /* 0x000000959402723e */ /* 0x004fe200000010ff */
[----:B------:R-:W1:Y:S01]  /*5970*/  MUFU.EX2 R17, R169 ;  /* 0x000000a900117308 */ /* 0x000e620000000800 */
[--C-:B------:R-:W-:Y:S01]  /*5980*/  FADD.FTZ R43, R43, -R0.reuse ;  /* 0x800000002b2b7221 */ /* 0x100fe20000010000 */
[----:B------:R3:W-:Y:S01]  /*5990*/  STS [R230+0x2400], R3 ;  /* 0x00240003e6007388 */ /* 0x0007e20000000800 */
[--C-:B------:R-:W-:Y:S02]  /*59a0*/  FADD.FTZ R47, R47, -R0.reuse ;  /* 0x800000002f2f7221 */ /* 0x100fe40000010000 */
[----:B------:R-:W-:Y:S01]  /*59b0*/  FMUL.FTZ R18, R226, R18 ;  /* 0x00000012e2127220 */ /* 0x000fe20000410000 */
[----:B------:R2:W-:Y:S01]  /*59c0*/  STS [R229+0x2400], R2 ;  /* 0x00240002e5007388 */ /* 0x0005e20000000800 */
        /* <DEDUP_REMOVED lines=10> */
[--C-:B------:R-:W-:Y:S02]  /*5a70*/  FADD.FTZ R26, R26, -R0.reuse ;  /* 0x800000001a1a7221 */ /* 0x100fe40000010000 */
[--C-:B------:R-:W-:Y:S01]  /*5a80*/  FADD.FTZ R30, R30, -R0.reuse ;  /* 0x800000001e1e7221 */ /* 0x100fe20000010000 */
[----:B------:R-:W-:Y:S01]  /*5a90*/  STS [R228+0x4000], R134 ;  /* 0x00400086e4007388 */ /* 0x000fe20000000800 */
[----:B------:R-:W-:Y:S01]  /*5aa0*/  FMUL.FTZ R26, R151, R26 ;  /* 0x0000001a971a7220 */ /* 0x000fe20000410000 */
[----:B------:R-:W-:Y:S01]  /*5ab0*/  F2FP.BF16.PACK_AB R18, R18, R44 ;  /* 0x0000002c1212723e */ /* 0x000fe200000010ff */
[----:B------:R-:W-:Y:S01]  /*5ac0*/  FMUL.FTZ R30, R149, R30 ;  /* 0x0000001e951e7220 */ /* 0x000fe20000410000 */
[----:B------:R-:W-:Y:S01]  /*5ad0*/  STS [R228+0x4400], R34 ;  /* 0x00440022e4007388 */ /* 0x000fe20000000800 */
[----:B---3--:R-:W-:Y:S01]  /*5ae0*/  F2FP.BF16.PACK_AB R3, R55, R67 ;  /* 0x000000433703723e */ /* 0x008fe200000010ff */
[--C-:B------:R-:W-:Y:S02]  /*5af0*/  FADD.FTZ R42, R42, -R0.reuse ;  /* 0x800000002a2a7221 */ /* 0x100fe40000010000 */
[----:B------:R-:W-:Y:S01]  /*5b00*/  STS [R227+0x6000], R7 ;  /* 0x00600007e3007388 */ /* 0x000fe20000000800 */
[----:B--2---:R-:W-:Y:S01]  /*5b10*/  F2FP.BF16.PACK_AB R2, R29, R54 ;  /* 0x000000361d02723e */ /* 0x004fe200000010ff */
[----:B------:R-:W-:Y:S02]  /*5b20*/  FMUL.FTZ R42, R67, R42 ;  /* 0x0000002a432a7220 */ /* 0x000fe40000410000 */
        /* <DEDUP_REMOVED lines=9> */
[----:B----4-:R-:W-:Y:S01]  /*5bc0*/  FMUL.FTZ R58, R25, R58 ;  /* 0x0000003a193a7220 */ /* 0x010fe20000410000 */
[----:B------:R-:W-:Y:S01]  /*5bd0*/  STS [R230+0x4000], R133 ;  /* 0x00400085e6007388 */ /* 0x000fe20000000800 */
[----:B------:R-:W-:Y:S02]  /*5be0*/  FMUL.FTZ R56, R164, R56 ;  /* 0x00000038a4387220 */ /* 0x000fe40000410000 */
[----:B------:R-:W-:Y:S01]  /*5bf0*/  FMUL.FTZ R19, R160, R57 ;  /* 0x00000039a0137220 */ /* 0x000fe20000410000 */
[----:B------:R-:W-:Y:S01]  /*5c00*/  STS [R230+0x4400], R33 ;  /* 0x00440021e6007388 */ /* 0x000fe20000000800 */
[--C-:B------:R-:W-:Y:S02]  /*5c10*/  FADD.FTZ R62, R62, -R0.reuse ;  /* 0x800000003e3e7221 */ /* 0x100fe40000010000 */
[----:B------:R-:W-:Y:S01]  /*5c20*/  FADD.FTZ R63, R63, -R0 ;  /* 0x800000003f3f7221 */ /* 0x000fe20000010000 */
[----:B------:R-:W-:Y:S01]  /*5c30*/  STS [R229+0x4000], R64 ;  /* 0x00400040e5007388 */ /* 0x000fe20000000800 */
[----:B-1----:R-:W-:Y:S01]  /*5c40*/  FMUL.FTZ R62, R17, R62 ;  /* 0x0000003e113e7220 */ /* 0x002fe20000410000 */
[----:B------:R-:W-:Y:S01]  /*5c50*/  F2FP.BF16.PACK_AB R19, R19, R56 ;  /* 0x000000381313723e */ /* 0x000fe200000010ff */
[----:B------:R-:W-:Y:S01]  /*5c60*/  FMUL.FTZ R60, R155, R60 ;  /* 0x0000003c9b3c7220 */ /* 0x000fe20000410000 */
[----:B------:R-:W-:Y:S01]  /*5c70*/  STS [R229+0x4400], R32 ;  /* 0x00440020e5007388 */ /* 0x000fe20000000800 */
[----:B--2---:R-:W-:Y:S01]  /*5c80*/  FMUL.FTZ R3, R150, R27 ;  /* 0x0000001b96037220 */ /* 0x004fe20000410000 */
[----:B------:R-:W-:Y:S01]  /*5c90*/  IADD3 R0, R185, UR4, RZ ;  /* 0x00000004b9007c10 */ /* 0x000fe2000fffe0ff */
[----:B------:R-:W-:Y:S01]  /*5ca0*/  FMUL.FTZ R20, R198, R61 ;  /* 0x0000003dc6147220 */ /* 0x000fe20000410000 */
[----:B------:R1:W-:Y:S01]  /*5cb0*/  STS [R230+0x6000], R4 ;  /* 0x00600004e6007388 */ /* 0x0003e20000000800 */
[----:B---3--:R-:W-:Y:S01]  /*5cc0*/  F2FP.BF16.PACK_AB R2, R24, R25 ;  /* 0x000000191802723e */ /* 0x008fe200000010ff */
[----:B------:R-:W-:Y:S01]  /*5cd0*/  FMUL.FTZ R63, R199, R63 ;  /* 0x0000003fc73f7220 */ /* 0x000fe20000410000 */
[----:B------:R-:W-:Y:S02]  /*5ce0*/  F2FP.BF16.PACK_AB R3, R3, R26 ;  /* 0x0000001a0303723e */ /* 0x000fe400000010ff */
[----:B------:R-:W-:Y:S01]  /*5cf0*/  F2FP.BF16.PACK_AB R20, R20, R60 ;  /* 0x0000003c1414723e */ /* 0x000fe200000010ff */
[----:B------:R2:W-:Y:S01]  /*5d00*/  STS [R230+0x6400], R2 ;  /* 0x00640002e6007388 */ /* 0x0005e20000000800 */
[----:B------:R-:W-:Y:S03]  /*5d10*/  LEA R0, R0, 0x10080, 0x1 ;  /* 0x0001008000007811 */ /* 0x000fe600078e08ff */
        /* <DEDUP_REMOVED lines=9> */
[----:B------:R-:W-:Y:S01]  /*5db0*/  STS [R227+0x8000], R139 ;  /* 0x0080008be3007388 */ /* 0x000fe20000000800 */
[----:B------:R-:W-:Y:S03]  /*5dc0*/  F2FP.BF16.PACK_AB R2, R2, R14 ;  /* 0x0000000e0202723e */ /* 0x000fe600000010ff */
[----:B------:R1:W-:Y:S04]  /*5dd0*/  STS [R227+0x8400], R132 ;  /* 0x00840084e3007388 */ /* 0x0003e80000000800 */
[----:B------:R-:W-:Y:S04]  /*5de0*/  STS [R228+0x8000], R141 ;  /* 0x0080008de4007388 */ /* 0x000fe80000000800 */
[----:B------:R-:W-:Y:S04]  /*5df0*/  STS [R228+0x8400], R53 ;  /* 0x00840035e4007388 */ /* 0x000fe80000000800 */
[----:B------:R-:W-:Y:S04]  /*5e00*/  STS [R227+0xa000], R22 ;  /* 0x00a00016e3007388 */ /* 0x000fe80000000800 */
[----:B------:R2:W-:Y:S04]  /*5e10*/  STS [R227+0xa400], R4 ;  /* 0x00a40004e3007388 */ /* 0x0005e80000000800 */
[----:B------:R3:W-:Y:S04]  /*5e20*/  STS [R228+0xa400], R2 ;  /* 0x00a40002e4007388 */ /* 0x0007e80000000800 */
[----:B------:R-:W-:Y:S01]  /*5e30*/  STS [R228+0xa000], R23 ;  /* 0x00a00017e4007388 */ /* 0x000fe20000000800 */
[----:B-1----:R-:W-:Y:S03]  /*5e40*/  IMAD.SHL.U32 R132, R186, 0x2, RZ ;  /* 0x00000002ba847824 */ /* 0x002fe600078e00ff */
        /* <DEDUP_REMOVED lines=14> */
[----:B------:R2:W-:Y:S04]  /*5f30*/  STS [R228+0xc000], R142 ;  /* 0x00c0008ee4007388 */ /* 0x0005e80000000800 */
[----:B------:R-:W-:Y:S01]  /*5f40*/  STS [R228+0xc400], R50 ;  /* 0x00c40032e4007388 */ /* 0x000fe20000000800 */
[----:B-1----:R-:W-:Y:S03]  /*5f50*/  FMUL.FTZ R3, R24, R59 ;  /* 0x0000003b18037220 */ /* 0x002fe60000410000 */
[----:B------:R1:W-:Y:S02]  /*5f60*/  STS [R227+0xe400], R2 ;  /* 0x00e40002e3007388 */ /* 0x0003e40000000800 */
[----:B------:R-:W-:Y:S02]  /*5f70*/  F2FP.BF16.PACK_AB R3, R3, R58 ;  /* 0x0000003a0303723e */ /* 0x000fe400000010ff */
[----:B------:R-:W-:Y:S04]  /*5f80*/  STS [R227+0xe000], R12 ;  /* 0x00e0000ce3007388 */ /* 0x000fe80000000800 */
[----:B------:R-:W-:Y:S04]  /*5f90*/  STS [R228+0xe000], R18 ;  /* 0x00e00012e4007388 */ /* 0x000fe80000000800 */
[----:B------:R-:W-:Y:S04]  /*5fa0*/  STS [R228+0xe400], R4 ;  /* 0x00e40004e4007388 */ /* 0x000fe80000000800 */
[----:B------:R-:W-:Y:S01]  /*5fb0*/  STS [R230+0xc000], R144 ;  /* 0x00c00090e6007388 */ /* 0x000fe20000000800 */
[----:B--2---:R-:W-:Y:S03]  /*5fc0*/  IMAD.MOV.U32 R142, RZ, RZ, 0x20 ;  /* 0x00000020ff8e7424 */ /* 0x004fe600078e00ff */
[----:B------:R-:W-:Y:S02]  /*5fd0*/  STS [R230+0xc400], R51 ;  /* 0x00c40033e6007388 */ /* 0x000fe40000000800 */
[----:B------:R-:W-:Y:S02]  /*5fe0*/  SEL R142, R142, 0xffffffe0, !P0 ;  /* 0xffffffe08e8e7807 */ /* 0x000fe40004000000 */
        /* <DEDUP_REMOVED lines=8> */
[----:B------:R-:W3:Y:S01]  /*6070*/  LDSM.16.MT88.4 R8, [R0] ;  /* 0x000000000008783b */ /* 0x000ee20000004200 */
[----:B-1----:R-:W-:Y:S07]  /*6080*/  IMAD.SHL.U32 R3, R185, 0x2, RZ ;  /* 0x00000002b9037824 */ /* 0x002fee00078e00ff */
[----:B------:R-:W1:Y:S01]  /*6090*/  LDSM.16.MT88.4 R12, [R180+0x1c880] ;  /* 0x01c88000b40c783b */ /* 0x000e620000004200 */
[----:B--2---:R-:W-:Y:S07]  /*60a0*/  IMAD.IADD R2, R172, 0x1, R0 ;  /* 0x00000001ac027824 */ /* 0x004fee00078e0200 */
[----:B------:R-:W-:Y:S08]  /*60b0*/  LDSM.16.MT88.4 R20, [R180+0x19080] ;  /* 0x01908000b414783b */ /* 0x000ff00000004200 */
[----:B------:R-:W2:Y:S08]  /*60c0*/  LDSM.16.MT88.4 R16, [R2] ;  /* 0x000000000210783b */ /* 0x000eb00000004200 */
        /* <DEDUP_REMOVED lines=72> */
[----:B-1----:R-:W-:Y:S04]  /*6550*/  IMAD.SHL.U32 R0, R186, 0x2, RZ ;  /* 0x00000002ba007824 */ /* 0x002fe800078e00ff */
[----:B------:R-:W-:Y:S01]  /*6560*/  HMMA.16816.F32.BF16 R96, R8, R22, R96 ;  /* 0x000000160860723c */ /* 0x000fe20000041860 */
[----:B------:R-:W1:Y:S03]  /*6570*/  LDSM.16.MT88.4 R8, [R180+0x1c080] ;  /* 0x01c08000b408783b */ /* 0x000e660000004200 */
[----:B------:R-:W-:Y:S04]  /*6580*/  IMAD.IADD R0, R187, 0x1, R0 ;  /* 0x00000001bb007824 */ /* 0x000fe800078e0200 */
[-C--:B--2---:R-:W-:Y:S01]  /*6590*/  HMMA.16816.F32.BF16 R68, R28, R36.reuse, R68 ;  /* 0x000000241c44723c */ /* 0x084fe20000041844 */
[----:B------:R2:W3:Y:S07]  /*65a0*/  LDSM.16.MT88.4 R20, [R2+0x3800] ;  /* 0x003800000214783b */ /* 0x0004ee0000004200 */
[C---:B----4-:R-:W-:Y:S01]  /*65b0*/  HMMA.16816.F32.BF16 R72, R4.reuse, R36, R72 ;  /* 0x000000240448723c */ /* 0x050fe20000041848 */
[----:B------:R-:W-:Y:S07]  /*65c0*/  BAR.SYNC.DEFER_BLOCKING 0x0 ;  /* 0x0000000000007b1d */ /* 0x000fee0000010000 */
[-C--:B------:R-:W-:Y:S08]  /*65d0*/  HMMA.16816.F32.BF16 R76, R4, R38.reuse, R76 ;  /* 0x00000026044c723c */ /* 0x080ff0000004184c */
[C---:B------:R-:W-:Y:S04]  /*65e0*/  HMMA.16816.F32.BF16 R80, R28.reuse, R38, R80 ;  /* 0x000000261c50723c */ /* 0x040fe80000041850 */
[----:B--2---:R-:W-:Y:S04]  /*65f0*/  IMAD.SHL.U32 R2, R185, 0x2, RZ ;  /* 0x00000002b9027824 */ /* 0x004fe800078e00ff */
[-C--:B-----5:R-:W-:Y:S01]  /*6600*/  HMMA.16816.F32.BF16 R84, R28, R24.reuse, R84 ;  /* 0x000000181c54723c */ /* 0x0a0fe20000041854 */
[----:B------:R2:W4:Y:S03]  /*6610*/  LDSM.16.M88.4 R32, [R132+0x20880] ;  /* 0x020880008420783b */ /* 0x0005260000000200 */
[----:B------:R-:W-:Y:S04]  /*6620*/  IMAD.IADD R2, R172, 0x1, R2 ;  /* 0x00000001ac027824 */ /* 0x000fe800078e0202 */
        /* <DEDUP_REMOVED lines=19> */
[----:B--2-4-:R-:W-:Y:S01]  /*6760*/  IMAD.U32 R12, RZ, RZ, UR17 ;  /* 0x00000011ff0c7e24 */ /* 0x014fe2000f8e00ff */
[----:B------:R-:W2:Y:S01]  /*6770*/  LDL.64 R174, [R1+0x28] ;  /* 0x0000280001ae7983 */ /* 0x000ea20000100a00 */
[----:B------:R-:W-:Y:S02]  /*6780*/  USHF.R.S32.HI UR33, URZ, 0x1f, UR32 ;  /* 0x0000001f3f217899 */ /* 0x000fe40008011420 */
[----:B------:R-:W-:Y:S01]  /*6790*/  ULDC.64 UR6, c[0x0][0x208] ;  /* 0x0000820000067ab9 */ /* 0x000fe20000000a00 */
[----:B------:R-:W3:Y:S01]  /*67a0*/  LDL.64 R168, [R1+0x8] ;  /* 0x0000080001a87983 */ /* 0x000ee20000100a00 */
[----:B------:R-:W-:Y:S02]  /*67b0*/  UIMAD UR33, UR33, UR6, URZ ;  /* 0x00000006212172a4 */ /* 0x000fe4000f8e023f */
[----:B------:R-:W-:Y:S01]  /*67c0*/  UIMAD.WIDE.U32 UR34, UR32, UR6, URZ ;  /* 0x00000006202272a5 */ /* 0x000fe2000f8e003f */
[----:B------:R-:W4:Y:S01]  /*67d0*/  LDL.64 R170, [R1+0x20] ;  /* 0x0000200001aa7983 */ /* 0x000f220000100a00 */
[----:B------:R-:W-:Y:S02]  /*67e0*/  UIMAD UR33, UR32, UR7, UR33 ;  /* 0x00000007202172a4 */ /* 0x000fe4000f8e0221 */
[----:B------:R-:W-:Y:S01]  /*67f0*/  USHF.L.U32 UR32, UR32, 0x7, URZ ;  /* 0x0000000720207899 */ /* 0x000fe2000800063f */
[----:B------:R-:W5:Y:S01]  /*6800*/  LDL R56, [R1+0x44] ;  /* 0x0000440001387983 */ /* 0x000f620000100800 */
[----:B------:R-:W-:Y:S01]  /*6810*/  UIADD3 UR33, UR35, UR33, URZ ;  /* 0x0000002123217290 */ /* 0x000fe2000fffe03f */
[----:B------:R-:W-:Y:S01]  /*6820*/  IMAD.U32 R13, RZ, RZ, UR35 ;  /* 0x00000023ff0d7e24 */ /* 0x000fe2000f8e00ff */
[----:B------:R-:W-:Y:S01]  /*6830*/  USHF.R.S32.HI UR6, URZ, 0x1f, UR32 ;  /* 0x0000001f3f067899 */ /* 0x000fe20008011420 */
[----:B------:R-:W5:Y:S04]  /*6840*/  LDL R14, [R1+0x4c] ;  /* 0x00004c00010e7983 */ /* 0x000f680000100800 */
[----:B------:R-:W1:Y:S01]  /*6850*/  S2R R11, SR_CTAID.Y ;  /* 0x00000000000b7919 */ /* 0x000e620000002600 */
[----:B------:R-:W-:Y:S01]  /*6860*/  IMAD.U32 R13, RZ, RZ, UR6 ;  /* 0x00000006ff0d7e24 */ /* 0x000fe2000f8e00ff */
[----:B-1----:R-:W-:Y:S05]  /*6870*/  SHF.R.S32.HI R8, RZ, 0x1f, R11 ;  /* 0x0000001fff087819 */ /* 0x002fea000001140b */
[C---:B------:R-:W-:Y:S02]  /*6880*/  IMAD R10, R8.reuse, c[0x0][0x210], RZ ;  /* 0x00008400080a7a24 */ /* 0x040fe400078e02ff */
[----:B------:R-:W-:Y:S02]  /*6890*/  IMAD R8, R8, c[0x0][0x288], RZ ;  /* 0x0000a20008087a24 */ /* 0x000fe400078e02ff */
[C---:B------:R-:W-:Y:S02]  /*68a0*/  IMAD R10, R11.reuse, c[0x0][0x214], R10 ;  /* 0x000085000b0a7a24 */ /* 0x040fe400078e020a */
[C---:B------:R-:W-:Y:S02]  /*68b0*/  IMAD R8, R11.reuse, c[0x0][0x28c], R8 ;  /* 0x0000a3000b087a24 */ /* 0x040fe400078e0208 */
[----:B--2---:R-:W-:Y:S02]  /*68c0*/  IMAD.MOV.U32 R6, RZ, RZ, R174 ;  /* 0x000000ffff067224 */ /* 0x004fe400078e00ae */
[----:B------:R-:W-:Y:S02]  /*68d0*/  IMAD.MOV.U32 R7, RZ, RZ, R175 ;  /* 0x000000ffff077224 */ /* 0x000fe400078e00af */
[----:B---3--:R-:W-:Y:S02]  /*68e0*/  IMAD.MOV.U32 R4, RZ, RZ, R168 ;  /* 0x000000ffff047224 */ /* 0x008fe400078e00a8 */
[----:B------:R-:W-:Y:S04]  /*68f0*/  IMAD.WIDE.U32 R6, R11, c[0x0][0x210], R6 ;  /* 0x000084000b067a25 */ /* 0x000fe800078e0006 */
[----:B----4-:R-:W-:Y:S02]  /*6900*/  IMAD R9, R170, c[0x0][0x208], RZ ;  /* 0x00008200aa097a24 */ /* 0x010fe400078e02ff */
[----:B------:R-:W-:Y:S02]  /*6910*/  IMAD.MOV.U32 R5, RZ, RZ, R169 ;  /* 0x000000ffff057224 */ /* 0x000fe400078e00a9 */
[----:B------:R-:W-:Y:S02]  /*6920*/  IMAD.IADD R10, R7, 0x1, R10 ;  /* 0x00000001070a7824 */ /* 0x000fe400078e020a */
[----:B------:R-:W-:Y:S01]  /*6930*/  IMAD.WIDE.U32 R4, R11, c[0x0][0x288], R4 ;  /* 0x0000a2000b047a25 */ /* 0x000fe200078e0004 */
[----:B------:R-:W-:Y:S03]  /*6940*/  IADD3 R11, P1, P0, R9, UR16, R6 ;  /* 0x00000010090b7c10 */ /* 0x000fe6000f83e006 */
[----:B------:R-:W-:Y:S01]  /*6950*/  IMAD.U32 R9, RZ, RZ, UR32 ;  /* 0x00000020ff097e24 */ /* 0x000fe2000f8e00ff */
[----:B------:R-:W-:Y:S01]  /*6960*/  IADD3 R6, P6, P2, R4, UR32, R12 ;  /* 0x0000002004067c10 */ /* 0x000fe2000fade00c */
[----:B------:R-:W-:Y:S01]  /*6970*/  IMAD.U32 R4, RZ, RZ, UR33 ;  /* 0x00000021ff047e24 */ /* 0x000fe2000f8e00ff */
[----:B------:R-:W-:Y:S01]  /*6980*/  MOV R12, UR34 ;  /* 0x00000022000c7c02 */ /* 0x000fe20008000f00 */
[----:B------:R-:W-:Y:S01]  /*6990*/  IMAD.IADD R7, R5, 0x1, R8 ;  /* 0x0000000105077824 */ /* 0x000fe200078e0208 */
[----:B------:R-:W-:Y:S02]  /*69a0*/  IADD3 R9, -R170, c[0x0][0x168], -R9 ;  /* 0x00005a00aa097a10 */ /* 0x000fe40007ffe909 */
[----:B-----5:R-:W-:Y:S02]  /*69b0*/  IADD3.X R8, R56, UR27, R10, P1, P0 ;  /* 0x0000001b38087c10 */ /* 0x020fe40008fe040a */
[C---:B------:R-:W-:Y:S02]  /*69c0*/  LEA R5, P1, R12.reuse, R11, 0x7 ;  /* 0x0000000b0c057211 */ /* 0x040fe400078238ff */
[----:B------:R-:W-:Y:S02]  /*69d0*/  ISETP.LT.OR P0, PT, R9, 0x1, P4 ;  /* 0x000000010900780c */ /* 0x000fe40002701670 */
[----:B------:R-:W-:Y:S02]  /*69e0*/  IADD3.X R10, R13, UR29, R7, P6, P2 ;  /* 0x0000001d0d0a7c10 */ /* 0x000fe4000b7e4407 */
[----:B------:R-:W-:Y:S01]  /*69f0*/  LEA.HI.X R7, R12, R8, R4, 0x7, P1 ;  /* 0x000000080c077211 */ /* 0x000fe200008f3c04 */
[----:B------:R-:W-:Y:S01]  /*6a00*/  IMAD.U32 R8, RZ, RZ, UR20 ;  /* 0x00000014ff087e24 */ /* 0x000fe2000f8e00ff */
[C---:B------:R-:W-:Y:S02]  /*6a10*/  LEA R4, P2, R5.reuse, c[0x0][0x1f0], 0x1 ;  /* 0x00007c0005047a11 */ /* 0x040fe400078408ff */
[----:B------:R-:W-:Y:S02]  /*6a20*/  LEA R12, P1, R6, c[0x0][0x280], 0x2 ;  /* 0x0000a000060c7a11 */ /* 0x000fe400078210ff */
[----:B------:R-:W-:Y:S02]  /*6a30*/  LEA.HI.X R5, R5, c[0x0][0x1f4], R7, 0x1, P2 ;  /* 0x00007d0005057a11 */ /* 0x000fe400010f0c07 */
[----:B------:R-:W-:Y:S02]  /*6a40*/  LEA R8, R8, R14, 0xe ;  /* 0x0000000e08087211 */ /* 0x000fe400078e70ff */
[C---:B------:R-:W-:Y:S02]  /*6a50*/  ISETP.LT.OR P2, PT, R9.reuse, 0x21, P4 ;  /* 0x000000210900780c */ /* 0x040fe40002741670 */
[----:B------:R-:W-:Y:S01]  /*6a60*/  LEA.HI.X R13, R6, c[0x0][0x284], R10, 0x2, P1 ;  /* 0x0000a100060d7a11 */ /* 0x000fe200008f140a */
[----:B------:R-:W-:Y:S01]  /*6a70*/  @!PT LDS RZ, [RZ] ;  /* 0x00000000fffff984 */ /* 0x000fe20000000800 */
[----:B------:R-:W-:Y:S01]  /*6a80*/  @!PT LDS RZ, [RZ] ;  /* 0x00000000fffff984 */ /* 0x000fe20000000800 */
[----:B------:R-:W-:Y:S01]  /*6a90*/  @!PT LDS RZ, [RZ] ;  /* 0x00000000fffff984 */ /* 0x000fe20000000800 */
[----:B------:R1:W-:Y:S01]  /*6aa0*/  LDGSTS.E.BYPASS.LTC128B.128 [R8], [R4.64], !P0 ;  /* 0x0000000004087fae */ /* 0x0003e2000c101d56 */
[----:B------:R-:W-:Y:S02]  /*6ab0*/  IADD3 R6, P1, R4, UR30, RZ ;  /* 0x0000001e04067c10 */ /* 0x000fe4000ff3e0ff */
[----:B------:R-:W-:Y:S02]  /*6ac0*/  ISETP.LT.OR P6, PT, R9, 0x41, P4 ;  /* 0x000000410900780c */ /* 0x000fe400027c1670 */
[----:B------:R-:W-:Y:S02]  /*6ad0*/  IADD3.X R7, R5, UR25, RZ, P1, !PT ;  /* 0x0000001905077c10 */ /* 0x000fe40008ffe4ff */
[----:B------:R-:W-:Y:S01]  /*6ae0*/  ISETP.LT.OR P1, PT, R9, 0x61, P4 ;  /* 0x000000610900780c */ /* 0x000fe20002721670 */
[----:B------:R-:W-:Y:S02]  /*6af0*/  IMAD.U32 R9, RZ, RZ, UR20 ;  /* 0x00000014ff097e24 */ /* 0x000fe4000f8e00ff */
[----:B------:R2:W-:Y:S02]  /*6b00*/  LDGSTS.E.BYPASS.LTC128B.128 [R8+0x1000], [R6.64], !P2 ;  /* 0x0100000006087fae */ /* 0x0005e4000d101d56 */
[----:B------:R-:W-:Y:S01]  /*6b10*/  @!P3 IMAD R9, R9, 0x80, R168 ;  /* 0x000000800909b824 */ /* 0x000fe200078e02a8 */
[----:B-1----:R-:W-:Y:S04]  /*6b20*/  IADD3 R4, P0, R6, UR30, RZ ;  /* 0x0000001e06047c10 */ /* 0x002fe8000ff1e0ff */
[----:B------:R-:W-:Y:S02]  /*6b30*/  IADD3.X R5, R7, UR25, RZ, P0, !PT ;  /* 0x0000001907057c10 */ /* 0x000fe400087fe4ff */
[----:B------:R-:W-:Y:S03]  /*6b40*/  IADD3 R10, P0, R4, UR30, RZ ;  /* 0x0000001e040a7c10 */ /* 0x000fe6000ff1e0ff */
[----:B------:R1:W-:Y:S01]  /*6b50*/  LDGSTS.E.BYPASS.LTC128B.128 [R8+0x2000], [R4.64], !P6 ;  /* 0x0200000004087fae */ /* 0x0003e2000f101d56 */
[----:B------:R-:W-:Y:S01]  /*6b60*/  IADD3.X R11, R5, UR25, RZ, P0, !PT ;  /* 0x00000019050b7c10 */ /* 0x000fe200087fe4ff */
[----:B--2---:R-:W-:Y:S04]  /*6b70*/  @!P3 IMAD.SHL.U32 R6, R9, 0x4, RZ ;  /* 0x000000040906b824 */ /* 0x004fe800078e00ff */
[----:B------:R1:W-:Y:S04]  /*6b80*/  LDGSTS.E.BYPASS.LTC128B.128 [R8+0x3000], [R10.64], !P1 ;  /* 0x030000000a087fae */ /* 0x0003e8000c901d56 */
[----:B------:R1:W-:Y:S02]  /*6b90*/  @!P3 LDGSTS.E.BYPASS.LTC128B.128 [R6+0x18480], [R12.64] ;  /* 0x184800000c06bfae */ /* 0x0003e4000b901d56 */
.L_x_1130:
[-C--:B-12-4-:R-:W-:Y:S01]  /*6ba0*/  HMMA.16816.F32.BF16 R4, R32, R24.reuse, RZ ;  /* 0x000000182004723c */ /* 0x096fe200000418ff */
[----:B------:R-:W-:Y:S01]  /*6bb0*/  LDSM.16.MT88.4 R60, [R3+0x1080] ;  /* 0x00108000033c783b */ /* 0x000fe20000004200 */
[----:B------:R-:W-:Y:S02]  /*6bc0*/  USHF.L.U32 UR10, UR10, 0xd, URZ ;  /* 0x0000000d0a0a7899 */ /* 0x000fe4000800063f */
[C---:B------:R-:W-:Y:S01]  /*6bd0*/  IMAD.IADD R141, R172.reuse, 0x1, R132 ;  /* 0x00000001ac8d7824 */ /* 0x040fe200078e0284 */
[----:B------:R-:W-:Y:S01]  /*6be0*/  UISETP.GE.AND UP0, UPT, UR31, UR11, UPT ;  /* 0x0000000b1f00728c */ /* 0x000fe2000bf06270 */
[----:B------:R-:W2:Y:S01]  /*6bf0*/  LDL.64 R144, [R1+0x30] ;  /* 0x0000300001907983 */ /* 0x000ea20000100a00 */
[----:B------:R-:W-:Y:S01]  /*6c00*/  IMAD.IADD R140, R172, 0x1, R0 ;  /* 0x00000001ac8c7824 */ /* 0x000fe200078e0200 */
[C---:B------:R-:W-:Y:S01]  /*6c10*/  HMMA.16816.F32.BF16 R8, R28.reuse, R24, RZ ;  /* 0x000000181c08723c */ /* 0x040fe200000418ff */
[----:B------:R-:W-:Y:S02]  /*6c20*/  UISETP.GE.AND UP3, UPT, UR5, 0x1, UPT ;  /* 0x000000010500788c */ /* 0x000fe4000bf66270 */
        /* <DEDUP_REMOVED lines=8> */
[----:B------:R-:W-:Y:S01]  /*6cb0*/  USEL UR19, UR7, URZ, !UP2 ;  /* 0x0000003f07137287 */ /* 0x000fe2000d000000 */
[C---:B------:R-:W-:Y:S01]  /*6cc0*/  HMMA.16816.F32.BF16 R16, R32.reuse, R26, RZ ;  /* 0x0000001a2010723c */ /* 0x040fe200000418ff */
[----:B------:R-:W-:Y:S02]  /*6cd0*/  USEL UR20, UR6, URZ, !UP1 ;  /* 0x0000003f06147287 */ /* 0x000fe4000c800000 */
[----:B------:R-:W-:Y:S05]  /*6ce0*/  LDSM.16.M88.4 R136, [R141+0x26880] ;  /* 0x026880008d88783b */ /* 0x000fea0000000200 */
        /* <DEDUP_REMOVED lines=74> */
[C---:B------:R-:W-:Y:S02]  /*7190*/  HMMA.16816.F32.BF16 R16, R56.reuse, R66, R16 ;  /* 0x000000423810723c */ /* 0x040fe40000041810 */
[----:B------:R-:W-:Y:S06]  /*71a0*/  UMOV UR10, UR31 ;  /* 0x0000001f000a7c82 */ /* 0x000fec0008000000 */
        /* <DEDUP_REMOVED lines=183> */
.L_x_1110:
[----:B------:R-:W1:Y:S01]  /*7d20*/  S2R R26, SR_TID.X ;  /* 0x00000000001a7919 */ /* 0x000e620000002100 */
[----:B------:R-:W-:Y:S01]  /*7d30*/  USHF.L.U32 UR5, UR9, 0x7, URZ ;  /* 0x0000000709057899 */ /* 0x000fe2000800063f */
[----:B------:R-:W-:Y:S05]  /*7d40*/  @P1 BRA `(.L_x_1132) ;  /* 0x000010b000001947 */ /* 0x000fea0003800000 */
[----:B-1----:R-:W-:Y:S01]  /*7d50*/  SHF.R.S32.HI R25, RZ, 0x1f, R26 ;  /* 0x0000001fff197819 */ /* 0x002fe2000001141a */
        /* <DEDUP_REMOVED lines=21> */
[----:B------:R-:W-:Y:S01]  /*7eb0*/  LEA.HI R5, R25, R26, RZ, 0x7 ;  /* 0x0000001a19057211 */ /* 0x000fe200078f38ff */
[----:B------:R-:W-:Y:S01]  /*7ec0*/  IMAD.IADD R7, R3, 0x1, -R0 ;  /* 0x0000000103077824 */ /* 0x000fe200078e0a00 */
[----:B------:R-:W-:Y:S01]  /*7ed0*/  LOP3.LUT R3, R4, 0x3ffffffc, RZ, 0xc0, !PT ;  /* 0x3ffffffc04037812 */ /* 0x000fe200078ec0ff */
[----:B------:R-:W-:Y:S01]  /*7ee0*/  IMAD.SHL.U32 R0, R6, 0x40, RZ ;  /* 0x0000004006007824 */ /* 0x000fe200078e00ff */
[----:B------:R-:W-:-:S02]  /*7ef0*/  LOP3.LUT R2, R14, 0x1ffffff8, RZ, 0xc0, !PT ;  /* 0x1ffffff80e027812 */ /* 0x000fc400078ec0ff */
[----:B------:R-:W-:Y:S01]  /*7f00*/  SHF.R.U32.HI R5, RZ, 0x4, R5 ;  /* 0x00000004ff057819 */ /* 0x000fe20000011605 */
[C---:B------:R-:W-:Y:S01]  /*7f10*/  IMAD.IADD R4, R26.reuse, 0x1, -R3 ;  /* 0x000000011a047824 */ /* 0x040fe200078e0a03 */
[----:B------:R-:W-:Y:S01]  /*7f20*/  SHF.R.S32.HI R14, RZ, 0x3, R14 ;  /* 0x00000003ff0e7819 */ /* 0x000fe2000001140e */
[----:B------:R-:W-:Y:S01]  /*7f30*/  IMAD.IADD R2, R26, 0x1, -R2 ;  /* 0x000000011a027824 */ /* 0x000fe200078e0a02 */
[----:B------:R-:W-:Y:S02]  /*7f40*/  LOP3.LUT R0, R0, 0x1c0, RZ, 0xc0, !PT ;  /* 0x000001c000007812 */ /* 0x000fe400078ec0ff */
[----:B------:R-:W-:Y:S01]  /*7f50*/  R2P PR, R6, 0x6 ;  /* 0x0000000606007804 */ /* 0x000fe20000000000 */
[----:B------:R-:W-:Y:S01]  /*7f60*/  IMAD.SHL.U32 R3, R14, 0x40, RZ ;  /* 0x000000400e037824 */ /* 0x000fe200078e00ff */
[----:B------:R-:W-:Y:S01]  /*7f70*/  LOP3.LUT R5, R0, 0x8, R5, 0xf8, !PT ;  /* 0x0000000800057812 */ /* 0x000fe200078ef805 */
[----:B------:R-:W-:Y:S01]  /*7f80*/  IMAD.SHL.U32 R12, R2, 0x8, RZ ;  /* 0x00000008020c7824 */ /* 0x000fe200078e00ff */
[----:B------:R-:W-:Y:S01]  /*7f90*/  SHF.R.U32.HI R0, RZ, 0x3, R0 ;  /* 0x00000003ff007819 */ /* 0x000fe20000011600 */
[----:B------:R-:W-:Y:S01]  /*7fa0*/  IMAD R2, R7, 0x200, R4 ;  /* 0x0000020007027824 */ /* 0x000fe200078e0204 */
[----:B------:R-:W-:Y:S01]  /*7fb0*/  LOP3.LUT R24, R3, 0x1c0, RZ, 0xc0, !PT ;  /* 0x000001c003187812 */ /* 0x000fe200078ec0ff */
[----:B------:R-:W-:Y:S01]  /*7fc0*/  IMAD.MOV.U32 R4, RZ, RZ, 0x20 ;  /* 0x00000020ff047424 */ /* 0x000fe200078e00ff */
[----:B------:R-:W-:-:S02]  /*7fd0*/  LOP3.LUT R0, R5, R0, RZ, 0x3c, !PT ;  /* 0x0000000005007212 */ /* 0x000fc400078e3cff */
[----:B------:R-:W-:Y:S02]  /*7fe0*/  LEA.HI R25, R25, R26, RZ, 0x6 ;  /* 0x0000001a19197211 */ /* 0x000fe400078f30ff */
[----:B------:R-:W-:Y:S01]  /*7ff0*/  LOP3.LUT R3, R24, 0x38, R12, 0xf8, !PT ;  /* 0x0000003818037812 */ /* 0x000fe200078ef80c */
[----:B------:R-:W-:Y:S01]  /*8000*/  IMAD.U32 R0, R2, 0x2, R0 ;  /* 0x0000000202007824 */ /* 0x000fe200078e0000 */
[----:B------:R-:W-:Y:S01]  /*8010*/  SHF.R.U32.HI R7, RZ, 0x3, R24 ;  /* 0x00000003ff077819 */ /* 0x000fe20000011618 */
[----:B------:R-:W-:Y:S01]  /*8020*/  IMAD.SHL.U32 R2, R25, 0x8, RZ ;  /* 0x0000000819027824 */ /* 0x000fe200078e00ff */
[----:B------:R-:W-:Y:S01]  /*8030*/  F2FP.BF16.PACK_AB R70, R71, R70 ;  /* 0x000000464746723e */ /* 0x000fe200000010ff */
[----:B------:R-:W-:Y:S01]  /*8040*/  IMAD.SHL.U32 R0, R0, 0x2, RZ ;  /* 0x0000000200007824 */ /* 0x000fe200078e00ff */
[----:B------:R-:W-:Y:S02]  /*8050*/  LOP3.LUT R7, R3, R7, RZ, 0x3c, !PT ;  /* 0x0000000703077212 */ /* 0x000fe400078e3cff */
[----:B------:R-:W-:-:S02]  /*8060*/  SEL R3, R4, 0xffffffe0, !P1 ;  /* 0xffffffe004037807 */ /* 0x000fc40004800000 */
[----:B------:R-:W-:Y:S01]  /*8070*/  LOP3.LUT R7, R7, 0x7ffffe00, R2, 0xf8, !PT ;  /* 0x7ffffe0007077812 */ /* 0x000fe200078ef802 */
[----:B------:R-:W-:Y:S01]  /*8080*/  STS [R0+0x4080], R68 ;  /* 0x0040804400007388 */ /* 0x000fe20000000800 */
[C---:B------:R-:W-:Y:S01]  /*8090*/  IADD3 R2, R0.reuse, 0x40, RZ ;  /* 0x0000004000027810 */ /* 0x040fe20007ffe0ff */
[C---:B------:R-:W-:Y:S01]  /*80a0*/  IMAD.IADD R4, R0.reuse, 0x1, R3 ;  /* 0x0000000100047824 */ /* 0x040fe200078e0203 */
[----:B------:R-:W-:Y:S01]  /*80b0*/  @P2 IADD3 R2, R0, -0x40, RZ ;  /* 0xffffffc000022810 */ /* 0x000fe20007ffe0ff */
[----:B------:R-:W-:Y:S01]  /*80c0*/  STS [R0+0x4480], R70 ;  /* 0x0044804600007388 */ /* 0x000fe20000000800 */
[----:B------:R-:W-:Y:S02]  /*80d0*/  F2FP.BF16.PACK_AB R80, R81, R80 ;  /* 0x000000505150723e */ /* 0x000fe400000010ff */
        /* <DEDUP_REMOVED lines=44> */
[----:B-1----:R-:W-:Y:S01]  /*83a0*/  SHF.R.S32.HI R49, RZ, 0x1f, R51 ;  /* 0x0000001fff317819 */ /* 0x002fe20000011433 */
[----:B------:R-:W-:Y:S01]  /*83b0*/  STS [R0+0x80], R23 ;  /* 0x0000801700007388 */ /* 0x000fe20000000800 */
[----:B------:R-:W-:Y:S02]  /*83c0*/  ISETP.GE.AND P4, PT, R14, UR4, PT ;  /* 0x000000040e007c0c */ /* 0x000fe4000bf86270 */
[----:B--2---:R-:W-:Y:S01]  /*83d0*/  SHF.R.S32.HI R50, RZ, 0x1f, R48 ;  /* 0x0000001fff327819 */ /* 0x004fe20000011430 */
[----:B------:R-:W-:Y:S01]  /*83e0*/  STS [R0+0x480], R22 ;  /* 0x0004801600007388 */ /* 0x000fe20000000800 */
[----:B------:R-:W-:-:S03]  /*83f0*/  ISETP.GE.OR P0, PT, R12, c[0x0][0x324], P4 ;  /* 0x0000c9000c007a0c */ /* 0x000fc60002706670 */
        /* <DEDUP_REMOVED lines=8> */
[----:B------:R-:W-:Y:S04]  /*8480*/  STS [R3+0x80], R9 ;  /* 0x0000800903007388 */ /* 0x000fe80000000800 */
[----:B------:R-:W-:Y:S01]  /*8490*/  STS [R3+0x480], R8 ;  /* 0x0004800803007388 */ /* 0x000fe20000000800 */
[----:B-1----:R-:W-:-:S03]  /*84a0*/  IMAD.SHL.U32 R0, R7, 0x2, RZ ;  /* 0x0000000207007824 */ /* 0x002fc600078e00ff */
[----:B------:R-:W-:Y:S04]  /*84b0*/  STS [R2+0x2080], R11 ;  /* 0x0020800b02007388 */ /* 0x000fe80000000800 */
[----:B------:R-:W-:Y:S01]  /*84c0*/  STS [R2+0x2480], R10 ;  /* 0x0024800a02007388 */ /* 0x000fe20000000800 */
[----:B--2---:R-:W-:-:S03]  /*84d0*/  IMAD R4, R49, c[0x0][0x338], RZ ;  /* 0x0000ce0031047a24 */ /* 0x004fc600078e02ff */
[----:B------:R1:W-:Y:S01]  /*84e0*/  STS [R3+0x2080], R5 ;  /* 0x0020800503007388 */ /* 0x0003e20000000800 */
[----:B------:R-:W-:Y:S01]  /*84f0*/  IMAD R4, R51, c[0x0][0x33c], R4 ;  /* 0x0000cf0033047a24 */ /* 0x000fe200078e0204 */
[----:B---3--:R-:W-:Y:S02]  /*8500*/  SHF.R.S32.HI R15, RZ, 0x1f, R14 ;  /* 0x0000001fff0f7819 */ /* 0x008fe4000001140e */
[----:B------:R2:W-:Y:S01]  /*8510*/  STS [R3+0x2480], R6 ;  /* 0x0024800603007388 */ /* 0x0005e20000000800 */
[----:B----4-:R-:W-:-:S03]  /*8520*/  SHF.R.S32.HI R13, RZ, 0x1f, R12 ;  /* 0x0000001fff0d7819 */ /* 0x010fc6000001140c */
[----:B------:R-:W-:Y:S01]  /*8530*/  BAR.SYNC.DEFER_BLOCKING 0x1, 0x100 ;  /* 0x0044000000007b1d */ /* 0x000fe20000010000 */
[----:B-1----:R-:W-:Y:S02]  /*8540*/  IMAD.U32 R5, RZ, RZ, UR9 ;  /* 0x00000009ff057e24 */ /* 0x002fe4000f8e00ff */
[----:B--2---:R-:W-:-:S03]  /*8550*/  IMAD.WIDE.U32 R2, R51, c[0x0][0x338], R12 ;  /* 0x0000ce0033027a25 */ /* 0x004fc600078e000c */
[----:B------:R1:W2:Y:S01]  /*8560*/  LDS.128 R20, [R0+0x5080] ;  /* 0x0050800000147984 */ /* 0x0002a20000000c00 */
[----:B------:R-:W-:Y:S02]  /*8570*/  IMAD.IADD R3, R3, 0x1, R4 ;  /* 0x0000000103037824 */ /* 0x000fe400078e0204 */
[----:B------:R-:W-:Y:S01]  /*8580*/  IMAD R4, R50, c[0x0][0x340], RZ ;  /* 0x0000d00032047a24 */ /* 0x000fe200078e02ff */
[----:B------:R1:W3:Y:S01]  /*8590*/  LDS.128 R24, [R0+0x6080] ;  /* 0x0060800000187984 */ /* 0x0002e20000000c00 */
[----:B------:R-:W-:-:S03]  /*85a0*/  IMAD.WIDE.U32 R6, R48, c[0x0][0x340], R2 ;  /* 0x0000d00030067a25 */ /* 0x000fc600078e0002 */
[----:B------:R1:W4:Y:S01]  /*85b0*/  LDS.128 R28, [R0+0x7080] ;  /* 0x00708000001c7984 */ /* 0x0003220000000c00 */
[----:B------:R-:W-:Y:S02]  /*85c0*/  IMAD R4, R48, c[0x0][0x344], R4 ;  /* 0x0000d10030047a24 */ /* 0x000fe400078e0204 */
[----:B------:R-:W-:Y:S01]  /*85d0*/  IMAD.WIDE R2, R5, 0x80, R14 ;  /* 0x0000008005027825 */ /* 0x000fe200078e020e */
[----:B------:R1:W1:Y:S03]  /*85e0*/  LDS.128 R32, [R0+0x80] ;  /* 0x0000800000207984 */ /* 0x0002660000000c00 */
[----:B------:R-:W-:Y:S01]  /*85f0*/  IMAD.IADD R5, R7, 0x1, R4 ;  /* 0x0000000107057824 */ /* 0x000fe200078e0204 */
[----:B------:R1:W1:Y:S04]  /*8600*/  LDS.128 R36, [R0+0x1080] ;  /* 0x0010800000247984 */ /* 0x0002680000000c00 */
[----:B------:R1:W1:Y:S04]  /*8610*/  LDS.128 R40, [R0+0x2080] ;  /* 0x0020800000287984 */ /* 0x0002680000000c00 */
[----:B------:R1:W1:Y:S01]  /*8620*/  LDS.128 R44, [R0+0x3080] ;  /* 0x00308000002c7984 */ /* 0x0002620000000c00 */
        /* <DEDUP_REMOVED lines=10> */
.L_x_1134:
[----:B------:R-:W-:Y:S05]  /*86d0*/  BSYNC B0 ;  /* 0x0000000000007941 */ /* 0x000fea0003800000 */
.L_x_1133:
[----:B-1----:R-:W-:Y:S01]  /*86e0*/  IADD3 R0, R14, 0x20, RZ ;  /* 0x000000200e007810 */ /* 0x002fe20007ffe0ff */
[----:B------:R-:W-:Y:S03]  /*86f0*/  BSSY B0, `(.L_x_1135) ;  /* 0x000000f000007945 */ /* 0x000fe60003800000 */
[----:B------:R-:W-:-:S04]  /*8700*/  ISETP.GE.AND P3, PT, R0, UR4, PT ;  /* 0x0000000400007c0c */ /* 0x000fc8000bf66270 */
        /* <DEDUP_REMOVED lines=12> */
[----:B--2---:R1:W-:Y:S02]  /*87d0*/  STG.E.128 [R10.64], R20 ;  /* 0x000000140a007986 */ /* 0x0043e4000c101d16 */
.L_x_1136:
[----:B------:R-:W-:Y:S05]  /*87e0*/  BSYNC B0 ;  /* 0x0000000000007941 */ /* 0x000fea0003800000 */
.L_x_1135:
[----:B------:R-:W-:Y:S01]  /*87f0*/  IADD3 R0, R14, 0x40, RZ ;  /* 0x000000400e007810 */ /* 0x000fe20007ffe0ff */
[----:B------:R-:W-:Y:S03]  /*8800*/  BSSY B0, `(.L_x_1137) ;  /* 0x000000f000007945 */ /* 0x000fe60003800000 */
[----:B------:R-:W-:-:S04]  /*8810*/  ISETP.GE.AND P2, PT, R0, UR4, PT ;  /* 0x0000000400007c0c */ /* 0x000fc8000bf46270 */
        /* <DEDUP_REMOVED lines=12> */
[----:B---3--:R1:W-:Y:S02]  /*88e0*/  STG.E.128 [R10.64], R24 ;  /* 0x000000180a007986 */ /* 0x0083e4000c101d16 */
.L_x_1138:
[----:B------:R-:W-:Y:S05]  /*88f0*/  BSYNC B0 ;  /* 0x0000000000007941 */ /* 0x000fea0003800000 */
.L_x_1137:
[----:B------:R-:W-:Y:S01]  /*8900*/  IADD3 R0, R14, 0x60, RZ ;  /* 0x000000600e007810 */ /* 0x000fe20007ffe0ff */
[----:B------:R-:W-:Y:S03]  /*8910*/  BSSY B0, `(.L_x_1139) ;  /* 0x000000e000007945 */ /* 0x000fe60003800000 */
[----:B------:R-:W-:-:S04]  /*8920*/  ISETP.GE.AND P1, PT, R0, UR4, PT ;  /* 0x0000000400007c0c */ /* 0x000fc8000bf26270 */
        /* <DEDUP_REMOVED lines=11> */
[----:B----4-:R4:W-:Y:S02]  /*89e0*/  STG.E.128 [R4.64], R28 ;  /* 0x0000001c04007986 */ /* 0x0109e4000c101d16 */
.L_x_1140:
[----:B------:R-:W-:Y:S05]  /*89f0*/  BSYNC B0 ;  /* 0x0000000000007941 */ /* 0x000fea0003800000 */
.L_x_1139:
[----:B------:R-:W-:Y:S01]  /*8a00*/  IMAD R0, R49, c[0x0][0x308], RZ ;  /* 0x0000c20031007a24 */ /* 0x000fe200078e02ff */
[----:B------:R-:W-:Y:S01]  /*8a10*/  ISETP.GE.OR P4, PT, R12, c[0x0][0x2f4], P4 ;  /* 0x0000bd000c007a0c */ /* 0x000fe20002786670 */
[C---:B------:R-:W-:Y:S01]  /*8a20*/  IMAD.WIDE.U32 R6, R51.reuse, c[0x0][0x308], R12 ;  /* 0x0000c20033067a25 */ /* 0x040fe200078e000c */
[----:B------:R-:W-:Y:S03]  /*8a30*/  BSSY B0, `(.L_x_1141) ;  /* 0x0000010000007945 */ /* 0x000fe60003800000 */
[----:B------:R-:W-:Y:S02]  /*8a40*/  IMAD R0, R51, c[0x0][0x30c], R0 ;  /* 0x0000c30033007a24 */ /* 0x000fe400078e0200 */
[----:B----4-:R-:W-:-:S03]  /*8a50*/  IMAD R4, R50, c[0x0][0x310], RZ ;  /* 0x0000c40032047a24 */ /* 0x010fc600078e02ff */
        /* <DEDUP_REMOVED lines=12> */
[----:B------:R1:W-:Y:S02]  /*8b20*/  STG.E.128 [R10.64], R32 ;  /* 0x000000200a007986 */ /* 0x0003e4000c101d16 */
.L_x_1142:
[----:B------:R-:W-:Y:S05]  /*8b30*/  BSYNC B0 ;  /* 0x0000000000007941 */ /* 0x000fea0003800000 */
.L_x_1141:
        /* <DEDUP_REMOVED lines=14> */
.L_x_1144:
[----:B------:R-:W-:Y:S05]  /*8c20*/  BSYNC B0 ;  /* 0x0000000000007941 */ /* 0x000fea0003800000 */
.L_x_1143:
        /* <DEDUP_REMOVED lines=14> */
.L_x_1146:
[----:B------:R-:W-:Y:S05]  /*8d10*/  BSYNC B0 ;  /* 0x0000000000007941 */ /* 0x000fea0003800000 */
.L_x_1145:
        /* <DEDUP_REMOVED lines=14> */
.L_x_1132:
[----:B------:R-:W2:Y:S01]  /*8e00*/  S2R R16, SR_CTAID.Y ;  /* 0x0000000000107919 */ /* 0x000ea20000002600 */
[----:B-1----:R-:W-:Y:S01]  /*8e10*/  SHF.R.S32.HI R4, RZ, 0x1f, R26 ;  /* 0x0000001fff047819 */ /* 0x002fe2000001141a */
[----:B------:R-:W-:Y:S01]  /*8e20*/  ULDC UR4, c[0x0][0x2f0] ;  /* 0x0000bc0000047ab9 */ /* 0x000fe20000000800 */
[----:B------:R-:W-:Y:S01]  /*8e30*/  BSSY B0, `(.L_x_1147) ;  /* 0x0000021000007945 */ /* 0x000fe20003800000 */
[----:B------:R-:W1:Y:S01]  /*8e40*/  S2R R17, SR_CTAID.Z ;  /* 0x0000000000117919 */ /* 0x000e620000002700 */
[----:B------:R-:W-:Y:S01]  /*8e50*/  LEA.HI R4, R4, R26, RZ, 0x3 ;  /* 0x0000001a04047211 */ /* 0x000fe200078f18ff */
[----:B------:R-:W-:-:S03]  /*8e60*/  UIADD3 UR4, -UR5, UR4, URZ ;  /* 0x0000000405047290 */ /* 0x000fc6000fffe13f */
[----:B------:R-:W-:Y:S02]  /*8e70*/  LOP3.LUT R6, R4, 0x1ffffff8, RZ, 0xc0, !PT ;  /* 0x1ffffff804067812 */ /* 0x000fe400078ec0ff */
[----:B------:R-:W-:-:S03]  /*8e80*/  SHF.R.S32.HI R4, RZ, 0x3, R4 ;  /* 0x00000003ff047819 */ /* 0x000fc60000011404 */
[----:B------:R-:W-:Y:S01]  /*8e90*/  IMAD.IADD R6, R26, 0x1, -R6 ;  /* 0x000000011a067824 */ /* 0x000fe200078e0a06 */
[----:B------:R-:W-:Y:S02]  /*8ea0*/  ISETP.GE.AND P4, PT, R4, UR4, PT ;  /* 0x0000000404007c0c */ /* 0x000fe4000bf86270 */
[----:B------:R-:W-:Y:S01]  /*8eb0*/  SHF.R.S32.HI R5, RZ, 0x1f, R4 ;  /* 0x0000001fff057819 */ /* 0x000fe20000011404 */
[----:B------:R-:W-:-:S05]  /*8ec0*/  IMAD.SHL.U32 R6, R6, 0x8, RZ ;  /* 0x0000000806067824 */ /* 0x000fca00078e00ff */
[----:B------:R-:W-:Y:S02]  /*8ed0*/  SHF.R.S32.HI R7, RZ, 0x1f, R6 ;  /* 0x0000001fff077819 */ /* 0x000fe40000011406 */
[----:B--2---:R-:W-:Y:S02]  /*8ee0*/  SHF.R.S32.HI R18, RZ, 0x1f, R16 ;  /* 0x0000001fff127819 */ /* 0x004fe40000011410 */
[----:B------:R-:W-:Y:S01]  /*8ef0*/  ISETP.GE.OR P0, PT, R6, c[0x0][0x2f4], P4 ;  /* 0x0000bd0006007a0c */ /* 0x000fe20002706670 */
[----:B------:R-:W-:Y:S01]  /*8f00*/  IMAD.WIDE.U32 R2, R16, c[0x0][0x308], R6 ;  /* 0x0000c20010027a25 */ /* 0x000fe200078e0006 */
[----:B-1----:R-:W-:-:S03]  /*8f10*/  SHF.R.S32.HI R19, RZ, 0x1f, R17 ;  /* 0x0000001fff137819 */ /* 0x002fc60000011411 */
[----:B------:R-:W-:Y:S02]  /*8f20*/  IMAD R0, R18, c[0x0][0x308], RZ ;  /* 0x0000c20012007a24 */ /* 0x000fe400078e02ff */
[----:B------:R-:W-:Y:S02]  /*8f30*/  IMAD R8, R19, c[0x0][0x310], RZ ;  /* 0x0000c40013087a24 */ /* 0x000fe400078e02ff */
[----:B------:R-:W-:Y:S02]  /*8f40*/  IMAD R0, R16, c[0x0][0x30c], R0 ;  /* 0x0000c30010007a24 */ /* 0x000fe400078e0200 */
[----:B------:R-:W-:-:S03]  /*8f50*/  IMAD R8, R17, c[0x0][0x314], R8 ;  /* 0x0000c50011087a24 */ /* 0x000fc600078e0208 */
[----:B------:R-:W-:Y:S01]  /*8f60*/  IADD3 R3, R3, R0, RZ ;  /* 0x0000000003037210 */ /* 0x000fe20007ffe0ff */
[----:B------:R-:W-:-:S04]  /*8f70*/  IMAD.U32 R0, RZ, RZ, UR9 ;  /* 0x00000009ff007e24 */ /* 0x000fc8000f8e00ff */
[----:B------:R-:W-:-:S04]  /*8f80*/  IMAD.WIDE.U32 R10, R17, c[0x0][0x310], R2 ;  /* 0x0000c400110a7a25 */ /* 0x000fc800078e0002 */
[----:B------:R-:W-:Y:S01]  /*8f90*/  IMAD.WIDE R2, R0, 0x80, R4 ;  /* 0x0000008000027825 */ /* 0x000fe200078e0204 */
        /* <DEDUP_REMOVED lines=10> */
.L_x_1148:
[----:B------:R-:W-:Y:S05]  /*9040*/  BSYNC B0 ;  /* 0x0000000000007941 */ /* 0x000fea0003800000 */
.L_x_1147:
        /* <DEDUP_REMOVED lines=16> */
.L_x_1150:
[----:B------:R-:W-:Y:S05]  /*9150*/  BSYNC B0 ;  /* 0x0000000000007941 */ /* 0x000fea0003800000 */
.L_x_1149:
        /* <DEDUP_REMOVED lines=16> */
.L_x_1152:
[----:B------:R-:W-:Y:S05]  /*9260*/  BSYNC B0 ;  /* 0x0000000000007941 */ /* 0x000fea0003800000 */
.L_x_1151:
        /* <DEDUP_REMOVED lines=14> */
[----:B------:R2:W-:Y:S02]  /*9350*/  STG.E.128 [R4.64], RZ ;  /* 0x000000ff04007986 */ /* 0x0005e4000c101d16 */
.L_x_1154:
[----:B------:R-:W-:Y:S05]  /*9360*/  BSYNC B0 ;  /* 0x0000000000007941 */ /* 0x000fea0003800000 */
.L_x_1153:
        /* <DEDUP_REMOVED lines=19> */
.L_x_1156:
[----:B------:R-:W-:Y:S05]  /*94a0*/  BSYNC B0 ;  /* 0x0000000000007941 */ /* 0x000fea0003800000 */
.L_x_1155:
[----:B------:R-:W-:Y:S01]  /*94b0*/  ISETP.GE.OR P3, PT, R6, c[0x0][0x324], P3 ;  /* 0x0000c90006007a0c */ /* 0x000fe20001f66670 */
[----:B------:R-:W-:-:S12]  /*94c0*/  BSSY B0, `(.L_x_1157) ;  /* 0x000000d000007945 */ /* 0x000fd80003800000 */
[----:B------:R-:W-:Y:S05]  /*94d0*/  @P3 BRA `(.L_x_1158) ;  /* 0x000000b000003947 */ /* 0x000fea0003800000 */
[----:B------:R-:W-:Y:S02]  /*94e0*/  IADD3 R0, P0, R2, 0x20, RZ ;  /* 0x0000002002007810 */ /* 0x000fe40007f1e0ff */
[----:B------:R-:W-:-:S03]  /*94f0*/  MOV R11, R5 ;  /* 0x00000005000b7202 */ /* 0x000fc60000000f00 */
[----:B------:R-:W-:-:S04]  /*9500*/  IMAD.X R10, RZ, RZ, R3, P0 ;  /* 0x000000ffff0a7224 */ /* 0x000fc800000e0603 */
[----:B--2---:R-:W-:Y:S02]  /*9510*/  IMAD R12, R10, c[0x0][0x330], RZ ;  /* 0x0000cc000a0c7a24 */ /* 0x004fe400078e02ff */
[----:B------:R-:W-:-:S04]  /*9520*/  IMAD.MOV.U32 R10, RZ, RZ, R8 ;  /* 0x000000ffff0a7224 */ /* 0x000fc800078e0008 */
[----:B------:R-:W-:-:S04]  /*9530*/  IMAD.WIDE.U32 R10, R0, c[0x0][0x330], R10 ;  /* 0x0000cc00000a7a25 */ /* 0x000fc800078e000a */
[----:B------:R-:W-:Y:S01]  /*9540*/  IMAD R0, R0, c[0x0][0x334], R12 ;  /* 0x0000cd0000007a24 */ /* 0x000fe200078e020c */
[----:B------:R-:W-:-:S04]  /*9550*/  LEA R12, P0, R10, c[0x0][0x318], 0x1 ;  /* 0x0000c6000a0c7a11 */ /* 0x000fc800078008ff */
[----:B------:R-:W-:-:S04]  /*9560*/  IADD3 R0, R11, R0, RZ ;  /* 0x000000000b007210 */ /* 0x000fc80007ffe0ff */
[----:B------:R-:W-:-:S05]  /*9570*/  LEA.HI.X R13, R10, c[0x0][0x31c], R0, 0x1, P0 ;  /* 0x0000c7000a0d7a11 */ /* 0x000fca00000f0c00 */
[----:B------:R2:W-:Y:S02]  /*9580*/  STG.E.128 [R12.64], RZ ;  /* 0x000000ff0c007986 */ /* 0x0005e4000c101d16 */
.L_x_1158:
[----:B------:R-:W-:Y:S05]  /*9590*/  BSYNC B0 ;  /* 0x0000000000007941 */ /* 0x000fea0003800000 */
.L_x_1157:
        /* <DEDUP_REMOVED lines=14> */
.L_x_1160:
[----:B------:R-:W-:Y:S05]  /*9680*/  BSYNC B0 ;  /* 0x0000000000007941 */ /* 0x000fea0003800000 */
.L_x_1159:
        /* <DEDUP_REMOVED lines=13> */
.L_x_1161:
        /* <DEDUP_REMOVED lines=10> */
.L_x_1835:


//--------------------- .text._ZN7cutlass13device_kernelIN5flash19enable_sm80_to_sm89INS1_16FlashAttnBwdSm80INS1_25CollectiveMainloopBwdSm80ILi2ELi2EN4cute5tupleIJNS5_1CILi128EEES8_NS7_ILi64EEEEEENS_10bfloat16_tEfNS_4arch4Sm80ELb0ELb1ELb0ELb0ELb1ELb0ELb0ELb0ELi2ELi4ELi4ELi4ELb0EEENS1_21CollectiveEpilogueBwdISA_SB_SD_Li256ELb0ELb0ELi2EEENS1_19SingleTileSchedulerILb0ELb0ELb0ELi128EEEEEEEEEvNT_6ParamsE --------------------------
	.section	.text._ZN7cutlass13device_kernelIN5flash19enable_sm80_to_sm89INS1_16FlashAttnBwdSm80INS1_25CollectiveMainloopBwdSm80ILi2ELi2EN4cute5tupleIJNS5_1CILi128EEES8_NS7_ILi64EEEEEENS_10bfloat16_tEfNS_4arch4Sm80ELb0ELb1ELb0ELb0ELb1ELb0ELb0ELb0ELi2ELi4ELi4ELi4ELb0EEENS1_21CollectiveEpilogueBwdISA_SB_SD_Li256ELb0ELb0ELi2EEENS1_19SingleTileSchedulerILb0ELb0ELb0ELi128EEEEEEEEEvNT_6ParamsE,"ax",@progbits
	.sectioninfo	@"SHI_REGISTERS=255"
	.align	128
.text._ZN7cutlass13device_kernelIN5flash19enable_sm80_to_sm89INS1_16FlashAttnBwdSm80INS1_25CollectiveMainloopBwdSm80ILi2ELi2EN4cute5tupleIJNS5_1CILi128EEES8_NS7_ILi64EEEEEENS_10bfloat16_tEfNS_4arch4Sm80ELb0ELb1ELb0ELb0ELb1ELb0ELb0ELb0ELi2ELi4ELi4ELi4ELb0EEENS1_21CollectiveEpilogueBwdISA_SB_SD_Li256ELb0ELb0ELi2EEENS1_19SingleTileSchedulerILb0ELb0ELb0ELi128EEEEEEEEEvNT_6ParamsE:
        .type           _ZN7cutlass13device_kernelIN5flash19enable_sm80_to_sm89INS1_16FlashAttnBwdSm80INS1_25CollectiveMainloopBwdSm80ILi2ELi2EN4cute5tupleIJNS5_1CILi128EEES8_NS7_ILi64EEEEEENS_10bfloat16_tEfNS_4arch4Sm80ELb0ELb1ELb0ELb0ELb1ELb0ELb0ELb0ELi2ELi4ELi4ELi4ELb0EEENS1_21CollectiveEpilogueBwdISA_SB_SD_Li256ELb0ELb0ELi2EEENS1_19SingleTileSchedulerILb0ELb0ELb0ELi128EEEEEEEEEvNT_6ParamsE,@function
        .size           _ZN7cutlass13device_kernelIN5flash19enable_sm80_to_sm89INS1_16FlashAttnBwdSm80INS1_25CollectiveMainloopBwdSm80ILi2ELi2EN4cute5tupleIJNS5_1CILi128EEES8_NS7_ILi64EEEEEENS_10bfloat16_tEfNS_4arch4Sm80ELb0ELb1ELb0ELb0ELb1ELb0ELb0ELb0ELi2ELi4ELi4ELi4ELb0EEENS1_21CollectiveEpilogueBwdISA_SB_SD_Li256ELb0ELb0ELi2EEENS1_19SingleTileSchedulerILb0ELb0ELb0ELi128EEEEEEEEEvNT_6ParamsE,(.L_x_1836 - _ZN7cutlass13device_kernelIN5flash19enable_sm80_to_sm89INS1_16FlashAttnBwdSm80INS1_25CollectiveMainloopBwdSm80ILi2ELi2EN4cute5tupleIJNS5_1CILi128EEES8_NS7_ILi64EEEEEENS_10bfloat16_tEfNS_4arch4Sm80ELb0ELb1ELb0ELb0ELb1ELb0ELb0ELb0ELi2ELi4ELi4ELi4ELb0EEENS1_21CollectiveEpilogueBwdISA_SB_SD_Li256ELb0ELb0ELi2EEENS1_19SingleTileSchedulerILb0ELb0ELb0ELi128EEEEEEEEEvNT_6ParamsE)
        .other          _ZN7cutlass13device_kernelIN5flash19enable_sm80_to_sm89INS1_16FlashAttnBwdSm80INS1_25CollectiveMainloopBwdSm80ILi2ELi2EN4cute5tupleIJNS5_1CILi128EEES8_NS7_ILi64EEEEEENS_10bfloat16_tEfNS_4arch4Sm80ELb0ELb1ELb0ELb0ELb1ELb0ELb0ELb0ELi2ELi4ELi4ELi4ELb0EEENS1_21CollectiveEpilogueBwdISA_SB_SD_Li256ELb0ELb0ELi2EEENS1_19SingleTileSchedulerILb0ELb0ELb0ELi128EEEEEEEEEvNT_6ParamsE,@"STO_CUDA_ENTRY STV_DEFAULT"
_ZN7cutlass13device_kernelIN5flash19enable_sm80_to_sm89INS1_16FlashAttnBwdSm80INS1_25CollectiveMainloopBwdSm80ILi2ELi2EN4cute5tupleIJNS5_1CILi128EEES8_NS7_ILi64EEEEEENS_10bfloat16_tEfNS_4arch4Sm80ELb0ELb1ELb0ELb0ELb1ELb0ELb0ELb0ELi2ELi4ELi4ELi4ELb0EEENS1_21CollectiveEpilogueBwdISA_SB_SD_Li256ELb0ELb0ELi2EEENS1_19SingleTileSchedulerILb0ELb0ELb0ELi128EEEEEEEEEvNT_6ParamsE:
        /* <DEDUP_REMOVED lines=26> */
.L_x_1162:
        /* <DEDUP_REMOVED lines=377> */
.L_x_1165:
[----:B---3--:R-:W-:Y:S05]  /*1930*/  BSYNC B0 ;  /* 0x0000000000007941 */ /* 0x008fea0003800000 */
.L_x_1164:
        /* <DEDUP_REMOVED lines=132> */
.L_x_1184:
        /* <DEDUP_REMOVED lines=127> */
.L_x_1168:
[----:B------:R-:W-:Y:S04]  /*2970*/  MOV R133, 0x1 ;  /* 0x0000000100857802 */ /* 0x000fe80000000f00 */
[----:B------:R-:W-:Y:S11]  /*2980*/  ISETP.NE.AND P1, PT, R133, c[0x0][0x2a8], PT ;  /* 0x0000aa0085007a0c */ /* 0x000ff60003f25270 */
[----:B------:R-:W-:Y:S02]  /*2990*/  @!UPT UIADD3 URZ, URZ, URZ, URZ ;  /* 0x0000003f3f3ff290 */ /* 0x000fe4000fffe03f */
[----:B------:R-:W-:Y:S05]  /*29a0*/  @P1 IMAD.HI.U32 R133, R3, c[0x0][0x2ac], RZ ;  /* 0x0000ab0003851a27 */ /* 0x000fea00078e00ff */
[----:B------:R-:W-:Y:S02]  /*29b0*/  @P1 SHF.R.U32.HI R3, RZ, c[0x0][0x2b0], R133 ;  /* 0x0000ac00ff031a19 */ /* 0x000fe40000011685 */
.L_x_1169:
[----:B------:R-:W-:Y:S05]  /*29c0*/  BSYNC B0 ;  /* 0x0000000000007941 */ /* 0x000fea0003800000 */
.L_x_1167:
[----:B------:R-:W2:Y:S01]  /*29d0*/  LDL R134, [R1+0x10] ;  /* 0x0000100001867983 */ /* 0x000ea20000100800 */
[----:B------:R-:W-:Y:S04]  /*29e0*/  IMAD.MOV.U32 R133, RZ, RZ, c[0x0][0x2a8] ;  /* 0x0000aa00ff857624 */ /* 0x000fe800078e00ff */
[----:B------:R-:W-:Y:S04]  /*29f0*/  IMAD R3, R3, R133, -UR18 ;  /* 0x8000001203037e24 */ /* 0x000fe8000f8e0285 */
[----:B--2---:R-:W-:Y:S05]  /*2a00*/  IMAD.IADD R3, R3, 0x1, -R134 ;  /* 0x0000000103037824 */ /* 0x004fea00078e0a86 */
[----:B------:R-:W-:Y:S02]  /*2a10*/  IADD3 R133, R3, c[0x0][0x2a8], RZ ;  /* 0x0000aa0003857a10 */ /* 0x000fe40007ffe0ff */
[----:B------:R-:W-:Y:S02]  /*2a20*/  IMNMX R189, R189, R3, !PT ;  /* 0x00000003bdbd7217 */ /* 0x000fe40007800200 */
[----:B------:R-:W-:Y:S02]  /*2a30*/  IMNMX R191, R191, R133, PT ;  /* 0x00000085bfbf7217 */ /* 0x000fe40003800200 */
.L_x_1166:
        /* <DEDUP_REMOVED lines=19> */
.L_x_1172:
[----:B------:R-:W-:Y:S04]  /*2b70*/  MOV R134, 0x1 ;  /* 0x0000000100867802 */ /* 0x000fe80000000f00 */
[----:B------:R-:W-:Y:S11]  /*2b80*/  ISETP.NE.AND P1, PT, R134, c[0x0][0x2a8], PT ;  /* 0x0000aa0086007a0c */ /* 0x000ff60003f25270 */
[----:B------:R-:W-:Y:S02]  /*2b90*/  @!UPT UIADD3 URZ, URZ, URZ, URZ ;  /* 0x0000003f3f3ff290 */ /* 0x000fe4000fffe03f */
[----:B------:R-:W-:Y:S05]  /*2ba0*/  @P1 IMAD.HI.U32 R134, R133, c[0x0][0x2ac], RZ ;  /* 0x0000ab0085861a27 */ /* 0x000fea00078e00ff */
[----:B------:R-:W-:Y:S02]  /*2bb0*/  @P1 SHF.R.U32.HI R133, RZ, c[0x0][0x2b0], R134 ;  /* 0x0000ac00ff851a19 */ /* 0x000fe40000011686 */
.L_x_1173:
[----:B------:R-:W-:Y:S05]  /*2bc0*/  BSYNC B0 ;  /* 0x0000000000007941 */ /* 0x000fea0003800000 */
.L_x_1171:
[----:B------:R-:W2:Y:S01]  /*2bd0*/  LDL R135, [R1+0x10] ;  /* 0x0000100001877983 */ /* 0x000ea20000100800 */
[----:B------:R-:W-:Y:S04]  /*2be0*/  IMAD.MOV.U32 R134, RZ, RZ, c[0x0][0x2a8] ;  /* 0x0000aa00ff867624 */ /* 0x000fe800078e00ff */
[----:B------:R-:W-:Y:S04]  /*2bf0*/  IMAD R133, R133, R134, -UR18 ;  /* 0x8000001285857e24 */ /* 0x000fe8000f8e0286 */
[----:B--2---:R-:W-:Y:S05]  /*2c00*/  IMAD.IADD R133, R133, 0x1, -R135 ;  /* 0x0000000185857824 */ /* 0x004fea00078e0a87 */
[----:B------:R-:W-:Y:S02]  /*2c10*/  IADD3 R134, R133, c[0x0][0x2a8], RZ ;  /* 0x0000aa0085867a10 */ /* 0x000fe40007ffe0ff */
[----:B------:R-:W-:Y:S02]  /*2c20*/  IMNMX R3, R3, R133, !PT ;  /* 0x0000008503037217 */ /* 0x000fe40007800200 */
[----:B------:R-:W-:Y:S02]  /*2c30*/  IMNMX R190, R190, R134, PT ;  /* 0x00000086bebe7217 */ /* 0x000fe40003800200 */
.L_x_1170:
        /* <DEDUP_REMOVED lines=19> */
.L_x_1176:
[----:B------:R-:W-:Y:S04]  /*2d70*/  MOV R134, 0x1 ;  /* 0x0000000100867802 */ /* 0x000fe80000000f00 */
[----:B------:R-:W-:Y:S11]  /*2d80*/  ISETP.NE.AND P1, PT, R134, c[0x0][0x2a8], PT ;  /* 0x0000aa0086007a0c */ /* 0x000ff60003f25270 */
[----:B------:R-:W-:Y:S02]  /*2d90*/  @!UPT UIADD3 URZ, URZ, URZ, URZ ;  /* 0x0000003f3f3ff290 */ /* 0x000fe4000fffe03f */
[----:B------:R-:W-:Y:S05]  /*2da0*/  @P1 IMAD.HI.U32 R134, R133, c[0x0][0x2ac], RZ ;  /* 0x0000ab0085861a27 */ /* 0x000fea00078e00ff */
[----:B------:R-:W-:Y:S02]  /*2db0*/  @P1 SHF.R.U32.HI R133, RZ, c[0x0][0x2b0], R134 ;  /* 0x0000ac00ff851a19 */ /* 0x000fe40000011686 */
.L_x_1177:
[----:B------:R-:W-:Y:S05]  /*2dc0*/  BSYNC B0 ;  /* 0x0000000000007941 */ /* 0x000fea0003800000 */
.L_x_1175:
[----:B------:R-:W2:Y:S01]  /*2dd0*/  LDL R135, [R1+0x10] ;  /* 0x0000100001877983 */ /* 0x000ea20000100800 */
[----:B------:R-:W-:Y:S04]  /*2de0*/  IMAD.MOV.U32 R134, RZ, RZ, c[0x0][0x2a8] ;  /* 0x0000aa00ff867624 */ /* 0x000fe800078e00ff */
[----:B------:R-:W-:Y:S04]  /*2df0*/  IMAD R133, R133, R134, -UR18 ;  /* 0x8000001285857e24 */ /* 0x000fe8000f8e0286 */
[----:B--2---:R-:W-:Y:S05]  /*2e00*/  IMAD.IADD R133, R133, 0x1, -R135 ;  /* 0x0000000185857824 */ /* 0x004fea00078e0a87 */
[----:B------:R-:W-:Y:S02]  /*2e10*/  IADD3 R134, R133, c[0x0][0x2a8], RZ ;  /* 0x0000aa0085867a10 */ /* 0x000fe40007ffe0ff */
[----:B------:R-:W-:Y:S02]  /*2e20*/  IMNMX R193, R193, R133, !PT ;  /* 0x00000085c1c17217 */ /* 0x000fe40007800200 */
[----:B------:R-:W-:Y:S02]  /*2e30*/  IMNMX R194, R194, R134, PT ;  /* 0x00000086c2c27217 */ /* 0x000fe40003800200 */
.L_x_1174:
        /* <DEDUP_REMOVED lines=19> */
.L_x_1180:
[----:B------:R-:W-:Y:S04]  /*2f70*/  MOV R133, 0x1 ;  /* 0x0000000100857802 */ /* 0x000fe80000000f00 */
[----:B------:R-:W-:Y:S11]  /*2f80*/  ISETP.NE.AND P0, PT, R133, c[0x0][0x2a8], PT ;  /* 0x0000aa0085007a0c */ /* 0x000ff60003f05270 */
[----:B------:R-:W-:Y:S02]  /*2f90*/  @!UPT UIADD3 URZ, URZ, URZ, URZ ;  /* 0x0000003f3f3ff290 */ /* 0x000fe4000fffe03f */
[----:B------:R-:W-:Y:S05]  /*2fa0*/  @P0 IMAD.HI.U32 R133, R132, c[0x0][0x2ac], RZ ;  /* 0x0000ab0084850a27 */ /* 0x000fea00078e00ff */
[----:B------:R-:W-:Y:S02]  /*2fb0*/  @P0 SHF.R.U32.HI R132, RZ, c[0x0][0x2b0], R133 ;  /* 0x0000ac00ff840a19 */ /* 0x000fe40000011685 */
.L_x_1181:
[----:B------:R-:W-:Y:S05]  /*2fc0*/  BSYNC B0 ;  /* 0x0000000000007941 */ /* 0x000fea0003800000 */
.L_x_1179:
[----:B------:R-:W2:Y:S01]  /*2fd0*/  LDL R134, [R1+0x10] ;  /* 0x0000100001867983 */ /* 0x000ea20000100800 */
[----:B------:R-:W-:Y:S04]  /*2fe0*/  IMAD.MOV.U32 R133, RZ, RZ, c[0x0][0x2a8] ;  /* 0x0000aa00ff857624 */ /* 0x000fe800078e00ff */
[----:B------:R-:W-:Y:S04]  /*2ff0*/  IMAD R132, R132, R133, -UR18 ;  /* 0x8000001284847e24 */ /* 0x000fe8000f8e0285 */
[----:B--2---:R-:W-:Y:S05]  /*3000*/  IMAD.IADD R132, R132, 0x1, -R134 ;  /* 0x0000000184847824 */ /* 0x004fea00078e0a86 */
[----:B------:R-:W-:Y:S02]  /*3010*/  IADD3 R133, R132, c[0x0][0x2a8], RZ ;  /* 0x0000aa0084857a10 */ /* 0x000fe40007ffe0ff */
[----:B------:R-:W-:Y:S02]  /*3020*/  IMNMX R192, R192, R132, !PT ;  /* 0x00000084c0c07217 */ /* 0x000fe40007800200 */
[----:B------:R-:W-:Y:S02]  /*3030*/  IMNMX R195, R195, R133, PT ;  /* 0x00000085c3c37217 */ /* 0x000fe40003800200 */
.L_x_1178:
        /* <DEDUP_REMOVED lines=85> */
.L_x_1182:
        /* <DEDUP_REMOVED lines=865> */
.L_x_1183:
        /* <DEDUP_REMOVED lines=280> */
.L_x_1163:
        /* <DEDUP_REMOVED lines=155> */
.L_x_1187:
[----:B------:R-:W-:Y:S05]  /*86d0*/  BSYNC B0 ;  /* 0x0000000000007941 */ /* 0x000fea0003800000 */
.L_x_1186:
        /* <DEDUP_REMOVED lines=16> */
.L_x_1189:
[----:B------:R-:W-:Y:S05]  /*87e0*/  BSYNC B0 ;  /* 0x0000000000007941 */ /* 0x000fea0003800000 */
.L_x_1188:
        /* <DEDUP_REMOVED lines=16> */
.L_x_1191:
[----:B------:R-:W-:Y:S05]  /*88f0*/  BSYNC B0 ;  /* 0x0000000000007941 */ /* 0x000fea0003800000 */
.L_x_1190:
        /* <DEDUP_REMOVED lines=15> */
.L_x_1193:
[----:B------:R-:W-:Y:S05]  /*89f0*/  BSYNC B0 ;  /* 0x0000000000007941 */ /* 0x000fea0003800000 */
.L_x_1192:
        /* <DEDUP_REMOVED lines=19> */
.L_x_1195:
[----:B------:R-:W-:Y:S05]  /*8b30*/  BSYNC B0 ;  /* 0x0000000000007941 */ /* 0x000fea0003800000 */
.L_x_1194:
        /* <DEDUP_REMOVED lines=14> */
.L_x_1197:
[----:B------:R-:W-:Y:S05]  /*8c20*/  BSYNC B0 ;  /* 0x0000000000007941 */ /* 0x000fea0003800000 */
.L_x_1196:
        /* <DEDUP_REMOVED lines=14> */
.L_x_1199:
[----:B------:R-:W-:Y:S05]  /*8d10*/  BSYNC B0 ;  /* 0x0000000000007941 */ /* 0x000fea0003800000 */
.L_x_1198:
        /* <DEDUP_REMOVED lines=14> */
.L_x_1185:
        /* <DEDUP_REMOVED lines=36> */
.L_x_1201:
[----:B------:R-:W-:Y:S05]  /*9040*/  BSYNC B0 ;  /* 0x0000000000007941 */ /* 0x000fea0003800000 */
.L_x_1200:
        /* <DEDUP_REMOVED lines=16> */
.L_x_1203:
[----:B------:R-:W-:Y:S05]  /*9150*/  BSYNC B0 ;  /* 0x0000000000007941 */ /* 0x000fea0003800000 */
.L_x_1202:
        /* <DEDUP_REMOVED lines=16> */
.L_x_1205:
[----:B------:R-:W-:Y:S05]  /*9260*/  BSYNC B0 ;  /* 0x0000000000007941 */ /* 0x000fea0003800000 */
.L_x_1204:
        /* <DEDUP_REMOVED lines=15> */
.L_x_1207:
[----:B------:R-:W-:Y:S05]  /*9360*/  BSYNC B0 ;  /* 0x0000000000007941 */ /* 0x000fea0003800000 */
.L_x_1206:
        /* <DEDUP_REMOVED lines=19> */
.L_x_1209:
[----:B------:R-:W-:Y:S05]  /*94a0*/  BSYNC B0 ;  /* 0x0000000000007941 */ /* 0x000fea0003800000 */
.L_x_1208:
        /* <DEDUP_REMOVED lines=14> */
.L_x_1211:
[----:B------:R-:W-:Y:S05]  /*9590*/  BSYNC B0 ;  /* 0x0000000000007941 */ /* 0x000fea0003800000 */
.L_x_1210:
        /* <DEDUP_REMOVED lines=14> */
.L_x_1213:
[----:B------:R-:W-:Y:S05]  /*9680*/  BSYNC B0 ;  /* 0x0000000000007941 */ /* 0x000fea0003800000 */
.L_x_1212:
        /* <DEDUP_REMOVED lines=13> */
.L_x_1214:
        /* <DEDUP_REMOVED lines=10> */
.L_x_1836:


//--------------------- .text._ZN7cutlass13device_kernelIN5flash19enable_sm80_to_sm89INS1_16FlashAttnBwdSm80INS1_25CollectiveMainloopBwdSm80ILi2ELi2EN4cute5tupleIJNS5_1CILi128EEES8_NS7_ILi64EEEEEENS_10bfloat16_tEfNS_4arch4Sm80ELb0ELb1ELb0ELb0ELb0ELb0ELb0ELb0ELi2ELi4ELi4ELi4ELb0EEENS1_24CollectiveEpilogueBwdGQAISA_fSD_Li256ELb0ELb0EEENS1_19SingleTileSchedulerILb0ELb0ELb0ELi128EEEEEEEEEvNT_6ParamsE --------------------------
	.section	.text._ZN7cutlass13device_kernelIN5flash19enable_sm80_to_sm89INS1_16FlashAttnBwdSm80INS1_25CollectiveMainloopBwdSm80ILi2ELi2EN4cute5tupleIJNS5_1CILi128EEES8_NS7_ILi64EEEEEENS_10bfloat16_tEfNS_4arch4Sm80ELb0ELb1ELb0ELb0ELb0ELb0ELb0ELb0ELi2ELi4ELi4ELi4ELb0EEENS1_24CollectiveEpilogueBwdGQAISA_fSD_Li256ELb0ELb0EEENS1_19SingleTileSchedulerILb0ELb0ELb0ELi128EEEEEEEEEvNT_6ParamsE,"ax",@progbits
	.sectioninfo	@"SHI_REGISTERS=255"
	.align	128
.text._ZN7cutlass13device_kernelIN5flash19enable_sm80_to_sm89INS1_16FlashAttnBwdSm80INS1_25CollectiveMainloopBwdSm80ILi2ELi2EN4cute5tupleIJNS5_1CILi128EEES8_NS7_ILi64EEEEEENS_10bfloat16_tEfNS_4arch4Sm80ELb0ELb1ELb0ELb0ELb0ELb0ELb0ELb0ELi2ELi4ELi4ELi4ELb0EEENS1_24CollectiveEpilogueBwdGQAISA_fSD_Li256ELb0ELb0EEENS1_19SingleTileSchedulerILb0ELb0ELb0ELi128EEEEEEEEEvNT_6ParamsE:
        .type           _ZN7cutlass13device_kernelIN5flash19enable_sm80_to_sm89INS1_16FlashAttnBwdSm80INS1_25CollectiveMainloopBwdSm80ILi2ELi2EN4cute5tupleIJNS5_1CILi128EEES8_NS7_ILi64EEEEEENS_10bfloat16_tEfNS_4arch4Sm80ELb0ELb1ELb0ELb0ELb0ELb0ELb0ELb0ELi2ELi4ELi4ELi4ELb0EEENS1_24CollectiveEpilogueBwdGQAISA_fSD_Li256ELb0ELb0EEENS1_19SingleTileSchedulerILb0ELb0ELb0ELi128EEEEEEEEEvNT_6ParamsE,@function
        .size           _ZN7cutlass13device_kernelIN5flash19enable_sm80_to_sm89INS1_16FlashAttnBwdSm80INS1_25CollectiveMainloopBwdSm80ILi2ELi2EN4cute5tupleIJNS5_1CILi128EEES8_NS7_ILi64EEEEEENS_10bfloat16_tEfNS_4arch4Sm80ELb0ELb1ELb0ELb0ELb0ELb0ELb0ELb0ELi2ELi4ELi4ELi4ELb0EEENS1_24CollectiveEpilogueBwdGQAISA_fSD_Li256ELb0ELb0EEENS1_19SingleTileSchedulerILb0ELb0ELb0ELi128EEEEEEEEEvNT_6ParamsE,(.L_x_1837 - _ZN7cutlass13device_kernelIN5flash19enable_sm80_to_sm89INS1_16FlashAttnBwdSm80INS1_25CollectiveMainloopBwdSm80ILi2ELi2EN4cute5tupleIJNS5_1CILi128EEES8_NS7_ILi64EEEEEENS_10bfloat16_tEfNS_4arch4Sm80ELb0ELb1ELb0ELb0ELb0ELb0ELb0ELb0ELi2ELi4ELi4ELi4ELb0EEENS1_24CollectiveEpilogueBwdGQAISA_fSD_Li256ELb0ELb0EEENS1_19SingleTileSchedulerILb0ELb0ELb0ELi128EEEEEEEEEvNT_6ParamsE)
        .other          _ZN7cutlass13device_kernelIN5flash19enable_sm80_to_sm89INS1_16FlashAttnBwdSm80INS1_25CollectiveMainloopBwdSm80ILi2ELi2EN4cute5tupleIJNS5_1CILi128EEES8_NS7_ILi64EEEEEENS_10bfloat16_tEfNS_4arch4Sm80ELb0ELb1ELb0ELb0ELb0ELb0ELb0ELb0ELi2ELi4ELi4ELi4ELb0EEENS1_24CollectiveEpilogueBwdGQAISA_fSD_Li256ELb0ELb0EEENS1_19SingleTileSchedulerILb0ELb0ELb0ELi128EEEEEEEEEvNT_6ParamsE,@"STO_CUDA_ENTRY STV_DEFAULT"
_ZN7cutlass13device_kernelIN5flash19enable_sm80_to_sm89INS1_16FlashAttnBwdSm80INS1_25CollectiveMainloopBwdSm80ILi2ELi2EN4cute5tupleIJNS5_1CILi128EEES8_NS7_ILi64EEEEEENS_10bfloat16_tEfNS_4arch4Sm80ELb0ELb1ELb0ELb0ELb0ELb0ELb0ELb0ELi2ELi4ELi4ELi4ELb0EEENS1_24CollectiveEpilogueBwdGQAISA_fSD_Li256ELb0ELb0EEENS1_19SingleTileSchedulerILb0ELb0ELb0ELi128EEEEEEEEEvNT_6ParamsE:
        /* <DEDUP_REMOVED lines=26> */
.L_x_1215:
        /* <DEDUP_REMOVED lines=26> */
[----:B------:R-:W-:Y:S01]  /*0340*/  UISETP.LT.AND UP0, UPT, URZ, UR11, UPT ;  /* 0x0000000b3f00728c */ /* 0x000fe2000bf01270 */
[----:B------:R-:W-:Y:S01]  /*0350*/  CS2R R100, SRZ ;  /* 0x0000000000647805 */ /* 0x000fe2000001ff00 */
[----:B------:R-:W-:Y:S01]  /*0360*/  CS2R R94, SRZ ;  /* 0x00000000005e7805 */ /* 0x000fe2000001ff00 */
[----:B------:R-:W-:Y:S01]  /*0370*/  CS2R R92, SRZ ;  /* 0x00000000005c7805 */ /* 0x000fe2000001ff00 */
[----:B------:R-:W-:Y:S01]  /*0380*/  USEL UR11, URZ, UR11, !UP0 ;  /* 0x0000000b3f0b7287 */ /* 0x000fe2000c000000 */
[----:B------:R-:W-:Y:S01]  /*0390*/  CS2R R98, SRZ ;  /* 0x0000000000627805 */ /* 0x000fe2000001ff00 */
[----:B------:R-:W-:Y:S01]  /*03a0*/  CS2R R96, SRZ ;  /* 0x0000000000607805 */ /* 0x000fe2000001ff00 */
[----:B------:R-:W-:Y:S01]  /*03b0*/  CS2R R90, SRZ ;  /* 0x00000000005a7805 */ /* 0x000fe2000001ff00 */
[----:B------:R-:W-:Y:S01]  /*03c0*/  UISETP.GT.AND UP0, UPT, UR13, UR11, UPT ;  /* 0x0000000b0d00728c */ /* 0x000fe2000bf04270 */
[----:B------:R-:W-:Y:S01]  /*03d0*/  CS2R R88, SRZ ;  /* 0x0000000000587805 */ /* 0x000fe2000001ff00 */
        /* <DEDUP_REMOVED lines=10> */
[----:B------:R-:W-:-:S07]  /*0480*/  CS2R R68, SRZ ;  /* 0x0000000000447805 */ /* 0x000fce000001ff00 */
        /* <DEDUP_REMOVED lines=9> */
[--C-:B------:R-:W-:Y:S01]  /*0520*/  SHF.R.S32.HI R33, RZ, 0x1f, R32.reuse ;  /* 0x0000001fff217819 */ /* 0x100fe20000011420 */
        /* <DEDUP_REMOVED lines=144> */
[----:B------:R-:W-:-:S02]  /*0e30*/  USHF.L.U64.HI UR26, UR4, UR25, UR5 ;  /* 0x00000019041a7299 */ /* 0x000fc40008010205 */
[----:B------:R-:W-:Y:S01]  /*0e40*/  ULDC.64 UR6, c[0x0][0x218] ;  /* 0x0000860000067ab9 */ /* 0x000fe20000000a00 */
[----:B------:R-:W-:Y:S01]  /*0e50*/  IADD3 R4, P1, R6, UR32, RZ ;  /* 0x0000002006047c10 */ /* 0x000fe2000ff3e0ff */
[----:B------:R-:W-:Y:S02]  /*0e60*/  UIMAD UR27, UR20, UR6, URZ ;  /* 0x00000006141b72a4 */ /* 0x000fe4000f8e023f */
[----:B------:R-:W-:Y:S01]  /*0e70*/  UIMAD.WIDE.U32 UR34, UR10, UR6, URZ ;  /* 0x000000060a2272a5 */ /* 0x000fe2000f8e003f */
[----:B------:R-:W-:Y:S01]  /*0e80*/  IADD3.X R5, R7, UR30, RZ, P1, !PT ;  /* 0x0000001e07057c10 */ /* 0x000fe20008ffe4ff */
[----:B------:R-:W-:-:S03]  /*0e90*/  UIMAD UR27, UR10, UR7, UR27 ;  /* 0x000000070a1b72a4 */ /* 0x000fc6000f8e021b */
[----:B------:R-:W-:Y:S01]  /*0ea0*/  ULDC.64 UR6, c[0x0][0x208] ;  /* 0x0000820000067ab9 */ /* 0x000fe20000000a00 */
[----:B------:R1:W-:Y:S01]  /*0eb0*/  LDGSTS.E.BYPASS.LTC128B.128 [R22+0x7080], [R2.64], !P6 ;  /* 0x0708000002167fae */ /* 0x0003e2000f101d56 */
[----:B------:R-:W-:Y:S01]  /*0ec0*/  UIADD3 UR27, UR35, UR27, URZ ;  /* 0x0000001b231b7290 */ /* 0x000fe2000fffe03f */
[----:B------:R-:W-:Y:S01]  /*0ed0*/  ISETP.GE.AND P6, PT, R30, c[0x0][0x16c], PT ;  /* 0x00005b001e007a0c */ /* 0x000fe20003fc6270 */
[----:B------:R-:W-:Y:S01]  /*0ee0*/  USHF.L.U32 UR31, UR6, 0x7, URZ ;  /* 0x00000007061f7899 */ /* 0x000fe2000800063f */
[----:B------:R3:W-:Y:S01]  /*0ef0*/  LDGSTS.E.BYPASS.LTC128B.128 [R22+0x80], [R6.64], !P5 ;  /* 0x0008000006167fae */ /* 0x0007e2000e901d56 */
[----:B------:R-:W-:Y:S02]  /*0f00*/  USHF.L.U64.HI UR7, UR6, UR28, UR7 ;  /* 0x0000001c06077299 */ /* 0x000fe40008010207 */
[----:B------:R-:W-:Y:S01]  /*0f10*/  USHF.L.U32 UR28, UR4, 0x6, URZ ;  /* 0x00000006041c7899 */ /* 0x000fe2000800063f */
[----:B------:R4:W-:Y:S01]  /*0f20*/  LDGSTS.E.BYPASS.LTC128B.128 [R22+0x1080], [R4.64], !P3 ;  /* 0x0108000004167fae */ /* 0x0009e2000d901d56 */
[----:B------:R-:W-:Y:S01]  /*0f30*/  UIMAD UR4, UR7, UR11, URZ ;  /* 0x0000000b070472a4 */ /* 0x000fe2000f8e023f */
[----:B------:R-:W-:-:S03]  /*0f40*/  IMAD.U32 R23, RZ, RZ, UR31 ;  /* 0x0000001fff177e24 */ /* 0x000fc6000f8e00ff */
[----:B------:R-:W-:Y:S01]  /*0f50*/  UIMAD UR4, UR29, UR31, UR4 ;  /* 0x0000001f1d0472a4 */ /* 0x000fe2000f8e0204 */
[----:B-1----:R-:W-:Y:S01]  /*0f60*/  IMAD R3, R28, c[0x0][0x20c], R0 ;  /* 0x000083001c037a24 */ /* 0x002fe200078e0200 */
[----:B------:R-:W-:Y:S01]  /*0f70*/  IADD3 R2, P1, R4, UR32, RZ ;  /* 0x0000002004027c10 */ /* 0x000fe2000ff3e0ff */
[----:B------:R-:W-:Y:S02]  /*0f80*/  IMAD R0, R25, c[0x0][0x214], R18 ;  /* 0x0000850019007a24 */ /* 0x000fe400078e0212 */
[----:B--2---:R-:W-:Y:S01]  /*0f90*/  IMAD.IADD R21, R11, 0x1, R3 ;  /* 0x000000010b157824 */ /* 0x004fe200078e0203 */
[----:B------:R-:W-:Y:S01]  /*0fa0*/  IADD3.X R3, R5, UR30, RZ, P1, !PT ;  /* 0x0000001e05037c10 */ /* 0x000fe20008ffe4ff */
[----:B------:R-:W-:Y:S01]  /*0fb0*/  IMAD R11, R26, c[0x0][0x288], RZ ;  /* 0x0000a2001a0b7a24 */ /* 0x000fe200078e02ff */
[----:B------:R-:W-:Y:S01]  /*0fc0*/  IADD3 R18, P5, P1, R10, UR34, R8 ;  /* 0x000000220a127c10 */ /* 0x000fe2000f9be008 */
[----:B------:R-:W-:Y:S01]  /*0fd0*/  IMAD.IADD R8, R9, 0x1, R0 ;  /* 0x0000000109087824 */ /* 0x000fe200078e0200 */
[----:B------:R1:W-:Y:S01]  /*0fe0*/  STL [R1+0x44], R21 ;  /* 0x0000441501007387 */ /* 0x0003e20000100800 */
[----:B------:R-:W-:-:S02]  /*0ff0*/  IMAD.U32 R10, RZ, RZ, UR19 ;  /* 0x00000013ff0a7e24 */ /* 0x000fc4000f8e00ff */
[----:B------:R-:W-:Y:S01]  /*1000*/  IMAD R11, R25, c[0x0][0x28c], R11 ;  /* 0x0000a300190b7a24 */ /* 0x000fe200078e020b */
[----:B------:R-:W-:Y:S01]  /*1010*/  IADD3.X R19, R21, UR27, R8, P5, P1 ;  /* 0x0000001b15137c10 */ /* 0x000fe2000afe2408 */
[----:B------:R2:W-:Y:S01]  /*1020*/  LDGSTS.E.BYPASS.LTC128B.128 [R22+0x2080], [R2.64], !P2 ;  /* 0x0208000002167fae */ /* 0x0005e2000d101d56 */
[----:B------:R-:W-:Y:S02]  /*1030*/  ISETP.GE.OR P5, PT, R30, c[0x0][0x19c], !P0 ;  /* 0x000067001e007a0c */ /* 0x000fe400047a6670 */
[----:B------:R-:W-:Y:S01]  /*1040*/  IADD3 R10, -R28, c[0x0][0x168], -R10 ;  /* 0x00005a001c0a7a10 */ /* 0x000fe20007ffe90a */
[----:B----4-:R-:W-:Y:S01]  /*1050*/  IMAD.WIDE.U32 R4, R23, UR11, R18 ;  /* 0x0000000b17047c25 */ /* 0x010fe2000f8e0012 */
[----:B---3--:R-:W-:Y:S02]  /*1060*/  IADD3 R6, P0, R2, UR32, RZ ;  /* 0x0000002002067c10 */ /* 0x008fe4000ff1e0ff */
[C---:B------:R-:W-:Y:S02]  /*1070*/  ISETP.LT.OR P3, PT, R10.reuse, 0x1, P6 ;  /* 0x000000010a00780c */ /* 0x040fe40003761670 */
[----:B------:R-:W-:-:S02]  /*1080*/  ISETP.LT.OR P2, PT, R10, 0x21, P6 ;  /* 0x000000210a00780c */ /* 0x000fc40003741670 */
[----:B------:R-:W-:Y:S01]  /*1090*/  IADD3 R0, R5, UR4, RZ ;  /* 0x0000000405007c10 */ /* 0x000fe2000fffe0ff */
[----:B------:R-:W-:Y:S01]  /*10a0*/  ULDC.64 UR4, c[0x0][0x290] ;  /* 0x0000a40000047ab9 */ /* 0x000fe20000000a00 */
[----:B------:R-:W-:Y:S01]  /*10b0*/  IADD3.X R7, R3, UR30, RZ, P0, !PT ;  /* 0x0000001e03077c10 */ /* 0x000fe200087fe4ff */
[----:B------:R-:W-:Y:S01]  /*10c0*/  UIMAD UR29, UR20, UR4, URZ ;  /* 0x00000004141d72a4 */ /* 0x000fe2000f8e023f */
[C---:B------:R-:W-:Y:S01]  /*10d0*/  LEA R8, P0, R4.reuse, c[0x0][0x1f0], 0x1 ;  /* 0x00007c0004087a11 */ /* 0x040fe200078008ff */
[----:B------:R-:W-:Y:S02]  /*10e0*/  UIMAD.WIDE.U32 UR32, UR10, UR4, URZ ;  /* 0x000000040a2072a5 */ /* 0x000fe4000f8e003f */
[----:B------:R3:W-:Y:S01]  /*10f0*/  LDGSTS.E.BYPASS.LTC128B.128 [R22+0x3080], [R6.64], !P5 ;  /* 0x0308000006167fae */ /* 0x0007e2000e901d56 */
[----:B------:R-:W-:Y:S01]  /*1100*/  LEA.HI.X R9, R4, c[0x0][0x1f4], R0, 0x1, P0 ;  /* 0x00007d0004097a11 */ /* 0x000fe200000f0c00 */
[----:B------:R-:W-:Y:S01]  /*1110*/  UIMAD UR29, UR10, UR5, UR29 ;  /* 0x000000050a1d72a4 */ /* 0x000fe2000f8e021d */
[----:B------:R-:W-:Y:S01]  /*1120*/  IMAD.WIDE.U32 R4, R25, c[0x0][0x288], R32 ;  /* 0x0000a20019047a25 */ /* 0x000fe200078e0020 */
[----:B------:R-:W0:Y:S01]  /*1130*/  LDGDEPBAR ;  /* 0x00000000000079af */ /* 0x000e220000000000 */
[----:B------:R-:W-:Y:S01]  /*1140*/  ISETP.GE.AND P5, PT, R30, c[0x0][0x1fc], PT ;  /* 0x00007f001e007a0c */ /* 0x000fe20003fa6270 */
[----:B------:R-:W-:-:S02]  /*1150*/  UIADD3 UR29, UR33, UR29, URZ ;  /* 0x0000001d211d7290 */ /* 0x000fc4000fffe03f */
[----:B------:R4:W-:Y:S01]  /*1160*/  LDGSTS.E.BYPASS.LTC128B.128 [R22+0x8080], [R12.64], !P3 ;  /* 0x080800000c167fae */ /* 0x0009e2000d901d56 */
[----:B--2---:R-:W-:Y:S01]  /*1170*/  IADD3 R2, P1, R12, UR28, RZ ;  /* 0x0000001c0c027c10 */ /* 0x004fe2000ff3e0ff */
[----:B------:R-:W-:Y:S01]  /*1180*/  USHF.L.U32 UR30, UR6, 0x6, URZ ;  /* 0x00000006061e7899 */ /* 0x000fe2000800063f */
[----:B------:R-:W-:Y:S01]  /*1190*/  ISETP.LT.OR P3, PT, R10, 0x41, P6 ;  /* 0x000000410a00780c */ /* 0x000fe20003761670 */
[----:B------:R-:W-:Y:S01]  /*11a0*/  ULDC UR4, c[0x0][0x20c] ;  /* 0x0000830000047ab9 */ /* 0x000fe20000000800 */
[----:B------:R-:W-:Y:S01]  /*11b0*/  IADD3.X R3, R13, UR26, RZ, P1, !PT ;  /* 0x0000001a0d037c10 */ /* 0x000fe20008ffe4ff */
[----:B------:R-:W-:Y:S01]  /*11c0*/  USHF.L.U64.HI UR25, UR6, UR25, UR4 ;  /* 0x0000001906197299 */ /* 0x000fe20008010204 */
[----:B-1----:R-:W-:Y:S01]  /*11d0*/  IADD3 R21, P1, R4, UR32, RZ ;  /* 0x0000002004157c10 */ /* 0x002fe2000ff3e0ff */
[----:B------:R-:W-:Y:S02]  /*11e0*/  UIADD3 UR4, UR11, 0x1, URZ ;  /* 0x000000010b047890 */ /* 0x000fe4000fffe03f */
[----:B------:R1:W-:Y:S01]  /*11f0*/  LDGSTS.E.BYPASS.LTC128B.128 [R22+0x9080], [R2.64], !P2 ;  /* 0x0908000002167fae */ /* 0x0003e2000d101d56 */
[----:B------:R-:W-:Y:S01]  /*1200*/  ISETP.LT.OR P2, PT, R10, 0x61, P6 ;  /* 0x000000610a00780c */ /* 0x000fe20003741670 */
[----:B------:R-:W-:Y:S01]  /*1210*/  UISETP.GE.AND UP0, UPT, UR4, UR13, UPT ;  /* 0x0000000d0400728c */ /* 0x000fe2000bf06270 */
[----:B---3--:R-:W-:-:S04]  /*1220*/  LEA.HI R7, R20, R14, RZ, 0x4 ;  /* 0x0000000e14077211 */ /* 0x008fc800078f20ff */
[----:B------:R-:W-:-:S04]  /*1230*/  SHF.R.S32.HI R0, RZ, 0x4, R7 ;  /* 0x00000004ff007819 */ /* 0x000fc80000011407 */
[----:B------:R-:W-:Y:S02]  /*1240*/  LEA.HI R6, R7, R0, RZ, 0x1 ;  /* 0x0000000007067211 */ /* 0x000fe400078f08ff */
[----:B----4-:R-:W-:Y:S02]  /*1250*/  IADD3.X R12, R5, UR29, R11, P1, !PT ;  /* 0x0000001d050c7c10 */ /* 0x010fe40008ffe40b */
[----:B------:R-:W-:Y:S02]  /*1260*/  LOP3.LUT R6, R6, 0xfffffffe, RZ, 0xc0, !PT ;  /* 0xfffffffe06067812 */ /* 0x000fe400078ec0ff */
[----:B------:R-:W-:Y:S02]  /*1270*/  ISETP.LT.OR P1, PT, R10, 0x1, P5 ;  /* 0x000000010a00780c */ /* 0x000fe40002f21670 */
[----:B------:R-:W-:Y:S01]  /*1280*/  LOP3.LUT R7, R7, 0xfffffff0, RZ, 0xc0, !PT ;  /* 0xfffffff007077812 */ /* 0x000fe200078ec0ff */
[----:B------:R-:W-:Y:S01]  /*1290*/  IMAD.IADD R180, R0, 0x1, -R6 ;  /* 0x0000000100b47824 */ /* 0x000fe200078e0a06 */
[----:B-1----:R-:W-:Y:S01]  /*12a0*/  IADD3 R2, P0, R2, UR28, RZ ;  /* 0x0000001c02027c10 */ /* 0x002fe2000ff1e0ff */
[----:B------:R-:W-:Y:S01]  /*12b0*/  @!P4 IMAD.SHL.U32 R0, R14, 0x10, RZ ;  /* 0x000000100e00c824 */ /* 0x000fe200078e00ff */
[----:B------:R-:W-:Y:S01]  /*12c0*/  LEA.HI R11, R20, R14, RZ, 0x5 ;  /* 0x0000000e140b7211 */ /* 0x000fe200078f28ff */
[----:B------:R-:W-:Y:S01]  /*12d0*/  IMAD.IADD R7, R14, 0x1, -R7 ;  /* 0x000000010e077824 */ /* 0x000fe200078e0a07 */
[----:B------:R-:W-:-:S02]  /*12e0*/  IADD3.X R3, R3, UR26, RZ, P0, !PT ;  /* 0x0000001a03037c10 */ /* 0x000fc400087fe4ff */
[----:B------:R-:W-:Y:S02]  /*12f0*/  IADD3 R4, P0, R2, UR28, RZ ;  /* 0x0000001c02047c10 */ /* 0x000fe4000ff1e0ff */
[----:B------:R-:W-:Y:S01]  /*1300*/  SHF.R.S32.HI R6, RZ, 0x5, R11 ;  /* 0x00000005ff067819 */ /* 0x000fe2000001140b */
        /* <DEDUP_REMOVED lines=10> */
[----:B------:R-:W-:-:S05]  /*13b0*/  IADD3.X R3, R9, UR25, RZ, P1, !PT ;  /* 0x0000001909037c10 */ /* 0x000fca0008ffe4ff */
[----:B------:R1:W-:Y:S01]  /*13c0*/  LDGSTS.E.BYPASS.LTC128B.128 [R22+0x11080], [R2.64], !P0 ;  /* 0x1108000002167fae */ /* 0x0003e2000c101d56 */
[----:B---3--:R-:W-:Y:S02]  /*13d0*/  SHF.R.S32.HI R0, RZ, 0x1f, R11 ;  /* 0x0000001fff007819 */ /* 0x008fe4000001140b */
[----:B--2---:R-:W-:Y:S02]  /*13e0*/  IADD3 R5, P0, R21, UR19, RZ ;  /* 0x0000001315057c10 */ /* 0x004fe4000ff1e0ff */
[----:B------:R-:W-:Y:S02]  /*13f0*/  LEA.HI R4, R0, R6, RZ, 0x2 ;  /* 0x0000000600047211 */ /* 0x000fe400078f10ff */
[----:B------:R-:W-:Y:S02]  /*1400*/  SHF.R.S32.HI R0, RZ, 0x1f, R7 ;  /* 0x0000001fff007819 */ /* 0x000fe40000011407 */
[----:B----4-:R-:W-:Y:S02]  /*1410*/  LOP3.LUT R8, R4, 0xfffffffc, RZ, 0xc0, !PT ;  /* 0xfffffffc04087812 */ /* 0x010fe400078ec0ff */
[----:B------:R-:W-:-:S02]  /*1420*/  LEA.HI R10, R0, R7, RZ, 0x3 ;  /* 0x00000007000a7211 */ /* 0x000fc400078f18ff */
[----:B------:R-:W-:Y:S01]  /*1430*/  IADD3.X R9, R12, UR18, RZ, P0, !PT ;  /* 0x000000120c097c10 */ /* 0x000fe200087fe4ff */
[----:B------:R-:W-:Y:S01]  /*1440*/  IMAD.IADD R13, R6, 0x1, -R8 ;  /* 0x00000001060d7824 */ /* 0x000fe200078e0a08 */
[----:B------:R-:W-:Y:S02]  /*1450*/  LOP3.LUT R0, R10, 0xfffffff8, RZ, 0xc0, !PT ;  /* 0xfffffff80a007812 */ /* 0x000fe400078ec0ff */
[----:B------:R-:W-:Y:S02]  /*1460*/  LEA.HI R8, R20, R14, RZ, 0x7 ;  /* 0x0000000e14087211 */ /* 0x000fe400078f38ff */
[----:B------:R-:W-:Y:S01]  /*1470*/  LEA R4, P0, R5, c[0x0][0x280], 0x2 ;  /* 0x0000a00005047a11 */ /* 0x000fe200078010ff */
[----:B------:R-:W-:Y:S01]  /*1480*/  IMAD.IADD R0, R7, 0x1, -R0 ;  /* 0x0000000107007824 */ /* 0x000fe200078e0a00 */
[----:B------:R-:W-:Y:S02]  /*1490*/  SHF.R.S32.HI R181, RZ, 0x7, R8 ;  /* 0x00000007ffb57819 */ /* 0x000fe40000011408 */
[----:B------:R-:W-:-:S02]  /*14a0*/  LEA.HI.X R5, R5, c[0x0][0x284], R9, 0x2, P0 ;  /* 0x0000a10005057a11 */ /* 0x000fc400000f1409 */
[----:B------:R-:W-:Y:S02]  /*14b0*/  PLOP3.LUT P0, PT, PT, PT, UP0, 0x80, 0x0 ;  /* 0x000000000000781c */ /* 0x000fe40003f0f008 */
[----:B-1----:R-:W-:-:S04]  /*14c0*/  IADD3 R2, P1, R2, UR30, RZ ;  /* 0x0000001e02027c10 */ /* 0x002fc8000ff3e0ff */
[----:B------:R-:W-:Y:S02]  /*14d0*/  IADD3.X R3, R3, UR25, RZ, P1, !PT ;  /* 0x0000001903037c10 */ /* 0x000fe40008ffe4ff */
[----:B------:R-:W-:-:S03]  /*14e0*/  IADD3 R6, P1, R2, UR30, RZ ;  /* 0x0000001e02067c10 */ /* 0x000fc6000ff3e0ff */
[----:B------:R1:W-:Y:S01]  /*14f0*/  LDGSTS.E.BYPASS.LTC128B.128 [R22+0x12080], [R2.64], !P3 ;  /* 0x1208000002167fae */ /* 0x0003e2000d901d56 */
[----:B------:R-:W-:-:S05]  /*1500*/  IADD3.X R7, R3, UR25, RZ, P1, !PT ;  /* 0x0000001903077c10 */ /* 0x000fca0008ffe4ff */
[----:B------:R2:W-:Y:S01]  /*1510*/  LDGSTS.E.BYPASS.LTC128B.128 [R22+0x13080], [R6.64], !P2 ;  /* 0x1308000006167fae */ /* 0x0005e2000d101d56 */
[----:B-1----:R-:W-:Y:S02]  /*1520*/  @!P4 IMAD.SHL.U32 R3, R14, 0x10, RZ ;  /* 0x000000100e03c824 */ /* 0x002fe400078e00ff */
[----:B------:R-:W-:-:S03]  /*1530*/  IMAD.SHL.U32 R2, R181, 0x8, RZ ;  /* 0x00000008b5027824 */ /* 0x000fc600078e00ff */
[----:B------:R1:W-:Y:S01]  /*1540*/  @!P4 LDGSTS.E.BYPASS.LTC128B.128 [R3+0x18480], [R4.64] ;  /* 0x184800000403cfae */ /* 0x0003e2000b901d56 */
[----:B--2---:R-:W-:Y:S01]  /*1550*/  IMAD.SHL.U32 R6, R10, 0x40, RZ ;  /* 0x000000400a067824 */ /* 0x004fe200078e00ff */
[----:B------:R-:W-:Y:S01]  /*1560*/  LOP3.LUT R16, R2, 0x8, RZ, 0xc0, !PT ;  /* 0x0000000802107812 */ /* 0x000fe200078ec0ff */
[----:B------:R-:W-:Y:S01]  /*1570*/  IMAD.SHL.U32 R2, R180, 0x10, RZ ;  /* 0x00000010b4027824 */ /* 0x000fe200078e00ff */
[----:B------:R-:W0:Y:S04]  /*1580*/  LDGDEPBAR ;  /* 0x00000000000079af */ /* 0x000e280000000000 */
[----:B------:R-:W-:Y:S01]  /*1590*/  LOP3.LUT R2, R16, 0x10, R2, 0xf8, !PT ;  /* 0x0000001010027812 */ /* 0x000fe200078ef802 */
[----:B------:R-:W0:Y:S01]  /*15a0*/  LDGDEPBAR ;  /* 0x00000000000079af */ /* 0x000e220000000000 */
[----:B-1----:R-:W-:-:S02]  /*15b0*/  IMAD.SHL.U32 R4, R0, 0x40, RZ ;  /* 0x0000004000047824 */ /* 0x002fc400078e00ff */
[----:B------:R-:W-:-:S03]  /*15c0*/  IMAD.SHL.U32 R3, R180, 0x8, RZ ;  /* 0x00000008b4037824 */ /* 0x000fc600078e00ff */
[----:B------:R-:W-:-:S04]  /*15d0*/  LOP3.LUT R4, R4, 0x1c0, RZ, 0xc0, !PT ;  /* 0x000001c004047812 */ /* 0x000fc800078ec0ff */
[--C-:B------:R-:W-:Y:S02]  /*15e0*/  SHF.R.U32.HI R5, RZ, 0x3, R4.reuse ;  /* 0x00000003ff057819 */ /* 0x100fe40000011604 */
        /* <DEDUP_REMOVED lines=17> */
[----:B------:R-:W-:Y:S01]  /*1700*/  IMAD.U32 R10, RZ, RZ, UR6 ;  /* 0x00000006ff0a7e24 */ /* 0x000fe2000f8e00ff */
[----:B-1----:R-:W-:Y:S01]  /*1710*/  LEA R4, P1, R6, c[0x0][0x1f0], 0x1 ;  /* 0x00007c0006047a11 */ /* 0x002fe200078208ff */
[----:B------:R-:W-:-:S03]  /*1720*/  UIMAD UR5, UR5, UR31, UR7 ;  /* 0x0000001f050572a4 */ /* 0x000fc6000f8e0207 */
[----:B------:R-:W-:-:S03]  /*1730*/  IADD3 R3, -R28, c[0x0][0x168], -R10 ;  /* 0x00005a001c037a10 */ /* 0x000fc60007ffe90a */
[----:B------:R-:W-:Y:S02]  /*1740*/  IADD3 R5, R7, UR5, RZ ;  /* 0x0000000507057c10 */ /* 0x000fe4000fffe0ff */
[C---:B------:R-:W-:Y:S02]  /*1750*/  ISETP.LT.OR P0, PT, R3.reuse, 0x1, P5 ;  /* 0x000000010300780c */ /* 0x040fe40002f01670 */
        /* <DEDUP_REMOVED lines=14> */
[----:B------:R-:W-:-:S04]  /*1840*/  IADD3 R3, P1, R21, UR6, RZ ;  /* 0x0000000615037c10 */ /* 0x000fc8000ff3e0ff */
[----:B-1----:R-:W-:Y:S02]  /*1850*/  LEA R4, P0, R3, c[0x0][0x280], 0x2 ;  /* 0x0000a00003047a11 */ /* 0x002fe400078010ff */
[----:B------:R-:W-:-:S04]  /*1860*/  LEA.HI.X.SX32 R5, R10, R12, 0x1, P1 ;  /* 0x0000000c0a057211 */ /* 0x000fc800008f0eff */
[----:B------:R-:W-:Y:S01]  /*1870*/  LEA.HI.X R5, R3, c[0x0][0x284], R5, 0x2, P0 ;  /* 0x0000a10003057a11 */ /* 0x000fe200000f1405 */
[----:B------:R-:W-:Y:S05]  /*1880*/  @P4 BRA `(.L_x_1218) ;  /* 0x0000002000004947 */ /* 0x000fea0003800000 */
[----:B--2---:R-:W-:-:S05]  /*1890*/  SHF.L.U32 R3, R14, 0x4, RZ ;  /* 0x000000040e037819 */ /* 0x004fca00000006ff */
[----:B------:R1:W-:Y:S02]  /*18a0*/  LDGSTS.E.BYPASS.LTC128B.128 [R3+0x18680], [R4.64] ;  /* 0x1868000004037fae */ /* 0x0003e4000b901d56 */
.L_x_1218:
[----:B--2---:R-:W-:Y:S05]  /*18b0*/  BSYNC B0 ;  /* 0x0000000000007941 */ /* 0x004fea0003800000 */
.L_x_1217:
[----:B-1----:R-:W-:Y:S01]  /*18c0*/  LEA.HI R3, R20, R14, RZ, 0x2 ;  /* 0x0000000e14037211 */ /* 0x002fe200078f10ff */
[----:B------:R-:W-:Y:S01]  /*18d0*/  IMAD.SHL.U32 R7, R13, 0x10, RZ ;  /* 0x000000100d077824 */ /* 0x000fe200078e00ff */
[----:B------:R-:W-:Y:S01]  /*18e0*/  LOP3.LUT R5, R11, 0xffffffe0, RZ, 0xc0, !PT ;  /* 0xffffffe00b057812 */ /* 0x000fe200078ec0ff */
[----:B------:R-:W-:Y:S01]  /*18f0*/  IMAD.MOV.U32 R187, RZ, RZ, 0x20 ;  /* 0x00000020ffbb7424 */ /* 0x000fe200078e00ff */
[----:B------:R-:W-:Y:S01]  /*1900*/  LOP3.LUT R4, R3, 0x3ffffffc, RZ, 0xc0, !PT ;  /* 0x3ffffffc03047812 */ /* 0x000fe200078ec0ff */
[----:B------:R-:W-:Y:S01]  /*1910*/  IMAD.MOV.U32 R229, RZ, RZ, 0x40 ;  /* 0x00000040ffe57424 */ /* 0x000fe200078e00ff */
[----:B------:R-:W-:Y:S01]  /*1920*/  LOP3.LUT P3, RZ, R0, 0x2, RZ, 0xc0, !PT ;  /* 0x0000000200ff7812 */ /* 0x000fe2000786c0ff */
[----:B------:R-:W-:Y:S01]  /*1930*/  IMAD.IADD R10, R14, 0x1, -R5 ;  /* 0x000000010e0a7824 */ /* 0x000fe200078e0a05 */
[----:B------:R-:W-:Y:S01]  /*1940*/  LOP3.LUT P0, RZ, R0, 0x4, RZ, 0xc0, !PT ;  /* 0x0000000400ff7812 */ /* 0x000fe2000780c0ff */
[----:B------:R-:W-:Y:S01]  /*1950*/  IMAD.IADD R9, R14, 0x1, -R4 ;  /* 0x000000010e097824 */ /* 0x000fe200078e0a04 */
[----:B------:R-:W-:Y:S01]  /*1960*/  LEA.HI R5, R181, R181, RZ, 0x1 ;  /* 0x000000b5b5057211 */ /* 0x000fe200078f08ff */
[----:B------:R-:W-:Y:S01]  /*1970*/  IMAD.SHL.U32 R4, R24, 0x40, RZ ;  /* 0x0000004018047824 */ /* 0x000fe200078e00ff */
[--C-:B------:R-:W-:Y:S01]  /*1980*/  SHF.R.S32.HI R6, RZ, 0x2, R3.reuse ;  /* 0x00000002ff067819 */ /* 0x100fe20000011403 */
[----:B------:R-:W-:Y:S01]  /*1990*/  IMAD.SHL.U32 R0, R28, 0x8, RZ ;  /* 0x000000081c007824 */ /* 0x000fe200078e00ff */
[----:B------:R-:W-:Y:S01]  /*19a0*/  R2P PR, R24, 0x6 ;  /* 0x0000000618007804 */ /* 0x000fe20000000000 */
[----:B------:R-:W-:Y:S01]  /*19b0*/  IMAD R9, R9, 0x2, R2 ;  /* 0x0000000209097824 */ /* 0x000fe200078e0202 */
[----:B------:R-:W-:Y:S01]  /*19c0*/  LOP3.LUT R11, R4, 0x1c0, RZ, 0xc0, !PT ;  /* 0x000001c0040b7812 */ /* 0x000fe200078ec0ff */
[----:B------:R-:W-:Y:S01]  /*19d0*/  IMAD R12, R26, c[0x0][0x238], RZ ;  /* 0x00008e001a0c7a24 */ /* 0x000fe200078e02ff */
[----:B------:R-:W-:Y:S01]  /*19e0*/  LOP3.LUT R4, R5, 0x1ffffffe, RZ, 0xc0, !PT ;  /* 0x1ffffffe05047812 */ /* 0x000fe200078ec0ff */
[----:B------:R-:W-:Y:S01]  /*19f0*/  ULDC.64 UR4, c[0x0][0x240] ;  /* 0x0000900000047ab9 */ /* 0x000fe20000000a00 */
[----:B------:R-:W-:Y:S01]  /*1a00*/  SHF.R.S32.HI R5, RZ, 0x1f, R3 ;  /* 0x0000001fff057819 */ /* 0x000fe20000011403 */
[----:B------:R-:W-:Y:S01]  /*1a10*/  IMAD R12, R25, c[0x0][0x23c], R12 ;  /* 0x00008f00190c7a24 */ /* 0x000fe200078e020c */
[----:B------:R-:W-:Y:S01]  /*1a20*/  LOP3.LUT R0, R0, 0x8, RZ, 0xc0, !PT ;  /* 0x0000000800007812 */ /* 0x000fe200078ec0ff */
[----:B------:R-:W-:Y:S01]  /*1a30*/  IMAD.IADD R13, R181, 0x1, -R4 ;  /* 0x00000001b50d7824 */ /* 0x000fe200078e0a04 */
[----:B------:R-:W-:Y:S01]  /*1a40*/  SHF.R.U32.HI R8, RZ, 0x3, R11 ;  /* 0x00000003ff087819 */ /* 0x000fe2000001160b */
[----:B------:R-:W-:Y:S01]  /*1a50*/  IMAD R181, R180, 0x2, R181 ;  /* 0x00000002b4b57824 */ /* 0x000fe200078e02b5 */
[----:B------:R-:W-:Y:S01]  /*1a60*/  LOP3.LUT R3, R11, 0x30, R7, 0xf8, !PT ;  /* 0x000000300b037812 */ /* 0x000fe200078ef807 */
[----:B------:R-:W-:Y:S01]  /*1a70*/  UIMAD UR4, UR20, UR4, URZ ;  /* 0x00000004140472a4 */ /* 0x000fe2000f8e023f */
[C---:B------:R-:W-:Y:S01]  /*1a80*/  LOP3.LUT R4, R8.reuse, R0, R11, 0x1e, !PT ;  /* 0x0000000008047212 */ /* 0x040fe200078e1e0b */
[----:B------:R-:W-:Y:S01]  /*1a90*/  UMOV UR34, 0x1 ;  /* 0x0000000100227882 */ /* 0x000fe20000000000 */
[----:B------:R-:W-:Y:S01]  /*1aa0*/  LOP3.LUT R3, R8, R3, R0, 0x1e, !PT ;  /* 0x0000000308037212 */ /* 0x000fe200078e1e00 */
[----:B------:R-:W-:Y:S01]  /*1ab0*/  ULDC UR7, c[0x0][0x198] ;  /* 0x0000660000077ab9 */ /* 0x000fe20000000800 */
[----:B------:R-:W-:Y:S01]  /*1ac0*/  LEA.HI R0, R5, R6, RZ, 0x3 ;  /* 0x0000000605007211 */ /* 0x000fe200078f18ff */
[----:B------:R-:W-:Y:S01]  /*1ad0*/  IMAD.U32 R181, R181, 0x200, R4 ;  /* 0x00000200b5b57824 */ /* 0x000fe200078e0004 */
[----:B------:R-:W-:Y:S01]  /*1ae0*/  SHF.R.S32.HI R2, RZ, 0x1f, R10 ;  /* 0x0000001fff027819 */ /* 0x000fe2000001140a */
[----:B------:R-:W-:Y:S01]  /*1af0*/  IMAD R180, R180, 0x200, R3 ;  /* 0x00000200b4b47824 */ /* 0x000fe200078e0203 */
[----:B------:R-:W-:Y:S01]  /*1b00*/  LOP3.LUT R0, R0, 0xfffffff8, RZ, 0xc0, !PT ;  /* 0xfffffff800007812 */ /* 0x000fe200078ec0ff */
[----:B------:R-:W-:Y:S01]  /*1b10*/  UIMAD UR4, UR10, UR5, UR4 ;  /* 0x000000050a0472a4 */ /* 0x000fe2000f8e0204 */
[----:B------:R-:W-:Y:S01]  /*1b20*/  SHF.R.S32.HI R15, RZ, 0x1f, R14 ;  /* 0x0000001fff0f7819 */ /* 0x000fe2000001140e */
[----:B------:R-:W-:Y:S01]  /*1b30*/  UIADD3 UR7, -UR12, UR7, UR34 ;  /* 0x000000070c077290 */ /* 0x000fe2000fffe122 */
[----:B------:R-:W-:Y:S01]  /*1b40*/  SEL R183, R187, 0xffffffe0, !P1 ;  /* 0xffffffe0bbb77807 */ /* 0x000fe20004800000 */
[----:B------:R-:W-:Y:S01]  /*1b50*/  IMAD.IADD R4, R6, 0x1, -R0 ;  /* 0x0000000106047824 */ /* 0x000fe200078e0a00 */
[----:B------:R-:W-:Y:S01]  /*1b60*/  LEA.HI R0, R2, R10, RZ, 0x2 ;  /* 0x0000000a02007211 */ /* 0x000fe200078f10ff */
[----:B------:R-:W-:Y:S01]  /*1b70*/  IMAD.WIDE.U32 R14, R25, c[0x0][0x238], R14 ;  /* 0x00008e00190e7a25 */ /* 0x000fe200078e000e */
[----:B------:R-:W-:Y:S01]  /*1b80*/  SEL R182, R229, 0xffffffc0, !P2 ;  /* 0xffffffc0e5b67807 */ /* 0x000fe20005000000 */
[----:B------:R-:W-:Y:S01]  /*1b90*/  ULDC UR6, c[0x0][0x2a0] ;  /* 0x0000a80000067ab9 */ /* 0x000fe20000000800 */
[C---:B------:R-:W-:Y:S01]  /*1ba0*/  LEA.HI.SX32 R5, R0.reuse, R7, 0x1e ;  /* 0x0000000700057211 */ /* 0x040fe200078ff2ff */
[----:B------:R-:W-:Y:S01]  /*1bb0*/  IMAD.IADD R3, R15, 0x1, R12 ;  /* 0x000000010f037824 */ /* 0x000fe200078e020c */
[----:B------:R-:W-:Y:S01]  /*1bc0*/  LOP3.LUT R0, R0, 0x7ffffffc, RZ, 0xc0, !PT ;  /* 0x7ffffffc00007812 */ /* 0x000fe200078ec0ff */
[----:B------:R-:W-:Y:S01]  /*1bd0*/  IMAD.MOV.U32 R2, RZ, RZ, R14 ;  /* 0x000000ffff027224 */ /* 0x000fe200078e000e */
[----:B------:R-:W-:Y:S01]  /*1be0*/  R2P PR, R4, 0x6 ;  /* 0x0000000604007804 */ /* 0x000fe20000000000 */
[----:B------:R1:W-:Y:S01]  /*1bf0*/  STL [R1+0x1c], R5 ;  /* 0x00001c0501007387 */ /* 0x0003e20000100800 */
[----:B------:R-:W-:Y:S01]  /*1c00*/  IMAD.U32 R6, RZ, RZ, UR10 ;  /* 0x0000000aff067e24 */ /* 0x000fe2000f8e00ff */
[----:B------:R-:W-:Y:S01]  /*1c10*/  ULOP3.LUT UR6, URZ, UR6, URZ, 0x33, !UPT ;  /* 0x000000063f067292 */ /* 0x000fe2000f8e333f */
[----:B------:R-:W-:Y:S01]  /*1c20*/  IMAD.SHL.U32 R181, R181, 0x2, RZ ;  /* 0x00000002b5b57824 */ /* 0x000fe200078e00ff */
[----:B------:R-:W0:Y:S01]  /*1c30*/  LDGDEPBAR ;  /* 0x00000000000079af */ /* 0x000e220000000000 */
[----:B------:R-:W-:Y:S01]  /*1c40*/  IMAD.WIDE.U32 R18, R6, c[0x0][0x240], R2 ;  /* 0x0000900006127a25 */ /* 0x000fe200078e0002 */
[C---:B------:R-:W-:Y:S01]  /*1c50*/  SEL R172, R229.reuse, 0xffffffc0, !P0 ;  /* 0xffffffc0e5ac7807 */ /* 0x040fe20004000000 */
[----:B------:R-:W-:Y:S01]  /*1c60*/  CS2R R126, SRZ ;  /* 0x00000000007e7805 */ /* 0x000fe2000001ff00 */
[----:B------:R-:W-:Y:S01]  /*1c70*/  SEL R229, R229, 0xffffffc0, !P2 ;  /* 0xffffffc0e5e57807 */ /* 0x000fe20005000000 */
[----:B------:R-:W-:Y:S01]  /*1c80*/  IMAD.U32 R2, RZ, RZ, UR7 ;  /* 0x00000007ff027e24 */ /* 0x000fe2000f8e00ff */
[----:B------:R-:W-:Y:S01]  /*1c90*/  STL.64 [R1+0x30], R18 ;  /* 0x0000301201007387 */ /* 0x000fe20000100a00 */
        /* <DEDUP_REMOVED lines=27> */
[----:B------:R-:W-:Y:S01]  /*1e50*/  STL [R1+0x10], R8 ;  /* 0x0000100801007387 */ /* 0x000fe20000100800 */
[----:B------:R-:W-:Y:S01]  /*1e60*/  IADD3 R3, -R8, UR21, RZ ;  /* 0x0000001508037c10 */ /* 0x000fe2000fffe1ff */
        /* <DEDUP_REMOVED lines=19> */
[----:B------:R-:W-:Y:S01]  /*1fa0*/  CS2R R68, SRZ ;  /* 0x0000000000447805 */ /* 0x000fe2000001ff00 */
[----:B------:R-:W-:Y:S01]  /*1fb0*/  SEL R187, R187, 0xffffffe0, !P3 ;  /* 0xffffffe0bbbb7807 */ /* 0x000fe20005800000 */
[----:B------:R-:W-:Y:S01]  /*1fc0*/  IMAD.SHL.U32 R180, R180, 0x2, RZ ;  /* 0x00000002b4b47824 */ /* 0x000fe200078e00ff */
[----:B------:R2:W-:Y:S01]  /*1fd0*/  STL [R1+0x18], R3 ;  /* 0x0000180301007387 */ /* 0x0005e20000100800 */
        /* <DEDUP_REMOVED lines=8> */
[----:B------:R-:W-:Y:S02]  /*2060*/  USHF.L.U32 UR20, UR9, 0x7, URZ ;  /* 0x0000000709147899 */ /* 0x000fe4000800063f */
[----:B------:R-:W-:-:S02]  /*2070*/  UISETP.GT.AND UP5, UPT, UR9, -0x1, UPT ;  /* 0xffffffff0900788c */ /* 0x000fc4000bfa4270 */
[----:B------:R-:W-:Y:S02]  /*2080*/  UISETP.LE.AND UP4, UPT, UR34, UR33, UPT ;  /* 0x000000212200728c */ /* 0x000fe4000bf83270 */
[----:B------:R-:W-:Y:S01]  /*2090*/  UIMAD UR19, UR10, UR19, URZ ;  /* 0x000000130a1372a4 */ /* 0x000fe2000f8e023f */
[----:B-1----:R-:W-:Y:S01]  /*20a0*/  IADD3 R0, R2, -c[0x0][0x168], -R8 ;  /* 0x80005a0002007a10 */ /* 0x002fe20007ffe808 */
[----:B------:R-:W-:Y:S02]  /*20b0*/  UIMAD UR18, UR10, UR18, URZ ;  /* 0x000000120a1272a4 */ /* 0x000fe4000f8e023f */
[----:B------:R-:W-:Y:S01]  /*20c0*/  ULDC UR21, c[0x0][0x168] ;  /* 0x00005a0000157ab9 */ /* 0x000fe20000000800 */
[C---:B------:R-:W-:Y:S02]  /*20d0*/  IADD3 R2, R0.reuse, c[0x0][0x2a4], RZ ;  /* 0x0000a90000027a10 */ /* 0x040fe40007ffe0ff */
[----:B------:R-:W-:-:S03]  /*20e0*/  IADD3 R0, R0, UR6, RZ ;  /* 0x0000000600007c10 */ /* 0x000fc6000fffe0ff */
[----:B------:R2:W-:Y:S04]  /*20f0*/  STL [R1+0x4], R2 ;  /* 0x0000040201007387 */ /* 0x0005e80000100800 */
[----:B------:R2:W-:Y:S02]  /*2100*/  STL [R1+0x14], R0 ;  /* 0x0000140001007387 */ /* 0x0005e40000100800 */
.L_x_1237:
[----:B------:R-:W-:Y:S04]  /*2110*/  DEPBAR.LE SB0, 0x1 ;  /* 0x000080400000791a */ /* 0x000fe80000000000 */
[----:B------:R-:W-:Y:S01]  /*2120*/  BAR.SYNC.DEFER_BLOCKING 0x0 ;  /* 0x0000000000007b1d */ /* 0x000fe20000010000 */
[----:B------:R-:W-:Y:S01]  /*2130*/  USHF.L.U32 UR4, UR5, 0xd, URZ ;  /* 0x0000000d05047899 */ /* 0x000fe2000800063f */
[----:B------:R-:W-:Y:S02]  /*2140*/  MOV R198, UR5 ;  /* 0x0000000500c67c02 */ /* 0x000fe40008000f00 */
[----:B------:R-:W-:Y:S03]  /*2150*/  PLOP3.LUT P1, PT, PT, PT, UP4, 0x80, 0x0 ;  /* 0x000000000000781c */ /* 0x000fe60003f2f048 */
[----:B--2---:R-:W-:Y:S05]  /*2160*/  IADD3 R0, R186, UR4, RZ ;  /* 0x00000004ba007c10 */ /* 0x004fea000fffe0ff */
        /* <DEDUP_REMOVED lines=8> */
[----:B------:R-:W4:Y:S04]  /*21f0*/  LDL R178, [R1+0x4] ;  /* 0x0000040001b27983 */ /* 0x000f280000100800 */
        /* <DEDUP_REMOVED lines=112> */
.L_x_1221:
[----:B------:R-:W-:Y:S04]  /*2900*/  MOV R133, 0x1 ;  /* 0x0000000100857802 */ /* 0x000fe80000000f00 */
[----:B------:R-:W-:Y:S11]  /*2910*/  ISETP.NE.AND P2, PT, R133, c[0x0][0x2a8], PT ;  /* 0x0000aa0085007a0c */ /* 0x000ff60003f45270 */
[----:B------:R-:W-:Y:S02]  /*2920*/  @!UPT UIADD3 URZ, URZ, URZ, URZ ;  /* 0x0000003f3f3ff290 */ /* 0x000fe4000fffe03f */
[----:B------:R-:W-:Y:S05]  /*2930*/  @P2 IMAD.HI.U32 R133, R3, c[0x0][0x2ac], RZ ;  /* 0x0000ab0003852a27 */ /* 0x000fea00078e00ff */
[----:B------:R-:W-:Y:S02]  /*2940*/  @P2 SHF.R.U32.HI R3, RZ, c[0x0][0x2b0], R133 ;  /* 0x0000ac00ff032a19 */ /* 0x000fe40000011685 */
.L_x_1222:
[----:B------:R-:W-:Y:S05]  /*2950*/  BSYNC B0 ;  /* 0x0000000000007941 */ /* 0x000fea0003800000 */
.L_x_1220:
[----:B------:R-:W2:Y:S01]  /*2960*/  LDL R134, [R1+0x10] ;  /* 0x0000100001867983 */ /* 0x000ea20000100800 */
[----:B------:R-:W-:Y:S04]  /*2970*/  IMAD.MOV.U32 R133, RZ, RZ, c[0x0][0x2a8] ;  /* 0x0000aa00ff857624 */ /* 0x000fe800078e00ff */
[----:B------:R-:W-:Y:S04]  /*2980*/  IMAD R3, R3, R133, -UR20 ;  /* 0x8000001403037e24 */ /* 0x000fe8000f8e0285 */
[----:B--2---:R-:W-:Y:S05]  /*2990*/  IMAD.IADD R3, R3, 0x1, -R134 ;  /* 0x0000000103037824 */ /* 0x004fea00078e0a86 */
[----:B------:R-:W-:Y:S02]  /*29a0*/  IADD3 R133, R3, c[0x0][0x2a8], RZ ;  /* 0x0000aa0003857a10 */ /* 0x000fe40007ffe0ff */
[----:B------:R-:W-:Y:S02]  /*29b0*/  IMNMX R188, R188, R3, !PT ;  /* 0x00000003bcbc7217 */ /* 0x000fe40007800200 */
[----:B------:R-:W-:Y:S02]  /*29c0*/  IMNMX R190, R190, R133, PT ;  /* 0x00000085bebe7217 */ /* 0x000fe40003800200 */
.L_x_1219:
        /* <DEDUP_REMOVED lines=19> */
.L_x_1225:
[----:B------:R-:W-:Y:S04]  /*2b00*/  MOV R134, 0x1 ;  /* 0x0000000100867802 */ /* 0x000fe80000000f00 */
[----:B------:R-:W-:Y:S11]  /*2b10*/  ISETP.NE.AND P2, PT, R134, c[0x0][0x2a8], PT ;  /* 0x0000aa0086007a0c */ /* 0x000ff60003f45270 */
[----:B------:R-:W-:Y:S02]  /*2b20*/  @!UPT UIADD3 URZ, URZ, URZ, URZ ;  /* 0x0000003f3f3ff290 */ /* 0x000fe4000fffe03f */
[----:B------:R-:W-:Y:S05]  /*2b30*/  @P2 IMAD.HI.U32 R134, R133, c[0x0][0x2ac], RZ ;  /* 0x0000ab0085862a27 */ /* 0x000fea00078e00ff */
[----:B------:R-:W-:Y:S02]  /*2b40*/  @P2 SHF.R.U32.HI R133, RZ, c[0x0][0x2b0], R134 ;  /* 0x0000ac00ff852a19 */ /* 0x000fe40000011686 */
.L_x_1226:
[----:B------:R-:W-:Y:S05]  /*2b50*/  BSYNC B0 ;  /* 0x0000000000007941 */ /* 0x000fea0003800000 */
.L_x_1224:
[----:B------:R-:W2:Y:S01]  /*2b60*/  LDL R135, [R1+0x10] ;  /* 0x0000100001877983 */ /* 0x000ea20000100800 */
[----:B------:R-:W-:Y:S04]  /*2b70*/  IMAD.MOV.U32 R134, RZ, RZ, c[0x0][0x2a8] ;  /* 0x0000aa00ff867624 */ /* 0x000fe800078e00ff */
[----:B------:R-:W-:Y:S04]  /*2b80*/  IMAD R133, R133, R134, -UR20 ;  /* 0x8000001485857e24 */ /* 0x000fe8000f8e0286 */
[----:B--2---:R-:W-:Y:S05]  /*2b90*/  IMAD.IADD R133, R133, 0x1, -R135 ;  /* 0x0000000185857824 */ /* 0x004fea00078e0a87 */
[----:B------:R-:W-:Y:S02]  /*2ba0*/  IADD3 R134, R133, c[0x0][0x2a8], RZ ;  /* 0x0000aa0085867a10 */ /* 0x000fe40007ffe0ff */
[----:B------:R-:W-:Y:S02]  /*2bb0*/  IMNMX R3, R3, R133, !PT ;  /* 0x0000008503037217 */ /* 0x000fe40007800200 */
[----:B------:R-:W-:Y:S02]  /*2bc0*/  IMNMX R189, R189, R134, PT ;  /* 0x00000086bdbd7217 */ /* 0x000fe40003800200 */
.L_x_1223:
        /* <DEDUP_REMOVED lines=19> */
.L_x_1229:
[----:B------:R-:W-:Y:S04]  /*2d00*/  MOV R134, 0x1 ;  /* 0x0000000100867802 */ /* 0x000fe80000000f00 */
[----:B------:R-:W-:Y:S11]  /*2d10*/  ISETP.NE.AND P2, PT, R134, c[0x0][0x2a8], PT ;  /* 0x0000aa0086007a0c */ /* 0x000ff60003f45270 */
[----:B------:R-:W-:Y:S02]  /*2d20*/  @!UPT UIADD3 URZ, URZ, URZ, URZ ;  /* 0x0000003f3f3ff290 */ /* 0x000fe4000fffe03f */
[----:B------:R-:W-:Y:S05]  /*2d30*/  @P2 IMAD.HI.U32 R134, R133, c[0x0][0x2ac], RZ ;  /* 0x0000ab0085862a27 */ /* 0x000fea00078e00ff */
[----:B------:R-:W-:Y:S02]  /*2d40*/  @P2 SHF.R.U32.HI R133, RZ, c[0x0][0x2b0], R134 ;  /* 0x0000ac00ff852a19 */ /* 0x000fe40000011686 */
.L_x_1230:
[----:B------:R-:W-:Y:S05]  /*2d50*/  BSYNC B0 ;  /* 0x0000000000007941 */ /* 0x000fea0003800000 */
.L_x_1228:
[----:B------:R-:W2:Y:S01]  /*2d60*/  LDL R135, [R1+0x10] ;  /* 0x0000100001877983 */ /* 0x000ea20000100800 */
[----:B------:R-:W-:Y:S04]  /*2d70*/  IMAD.MOV.U32 R134, RZ, RZ, c[0x0][0x2a8] ;  /* 0x0000aa00ff867624 */ /* 0x000fe800078e00ff */
[----:B------:R-:W-:Y:S04]  /*2d80*/  IMAD R133, R133, R134, -UR20 ;  /* 0x8000001485857e24 */ /* 0x000fe8000f8e0286 */
[----:B--2---:R-:W-:Y:S05]  /*2d90*/  IMAD.IADD R133, R133, 0x1, -R135 ;  /* 0x0000000185857824 */ /* 0x004fea00078e0a87 */
[----:B------:R-:W-:Y:S02]  /*2da0*/  IADD3 R134, R133, c[0x0][0x2a8], RZ ;  /* 0x0000aa0085867a10 */ /* 0x000fe40007ffe0ff */
[----:B------:R-:W-:Y:S02]  /*2db0*/  IMNMX R191, R191, R133, !PT ;  /* 0x00000085bfbf7217 */ /* 0x000fe40007800200 */
[----:B------:R-:W-:Y:S02]  /*2dc0*/  IMNMX R193, R193, R134, PT ;  /* 0x00000086c1c17217 */ /* 0x000fe40003800200 */
.L_x_1227:
        /* <DEDUP_REMOVED lines=19> */
.L_x_1233:
[----:B------:R-:W-:Y:S04]  /*2f00*/  MOV R133, 0x1 ;  /* 0x0000000100857802 */ /* 0x000fe80000000f00 */
[----:B------:R-:W-:Y:S11]  /*2f10*/  ISETP.NE.AND P1, PT, R133, c[0x0][0x2a8], PT ;  /* 0x0000aa0085007a0c */ /* 0x000ff60003f25270 */
[----:B------:R-:W-:Y:S02]  /*2f20*/  @!UPT UIADD3 URZ, URZ, URZ, URZ ;  /* 0x0000003f3f3ff290 */ /* 0x000fe4000fffe03f */
[----:B------:R-:W-:Y:S05]  /*2f30*/  @P1 IMAD.HI.U32 R133, R132, c[0x0][0x2ac], RZ ;  /* 0x0000ab0084851a27 */ /* 0x000fea00078e00ff */
[----:B------:R-:W-:Y:S02]  /*2f40*/  @P1 SHF.R.U32.HI R132, RZ, c[0x0][0x2b0], R133 ;  /* 0x0000ac00ff841a19 */ /* 0x000fe40000011685 */
.L_x_1234:
[----:B------:R-:W-:Y:S05]  /*2f50*/  BSYNC B0 ;  /* 0x0000000000007941 */ /* 0x000fea0003800000 */
.L_x_1232:
[----:B------:R-:W2:Y:S01]  /*2f60*/  LDL R134, [R1+0x10] ;  /* 0x0000100001867983 */ /* 0x000ea20000100800 */
[----:B------:R-:W-:Y:S04]  /*2f70*/  IMAD.MOV.U32 R133, RZ, RZ, c[0x0][0x2a8] ;  /* 0x0000aa00ff857624 */ /* 0x000fe800078e00ff */
[----:B------:R-:W-:Y:S04]  /*2f80*/  IMAD R132, R132, R133, -UR20 ;  /* 0x8000001484847e24 */ /* 0x000fe8000f8e0285 */
[----:B--2---:R-:W-:Y:S05]  /*2f90*/  IMAD.IADD R132, R132, 0x1, -R134 ;  /* 0x0000000184847824 */ /* 0x004fea00078e0a86 */
[----:B------:R-:W-:Y:S02]  /*2fa0*/  IADD3 R133, R132, c[0x0][0x2a8], RZ ;  /* 0x0000aa0084857a10 */ /* 0x000fe40007ffe0ff */
[----:B------:R-:W-:Y:S02]  /*2fb0*/  IMNMX R192, R192, R132, !PT ;  /* 0x00000084c0c07217 */ /* 0x000fe40007800200 */
[----:B------:R-:W-:Y:S02]  /*2fc0*/  IMNMX R194, R194, R133, PT ;  /* 0x00000085c2c27217 */ /* 0x000fe40003800200 */
.L_x_1231:
        /* <DEDUP_REMOVED lines=27> */
[----:B----4-:R-:W4:Y:S01]  /*3180*/  LDL R206, [R1+0x48] ;  /* 0x0000480001ce7983 */ /* 0x010f220000100800 */
[----:B------:R-:W-:Y:S01]  /*3190*/  UIADD3 UR34, UR37, UR34, URZ ;  /* 0x0000002225227290 */ /* 0x000fe2000fffe03f */
[----:B------:R-:W-:Y:S02]  /*31a0*/  IMAD.U32 R204, RZ, RZ, UR36 ;  /* 0x00000024ffcc7e24 */ /* 0x000fe4000f8e00ff */
[----:B------:R-:W4:Y:S04]  /*31b0*/  LDL.64 R210, [R1+0x20] ;  /* 0x0000200001d27983 */ /* 0x000f280000100a00 */
[----:B------:R-:W4:Y:S04]  /*31c0*/  LDL R207, [R1+0x50] ;  /* 0x0000500001cf7983 */ /* 0x000f280000100800 */
[----:B-1----:R-:W1:Y:S02]  /*31d0*/  S2R R2, SR_CTAID.Y ;  /* 0x0000000000027919 */ /* 0x002e640000002600 */
[----:B-1----:R-:W-:Y:S05]  /*31e0*/  SHF.R.S32.HI R0, RZ, 0x1f, R2 ;  /* 0x0000001fff007819 */ /* 0x002fea0000011402 */
[C---:B------:R-:W-:Y:S02]  /*31f0*/  IMAD R205, R0.reuse, c[0x0][0x180], RZ ;  /* 0x0000600000cd7a24 */ /* 0x040fe400078e02ff */
[----:B------:R-:W-:Y:S02]  /*3200*/  @!P4 IMAD R0, R0, c[0x0][0x270], RZ ;  /* 0x00009c000000ca24 */ /* 0x000fe400078e02ff */
[----:B--2---:R-:W-:Y:S02]  /*3210*/  IMAD.MOV.U32 R202, RZ, RZ, R200 ;  /* 0x000000ffffca7224 */ /* 0x004fe400078e00c8 */
[----:B------:R-:W-:Y:S02]  /*3220*/  IMAD.MOV.U32 R203, RZ, RZ, R201 ;  /* 0x000000ffffcb7224 */ /* 0x000fe400078e00c9 */
[----:B---3--:R-:W-:Y:S02]  /*3230*/  @!P4 IMAD.MOV.U32 R200, RZ, RZ, R208 ;  /* 0x000000ffffc8c224 */ /* 0x008fe400078e00d0 */
[----:B------:R-:W-:Y:S04]  /*3240*/  IMAD.WIDE.U32 R202, R2, c[0x0][0x180], R202 ;  /* 0x0000600002ca7a25 */ /* 0x000fe800078e00ca */
[----:B------:R-:W-:Y:S01]  /*3250*/  @!P4 IMAD.MOV.U32 R201, RZ, RZ, R209 ;  /* 0x000000ffffc9c224 */ /* 0x000fe200078e00d1 */
[----:B-----5:R-:W-:Y:S01]  /*3260*/  IADD3 R199, P2, P1, R212, UR16, R202 ;  /* 0x00000010d4c77c10 */ /* 0x020fe2000f95e0ca */
[C---:B------:R-:W-:Y:S02]  /*3270*/  IMAD R202, R2.reuse, c[0x0][0x184], R205 ;  /* 0x0000610002ca7a24 */ /* 0x040fe400078e02cd */
[----:B------:R-:W-:Y:S01]  /*3280*/  @!P4 IMAD.WIDE.U32 R200, R2, c[0x0][0x270], R200 ;  /* 0x00009c0002c8ca25 */ /* 0x000fe200078e00c8 */
[----:B------:R-:W-:Y:S03]  /*3290*/  LEA R199, P3, R204, R199, 0x7 ;  /* 0x000000c7ccc77211 */ /* 0x000fe600078638ff */
[----:B------:R-:W-:Y:S02]  /*32a0*/  @!P4 IMAD R2, R2, c[0x0][0x274], R0 ;  /* 0x00009d000202ca24 */ /* 0x000fe400078e0200 */
[----:B------:R-:W-:Y:S02]  /*32b0*/  IMAD.U32 R0, RZ, RZ, UR11 ;  /* 0x0000000bff007e24 */ /* 0x000fe4000f8e00ff */
[----:B------:R-:W-:Y:S02]  /*32c0*/  IMAD.IADD R202, R203, 0x1, R202 ;  /* 0x00000001cbca7824 */ /* 0x000fe400078e02ca */
[----:B------:R-:W-:Y:S01]  /*32d0*/  IMAD.U32 R203, RZ, RZ, UR34 ;  /* 0x00000022ffcb7e24 */ /* 0x000fe2000f8e00ff */
[----:B------:R-:W-:Y:S01]  /*32e0*/  @!P4 LEA R0, R0, 0x80, 0x7 ;  /* 0x000000800000c811 */ /* 0x000fe200078e38ff */
[----:B------:R-:W-:Y:S01]  /*32f0*/  @!P4 IMAD.IADD R201, R201, 0x1, R2 ;  /* 0x00000001c9c9c824 */ /* 0x000fe200078e0202 */
[----:B----4-:R-:W-:Y:S02]  /*3300*/  IADD3.X R202, R206, UR24, R202, P2, P1 ;  /* 0x00000018ceca7c10 */ /* 0x010fe400097e24ca */
[----:B------:R-:W-:Y:S02]  /*3310*/  @!P4 IADD3 R205, P2, P1, R0, UR14, R200 ;  /* 0x0000000e00cdcc10 */ /* 0x000fe4000f95e0c8 */
[----:B------:R-:W-:Y:S02]  /*3320*/  @!P4 SHF.R.S32.HI R0, RZ, 0x1f, R0 ;  /* 0x0000001fff00c819 */ /* 0x000fe40000011400 */
[----:B------:R-:W-:Y:S02]  /*3330*/  IADD3 R2, -R210, UR6, RZ ;  /* 0x00000006d2027c10 */ /* 0x000fe4000fffe1ff */
[----:B------:R-:W-:Y:S02]  /*3340*/  LEA.HI.X R200, R204, R202, R203, 0x7, P3 ;  /* 0x000000caccc87211 */ /* 0x000fe400018f3ccb */
[C---:B------:R-:W-:Y:S02]  /*3350*/  LEA R202, P3, R199.reuse, c[0x0][0x160], 0x1 ;  /* 0x00005800c7ca7a11 */ /* 0x040fe400078608ff */
[----:B------:R-:W-:Y:S01]  /*3360*/  @!P4 IADD3.X R206, R0, UR8, R201, P2, P1 ;  /* 0x0000000800cecc10 */ /* 0x000fe200097e24c9 */
[----:B------:R-:W-:Y:S01]  /*3370*/  IMAD.U32 R0, RZ, RZ, UR31 ;  /* 0x0000001fff007e24 */ /* 0x000fe2000f8e00ff */
[----:B------:R-:W-:Y:S02]  /*3380*/  ISETP.LT.OR P1, PT, R2, 0x1, P6 ;  /* 0x000000010200780c */ /* 0x000fe40003721670 */
[----:B------:R-:W-:Y:S01]  /*3390*/  LEA.HI.X R203, R199, c[0x0][0x164], R200, 0x1, P3 ;  /* 0x00005900c7cb7a11 */ /* 0x000fe200018f0cc8 */
[----:B------:R-:W-:Y:S01]  /*33a0*/  IMAD R0, R0, 0x4000, R207 ;  /* 0x0000400000007824 */ /* 0x000fe200078e02cf */
[----:B------:R-:W-:Y:S02]  /*33b0*/  ISETP.LT.OR P3, PT, R2, 0x21, P6 ;  /* 0x000000210200780c */ /* 0x000fe40003761670 */
[----:B------:R-:W-:Y:S04]  /*33c0*/  IADD3 R200, P2, R202, UR28, RZ ;  /* 0x0000001ccac87c10 */ /* 0x000fe8000ff5e0ff */
[----:B------:R-:W-:Y:S02]  /*33d0*/  IADD3.X R201, R203, UR26, RZ, P2, !PT ;  /* 0x0000001acbc97c10 */ /* 0x000fe400097fe4ff */
[C---:B------:R-:W-:Y:S01]  /*33e0*/  @!P4 LEA R204, P2, R205.reuse, c[0x0][0x258], 0x2 ;  /* 0x00009600cdccca11 */ /* 0x040fe200078410ff */
[----:B------:R-:W-:Y:S01]  /*33f0*/  @!PT LDS RZ, [RZ] ;  /* 0x00000000fffff984 */ /* 0x000fe20000000800 */
[----:B------:R-:W-:Y:S01]  /*3400*/  @!PT LDS RZ, [RZ] ;  /* 0x00000000fffff984 */ /* 0x000fe20000000800 */
[----:B------:R-:W-:Y:S01]  /*3410*/  @!PT LDS RZ, [RZ] ;  /* 0x00000000fffff984 */ /* 0x000fe20000000800 */
[----:B------:R1:W-:Y:S01]  /*3420*/  LDGSTS.E.BYPASS.LTC128B.128 [R0], [R202.64], !P1 ;  /* 0x00000000ca007fae */ /* 0x0003e2000c901d56 */
[C---:B------:R-:W-:Y:S02]  /*3430*/  ISETP.LT.OR P1, PT, R2.reuse, 0x41, P6 ;  /* 0x000000410200780c */ /* 0x040fe40003721670 */
[----:B------:R-:W-:Y:S01]  /*3440*/  @!P4 LEA.HI.X R205, R205, c[0x0][0x25c], R206, 0x2, P2 ;  /* 0x00009700cdcdca11 */ /* 0x000fe200010f14ce */
        /* <DEDUP_REMOVED lines=12> */
.L_x_1235:
[----:B--23--:R-:W-:Y:S01]  /*3510*/  PLOP3.LUT P1, PT, PT, PT, UP5, 0x80, 0x0 ;  /* 0x000000000000781c */ /* 0x00cfe20003f2f058 */
[----:B------:R-:W0:Y:S01]  /*3520*/  LDGDEPBAR ;  /* 0x00000000000079af */ /* 0x000e220000000000 */
[----:B------:R-:W-:Y:S02]  /*3530*/  UIADD3 UR34, UR11, 0x2, URZ ;  /* 0x000000020b227890 */ /* 0x000fe4000fffe03f */
[C---:B------:R-:W-:Y:S02]  /*3540*/  ISETP.GT.AND P2, PT, R188.reuse, RZ, P1 ;  /* 0x000000ffbc00720c */ /* 0x040fe40000f44270 */
[----:B------:R-:W-:Y:S01]  /*3550*/  ISETP.GT.AND P3, PT, R188, 0x1, P1 ;  /* 0x00000001bc00780c */ /* 0x000fe20000f64270 */
[----:B------:R-:W-:Y:S01]  /*3560*/  UISETP.GE.AND UP0, UPT, UR34, UR13, UPT ;  /* 0x0000000d2200728c */ /* 0x000fe2000bf06270 */
[C---:B------:R-:W-:Y:S02]  /*3570*/  ISETP.LT.OR P2, PT, R190.reuse, 0x1, P2 ;  /* 0x00000001be00780c */ /* 0x040fe40001741670 */
[----:B------:R-:W-:Y:S02]  /*3580*/  ISETP.LT.OR P3, PT, R190, 0x2, P3 ;  /* 0x00000002be00780c */ /* 0x000fe40001f61670 */
[----:B------:R-:W-:Y:S02]  /*3590*/  FSEL R218, R4, -INF , !P2 ;  /* 0xff80000004da7808 */ /* 0x000fe40005000000 */
[----:B------:R-:W-:Y:S02]  /*35a0*/  ISETP.GT.AND P2, PT, R3, RZ, P1 ;  /* 0x000000ff0300720c */ /* 0x000fe40000f44270 */
[----:B------:R-:W-:Y:S01]  /*35b0*/  FSEL R223, R5, -INF , !P3 ;  /* 0xff80000005df7808 */ /* 0x000fe20005800000 */
[--C-:B------:R-:W-:Y:S01]  /*35c0*/  FFMA.FTZ R218, R218, c[0x0][0x29c], -R195.reuse ;  /* 0x0000a700dada7a23 */ /* 0x100fe200000108c3 */
[----:B------:R-:W-:Y:S02]  /*35d0*/  ISETP.LT.OR P2, PT, R189, 0x1, P2 ;  /* 0x00000001bd00780c */ /* 0x000fe40001741670 */
[----:B------:R-:W-:Y:S01]  /*35e0*/  ISETP.GT.AND P3, PT, R3, 0x1, P1 ;  /* 0x000000010300780c */ /* 0x000fe20000f64270 */
[--C-:B------:R-:W-:Y:S01]  /*35f0*/  FFMA.FTZ R223, R223, c[0x0][0x29c], -R195.reuse ;  /* 0x0000a700dfdf7a23 */ /* 0x100fe200000108c3 */
[----:B------:R-:W-:Y:S01]  /*3600*/  FSEL R231, R6, -INF , !P2 ;  /* 0xff80000006e77808 */ /* 0x000fe20005000000 */
[----:B------:R-:W-:Y:S01]  /*3610*/  MUFU.EX2 R218, R218 ;  /* 0x000000da00da7308 */ /* 0x000fe20000000800 */
[----:B------:R-:W-:Y:S02]  /*3620*/  ISETP.GT.AND P2, PT, R188, 0x10, P1 ;  /* 0x00000010bc00780c */ /* 0x000fe40000f44270 */
[----:B------:R-:W-:Y:S01]  /*3630*/  ISETP.LT.OR P3, PT, R189, 0x2, P3 ;  /* 0x00000002bd00780c */ /* 0x000fe20001f61670 */
[--C-:B------:R-:W-:Y:S01]  /*3640*/  FFMA.FTZ R231, R231, c[0x0][0x29c], -R196.reuse ;  /* 0x0000a700e7e77a23 */ /* 0x100fe200000108c4 */
[----:B------:R-:W-:Y:S02]  /*3650*/  ISETP.LT.OR P2, PT, R190, 0x11, P2 ;  /* 0x00000011be00780c */ /* 0x000fe40001741670 */
[----:B------:R-:W-:Y:S02]  /*3660*/  FSEL R228, R7, -INF , !P3 ;  /* 0xff80000007e47808 */ /* 0x000fe40005800000 */
[-C--:B-1----:R-:W-:Y:S01]  /*3670*/  HMMA.16816.F32.BF16 R4, R132, R136.reuse, RZ ;  /* 0x000000888404723c */ /* 0x082fe200000418ff */
[----:B------:R-:W-:Y:S02]  /*3680*/  MUFU.EX2 R231, R231 ;  /* 0x000000e700e77308 */ /* 0x000fe40000000800 */
[----:B------:R-:W-:Y:S01]  /*3690*/  FSEL R217, R16, -INF , !P2 ;  /* 0xff80000010d97808 */ /* 0x000fe20005000000 */
[--C-:B------:R-:W-:Y:S01]  /*36a0*/  FFMA.FTZ R228, R228, c[0x0][0x29c], -R196.reuse ;  /* 0x0000a700e4e47a23 */ /* 0x100fe200000108c4 */
[----:B------:R-:W-:Y:S02]  /*36b0*/  ISETP.GT.AND P3, PT, R188, 0x11, P1 ;  /* 0x00000011bc00780c */ /* 0x000fe40000f64270 */
[----:B------:R-:W-:Y:S01]  /*36c0*/  ISETP.GT.AND P2, PT, R3, 0x10, P1 ;  /* 0x000000100300780c */ /* 0x000fe20000f44270 */
[--C-:B------:R-:W-:Y:S01]  /*36d0*/  FFMA.FTZ R217, R217, c[0x0][0x29c], -R195.reuse ;  /* 0x0000a700d9d97a23 */ /* 0x100fe200000108c3 */
[----:B------:R-:W-:Y:S02]  /*36e0*/  ISETP.LT.OR P3, PT, R190, 0x12, P3 ;  /* 0x00000012be00780c */ /* 0x000fe40001f61670 */
[----:B------:R-:W-:Y:S01]  /*36f0*/  ISETP.LT.OR P2, PT, R189, 0x11, P2 ;  /* 0x00000011bd00780c */ /* 0x000fe20001741670 */
[----:B------:R-:W1:Y:S01]  /*3700*/  MUFU.EX2 R228, R228 ;  /* 0x000000e400e47308 */ /* 0x000e620000000800 */
[----:B------:R-:W-:Y:S02]  /*3710*/  FSEL R216, R17, -INF , !P3 ;  /* 0xff80000011d87808 */ /* 0x000fe40005800000 */
[----:B------:R-:W-:Y:S02]  /*3720*/  FSEL R225, R18, -INF , !P2 ;  /* 0xff80000012e17808 */ /* 0x000fe40005000000 */
[----:B------:R-:W-:Y:S01]  /*3730*/  ISETP.GT.AND P3, PT, R3, 0x11, P1 ;  /* 0x000000110300780c */ /* 0x000fe20000f64270 */
[--C-:B------:R-:W-:Y:S01]  /*3740*/  FFMA.FTZ R216, R216, c[0x0][0x29c], -R195.reuse ;  /* 0x0000a700d8d87a23 */ /* 0x100fe200000108c3 */
[----:B------:R-:W-:Y:S01]  /*3750*/  ISETP.GT.AND P2, PT, R188, 0x20, P1 ;  /* 0x00000020bc00780c */ /* 0x000fe20000f44270 */
[--C-:B------:R-:W-:Y:S01]  /*3760*/  FFMA.FTZ R225, R225, c[0x0][0x29c], -R196.reuse ;  /* 0x0000a700e1e17a23 */ /* 0x100fe200000108c4 */
[----:B------:R-:W-:Y:S01]  /*3770*/  ISETP.LT.OR P3, PT, R189, 0x12, P3 ;  /* 0x00000012bd00780c */ /* 0x000fe20001f61670 */
[----:B------:R-:W2:Y:S01]  /*3780*/  MUFU.EX2 R223, R223 ;  /* 0x000000df00df7308 */ /* 0x000ea20000000800 */
[----:B------:R-:W-:Y:S02]  /*3790*/  ISETP.LT.OR P2, PT, R190, 0x21, P2 ;  /* 0x00000021be00780c */ /* 0x000fe40001741670 */
[----:B------:R-:W-:Y:S02]  /*37a0*/  FSEL R224, R19, -INF , !P3 ;  /* 0xff80000013e07808 */ /* 0x000fe40005800000 */
[----:B------:R-:W-:Y:S02]  /*37b0*/  FSEL R213, R20, -INF , !P2 ;  /* 0xff80000014d57808 */ /* 0x000fe40005000000 */
[----:B------:R-:W-:Y:S01]  /*37c0*/  ISETP.GT.AND P3, PT, R188, 0x21, P1 ;  /* 0x00000021bc00780c */ /* 0x000fe20000f64270 */
[--C-:B------:R-:W-:Y:S01]  /*37d0*/  FFMA.FTZ R224, R224, c[0x0][0x29c], -R196.reuse ;  /* 0x0000a700e0e07a23 */ /* 0x100fe200000108c4 */
[----:B------:R-:W-:Y:S01]  /*37e0*/  ISETP.GT.AND P2, PT, R3, 0x20, P1 ;  /* 0x000000200300780c */ /* 0x000fe20000f44270 */
[--C-:B------:R-:W-:Y:S01]  /*37f0*/  FFMA.FTZ R213, R213, c[0x0][0x29c], -R195.reuse ;  /* 0x0000a700d5d57a23 */ /* 0x100fe200000108c3 */
[----:B------:R-:W-:Y:S01]  /*3800*/  ISETP.LT.OR P3, PT, R190, 0x22, P3 ;  /* 0x00000022be00780c */ /* 0x000fe20001f61670 */
[----:B------:R-:W-:Y:S01]  /*3810*/  MUFU.EX2 R217, R217 ;  /* 0x000000d900d97308 */ /* 0x000fe20000000800 */
        /* <DEDUP_REMOVED lines=40> */
[----:B------:R-:W-:Y:S01]  /*3aa0*/  FFMA.FTZ R206, R206, c[0x0][0x29c], -R195 ;  /* 0x0000a700cece7a23 */ /* 0x000fe200000108c3 */
[----:B------:R-:W-:Y:S01]  /*3ab0*/  ISETP.GT.AND P2, PT, R188, 0x50, P1 ;  /* 0x00000050bc00780c */ /* 0x000fe20000f44270 */
[----:B------:R-:W-:Y:S01]  /*3ac0*/  MUFU.EX2 R208, R208 ;  /* 0x000000d000d07308 */ /* 0x000fe20000000800 */
[----:B------:R-:W-:Y:S01]  /*3ad0*/  ISETP.LT.OR P3, PT, R189, 0x42, P3 ;  /* 0x00000042bd00780c */ /* 0x000fe20001f61670 */
[--C-:B------:R-:W-:Y:S01]  /*3ae0*/  FFMA.FTZ R215, R215, c[0x0][0x29c], -R196.reuse ;  /* 0x0000a700d7d77a23 */ /* 0x100fe200000108c4 */
[----:B------:R-:W-:Y:S02]  /*3af0*/  ISETP.LT.OR P2, PT, R190, 0x51, P2 ;  /* 0x00000051be00780c */ /* 0x000fe40001741670 */
[----:B------:R-:W-:Y:S02]  /*3b00*/  FSEL R214, R39, -INF , !P3 ;  /* 0xff80000027d67808 */ /* 0x000fe40005800000 */
[----:B------:R-:W-:Y:S02]  /*3b10*/  FSEL R37, R48, -INF , !P2 ;  /* 0xff80000030257808 */ /* 0x000fe40005000000 */
[----:B------:R-:W-:Y:S01]  /*3b20*/  ISETP.GT.AND P3, PT, R188, 0x51, P1 ;  /* 0x00000051bc00780c */ /* 0x000fe20000f64270 */
[--C-:B------:R-:W-:Y:S01]  /*3b30*/  FFMA.FTZ R214, R214, c[0x0][0x29c], -R196.reuse ;  /* 0x0000a700d6d67a23 */ /* 0x100fe200000108c4 */
[----:B------:R-:W-:Y:S01]  /*3b40*/  ISETP.GT.AND P2, PT, R3, 0x50, P1 ;  /* 0x000000500300780c */ /* 0x000fe20000f44270 */
[----:B------:R-:W-:Y:S01]  /*3b50*/  MUFU.EX2 R206, R206 ;  /* 0x000000ce00ce7308 */ /* 0x000fe20000000800 */
[----:B------:R-:W-:Y:S02]  /*3b60*/  ISETP.LT.OR P3, PT, R190, 0x52, P3 ;  /* 0x00000052be00780c */ /* 0x000fe40001f61670 */
[----:B------:R-:W-:Y:S02]  /*3b70*/  ISETP.LT.OR P2, PT, R189, 0x51, P2 ;  /* 0x00000051bd00780c */ /* 0x000fe40001741670 */
[----:B------:R-:W-:Y:S02]  /*3b80*/  FSEL R36, R49, -INF , !P3 ;  /* 0xff80000031247808 */ /* 0x000fe40005800000 */
[----:B------:R-:W-:Y:S02]  /*3b90*/  ISETP.GT.AND P3, PT, R3, 0x51, P1 ;  /* 0x000000510300780c */ /* 0x000fe40000f64270 */
[----:B------:R-:W-:Y:S01]  /*3ba0*/  FSEL R211, R50, -INF , !P2 ;  /* 0xff80000032d37808 */ /* 0x000fe20005000000 */
[----:B------:R-:W-:Y:S01]  /*3bb0*/  MUFU.EX2 R212, R212 ;  /* 0x000000d400d47308 */ /* 0x000fe20000000800 */
[----:B------:R-:W-:Y:S02]  /*3bc0*/  ISETP.GT.AND P2, PT, R188, 0x60, P1 ;  /* 0x00000060bc00780c */ /* 0x000fe40000f44270 */
[----:B------:R-:W-:Y:S01]  /*3bd0*/  ISETP.LT.OR P3, PT, R189, 0x52, P3 ;  /* 0x00000052bd00780c */ /* 0x000fe20001f61670 */
[--C-:B------:R-:W-:Y:S01]  /*3be0*/  FFMA.FTZ R211, R211, c[0x0][0x29c], -R196.reuse ;  /* 0x0000a700d3d37a23 */ /* 0x100fe200000108c4 */
[----:B------:R-:W-:Y:S02]  /*3bf0*/  ISETP.LT.OR P2, PT, R190, 0x61, P2 ;  /* 0x00000061be00780c */ /* 0x000fe40001741670 */
[----:B------:R-:W-:Y:S02]  /*3c00*/  FSEL R39, R51, -INF , !P3 ;  /* 0xff80000033277808 */ /* 0x000fe40005800000 */
[----:B------:R-:W-:Y:S01]  /*3c10*/  FSEL R35, R52, -INF , !P2 ;  /* 0xff80000034237808 */ /* 0x000fe20005000000 */
[----:B------:R-:W-:Y:S01]  /*3c20*/  MUFU.EX2 R222, R222 ;  /* 0x000000de00de7308 */ /* 0x000fe20000000800 */
[----:B------:R-:W-:Y:S01]  /*3c30*/  ISETP.GT.AND P3, PT, R188, 0x61, P1 ;  /* 0x00000061bc00780c */ /* 0x000fe20000f64270 */
[--C-:B------:R-:W-:Y:S01]  /*3c40*/  FFMA.FTZ R236, R39, c[0x0][0x29c], -R196.reuse ;  /* 0x0000a70027ec7a23 */ /* 0x100fe200000108c4 */
[----:B------:R-:W-:Y:S02]  /*3c50*/  ISETP.GT.AND P2, PT, R3, 0x60, P1 ;  /* 0x000000600300780c */ /* 0x000fe40000f44270 */
        /* <DEDUP_REMOVED lines=8> */
[----:B------:R-:W-:Y:S02]  /*3ce0*/  ISETP.LT.OR P3, PT, R189, 0x62, P3 ;  /* 0x00000062bd00780c */ /* 0x000fe40001f61670 */
[----:B------:R-:W-:Y:S01]  /*3cf0*/  ISETP.LT.OR P2, PT, R190, 0x71, P2 ;  /* 0x00000071be00780c */ /* 0x000fe20001741670 */
[----:B------:R-:W-:Y:S01]  /*3d00*/  MUFU.EX2 R209, R209 ;  /* 0x000000d100d17308 */ /* 0x000fe20000000800 */
[----:B------:R-:W-:Y:S02]  /*3d10*/  FSEL R210, R55, -INF , !P3 ;  /* 0xff80000037d27808 */ /* 0x000fe40005800000 */
[----:B------:R-:W-:Y:S02]  /*3d20*/  FSEL R32, R64, -INF , !P2 ;  /* 0xff80000040207808 */ /* 0x000fe40005000000 */
[----:B------:R-:W-:Y:S01]  /*3d30*/  ISETP.GT.AND P3, PT, R188, 0x71, P1 ;  /* 0x00000071bc00780c */ /* 0x000fe20000f64270 */
[--C-:B------:R-:W-:Y:S01]  /*3d40*/  FFMA.FTZ R238, R210, c[0x0][0x29c], -R196.reuse ;  /* 0x0000a700d2ee7a23 */ /* 0x100fe200000108c4 */
[----:B------:R-:W-:Y:S02]  /*3d50*/  ISETP.GT.AND P2, PT, R3, 0x70, P1 ;  /* 0x000000700300780c */ /* 0x000fe40000f44270 */
[----:B------:R-:W-:Y:S01]  /*3d60*/  ISETP.LT.OR P3, PT, R190, 0x72, P3 ;  /* 0x00000072be00780c */ /* 0x000fe20001f61670 */
[----:B------:R-:W-:Y:S01]  /*3d70*/  MUFU.EX2 R207, R207 ;  /* 0x000000cf00cf7308 */ /* 0x000fe20000000800 */
[----:B------:R-:W-:Y:S02]  /*3d80*/  ISETP.LT.OR P2, PT, R189, 0x71, P2 ;  /* 0x00000071bd00780c */ /* 0x000fe40001741670 */
[----:B------:R-:W-:Y:S02]  /*3d90*/  FSEL R33, R65, -INF , !P3 ;  /* 0xff80000041217808 */ /* 0x000fe40005800000 */
[----:B------:R-:W-:Y:S02]  /*3da0*/  ISETP.GT.AND P3, PT, R3, 0x71, P1 ;  /* 0x000000710300780c */ /* 0x000fe40000f64270 */
[----:B------:R-:W-:Y:S02]  /*3db0*/  FSEL R201, R66, -INF , !P2 ;  /* 0xff80000042c97808 */ /* 0x000fe40005000000 */
[----:B------:R-:W-:Y:S01]  /*3dc0*/  ISETP.GT.AND P2, PT, R191, RZ, P1 ;  /* 0x000000ffbf00720c */ /* 0x000fe20000f44270 */
[----:B------:R-:W-:Y:S01]  /*3dd0*/  MUFU.EX2 R221, R221 ;  /* 0x000000dd00dd7308 */ /* 0x000fe20000000800 */
[----:B------:R-:W-:Y:S01]  /*3de0*/  ISETP.LT.OR P3, PT, R189, 0x72, P3 ;  /* 0x00000072bd00780c */ /* 0x000fe20001f61670 */
[--C-:B------:R-:W-:Y:S01]  /*3df0*/  FFMA.FTZ R237, R201, c[0x0][0x29c], -R196.reuse ;  /* 0x0000a700c9ed7a23 */ /* 0x100fe200000108c4 */
[----:B------:R-:W-:Y:S02]  /*3e00*/  ISETP.LT.OR P2, PT, R193, 0x1, P2 ;  /* 0x00000001c100780c */ /* 0x000fe40001741670 */
[----:B------:R-:W-:Y:S02]  /*3e10*/  FSEL R199, R67, -INF , !P3 ;  /* 0xff80000043c77808 */ /* 0x000fe40005800000 */
[----:B------:R-:W-:Y:S02]  /*3e20*/  FSEL R189, R8, -INF , !P2 ;  /* 0xff80000008bd7808 */ /* 0x000fe40005000000 */
[----:B------:R-:W-:Y:S01]  /*3e30*/  ISETP.GT.AND P3, PT, R191, 0x1, P1 ;  /* 0x00000001bf00780c */ /* 0x000fe20000f64270 */
[----:B------:R-:W-:Y:S01]  /*3e40*/  FFMA.FTZ R196, R199, c[0x0][0x29c], -R196 ;  /* 0x0000a700c7c47a23 */ /* 0x000fe200000108c4 */
[----:B------:R-:W-:Y:S01]  /*3e50*/  ISETP.GT.AND P2, PT, R192, RZ, P1 ;  /* 0x000000ffc000720c */ /* 0x000fe20000f44270 */
[--C-:B------:R-:W-:Y:S01]  /*3e60*/  FFMA.FTZ R235, R189, c[0x0][0x29c], -R197.reuse ;  /* 0x0000a700bdeb7a23 */ /* 0x100fe200000108c5 */
[----:B------:R-:W-:Y:S01]  /*3e70*/  ISETP.LT.OR P3, PT, R193, 0x2, P3 ;  /* 0x00000002c100780c */ /* 0x000fe20001f61670 */
[----:B------:R-:W-:Y:S01]  /*3e80*/  MUFU.EX2 R219, R219 ;  /* 0x000000db00db7308 */ /* 0x000fe20000000800 */
[----:B------:R-:W-:Y:S02]  /*3e90*/  ISETP.LT.OR P2, PT, R194, 0x1, P2 ;  /* 0x00000001c200780c */ /* 0x000fe40001741670 */
[----:B------:R-:W-:Y:S02]  /*3ea0*/  FSEL R188, R9, -INF , !P3 ;  /* 0xff80000009bc7808 */ /* 0x000fe40005800000 */
[----:B------:R-:W-:Y:S02]  /*3eb0*/  FSEL R205, R10, -INF , !P2 ;  /* 0xff8000000acd7808 */ /* 0x000fe40005000000 */
[----:B------:R-:W-:Y:S01]  /*3ec0*/  ISETP.GT.AND P3, PT, R192, 0x1, P1 ;  /* 0x00000001c000780c */ /* 0x000fe20000f64270 */
[----:B------:R-:W-:Y:S01]  /*3ed0*/  FFMA.FTZ R234, R188, c[0x0][0x29c], -R197 ;  /* 0x0000a700bcea7a23 */ /* 0x000fe200000108c5 */
[----:B------:R-:W-:Y:S01]  /*3ee0*/  ISETP.GT.AND P2, PT, R191, 0x10, P1 ;  /* 0x00000010bf00780c */ /* 0x000fe20000f44270 */
[--C-:B------:R-:W-:Y:S01]  /*3ef0*/  FFMA.FTZ R205, R205, c[0x0][0x29c], -R198.reuse ;  /* 0x0000a700cdcd7a23 */ /* 0x100fe200000108c6 */
[----:B------:R-:W-:Y:S01]  /*3f00*/  ISETP.LT.OR P3, PT, R194, 0x2, P3 ;  /* 0x00000002c200780c */ /* 0x000fe20001f61670 */
[----:B------:R-:W-:Y:S01]  /*3f10*/  MUFU.EX2 R235, R235 ;  /* 0x000000eb00eb7308 */ /* 0x000fe20000000800 */
[----:B------:R-:W-:Y:S02]  /*3f20*/  ISETP.LT.OR P2, PT, R193, 0x11, P2 ;  /* 0x00000011c100780c */ /* 0x000fe40001741670 */
[----:B------:R-:W-:Y:S02]  /*3f30*/  FSEL R203, R11, -INF , !P3 ;  /* 0xff8000000bcb7808 */ /* 0x000fe40005800000 */
[C---:B------:R-:W-:Y:S02]  /*3f40*/  HMMA.16816.F32.BF16 R8, R140.reuse, R136, RZ ;  /* 0x000000888c08723c */ /* 0x040fe400000418ff */
[----:B------:R-:W-:Y:S01]  /*3f50*/  FSEL R54, R12, -INF , !P2 ;  /* 0xff8000000c367808 */ /* 0x000fe20005000000 */
[----:B------:R-:W-:Y:S01]  /*3f60*/  FFMA.FTZ R203, R203, c[0x0][0x29c], -R198 ;  /* 0x0000a700cbcb7a23 */ /* 0x000fe200000108c6 */
[----:B------:R-:W-:Y:S01]  /*3f70*/  ISETP.GT.AND P3, PT, R191, 0x11, P1 ;  /* 0x00000011bf00780c */ /* 0x000fe20000f64270 */
[----:B------:R-:W-:Y:S01]  /*3f80*/  MUFU.EX2 R234, R234 ;  /* 0x000000ea00ea7308 */ /* 0x000fe20000000800 */
[----:B------:R-:W-:Y:S01]  /*3f90*/  ISETP.GT.AND P2, PT, R192, 0x10, P1 ;  /* 0x00000010c000780c */ /* 0x000fe20000f44270 */
[----:B------:R-:W-:Y:S01]  /*3fa0*/  IMAD.MOV.U32 R137, RZ, RZ, R232 ;  /* 0x000000ffff897224 */ /* 0x000fe200078e00e8 */
[----:B------:R-:W-:Y:S01]  /*3fb0*/  ISETP.LT.OR P3, PT, R193, 0x12, P3 ;  /* 0x00000012c100780c */ /* 0x000fe20001f61670 */
[----:B------:R-:W-:Y:S01]  /*3fc0*/  FFMA.FTZ R232, R34, c[0x0][0x29c], -R195 ;  /* 0x0000a70022e87a23 */ /* 0x000fe200000108c3 */
[----:B------:R-:W-:Y:S02]  /*3fd0*/  ISETP.LT.OR P2, PT, R194, 0x11, P2 ;  /* 0x00000011c200780c */ /* 0x000fe40001741670 */
[----:B------:R-:W-:Y:S01]  /*3fe0*/  FSEL R51, R13, -INF , !P3 ;  /* 0xff8000000d337808 */ /* 0x000fe20005800000 */
[--C-:B------:R-:W-:Y:S01]  /*3ff0*/  FFMA.FTZ R233, R54, c[0x0][0x29c], -R197.reuse ;  /* 0x0000a70036e97a23 */ /* 0x100fe200000108c5 */
[----:B------:R-:W-:Y:S01]  /*4000*/  FSEL R204, R14, -INF , !P2 ;  /* 0xff8000000ecc7808 */ /* 0x000fe20005000000 */
[----:B------:R-:W-:Y:S01]  /*4010*/  MUFU.EX2 R215, R215 ;  /* 0x000000d700d77308 */ /* 0x000fe20000000800 */
[----:B------:R-:W-:Y:S01]  /*4020*/  ISETP.GT.AND P3, PT, R192, 0x11, P1 ;  /* 0x00000011c000780c */ /* 0x000fe20000f64270 */
[--C-:B------:R-:W-:Y:S01]  /*4030*/  FFMA.FTZ R210, R51, c[0x0][0x29c], -R197.reuse ;  /* 0x0000a70033d27a23 */ /* 0x100fe200000108c5 */
[----:B------:R-:W-:Y:S01]  /*4040*/  ISETP.GT.AND P2, PT, R191, 0x20, P1 ;  /* 0x00000020bf00780c */ /* 0x000fe20000f44270 */
[--C-:B------:R-:W-:Y:S01]  /*4050*/  FFMA.FTZ R204, R204, c[0x0][0x29c], -R198.reuse ;  /* 0x0000a700cccc7a23 */ /* 0x100fe200000108c6 */
[----:B------:R-:W-:Y:S02]  /*4060*/  ISETP.LT.OR P3, PT, R194, 0x12, P3 ;  /* 0x00000012c200780c */ /* 0x000fe40001f61670 */
[----:B------:R-:W-:Y:S02]  /*4070*/  ISETP.LT.OR P2, PT, R193, 0x21, P2 ;  /* 0x00000021c100780c */ /* 0x000fe40001741670 */
[----:B------:R-:W-:Y:S01]  /*4080*/  FSEL R202, R15, -INF , !P3 ;  /* 0xff8000000fca7808 */ /* 0x000fe20005800000 */
[----:B------:R-:W-:Y:S01]  /*4090*/  MUFU.EX2 R233, R233 ;  /* 0x000000e900e97308 */ /* 0x000fe20000000800 */
[-C--:B------:R-:W-:Y:S01]  /*40a0*/  HMMA.16816.F32.BF16 R12, R140, R138.reuse, RZ ;  /* 0x0000008a8c0c723c */ /* 0x080fe200000418ff */
[----:B------:R-:W-:Y:S02]  /*40b0*/  FSEL R53, R24, -INF , !P2 ;  /* 0xff80000018357808 */ /* 0x000fe40005000000 */
[----:B------:R-:W-:Y:S01]  /*40c0*/  ISETP.GT.AND P3, PT, R191, 0x21, P1 ;  /* 0x00000021bf00780c */ /* 0x000fe20000f64270 */
[--C-:B------:R-:W-:Y:S01]  /*40d0*/  FFMA.FTZ R202, R202, c[0x0][0x29c], -R198.reuse ;  /* 0x0000a700caca7a23 */ /* 0x100fe200000108c6 */
[----:B------:R-:W-:Y:S01]  /*40e0*/  ISETP.GT.AND P2, PT, R192, 0x20, P1 ;  /* 0x00000020c000780c */ /* 0x000fe20000f44270 */
[--C-:B------:R-:W-:Y:S01]  /*40f0*/  FFMA.FTZ R201, R53, c[0x0][0x29c], -R197.reuse ;  /* 0x0000a70035c97a23 */ /* 0x100fe200000108c5 */
[----:B------:R-:W-:Y:S01]  /*4100*/  ISETP.LT.OR P3, PT, R193, 0x22, P3 ;  /* 0x00000022c100780c */ /* 0x000fe20001f61670 */
[C---:B------:R-:W-:Y:S01]  /*4110*/  HMMA.16816.F32.BF16 R16, R132.reuse, R138, RZ ;  /* 0x0000008a8410723c */ /* 0x040fe200000418ff */
[----:B------:R-:W-:Y:S01]  /*4120*/  MUFU.EX2 R210, R210 ;  /* 0x000000d200d27308 */ /* 0x000fe20000000800 */
[----:B------:R-:W-:Y:S02]  /*4130*/  ISETP.LT.OR P2, PT, R194, 0x21, P2 ;  /* 0x00000021c200780c */ /* 0x000fe40001741670 */
[----:B------:R-:W-:Y:S02]  /*4140*/  FSEL R50, R25, -INF , !P3 ;  /* 0xff80000019327808 */ /* 0x000fe40005800000 */
[----:B------:R-:W-:Y:S02]  /*4150*/  FSEL R200, R26, -INF , !P2 ;  /* 0xff8000001ac87808 */ /* 0x000fe40005000000 */
[-C--:B------:R-:W-:Y:S01]  /*4160*/  HMMA.16816.F32.BF16 R20, R132, R144.reuse, RZ ;  /* 0x000000908414723c */ /* 0x080fe200000418ff */
[----:B------:R-:W-:Y:S02]  /*4170*/  ISETP.GT.AND P3, PT, R192, 0x21, P1 ;  /* 0x00000021c000780c */ /* 0x000fe40000f64270 */
[----:B------:R-:W-:Y:S01]  /*4180*/  ISETP.GT.AND P2, PT, R191, 0x30, P1 ;  /* 0x00000030bf00780c */ /* 0x000fe20000f44270 */
[--C-:B------:R-:W-:Y:S01]  /*4190*/  FFMA.FTZ R199, R50, c[0x0][0x29c], -R197.reuse ;  /* 0x0000a70032c77a23 */ /* 0x100fe200000108c5 */
[----:B------:R-:W-:Y:S01]  /*41a0*/  ISETP.LT.OR P3, PT, R194, 0x22, P3 ;  /* 0x00000022c200780c */ /* 0x000fe20001f61670 */
[--C-:B------:R-:W-:Y:S01]  /*41b0*/  FFMA.FTZ R200, R200, c[0x0][0x29c], -R198.reuse ;  /* 0x0000a700c8c87a23 */ /* 0x100fe200000108c6 */
[----:B------:R-:W-:Y:S01]  /*41c0*/  ISETP.LT.OR P2, PT, R193, 0x31, P2 ;  /* 0x00000031c100780c */ /* 0x000fe20001741670 */
[----:B------:R-:W-:Y:S01]  /*41d0*/  MUFU.EX2 R214, R214 ;  /* 0x000000d600d67308 */ /* 0x000fe20000000800 */
[----:B------:R-:W-:Y:S02]  /*41e0*/  FSEL R190, R27, -INF , !P3 ;  /* 0xff8000001bbe7808 */ /* 0x000fe40005800000 */
[C---:B------:R-:W-:Y:S02]  /*41f0*/  HMMA.16816.F32.BF16 R24, R140.reuse, R144, RZ ;  /* 0x000000908c18723c */ /* 0x040fe400000418ff */
[----:B------:R-:W-:Y:S01]  /*4200*/  FSEL R49, R28, -INF , !P2 ;  /* 0xff8000001c317808 */ /* 0x000fe20005000000 */
[--C-:B------:R-:W-:Y:S01]  /*4210*/  FFMA.FTZ R190, R190, c[0x0][0x29c], -R198.reuse ;  /* 0x0000a700bebe7a23 */ /* 0x100fe200000108c6 */
[----:B------:R-:W-:Y:S02]  /*4220*/  ISETP.GT.AND P3, PT, R191, 0x31, P1 ;  /* 0x00000031bf00780c */ /* 0x000fe40000f64270 */
        /* <DEDUP_REMOVED lines=15> */
[-C--:B------:R-:W-:Y:S01]  /*4320*/  HMMA.16816.F32.BF16 R28, R140, R146.reuse, RZ ;  /* 0x000000928c1c723c */ /* 0x080fe200000418ff */
[----:B------:R-:W-:Y:S02]  /*4330*/  FSEL R3, R40, -INF , !P2 ;  /* 0xff80000028037808 */ /* 0x000fe40005000000 */
[----:B------:R-:W-:Y:S01]  /*4340*/  ISETP.GT.AND P3, PT, R191, 0x41, P1 ;  /* 0x00000041bf00780c */ /* 0x000fe20000f64270 */
[--C-:B------:R-:W-:Y:S01]  /*4350*/  FFMA.FTZ R246, R55, c[0x0][0x29c], -R198.reuse ;  /* 0x0000a70037f67a23 */ /* 0x100fe200000108c6 */
[----:B------:R-:W-:Y:S01]  /*4360*/  ISETP.GT.AND P2, PT, R192, 0x40, P1 ;  /* 0x00000040c000780c */ /* 0x000fe20000f44270 */
[--C-:B------:R-:W-:Y:S01]  /*4370*/  FFMA.FTZ R3, R3, c[0x0][0x29c], -R197.reuse ;  /* 0x0000a70003037a23 */ /* 0x100fe200000108c5 */
[----:B------:R-:W-:Y:S01]  /*4380*/  ISETP.LT.OR P3, PT, R193, 0x42, P3 ;  /* 0x00000042c100780c */ /* 0x000fe20001f61670 */
[----:B------:R-:W-:Y:S01]  /*4390*/  MUFU.EX2 R211, R211 ;  /* 0x000000d300d37308 */ /* 0x000fe20000000800 */
[----:B------:R-:W-:Y:S03]  /*43a0*/  ISETP.LT.OR P2, PT, R194, 0x41, P2 ;  /* 0x00000041c200780c */ /* 0x000fe60001741670 */
        /* <DEDUP_REMOVED lines=49> */
[C---:B------:R-:W-:Y:S01]  /*46c0*/  ISETP.GT.AND P2, PT, R192.reuse, 0x70, P1 ;  /* 0x00000070c000780c */ /* 0x040fe20000f44270 */
[--C-:B------:R-:W-:Y:S01]  /*46d0*/  FFMA.FTZ R252, R59, c[0x0][0x29c], -R198.reuse ;  /* 0x0000a7003bfc7a23 */ /* 0x100fe200000108c6 */
[----:B------:R-:W-:Y:S01]  /*46e0*/  ISETP.GT.AND P1, PT, R192, 0x71, P1 ;  /* 0x00000071c000780c */ /* 0x000fe20000f24270 */
[--C-:B------:R-:W-:Y:S01]  /*46f0*/  FFMA.FTZ R192, R36, c[0x0][0x29c], -R195.reuse ;  /* 0x0000a70024c07a23 */ /* 0x100fe200000108c3 */
[----:B------:R-:W-:Y:S01]  /*4700*/  ISETP.LT.OR P3, PT, R193, 0x72, P3 ;  /* 0x00000072c100780c */ /* 0x000fe20001f61670 */
[----:B------:R-:W-:Y:S01]  /*4710*/  FFMA.FTZ R193, R35, c[0x0][0x29c], -R195 ;  /* 0x0000a70023c17a23 */ /* 0x000fe200000108c3 */
[----:B------:R-:W-:Y:S01]  /*4720*/  ISETP.LT.OR P2, PT, R194, 0x71, P2 ;  /* 0x00000071c200780c */ /* 0x000fe20001741670 */
[----:B------:R-:W-:Y:S01]  /*4730*/  FFMA.FTZ R244, R60, c[0x0][0x29c], -R197 ;  /* 0x0000a7003cf47a23 */ /* 0x000fe200000108c5 */
        /* <DEDUP_REMOVED lines=8> */
[----:B------:R-:W-:Y:S01]  /*47c0*/  FFMA.FTZ R197, R61, c[0x0][0x29c], -R197 ;  /* 0x0000a7003dc57a23 */ /* 0x000fe200000108c5 */
[----:B------:R-:W-:Y:S01]  /*47d0*/  IADD3 R0, R186, UR4, RZ ;  /* 0x00000004ba007c10 */ /* 0x000fe2000fffe0ff */
[--C-:B------:R-:W-:Y:S01]  /*47e0*/  FFMA.FTZ R136, R62, c[0x0][0x29c], -R198.reuse ;  /* 0x0000a7003e887a23 */ /* 0x100fe200000108c6 */
[----:B------:R-:W-:Y:S01]  /*47f0*/  MUFU.EX2 R191, R191 ;  /* 0x000000bf00bf7308 */ /* 0x000fe20000000800 */
[----:B------:R-:W-:Y:S01]  /*4800*/  FFMA.FTZ R198, R63, c[0x0][0x29c], -R198 ;  /* 0x0000a7003fc67a23 */ /* 0x000fe200000108c6 */
[-C--:B------:R-:W-:Y:S01]  /*4810*/  HMMA.16816.F32.BF16 R36, R132, R148.reuse, RZ ;  /* 0x000000948424723c */ /* 0x080fe200000418ff */
[----:B------:R-:W-:Y:S01]  /*4820*/  LEA R0, R0, 0x10080, 0x1 ;  /* 0x0001008000007811 */ /* 0x000fe200078e08ff */
[----:B------:R-:W-:Y:S01]  /*4830*/  USHF.L.U32 UR4, UR5, 0xd, URZ ;  /* 0x0000000d05047899 */ /* 0x000fe2000800063f */
[----:B------:R-:W-:Y:S05]  /*4840*/  PLOP3.LUT P1, PT, PT, PT, UP0, 0x80, 0x0 ;  /* 0x000000000000781c */ /* 0x000fea0003f2f008 */
[C---:B------:R-:W-:Y:S01]  /*4850*/  HMMA.16816.F32.BF16 R40, R140.reuse, R148, RZ ;  /* 0x000000948c28723c */ /* 0x040fe200000418ff */
[----:B------:R-:W3:Y:S07]  /*4860*/  MUFU.EX2 R192, R192 ;  /* 0x000000c000c07308 */ /* 0x000eee0000000800 */
[-C--:B------:R-:W-:Y:S03]  /*4870*/  HMMA.16816.F32.BF16 R44, R140, R150.reuse, RZ ;  /* 0x000000968c2c723c */ /* 0x080fe600000418ff */
[----:B------:R-:W-:Y:S05]  /*4880*/  MUFU.EX2 R194, R194 ;  /* 0x000000c200c27308 */ /* 0x000fea0000000800 */
[C---:B------:R-:W-:Y:S01]  /*4890*/  HMMA.16816.F32.BF16 R48, R132.reuse, R150, RZ ;  /* 0x000000968430723c */ /* 0x040fe200000418ff */
[----:B------:R-:W-:Y:S04]  /*48a0*/  LDSM.16.M88.4 R148, [R182+0x6080] ;  /* 0x00608000b694783b */ /* 0x000fe80000000200 */
[----:B------:R-:W-:Y:S03]  /*48b0*/  MUFU.EX2 R195, R195 ;  /* 0x000000c300c37308 */ /* 0x000fe60000000800 */
[-C--:B------:R-:W-:Y:S07]  /*48c0*/  HMMA.16816.F32.BF16 R52, R132, R152.reuse, RZ ;  /* 0x000000988434723c */ /* 0x080fee00000418ff */
[----:B------:R-:W5:Y:S01]  /*48d0*/  MUFU.EX2 R193, R193 ;  /* 0x000000c100c17308 */ /* 0x000f620000000800 */
[C---:B------:R-:W-:Y:S08]  /*48e0*/  HMMA.16816.F32.BF16 R56, R140.reuse, R152, RZ ;  /* 0x000000988c38723c */ /* 0x040ff000000418ff */
[-C--:B------:R-:W-:Y:S01]  /*48f0*/  HMMA.16816.F32.BF16 R60, R140, R154.reuse, RZ ;  /* 0x0000009a8c3c723c */ /* 0x080fe200000418ff */
[----:B------:R-:W-:Y:S07]  /*4900*/  MUFU.EX2 R197, R197 ;  /* 0x000000c500c57308 */ /* 0x000fee0000000800 */
[----:B------:R-:W-:Y:S01]  /*4910*/  HMMA.16816.F32.BF16 R64, R132, R154, RZ ;  /* 0x0000009a8440723c */ /* 0x000fe200000418ff */
[----:B------:R-:W-:Y:S02]  /*4920*/  LDSM.16.M88.4 R152, [R183+0x4080] ;  /* 0x00408000b798783b */ /* 0x000fe40000000200 */
[----:B------:R-:W-:Y:S05]  /*4930*/  MUFU.EX2 R198, R198 ;  /* 0x000000c600c67308 */ /* 0x000fea0000000800 */
[-C--:B----4-:R-:W-:Y:S08]  /*4940*/  HMMA.16816.F32.BF16 R4, R156, R160.reuse, R4 ;  /* 0x000000a09c04723c */ /* 0x090ff00000041804 */
[C---:B------:R-:W-:Y:S07]  /*4950*/  HMMA.16816.F32.BF16 R8, R164.reuse, R160, R8 ;  /* 0x000000a0a408723c */ /* 0x040fee0000041808 */
[----:B------:R-:W-:Y:S01]  /*4960*/  IMAD.MOV.U32 R161, RZ, RZ, R136 ;  /* 0x000000ffffa17224 */ /* 0x000fe200078e0088 */
[-C--:B------:R-:W-:Y:S04]  /*4970*/  HMMA.16816.F32.BF16 R12, R164, R162.reuse, R12 ;  /* 0x000000a2a40c723c */ /* 0x080fe8000004180c */
[----:B------:R-:W-:Y:S02]  /*4980*/  IMAD.MOV.U32 R160, RZ, RZ, R137 ;  /* 0x000000ffffa07224 */ /* 0x000fe400078e0089 */
[----:B------:R-:W-:Y:S02]  /*4990*/  LDSM.16.M88.4 R136, [R182+0x4080] ;  /* 0x00408000b688783b */ /* 0x000fe40000000200 */
[C---:B------:R-:W-:Y:S01]  /*49a0*/  HMMA.16816.F32.BF16 R16, R156.reuse, R162, R16 ;  /* 0x000000a29c10723c */ /* 0x040fe20000041810 */
[----:B------:R-:W-:Y:S07]  /*49b0*/  MUFU.EX2 R163, R240 ;  /* 0x000000f000a37308 */ /* 0x000fee0000000800 */
[-C--:B------:R-:W-:Y:S03]  /*49c0*/  HMMA.16816.F32.BF16 R20, R156, R168.reuse, R20 ;  /* 0x000000a89c14723c */ /* 0x080fe60000041814 */
[----:B------:R-:W-:Y:S05]  /*49d0*/  MUFU.EX2 R162, R241 ;  /* 0x000000f100a27308 */ /* 0x000fea0000000800 */
[C---:B------:R-:W-:Y:S07]  /*49e0*/  HMMA.16816.F32.BF16 R24, R164.reuse, R168, R24 ;  /* 0x000000a8a418723c */ /* 0x040fee0000041818 */
[----:B------:R-:W-:Y:S01]  /*49f0*/  IMAD.MOV.U32 R169, RZ, RZ, R161 ;  /* 0x000000ffffa97224 */ /* 0x000fe200078e00a1 */
[-C--:B------:R-:W-:Y:S01]  /*4a00*/  HMMA.16816.F32.BF16 R28, R164, R170.reuse, R28 ;  /* 0x000000aaa41c723c */ /* 0x080fe2000004181c */
[----:B------:R-:W-:Y:S07]  /*4a10*/  MUFU.EX2 R161, R242 ;  /* 0x000000f200a17308 */ /* 0x000fee0000000800 */
[C---:B------:R-:W-:Y:S08]  /*4a20*/  HMMA.16816.F32.BF16 R32, R156.reuse, R170, R32 ;  /* 0x000000aa9c20723c */ /* 0x040ff00000041820 */
[-C--:B------:R-:W-:Y:S08]  /*4a30*/  HMMA.16816.F32.BF16 R36, R156, R172.reuse, R36 ;  /* 0x000000ac9c24723c */ /* 0x080ff00000041824 */
[C---:B------:R-:W-:Y:S07]  /*4a40*/  HMMA.16816.F32.BF16 R40, R164.reuse, R172, R40 ;  /* 0x000000aca428723c */ /* 0x040fee0000041828 */
[----:B------:R-:W-:Y:S01]  /*4a50*/  IMAD.MOV.U32 R172, RZ, RZ, 0x40 ;  /* 0x00000040ffac7424 */ /* 0x000fe200078e00ff */
[-C--:B------:R-:W-:Y:S04]  /*4a60*/  HMMA.16816.F32.BF16 R44, R164, R174.reuse, R44 ;  /* 0x000000aea42c723c */ /* 0x080fe8000004182c */
[----:B------:R-:W-:Y:S04]  /*4a70*/  SEL R172, R172, 0xffffffc0, !P0 ;  /* 0xffffffc0acac7807 */ /* 0x000fe80004000000 */
[C---:B------:R-:W-:Y:S04]  /*4a80*/  HMMA.16816.F32.BF16 R48, R156.reuse, R174, R48 ;  /* 0x000000ae9c30723c */ /* 0x040fe80000041830 */
[----:B------:R-:W-:Y:S04]  /*4a90*/  IMAD.IADD R140, R172, 0x1, R0 ;  /* 0x00000001ac8c7824 */ /* 0x000fe800078e0200 */
[-C--:B------:R-:W-:Y:S01]  /*4aa0*/  HMMA.16816.F32.BF16 R52, R156, R176.reuse, R52 ;  /* 0x000000b09c34723c */ /* 0x080fe20000041834 */
[----:B------:R-:W4:Y:S07]  /*4ab0*/  LDSM.16.M88.4 R132, [R140] ;  /* 0x000000008c84783b */ /* 0x000f2e0000000200 */
[C---:B------:R-:W-:Y:S01]  /*4ac0*/  HMMA.16816.F32.BF16 R56, R164.reuse, R176, R56 ;  /* 0x000000b0a438723c */ /* 0x040fe20000041838 */
[----:B------:R-:W1:Y:S07]  /*4ad0*/  LDSM.16.M88.4 R140, [R140+0x2000] ;  /* 0x002000008c8c783b */ /* 0x000e6e0000000200 */
[-C--:B------:R-:W-:Y:S01]  /*4ae0*/  HMMA.16816.F32.BF16 R60, R164, R178.reuse, R60 ;  /* 0x000000b2a43c723c */ /* 0x080fe2000004183c */
[----:B------:R2:W-:Y:S07]  /*4af0*/  MUFU.EX2 R164, R2 ;  /* 0x0000000200a47308 */ /* 0x0005ee0000000800 */
[----:B------:R-:W-:Y:S03]  /*4b00*/  HMMA.16816.F32.BF16 R64, R156, R178, R64 ;  /* 0x000000b29c40723c */ /* 0x000fe60000041840 */
[----:B------:R3:W-:Y:S04]  /*4b10*/  MUFU.EX2 R165, R3 ;  /* 0x0000000300a57308 */ /* 0x0007e80000000800 */
[----:B------:R-:W-:Y:S05]  /*4b20*/  IMAD.U32 R156, RZ, RZ, UR5 ;  /* 0x00000005ff9c7e24 */ /* 0x000fea000f8e00ff */
[----:B------:R-:W-:Y:S01]  /*4b30*/  IMAD R156, R156, 0x80, R160 ;  /* 0x000000809c9c7824 */ /* 0x000fe200078e02a0 */
[----:B------:R-:W-:Y:S01]  /*4b40*/  MUFU.EX2 R158, R236 ;  /* 0x000000ec009e7308 */ /* 0x000fe20000000800 */
[-C--:B----4-:R-:W-:Y:S03]  /*4b50*/  HMMA.16816.F32.BF16 R4, R132, R136.reuse, R4 ;  /* 0x000000888404723c */ /* 0x090fe60000041804 */
[----:B--2---:R-:W-:Y:S06]  /*4b60*/  LDS R2, [R156.X4+0x184a0] ;  /* 0x0184a0009c027984 */ /* 0x004fec0000004800 */
[----:B------:R-:W-:Y:S01]  /*4b70*/  MUFU.EX2 R159, R239 ;  /* 0x000000ef009f7308 */ /* 0x000fe20000000800 */
[C---:B-1----:R-:W-:Y:S04]  /*4b80*/  HMMA.16816.F32.BF16 R8, R140.reuse, R136, R8 ;  /* 0x000000888c08723c */ /* 0x042fe80000041808 */
[----:B---3--:R-:W-:Y:S04]  /*4b90*/  F2FP.BF16.PACK_AB R3, R228, R231 ;  /* 0x000000e7e403723e */ /* 0x008fe800000010ff */
[-C--:B------:R-:W-:Y:S01]  /*4ba0*/  HMMA.16816.F32.BF16 R12, R140, R138.reuse, R12 ;  /* 0x0000008a8c0c723c */ /* 0x080fe2000004180c */
[----:B------:R-:W-:Y:S07]  /*4bb0*/  MUFU.EX2 R160, R238 ;  /* 0x000000ee00a07308 */ /* 0x000fee0000000800 */
[C---:B------:R-:W-:Y:S01]  /*4bc0*/  HMMA.16816.F32.BF16 R16, R132.reuse, R138, R16 ;  /* 0x0000008a8410723c */ /* 0x040fe20000041810 */
[----:B------:R-:W1:Y:S02]  /*4bd0*/  LDSM.16.M88.4 R136, [R182+0x7080] ;  /* 0x00708000b688783b */ /* 0x000e640000000200 */
[----:B------:R-:W-:Y:S05]  /*4be0*/  MUFU.EX2 R157, R243 ;  /* 0x000000f3009d7308 */ /* 0x000fea0000000800 */
[-C--:B------:R-:W-:Y:S08]  /*4bf0*/  HMMA.16816.F32.BF16 R20, R132, R144.reuse, R20 ;  /* 0x000000908414723c */ /* 0x080ff00000041814 */
[C---:B------:R-:W-:Y:S08]  /*4c00*/  HMMA.16816.F32.BF16 R24, R140.reuse, R144, R24 ;  /* 0x000000908c18723c */ /* 0x040ff00000041818 */
        /* <DEDUP_REMOVED lines=34> */
[----:B------:R-:W-:Y:S01]  /*4e30*/  FMUL.FTZ R7, R228, R7 ;  /* 0x00000007e4077220 */ /* 0x000fe20000410000 */
[----:B------:R-:W-:Y:S01]  /*4e40*/  F2FP.BF16.PACK_AB R133, R192, R191 ;  /* 0x000000bfc085723e */ /* 0x000fe200000010ff */
[-C--:B------:R-:W-:Y:S04]  /*4e50*/  HMMA.16816.F32.BF16 R28, R148, R134.reuse, R28 ;  /* 0x00000086941c723c */ /* 0x080fe8000004181c */
[--C-:B------:R-:W-:Y:S01]  /*4e60*/  FADD.FTZ R16, R16, -R0.reuse ;  /* 0x8000000010107221 */ /* 0x100fe20000010000 */
[----:B-----5:R-:W-:Y:S01]  /*4e70*/  F2FP.BF16.PACK_AB R132, R232, R193 ;  /* 0x000000c1e884723e */ /* 0x020fe200000010ff */
[--C-:B------:R-:W-:Y:S02]  /*4e80*/  FADD.FTZ R17, R17, -R0.reuse ;  /* 0x8000000011117221 */ /* 0x100fe40000010000 */
[C---:B------:R-:W-:Y:S04]  /*4e90*/  HMMA.16816.F32.BF16 R32, R144.reuse, R134, R32 ;  /* 0x000000869020723c */ /* 0x040fe80000041820 */
[--C-:B------:R-:W-:Y:S02]  /*4ea0*/  FADD.FTZ R20, R20, -R0.reuse ;  /* 0x8000000014147221 */ /* 0x100fe40000010000 */
[----:B------:R-:W-:Y:S01]  /*4eb0*/  FADD.FTZ R21, R21, -R0 ;  /* 0x8000000015157221 */ /* 0x000fe20000010000 */
[----:B------:R-:W-:Y:S01]  /*4ec0*/  F2FP.BF16.PACK_AB R135, R207, R209 ;  /* 0x000000d1cf87723e */ /* 0x000fe200000010ff */
[-C--:B--2---:R-:W-:Y:S04]  /*4ed0*/  HMMA.16816.F32.BF16 R36, R144, R136.reuse, R36 ;  /* 0x000000889024723c */ /* 0x084fe80000041824 */
[----:B------:R-:W-:Y:S01]  /*4ee0*/  FMUL.FTZ R16, R217, R16 ;  /* 0x00000010d9107220 */ /* 0x000fe20000410000 */
[----:B------:R-:W-:Y:S01]  /*4ef0*/  F2FP.BF16.PACK_AB R134, R206, R208 ;  /* 0x000000d0ce86723e */ /* 0x000fe200000010ff */
        /* <DEDUP_REMOVED lines=23> */
[----:B------:R-:W1:Y:S03]  /*5070*/  MUFU.EX2 R151, R202 ;  /* 0x000000ca00977308 */ /* 0x000e660000000800 */
[--C-:B------:R-:W-:Y:S01]  /*5080*/  FADD.FTZ R48, R48, -R0.reuse ;  /* 0x8000000030307221 */ /* 0x100fe20000010000 */
[----:B------:R-:W-:Y:S01]  /*5090*/  F2FP.BF16.PACK_AB R17, R234, R235 ;  /* 0x000000ebea11723e */ /* 0x000fe200000010ff */
[--C-:B------:R-:W-:Y:S01]  /*50a0*/  FADD.FTZ R49, R49, -R0.reuse ;  /* 0x8000000031317221 */ /* 0x100fe20000010000 */
[----:B------:R-:W-:Y:S01]  /*50b0*/  F2FP.BF16.PACK_AB R16, R210, R233 ;  /* 0x000000e9d210723e */ /* 0x000fe200000010ff */
[----:B------:R-:W-:Y:S03]  /*50c0*/  HMMA.16816.F32.BF16 R64, R144, R142, R64 ;  /* 0x0000008e9040723c */ /* 0x000fe60000041840 */
[----:B------:R-:W-:Y:S01]  /*50d0*/  MUFU.EX2 R150, R200 ;  /* 0x000000c800967308 */ /* 0x000fe20000000800 */
[--C-:B------:R-:W-:Y:S02]  /*50e0*/  FADD.FTZ R52, R52, -R0.reuse ;  /* 0x8000000034347221 */ /* 0x100fe40000010000 */
[----:B------:R-:W-:Y:S01]  /*50f0*/  FADD.FTZ R53, R53, -R0 ;  /* 0x8000000035357221 */ /* 0x000fe20000010000 */
[----:B------:R-:W-:Y:S01]  /*5100*/  F2FP.BF16.PACK_AB R146, R37, R36 ;  /* 0x000000242592723e */ /* 0x000fe200000010ff */
[--C-:B------:R-:W-:Y:S01]  /*5110*/  FADD.FTZ R34, R34, -R2.reuse ;  /* 0x8000000222227221 */ /* 0x100fe20000010000 */
[----:B------:R-:W-:Y:S03]  /*5120*/  F2FP.BF16.PACK_AB R37, R224, R225 ;  /* 0x000000e1e025723e */ /* 0x000fe600000010ff */
[--C-:B------:R-:W-:Y:S01]  /*5130*/  FADD.FTZ R35, R35, -R2.reuse ;  /* 0x8000000223237221 */ /* 0x100fe20000010000 */
[----:B------:R-:W2:Y:S01]  /*5140*/  MUFU.EX2 R149, R190 ;  /* 0x000000be00957308 */ /* 0x000ea20000000800 */
[--C-:B------:R-:W-:Y:S01]  /*5150*/  FADD.FTZ R38, R38, -R2.reuse ;  /* 0x8000000226267221 */ /* 0x100fe20000010000 */
[----:B------:R-:W-:Y:S01]  /*5160*/  F2FP.BF16.PACK_AB R36, R219, R221 ;  /* 0x000000dddb24723e */ /* 0x000fe200000010ff */
[--C-:B------:R-:W-:Y:S02]  /*5170*/  FADD.FTZ R39, R39, -R2.reuse ;  /* 0x8000000227277221 */ /* 0x100fe40000010000 */
[--C-:B------:R-:W-:Y:S02]  /*5180*/  FADD.FTZ R50, R50, -R2.reuse ;  /* 0x8000000232327221 */ /* 0x100fe40000010000 */
[--C-:B------:R-:W-:Y:S02]  /*5190*/  FADD.FTZ R51, R51, -R2.reuse ;  /* 0x8000000233337221 */ /* 0x100fe40000010000 */
[----:B------:R-:W-:Y:S01]  /*51a0*/  FADD.FTZ R54, R54, -R2 ;  /* 0x8000000236367221 */ /* 0x000fe20000010000 */
[----:B------:R-:W-:Y:S01]  /*51b0*/  MUFU.EX2 R148, R245 ;  /* 0x000000f500947308 */ /* 0x000fe20000000800 */
[--C-:B------:R-:W-:Y:S02]  /*51c0*/  FADD.FTZ R64, R64, -R0.reuse ;  /* 0x8000000040407221 */ /* 0x100fe40000010000 */
[----:B------:R-:W-:Y:S02]  /*51d0*/  FADD.FTZ R65, R65, -R0 ;  /* 0x8000000041417221 */ /* 0x000fe40000010000 */
[----:B------:R-:W3:Y:S01]  /*51e0*/  LDS R0, [R156.X4+0x18580] ;  /* 0x018580009c007984 */ /* 0x000ee20000004800 */
[--C-:B------:R-:W-:Y:S02]  /*51f0*/  FADD.FTZ R55, R55, -R2.reuse ;  /* 0x8000000237377221 */ /* 0x100fe40000010000 */
[--C-:B------:R-:W-:Y:S02]  /*5200*/  FADD.FTZ R66, R66, -R2.reuse ;  /* 0x8000000242427221 */ /* 0x100fe40000010000 */
[----:B------:R-:W-:Y:S01]  /*5210*/  FADD.FTZ R67, R67, -R2 ;  /* 0x8000000243437221 */ /* 0x000fe20000010000 */
[----:B-1----:R-:W-:Y:S01]  /*5220*/  F2FP.BF16.PACK_AB R2, R151, R152 ;  /* 0x000000989702723e */ /* 0x002fe200000010ff */
[----:B------:R-:W1:Y:S01]  /*5230*/  MUFU.EX2 R147, R246 ;  /* 0x000000f600937308 */ /* 0x000e620000000800 */
[----:B------:R-:W-:Y:S02]  /*5240*/  FMUL.FTZ R48, R191, R48 ;  /* 0x00000030bf307220 */ /* 0x000fe40000410000 */
[----:B------:R-:W-:Y:S02]  /*5250*/  FMUL.FTZ R49, R192, R49 ;  /* 0x00000031c0317220 */ /* 0x000fe40000410000 */
[----:B------:R-:W-:Y:S02]  /*5260*/  FMUL.FTZ R22, R222, R22 ;  /* 0x00000016de167220 */ /* 0x000fe40000410000 */
[C---:B------:R-:W-:Y:S01]  /*5270*/  FMUL.FTZ R23, R220.reuse, R23 ;  /* 0x00000017dc177220 */ /* 0x040fe20000410000 */
[----:B------:R-:W-:Y:S01]  /*5280*/  F2FP.BF16.PACK_AB R141, R49, R48 ;  /* 0x00000030318d723e */ /* 0x000fe200000010ff */
        /* <DEDUP_REMOVED lines=14> */
[----:B------:R-:W-:Y:S01]  /*5370*/  FMUL.FTZ R65, R195, R65 ;  /* 0x00000041c3417220 */ /* 0x000fe20000410000 */
[----:B------:R-:W-:Y:S01]  /*5380*/  F2FP.BF16.PACK_AB R4, R157, R161 ;  /* 0x000000a19d04723e */ /* 0x000fe200000010ff */
[----:B------:R-:W-:Y:S02]  /*5390*/  FMUL.FTZ R34, R221, R34 ;  /* 0x00000022dd227220 */ /* 0x000fe40000410000 */
[----:B------:R-:W-:Y:S01]  /*53a0*/  FMUL.FTZ R20, R213, R20 ;  /* 0x00000014d5147220 */ /* 0x000fe20000410000 */
[----:B------:R-:W-:Y:S01]  /*53b0*/  F2FP.BF16.PACK_AB R144, R65, R64 ;  /* 0x000000404190723e */ /* 0x000fe200000010ff */
[----:B------:R-:W-:Y:S01]  /*53c0*/  FMUL.FTZ R64, R219, R35 ;  /* 0x00000023db407220 */ /* 0x000fe20000410000 */
[----:B------:R-:W4:Y:S01]  /*53d0*/  MUFU.EX2 R67, R247 ;  /* 0x000000f700437308 */ /* 0x000f220000000800 */
[--C-:B---3--:R-:W-:Y:S01]  /*53e0*/  FADD.FTZ R8, R8, -R0.reuse ;  /* 0x8000000008087221 */ /* 0x108fe20000010000 */
        /* <DEDUP_REMOVED lines=8> */
[----:B------:R-:W3:Y:S01]  /*5470*/  MUFU.EX2 R54, R249 ;  /* 0x000000f900367308 */ /* 0x000ee20000000800 */
[--C-:B------:R-:W-:Y:S01]  /*5480*/  FADD.FTZ R25, R25, -R0.reuse ;  /* 0x8000000019197221 */ /* 0x100fe20000010000 */
[----:B------:R-:W-:Y:S01]  /*5490*/  F2FP.BF16.PACK_AB R7, R164, R165 ;  /* 0x000000a5a407723e */ /* 0x000fe200000010ff */
        /* <DEDUP_REMOVED lines=11> */
[----:B------:R-:W5:Y:S01]  /*5550*/  LDS R0, [R156.X4+0x185a0] ;  /* 0x0185a0009c007984 */ /* 0x000f620000004800 */
[----:B------:R-:W-:Y:S02]  /*5560*/  FMUL.FTZ R28, R189, R28 ;  /* 0x0000001cbd1c7220 */ /* 0x000fe40000410000 */
[----:B------:R-:W-:Y:S01]  /*5570*/  FMUL.FTZ R40, R165, R40 ;  /* 0x00000028a5287220 */ /* 0x000fe20000410000 */
[----:B------:R1:W-:Y:S01]  /*5580*/  STS [R226+0x400], R3 ;  /* 0x00040003e2007388 */ /* 0x0003e20000000800 */
[----:B------:R-:W-:Y:S02]  /*5590*/  FMUL.FTZ R44, R163, R44 ;  /* 0x0000002ca32c7220 */ /* 0x000fe40000410000 */
[----:B------:R-:W-:Y:S01]  /*55a0*/  FMUL.FTZ R12, R233, R12 ;  /* 0x0000000ce90c7220 */ /* 0x000fe20000410000 */
[----:B------:R-:W-:Y:S01]  /*55b0*/  STS [R226], R139 ;  /* 0x0000008be2007388 */ /* 0x000fe20000000800 */
        /* <DEDUP_REMOVED lines=10> */
[----:B------:R2:W-:Y:S01]  /*5660*/  STS [R226+0x2000], R17 ;  /* 0x00200011e2007388 */ /* 0x0005e20000000800 */
[C---:B------:R-:W-:Y:S01]  /*5670*/  FMUL.FTZ R9, R188.reuse, R29 ;  /* 0x0000001dbc097220 */ /* 0x040fe20000410000 */
[----:B------:R-:W-:Y:S01]  /*5680*/  F2FP.BF16.PACK_AB R8, R188, R189 ;  /* 0x000000bdbc08723e */ /* 0x000fe200000010ff */
[----:B------:R-:W2:Y:S01]  /*5690*/  MUFU.EX2 R29, R250 ;  /* 0x000000fa001d7308 */ /* 0x000ea20000000800 */
[----:B------:R-:W-:Y:S01]  /*56a0*/  F2FP.BF16.PACK_AB R142, R21, R20 ;  /* 0x00000014158e723e */ /* 0x000fe200000010ff */
[----:B------:R-:W-:Y:S01]  /*56b0*/  FMUL.FTZ R24, R201, R24 ;  /* 0x00000018c9187220 */ /* 0x000fe20000410000 */
[----:B------:R-:W-:Y:S01]  /*56c0*/  F2FP.BF16.PACK_AB R9, R9, R28 ;  /* 0x0000001c0909723e */ /* 0x000fe200000010ff */
[----:B------:R-:W-:Y:S01]  /*56d0*/  FMUL.FTZ R21, R199, R25 ;  /* 0x00000019c7157220 */ /* 0x000fe20000410000 */
[----:B------:R-:W-:Y:S01]  /*56e0*/  F2FP.BF16.PACK_AB R12, R12, R40 ;  /* 0x000000280c0c723e */ /* 0x000fe200000010ff */
[----:B------:R-:W-:Y:S01]  /*56f0*/  FMUL.FTZ R32, R209, R32 ;  /* 0x00000020d1207220 */ /* 0x000fe20000410000 */
[----:B-1----:R-:W-:Y:S01]  /*5700*/  F2FP.BF16.PACK_AB R3, R153, R155 ;  /* 0x0000009b9903723e */ /* 0x002fe200000010ff */
[----:B------:R-:W-:Y:S01]  /*5710*/  FMUL.FTZ R33, R207, R33 ;  /* 0x00000021cf217220 */ /* 0x000fe20000410000 */
[----:B------:R-:W-:Y:S01]  /*5720*/  F2FP.BF16.PACK_AB R21, R21, R24 ;  /* 0x000000181515723e */ /* 0x000fe200000010ff */
[----:B------:R-:W1:Y:S01]  /*5730*/  MUFU.EX2 R25, R251 ;  /* 0x000000fb00197308 */ /* 0x000e620000000800 */
[----:B------:R-:W-:Y:S01]  /*5740*/  FMUL.FTZ R143, R232, R53 ;  /* 0x00000035e88f7220 */ /* 0x000fe20000410000 */
[----:B------:R1:W-:Y:S01]  /*5750*/  STS [R226+0x2400], R3 ;  /* 0x00240003e2007388 */ /* 0x0003e20000000800 */
[----:B------:R-:W-:Y:S01]  /*5760*/  F2FP.BF16.PACK_AB R145, R33, R32 ;  /* 0x000000202191723e */ /* 0x000fe200000010ff */
[----:B------:R-:W-:Y:S01]  /*5770*/  FMUL.FTZ R52, R193, R52 ;  /* 0x00000034c1347220 */ /* 0x000fe20000410000 */
[----:B------:R-:W-:Y:S01]  /*5780*/  F2FP.BF16.PACK_AB R33, R160, R159 ;  /* 0x0000009fa021723e */ /* 0x000fe200000010ff */
[----:B------:R3:W-:Y:S01]  /*5790*/  STS [R227+0x2400], R2 ;  /* 0x00240002e3007388 */ /* 0x0007e20000000800 */
[----:B------:R-:W-:Y:S01]  /*57a0*/  F2FP.BF16.PACK_AB R32, R196, R237 ;  /* 0x000000edc420723e */ /* 0x000fe200000010ff */
[--C-:B-----5:R-:W-:Y:S01]  /*57b0*/  FADD.FTZ R11, R11, -R0.reuse ;  /* 0x800000000b0b7221 */ /* 0x120fe20000010000 */
[----:B------:R-:W-:Y:S01]  /*57c0*/  F2FP.BF16.PACK_AB R143, R143, R52 ;  /* 0x000000348f8f723e */ /* 0x000fe200000010ff */
[----:B------:R-:W-:Y:S01]  /*57d0*/  STS [R227+0x2000], R16 ;  /* 0x00200010e3007388 */ /* 0x000fe20000000800 */
[----:B------:R-:W-:Y:S01]  /*57e0*/  MUFU.EX2 R24, R252 ;  /* 0x000000fc00187308 */ /* 0x000fe20000000800 */
[--C-:B------:R-:W-:Y:S01]  /*57f0*/  FADD.FTZ R15, R15, -R0.reuse ;  /* 0x800000000f0f7221 */ /* 0x100fe20000010000 */
[----:B------:R-:W-:Y:S01]  /*5800*/  F2FP.BF16.PACK_AB R53, R195, R194 ;  /* 0x000000c2c335723e */ /* 0x000fe200000010ff */
[----:B------:R-:W-:Y:S01]  /*5810*/  STS [R230], R136 ;  /* 0x00000088e6007388 */ /* 0x000fe20000000800 */
[--C-:B------:R-:W-:Y:S02]  /*5820*/  FADD.FTZ R27, R27, -R0.reuse ;  /* 0x800000001b1b7221 */ /* 0x100fe40000010000 */
[--C-:B------:R-:W-:Y:S01]  /*5830*/  FADD.FTZ R31, R31, -R0.reuse ;  /* 0x800000001f1f7221 */ /* 0x100fe20000010000 */
[----:B------:R-:W-:Y:S01]  /*5840*/  STS [R230+0x400], R48 ;  /* 0x00040030e6007388 */ /* 0x000fe20000000800 */
[--C-:B------:R-:W-:Y:S02]  /*5850*/  FADD.FTZ R43, R43, -R0.reuse ;  /* 0x800000002b2b7221 */ /* 0x100fe40000010000 */
[----:B--2---:R-:W2:Y:S01]  /*5860*/  MUFU.EX2 R17, R169 ;  /* 0x000000a900117308 */ /* 0x004ea20000000800 */
[----:B------:R-:W-:Y:S01]  /*5870*/  STS [R229], R135 ;  /* 0x00000087e5007388 */ /* 0x000fe20000000800 */
[--C-:B------:R-:W-:Y:S02]  /*5880*/  FADD.FTZ R47, R47, -R0.reuse ;  /* 0x800000002f2f7221 */ /* 0x100fe40000010000 */
[----:B------:R-:W-:Y:S01]  /*5890*/  FMUL.FTZ R18, R225, R18 ;  /* 0x00000012e1127220 */ /* 0x000fe20000410000 */
[----:B------:R-:W-:Y:S01]  /*58a0*/  STS [R229+0x400], R36 ;  /* 0x00040024e5007388 */ /* 0x000fe20000000800 */
[----:B-1----:R-:W-:Y:S01]  /*58b0*/  F2FP.BF16.PACK_AB R3, R149, R150 ;  /* 0x000000969503723e */ /* 0x002fe200000010ff */
[----:B------:R-:W-:Y:S02]  /*58c0*/  FMUL.FTZ R19, R224, R19 ;  /* 0x00000013e0137220 */ /* 0x000fe40000410000 */
[----:B------:R-:W-:Y:S01]  /*58d0*/  STS [R230+0x2000], R13 ;  /* 0x0020000de6007388 */ /* 0x000fe20000000800 */
[----:B---3--:R-:W-:Y:S01]  /*58e0*/  F2FP.BF16.PACK_AB R2, R147, R148 ;  /* 0x000000949302723e */ /* 0x008fe200000010ff */
[--C-:B------:R-:W-:Y:S01]  /*58f0*/  FADD.FTZ R10, R10, -R0.reuse ;  /* 0x800000000a0a7221 */ /* 0x100fe20000010000 */
[----:B------:R-:W-:Y:S01]  /*5900*/  F2FP.BF16.PACK_AB R52, R19, R18 ;  /* 0x000000121334723e */ /* 0x000fe200000010ff */
[----:B------:R1:W-:Y:S01]  /*5910*/  STS [R230+0x2400], R3 ;  /* 0x00240003e6007388 */ /* 0x0003e20000000800 */
[----:B------:R-:W-:Y:S02]  /*5920*/  FMUL.FTZ R18, R162, R45 ;  /* 0x0000002da2127220 */ /* 0x000fe40000410000 */
[----:B------:R-:W-:Y:S01]  /*5930*/  FMUL.FTZ R10, R155, R10 ;  /* 0x0000000a9b0a7220 */ /* 0x000fe20000410000 */
[----:B------:R3:W-:Y:S01]  /*5940*/  STS [R229+0x2400], R2 ;  /* 0x00240002e5007388 */ /* 0x0007e20000000800 */
[--C-:B------:R-:W-:Y:S01]  /*5950*/  FADD.FTZ R14, R14, -R0.reuse ;  /* 0x800000000e0e7221 */ /* 0x100fe20000010000 */
[----:B------:R-:W-:Y:S01]  /*5960*/  F2FP.BF16.PACK_AB R18, R18, R44 ;  /* 0x0000002c1212723e */ /* 0x000fe200000010ff */
[--C-:B------:R-:W-:Y:S01]  /*5970*/  FADD.FTZ R26, R26, -R0.reuse ;  /* 0x800000001a1a7221 */ /* 0x100fe20000010000 */
[----:B------:R-:W-:Y:S01]  /*5980*/  STS [R229+0x2000], R8 ;  /* 0x00200008e5007388 */ /* 0x000fe20000000800 */
[----:B------:R-:W-:Y:S02]  /*5990*/  FMUL.FTZ R14, R152, R14 ;  /* 0x0000000e980e7220 */ /* 0x000fe40000410000 */
[----:B------:R-:W-:Y:S01]  /*59a0*/  FMUL.FTZ R26, R150, R26 ;  /* 0x0000001a961a7220 */ /* 0x000fe20000410000 */
[----:B------:R-:W-:Y:S01]  /*59b0*/  STS [R226+0x4000], R134 ;  /* 0x00400086e2007388 */ /* 0x000fe20000000800 */
[--C-:B------:R-:W-:Y:S02]  /*59c0*/  FADD.FTZ R30, R30, -R0.reuse ;  /* 0x800000001e1e7221 */ /* 0x100fe40000010000 */
[--C-:B------:R-:W-:Y:S01]  /*59d0*/  FADD.FTZ R42, R42, -R0.reuse ;  /* 0x800000002a2a7221 */ /* 0x100fe20000010000 */
[----:B------:R-:W-:Y:S01]  /*59e0*/  STS [R226+0x4400], R35 ;  /* 0x00440023e2007388 */ /* 0x000fe20000000800 */
[----:B------:R-:W-:Y:S02]  /*59f0*/  FMUL.FTZ R30, R148, R30 ;  /* 0x0000001e941e7220 */ /* 0x000fe40000410000 */
[----:B----4-:R-:W-:Y:S01]  /*5a00*/  FMUL.FTZ R42, R67, R42 ;  /* 0x0000002a432a7220 */ /* 0x010fe20000410000 */
[----:B------:R-:W-:Y:S01]  /*5a10*/  STS [R227+0x4000], R133 ;  /* 0x00400085e3007388 */ /* 0x000fe20000000800 */
        /* <DEDUP_REMOVED lines=15> */
[----:B------:R-:W-:Y:S01]  /*5b10*/  STS [R227+0x6000], R6 ;  /* 0x00600006e3007388 */ /* 0x000fe20000000800 */
[--C-:B------:R-:W-:Y:S02]  /*5b20*/  FADD.FTZ R62, R62, -R0.reuse ;  /* 0x800000003e3e7221 */ /* 0x100fe40000010000 */
[----:B------:R-:W-:Y:S01]  /*5b30*/  FADD.FTZ R63, R63, -R0 ;  /* 0x800000003f3f7221 */ /* 0x000fe20000010000 */
[----:B------:R4:W-:Y:S01]  /*5b40*/  STS [R230+0x4000], R132 ;  /* 0x00400084e6007388 */ /* 0x0009e20000000800 */
[----:B--2---:R-:W-:Y:S01]  /*5b50*/  FMUL.FTZ R62, R17, R62 ;  /* 0x0000003e113e7220 */ /* 0x004fe20000410000 */
[----:B------:R-:W-:Y:S01]  /*5b60*/  F2FP.BF16.PACK_AB R19, R19, R56 ;  /* 0x000000381313723e */ /* 0x000fe200000010ff */
[----:B------:R-:W-:Y:S01]  /*5b70*/  FMUL.FTZ R60, R154, R60 ;  /* 0x0000003c9a3c7220 */ /* 0x000fe20000410000 */
[----:B------:R-:W-:Y:S01]  /*5b80*/  STS [R230+0x4400], R33 ;  /* 0x00440021e6007388 */ /* 0x000fe20000000800 */
[----:B------:R-:W-:Y:S01]  /*5b90*/  FMUL.FTZ R20, R197, R61 ;  /* 0x0000003dc5147220 */ /* 0x000fe20000410000 */
[----:B------:R-:W-:Y:S01]  /*5ba0*/  IADD3 R0, R185, UR4, RZ ;  /* 0x00000004b9007c10 */ /* 0x000fe2000fffe0ff */
[----:B------:R-:W-:Y:S01]  /*5bb0*/  FMUL.FTZ R63, R198, R63 ;  /* 0x0000003fc63f7220 */ /* 0x000fe20000410000 */
[----:B------:R-:W-:Y:S02]  /*5bc0*/  STS [R229+0x4000], R53 ;  /* 0x00400035e5007388 */ /* 0x000fe40000000800 */
[----:B------:R-:W-:Y:S02]  /*5bd0*/  F2FP.BF16.PACK_AB R20, R20, R60 ;  /* 0x0000003c1414723e */ /* 0x000fe400000010ff */
[----:B------:R-:W-:Y:S01]  /*5be0*/  STS [R229+0x4400], R32 ;  /* 0x00440020e5007388 */ /* 0x000fe20000000800 */
[----:B-1----:R-:W-:Y:S01]  /*5bf0*/  FMUL.FTZ R3, R149, R27 ;  /* 0x0000001b95037220 */ /* 0x002fe20000410000 */
[----:B------:R-:W-:Y:S02]  /*5c00*/  LEA R0, R0, 0x10080, 0x1 ;  /* 0x0001008000007811 */ /* 0x000fe400078e08ff */
[----:B------:R1:W-:Y:S01]  /*5c10*/  STS [R230+0x6000], R4 ;  /* 0x00600004e6007388 */ /* 0x0003e20000000800 */
[----:B---3--:R-:W-:Y:S02]  /*5c20*/  F2FP.BF16.PACK_AB R2, R24, R25 ;  /* 0x000000191802723e */ /* 0x008fe400000010ff */
[----:B------:R-:W-:Y:S03]  /*5c30*/  F2FP.BF16.PACK_AB R3, R3, R26 ;  /* 0x0000001a0303723e */ /* 0x000fe600000010ff */
[----:B------:R2:W-:Y:S01]  /*5c40*/  STS [R230+0x6400], R2 ;  /* 0x00640002e6007388 */ /* 0x0005e20000000800 */
[----:B----4-:R-:W-:Y:S03]  /*5c50*/  IMAD.SHL.U32 R132, R186, 0x2, RZ ;  /* 0x00000002ba847824 */ /* 0x010fe600078e00ff */
        /* <DEDUP_REMOVED lines=11> */
[----:B------:R-:W-:Y:S04]  /*5d10*/  STS [R226+0x8400], R65 ;  /* 0x00840041e2007388 */ /* 0x000fe80000000800 */
[----:B------:R-:W-:Y:S04]  /*5d20*/  STS [R227+0x8000], R140 ;  /* 0x0080008ce3007388 */ /* 0x000fe80000000800 */
[----:B------:R-:W-:Y:S04]  /*5d30*/  STS [R227+0x8400], R52 ;  /* 0x00840034e3007388 */ /* 0x000fe80000000800 */
[----:B------:R-:W-:Y:S04]  /*5d40*/  STS [R226+0xa000], R22 ;  /* 0x00a00016e2007388 */ /* 0x000fe80000000800 */
[----:B------:R1:W-:Y:S04]  /*5d50*/  STS [R226+0xa400], R4 ;  /* 0x00a40004e2007388 */ /* 0x0003e80000000800 */
[----:B------:R2:W-:Y:S04]  /*5d60*/  STS [R227+0xa400], R2 ;  /* 0x00a40002e3007388 */ /* 0x0005e80000000800 */
[----:B------:R-:W-:Y:S04]  /*5d70*/  STS [R227+0xa000], R23 ;  /* 0x00a00017e3007388 */ /* 0x000fe80000000800 */
[----:B------:R3:W-:Y:S04]  /*5d80*/  STS [R230+0x8000], R142 ;  /* 0x0080008ee6007388 */ /* 0x0007e80000000800 */
[----:B------:R-:W-:Y:S04]  /*5d90*/  STS [R230+0x8400], R49 ;  /* 0x00840031e6007388 */ /* 0x000fe80000000800 */
[----:B------:R-:W-:Y:S04]  /*5da0*/  STS [R229+0x8000], R145 ;  /* 0x00800091e5007388 */ /* 0x000fe80000000800 */
[----:B------:R-:W-:Y:S01]  /*5db0*/  STS [R229+0x8400], R64 ;  /* 0x00840040e5007388 */ /* 0x000fe20000000800 */
[----:B-1----:R-:W-:Y:S03]  /*5dc0*/  FMUL.FTZ R4, R29, R47 ;  /* 0x0000002f1d047220 */ /* 0x002fe60000410000 */
[----:B------:R-:W-:Y:S01]  /*5dd0*/  STS [R230+0xa000], R21 ;  /* 0x00a00015e6007388 */ /* 0x000fe20000000800 */
[----:B--2---:R-:W-:Y:S01]  /*5de0*/  FMUL.FTZ R2, R55, R43 ;  /* 0x0000002b37027220 */ /* 0x004fe20000410000 */
[----:B------:R-:W-:Y:S02]  /*5df0*/  F2FP.BF16.PACK_AB R4, R4, R46 ;  /* 0x0000002e0404723e */ /* 0x000fe400000010ff */
[----:B------:R1:W-:Y:S02]  /*5e00*/  STS [R230+0xa400], R3 ;  /* 0x00a40003e6007388 */ /* 0x0003e40000000800 */
[----:B------:R-:W-:Y:S02]  /*5e10*/  F2FP.BF16.PACK_AB R2, R2, R42 ;  /* 0x0000002a0202723e */ /* 0x000fe400000010ff */
[----:B------:R-:W-:Y:S01]  /*5e20*/  STS [R229+0xa000], R9 ;  /* 0x00a00009e5007388 */ /* 0x000fe20000000800 */
[----:B---3--:R-:W-:Y:S03]  /*5e30*/  IMAD.MOV.U32 R142, RZ, RZ, 0x20 ;  /* 0x00000020ff8e7424 */ /* 0x008fe600078e00ff */
[----:B------:R-:W-:Y:S02]  /*5e40*/  STS [R229+0xa400], R5 ;  /* 0x00a40005e5007388 */ /* 0x000fe40000000800 */
[----:B------:R-:W-:Y:S02]  /*5e50*/  SEL R142, R142, 0xffffffe0, !P0 ;  /* 0xffffffe08e8e7807 */ /* 0x000fe40004000000 */
        /* <DEDUP_REMOVED lines=135> */
[----:B------:R-:W-:Y:S02]  /*66d0*/  UIMAD.WIDE.U32 UR36, UR34, UR6, URZ ;  /* 0x00000006222472a5 */ /* 0x000fe4000f8e003f */
[----:B------:R-:W-:Y:S01]  /*66e0*/  UIMAD UR35, UR35, UR6, URZ ;  /* 0x00000006232372a4 */ /* 0x000fe2000f8e023f */
[----:B------:R-:W4:Y:S03]  /*66f0*/  LDL.64 R168, [R1+0x8] ;  /* 0x0000080001a87983 */ /* 0x000f260000100a00 */
[----:B------:R-:W-:Y:S01]  /*6700*/  IMAD.U32 R12, RZ, RZ, UR36 ;  /* 0x00000024ff0c7e24 */ /* 0x000fe2000f8e00ff */
[----:B------:R-:W5:Y:S01]  /*6710*/  LDL R56, [R1+0x44] ;  /* 0x0000440001387983 */ /* 0x000f620000100800 */
[----:B------:R-:W-:Y:S01]  /*6720*/  UIMAD UR35, UR34, UR7, UR35 ;  /* 0x00000007222372a4 */ /* 0x000fe2000f8e0223 */
[----:B------:R-:W-:Y:S01]  /*6730*/  IMAD.U32 R13, RZ, RZ, UR37 ;  /* 0x00000025ff0d7e24 */ /* 0x000fe2000f8e00ff */
[----:B------:R-:W-:Y:S01]  /*6740*/  USHF.L.U32 UR34, UR34, 0x7, URZ ;  /* 0x0000000722227899 */ /* 0x000fe2000800063f */
[----:B------:R-:W5:Y:S01]  /*6750*/  LDL R14, [R1+0x4c] ;  /* 0x00004c00010e7983 */ /* 0x000f620000100800 */
[----:B------:R-:W-:Y:S02]  /*6760*/  UIADD3 UR35, UR37, UR35, URZ ;  /* 0x0000002325237290 */ /* 0x000fe4000fffe03f */
[----:B------:R-:W-:Y:S01]  /*6770*/  USHF.R.S32.HI UR6, URZ, 0x1f, UR34 ;  /* 0x0000001f3f067899 */ /* 0x000fe20008011422 */
[----:B------:R-:W1:Y:S02]  /*6780*/  S2R R11, SR_CTAID.Y ;  /* 0x00000000000b7919 */ /* 0x000e640000002600 */
[----:B-1----:R-:W-:Y:S05]  /*6790*/  SHF.R.S32.HI R10, RZ, 0x1f, R11 ;  /* 0x0000001fff0a7819 */ /* 0x002fea000001140b */
[C---:B------:R-:W-:Y:S02]  /*67a0*/  IMAD R8, R10.reuse, c[0x0][0x210], RZ ;  /* 0x000084000a087a24 */ /* 0x040fe400078e02ff */
[----:B------:R-:W-:Y:S02]  /*67b0*/  IMAD R10, R10, c[0x0][0x288], RZ ;  /* 0x0000a2000a0a7a24 */ /* 0x000fe400078e02ff */
[C---:B------:R-:W-:Y:S02]  /*67c0*/  IMAD R8, R11.reuse, c[0x0][0x214], R8 ;  /* 0x000085000b087a24 */ /* 0x040fe400078e0208 */
[C---:B------:R-:W-:Y:S02]  /*67d0*/  IMAD R10, R11.reuse, c[0x0][0x28c], R10 ;  /* 0x0000a3000b0a7a24 */ /* 0x040fe400078e020a */
[----:B--2---:R-:W-:Y:S02]  /*67e0*/  IMAD.MOV.U32 R6, RZ, RZ, R174 ;  /* 0x000000ffff067224 */ /* 0x004fe400078e00ae */
[----:B------:R-:W-:Y:S02]  /*67f0*/  IMAD.MOV.U32 R7, RZ, RZ, R175 ;  /* 0x000000ffff077224 */ /* 0x000fe400078e00af */
[----:B---3--:R-:W-:Y:S02]  /*6800*/  IMAD R9, R170, c[0x0][0x208], RZ ;  /* 0x00008200aa097a24 */ /* 0x008fe400078e02ff */
[----:B------:R-:W-:Y:S04]  /*6810*/  IMAD.WIDE.U32 R6, R11, c[0x0][0x210], R6 ;  /* 0x000084000b067a25 */ /* 0x000fe800078e0006 */
[----:B----4-:R-:W-:Y:S01]  /*6820*/  IMAD.MOV.U32 R4, RZ, RZ, R168 ;  /* 0x000000ffff047224 */ /* 0x010fe200078e00a8 */
[----:B------:R-:W-:Y:S01]  /*6830*/  IADD3 R9, P2, P1, R9, UR19, R6 ;  /* 0x0000001309097c10 */ /* 0x000fe2000f95e006 */
[----:B------:R-:W-:Y:S01]  /*6840*/  IMAD.IADD R6, R7, 0x1, R8 ;  /* 0x0000000107067824 */ /* 0x000fe200078e0208 */
[----:B------:R-:W-:Y:S01]  /*6850*/  MOV R8, UR35 ;  /* 0x0000002300087c02 */ /* 0x000fe20008000f00 */
[----:B------:R-:W-:Y:S01]  /*6860*/  IMAD.MOV.U32 R5, RZ, RZ, R169 ;  /* 0x000000ffff057224 */ /* 0x000fe200078e00a9 */
[----:B------:R-:W-:Y:S01]  /*6870*/  LEA R7, P3, R12, R9, 0x7 ;  /* 0x000000090c077211 */ /* 0x000fe200078638ff */
[----:B------:R-:W-:Y:S01]  /*6880*/  IMAD.U32 R9, RZ, RZ, UR34 ;  /* 0x00000022ff097e24 */ /* 0x000fe2000f8e00ff */
[----:B-----5:R-:W-:Y:S01]  /*6890*/  IADD3.X R6, R56, UR27, R6, P2, P1 ;  /* 0x0000001b38067c10 */ /* 0x020fe200097e2406 */
[----:B------:R-:W-:Y:S03]  /*68a0*/  IMAD.WIDE.U32 R4, R11, c[0x0][0x288], R4 ;  /* 0x0000a2000b047a25 */ /* 0x000fe600078e0004 */
[----:B------:R-:W-:Y:S01]  /*68b0*/  IADD3 R9, -R170, c[0x0][0x168], -R9 ;  /* 0x00005a00aa097a10 */ /* 0x000fe20007ffe909 */
[----:B------:R-:W-:Y:S02]  /*68c0*/  IMAD.U32 R11, RZ, RZ, UR18 ;  /* 0x00000012ff0b7e24 */ /* 0x000fe4000f8e00ff */
[----:B------:R-:W-:Y:S03]  /*68d0*/  IMAD.IADD R5, R5, 0x1, R10 ;  /* 0x0000000105057824 */ /* 0x000fe600078e020a */
[----:B------:R-:W-:Y:S02]  /*68e0*/  IADD3 R11, P2, P1, R4, UR34, R11 ;  /* 0x00000022040b7c10 */ /* 0x000fe4000f95e00b */
[----:B------:R-:W-:Y:S01]  /*68f0*/  LEA.HI.X R4, R12, R6, R8, 0x7, P3 ;  /* 0x000000060c047211 */ /* 0x000fe200018f3c08 */
[----:B------:R-:W-:Y:S01]  /*6900*/  IMAD.U32 R12, RZ, RZ, UR6 ;  /* 0x00000006ff0c7e24 */ /* 0x000fe2000f8e00ff */
[----:B------:R-:W-:Y:S01]  /*6910*/  LEA R6, P3, R7, c[0x0][0x1f0], 0x1 ;  /* 0x00007c0007067a11 */ /* 0x000fe200078608ff */
[----:B------:R-:W-:Y:S03]  /*6920*/  IMAD.U32 R8, RZ, RZ, UR32 ;  /* 0x00000020ff087e24 */ /* 0x000fe6000f8e00ff */
[----:B------:R-:W-:Y:S02]  /*6930*/  IADD3.X R12, R12, UR29, R5, P2, P1 ;  /* 0x0000001d0c0c7c10 */ /* 0x000fe400097e2405 */
[----:B------:R-:W-:Y:S02]  /*6940*/  ISETP.LT.OR P1, PT, R9, 0x1, P5 ;  /* 0x000000010900780c */ /* 0x000fe40002f21670 */
[----:B------:R-:W-:Y:S02]  /*6950*/  LEA.HI.X R7, R7, c[0x0][0x1f4], R4, 0x1, P3 ;  /* 0x00007d0007077a11 */ /* 0x000fe400018f0c04 */
[----:B------:R-:W-:Y:S02]  /*6960*/  ISETP.LT.OR P3, PT, R9, 0x21, P5 ;  /* 0x000000210900780c */ /* 0x000fe40002f61670 */
[----:B------:R-:W-:Y:S02]  /*6970*/  IADD3 R4, P2, R6, UR30, RZ ;  /* 0x0000001e06047c10 */ /* 0x000fe4000ff5e0ff */
[----:B------:R-:W-:Y:S02]  /*6980*/  LEA R8, R8, R14, 0xe ;  /* 0x0000000e08087211 */ /* 0x000fe400078e70ff */
[----:B------:R-:W-:Y:S02]  /*6990*/  IADD3.X R5, R7, UR25, RZ, P2, !PT ;  /* 0x0000001907057c10 */ /* 0x000fe400097fe4ff */
[----:B------:R-:W-:Y:S01]  /*69a0*/  LEA R10, P2, R11, c[0x0][0x280], 0x2 ;  /* 0x0000a0000b0a7a11 */ /* 0x000fe200078410ff */
[----:B------:R-:W-:Y:S01]  /*69b0*/  @!PT LDS RZ, [RZ] ;  /* 0x00000000fffff984 */ /* 0x000fe20000000800 */
[----:B------:R-:W-:Y:S01]  /*69c0*/  @!PT LDS RZ, [RZ] ;  /* 0x00000000fffff984 */ /* 0x000fe20000000800 */
[----:B------:R-:W-:Y:S01]  /*69d0*/  @!PT LDS RZ, [RZ] ;  /* 0x00000000fffff984 */ /* 0x000fe20000000800 */
[----:B------:R1:W-:Y:S01]  /*69e0*/  LDGSTS.E.BYPASS.LTC128B.128 [R8], [R6.64], !P1 ;  /* 0x0000000006087fae */ /* 0x0003e2000c901d56 */
[----:B------:R-:W-:Y:S02]  /*69f0*/  ISETP.LT.OR P1, PT, R9, 0x41, P5 ;  /* 0x000000410900780c */ /* 0x000fe40002f21670 */
[----:B------:R-:W-:Y:S01]  /*6a00*/  LEA.HI.X R11, R11, c[0x0][0x284], R12, 0x2, P2 ;  /* 0x0000a1000b0b7a11 */ /* 0x000fe200010f140c */
        /* <DEDUP_REMOVED lines=12> */
.L_x_1236:
        /* <DEDUP_REMOVED lines=280> */
.L_x_1216:
[----:B------:R-:W-:Y:S05]  /*7c50*/  @P1 EXIT ;  /* 0x000000000000194d */ /* 0x000fea0003800000 */
[----:B------:R-:W1:Y:S01]  /*7c60*/  S2R R0, SR_CTAID.Y ;  /* 0x0000000000007919 */ /* 0x000e620000002600 */
[----:B------:R-:W-:Y:S01]  /*7c70*/  MOV R2, c[0x0][0x338] ;  /* 0x0000ce0000027a02 */ /* 0x000fe20000000f00 */
[----:B------:R-:W-:-:S02]  /*7c80*/  USHF.L.U32 UR5, UR9, 0xd, URZ ;  /* 0x0000000d09057899 */ /* 0x000fc4000800063f */
[----:B------:R-:W2:Y:S04]  /*7c90*/  S2R R4, SR_TID.X ;  /* 0x0000000000047919 */ /* 0x000ea80000002100 */
[----:B------:R-:W-:Y:S01]  /*7ca0*/  BAR.SYNC.DEFER_BLOCKING 0x1, 0x100 ;  /* 0x0044000000007b1d */ /* 0x000fe20000010000 */
[----:B------:R-:W-:Y:S01]  /*7cb0*/  ISETP.NE.AND P1, PT, R2, 0x1, PT ;  /* 0x000000010200780c */ /* 0x000fe20003f25270 */
[----:B------:R-:W-:-:S04]  /*7cc0*/  USHF.R.S32.HI UR4, URZ, 0x1f, UR5 ;  /* 0x0000001f3f047899 */ /* 0x000fc80008011405 */
[----:B------:R-:W3:Y:S08]  /*7cd0*/  S2R R11, SR_CTAID.Z ;  /* 0x00000000000b7919 */ /* 0x000ef00000002700 */
[----:B-1----:R-:W-:Y:S01]  /*7ce0*/  @P1 IMAD.HI.U32 R3, R0, c[0x0][0x33c], RZ ;  /* 0x0000cf0000031a27 */ /* 0x002fe200078e00ff */
[----:B--2---:R-:W-:-:S04]  /*7cf0*/  IADD3 R2, P0, R4, UR5, RZ ;  /* 0x0000000504027c10 */ /* 0x004fc8000ff1e0ff */
[----:B------:R-:W-:Y:S02]  /*7d00*/  @P1 SHF.R.U32.HI R0, RZ, c[0x0][0x340], R3 ;  /* 0x0000d000ff001a19 */ /* 0x000fe40000011603 */
[----:B------:R-:W-:Y:S02]  /*7d10*/  LEA.HI.X.SX32 R3, R4, UR4, 0x1, P0 ;  /* 0x0000000404037c11 */ /* 0x000fe400080f0eff */
[----:B------:R-:W-:-:S05]  /*7d20*/  SHF.R.S32.HI R4, RZ, 0x1f, R0 ;  /* 0x0000001fff047819 */ /* 0x000fca0000011400 */
[C---:B------:R-:W-:Y:S02]  /*7d30*/  IMAD R6, R4.reuse, c[0x0][0x328], RZ ;  /* 0x0000ca0004067a24 */ /* 0x040fe400078e02ff */
[----:B------:R-:W-:Y:S02]  /*7d40*/  IMAD R7, R4, c[0x0][0x300], RZ ;  /* 0x0000c00004077a24 */ /* 0x000fe400078e02ff */
[----:B------:R-:W-:-:S04]  /*7d50*/  IMAD.WIDE.U32 R4, R0, c[0x0][0x328], R2 ;  /* 0x0000ca0000047a25 */ /* 0x000fc800078e0002 */
[----:B------:R-:W-:-:S04]  /*7d60*/  IMAD.WIDE.U32 R2, R0, c[0x0][0x300], R2 ;  /* 0x0000c00000027a25 */ /* 0x000fc800078e0002 */
[C---:B------:R-:W-:Y:S02]  /*7d70*/  IMAD R6, R0.reuse, c[0x0][0x32c], R6 ;  /* 0x0000cb0000067a24 */ /* 0x040fe400078e0206 */
[----:B------:R-:W-:Y:S01]  /*7d80*/  IMAD R0, R0, c[0x0][0x304], R7 ;  /* 0x0000c10000007a24 */ /* 0x000fe200078e0207 */
[----:B---3--:R-:W-:Y:S02]  /*7d90*/  SHF.R.S32.HI R7, RZ, 0x1f, R11 ;  /* 0x0000001fff077819 */ /* 0x008fe4000001140b */
        /* <DEDUP_REMOVED lines=79> */
.L_x_1238:
        /* <DEDUP_REMOVED lines=15> */
.L_x_1837:


//--------------------- .text._ZN7cutlass13device_kernelIN5flash19enable_sm80_to_sm89INS1_16FlashAttnBwdSm80INS1_25CollectiveMainloopBwdSm80ILi2ELi2EN4cute5tupleIJNS5_1CILi128EEES8_NS7_ILi64EEEEEENS_10bfloat16_tEfNS_4arch4Sm80ELb0ELb1ELb0ELb0ELb1ELb0ELb0ELb0ELi2ELi4ELi4ELi4ELb0EEENS1_24CollectiveEpilogueBwdGQAISA_fSD_Li256ELb0ELb1EEENS1_19SingleTileSchedulerILb0ELb0ELb0ELi128EEEEEEEEEvNT_6ParamsE --------------------------
	.section	.text._ZN7cutlass13device_kernelIN5flash19enable_sm80_to_sm89INS1_16FlashAttnBwdSm80INS1_25CollectiveMainloopBwdSm80ILi2ELi2EN4cute5tupleIJNS5_1CILi128EEES8_NS7_ILi64EEEEEENS_10bfloat16_tEfNS_4arch4Sm80ELb0ELb1ELb0ELb0ELb1ELb0ELb0ELb0ELi2ELi4ELi4ELi4ELb0EEENS1_24CollectiveEpilogueBwdGQAISA_fSD_Li256ELb0ELb1EEENS1_19SingleTileSchedulerILb0ELb0ELb0ELi128EEEEEEEEEvNT_6ParamsE,"ax",@progbits
	.sectioninfo	@"SHI_REGISTERS=255"
	.align	128
.text._ZN7cutlass13device_kernelIN5flash19enable_sm80_to_sm89INS1_16FlashAttnBwdSm80INS1_25CollectiveMainloopBwdSm80ILi2ELi2EN4cute5tupleIJNS5_1CILi128EEES8_NS7_ILi64EEEEEENS_10bfloat16_tEfNS_4arch4Sm80ELb0ELb1ELb0ELb0ELb1ELb0ELb0ELb0ELi2ELi4ELi4ELi4ELb0EEENS1_24CollectiveEpilogueBwdGQAISA_fSD_Li256ELb0ELb1EEENS1_19SingleTileSchedulerILb0ELb0ELb0ELi128EEEEEEEEEvNT_6ParamsE:
        .type           _ZN7cutlass13device_kernelIN5flash19enable_sm80_to_sm89INS1_16FlashAttnBwdSm80INS1_25CollectiveMainloopBwdSm80ILi2ELi2EN4cute5tupleIJNS5_1CILi128EEES8_NS7_ILi64EEEEEENS_10bfloat16_tEfNS_4arch4Sm80ELb0ELb1ELb0ELb0ELb1ELb0ELb0ELb0ELi2ELi4ELi4ELi4ELb0EEENS1_24CollectiveEpilogueBwdGQAISA_fSD_Li256ELb0ELb1EEENS1_19SingleTileSchedulerILb0ELb0ELb0ELi128EEEEEEEEEvNT_6ParamsE,@function
        .size           _ZN7cutlass13device_kernelIN5flash19enable_sm80_to_sm89INS1_16FlashAttnBwdSm80INS1_25CollectiveMainloopBwdSm80ILi2ELi2EN4cute5tupleIJNS5_1CILi128EEES8_NS7_ILi64EEEEEENS_10bfloat16_tEfNS_4arch4Sm80ELb0ELb1ELb0ELb0ELb1ELb0ELb0ELb0ELi2ELi4ELi4ELi4ELb0EEENS1_24CollectiveEpilogueBwdGQAISA_fSD_Li256ELb0ELb1EEENS1_19SingleTileSchedulerILb0ELb0ELb0ELi128EEEEEEEEEvNT_6ParamsE,(.L_x_1838 - _ZN7cutlass13device_kernelIN5flash19enable_sm80_to_sm89INS1_16FlashAttnBwdSm80INS1_25CollectiveMainloopBwdSm80ILi2ELi2EN4cute5tupleIJNS5_1CILi128EEES8_NS7_ILi64EEEEEENS_10bfloat16_tEfNS_4arch4Sm80ELb0ELb1ELb0ELb0ELb1ELb0ELb0ELb0ELi2ELi4ELi4ELi4ELb0EEENS1_24CollectiveEpilogueBwdGQAISA_fSD_Li256ELb0ELb1EEENS1_19SingleTileSchedulerILb0ELb0ELb0ELi128EEEEEEEEEvNT_6ParamsE)
        .other          _ZN7cutlass13device_kernelIN5flash19enable_sm80_to_sm89INS1_16FlashAttnBwdSm80INS1_25CollectiveMainloopBwdSm80ILi2ELi2EN4cute5tupleIJNS5_1CILi128EEES8_NS7_ILi64EEEEEENS_10bfloat16_tEfNS_4arch4Sm80ELb0ELb1ELb0ELb0ELb1ELb0ELb0ELb0ELi2ELi4ELi4ELi4ELb0EEENS1_24CollectiveEpilogueBwdGQAISA_fSD_Li256ELb0ELb1EEENS1_19SingleTileSchedulerILb0ELb0ELb0ELi128EEEEEEEEEvNT_6ParamsE,@"STO_CUDA_ENTRY STV_DEFAULT"
_ZN7cutlass13device_kernelIN5flash19enable_sm80_to_sm89INS1_16FlashAttnBwdSm80INS1_25CollectiveMainloopBwdSm80ILi2ELi2EN4cute5tupleIJNS5_1CILi128EEES8_NS7_ILi64EEEEEENS_10bfloat16_tEfNS_4arch4Sm80ELb0ELb1ELb0ELb0ELb1ELb0ELb0ELb0ELi2ELi4ELi4ELi4ELb0EEENS1_24CollectiveEpilogueBwdGQAISA_fSD_Li256ELb0ELb1EEENS1_19SingleTileSchedulerILb0ELb0ELb0ELi128EEEEEEEEEvNT_6ParamsE:
        /* <DEDUP_REMOVED lines=26> */
.L_x_1239:
        /* <DEDUP_REMOVED lines=104> */
[----:B------:R-:W-:Y:S01]  /*0820*/  UIMAD UR25, UR10, UR5, UR4 ;  /* 0x000000050a1972a4 */ /* 0x000fe2000f8e0204 */
[----:B------:R-:W-:Y:S01]  /*0830*/  SHF.R.S32.HI R31, RZ, 0x1f, R30 ;  /* 0x0000001fff1f7819 */ /* 0x000fe2000001141e */
[----:B------:R-:W-:Y:S01]  /*0840*/  USHF.R.S32.HI UR28, URZ, 0x1f, UR11 ;  /* 0x0000001f3f1c7899 */ /* 0x000fe2000801140b */
[----:B------:R-:W-:Y:S01]  /*0850*/  LOP3.LUT R13, R2, 0xfffffe00, R0, 0xf8, !PT ;  /* 0xfffffe00020d7812 */ /* 0x000fe200078ef800 */
[----:B------:R-:W-:Y:S01]  /*0860*/  IMAD R0, R4, c[0x0][0x1e0], RZ ;  /* 0x0000780004007a24 */ /* 0x000fe200078e02ff */
[----:B------:R-:W-:Y:S01]  /*0870*/  IADD3 R12, -R28, UR21, RZ ;  /* 0x000000151c0c7c10 */ /* 0x000fe2000fffe1ff */
[----:B------:R-:W-:Y:S01]  /*0880*/  IMAD.WIDE.U32 R2, R26, c[0x0][0x180], R30 ;  /* 0x000060001a027a25 */ /* 0x000fe200078e001e */
[----:B------:R-:W-:Y:S01]  /*0890*/  ULDC.64 UR4, c[0x0][0x1d8] ;  /* 0x0000760000047ab9 */ /* 0x000fe20000000a00 */
[----:B------:R-:W-:Y:S01]  /*08a0*/  STL.64 [R1+0x20], R30 ;  /* 0x0000201e01007387 */ /* 0x000fe20000100a00 */
        /* <DEDUP_REMOVED lines=18> */
[----:B------:R-:W-:Y:S01]  /*09d0*/  UMOV UR24, 0x6 ;  /* 0x0000000600187882 */ /* 0x000fe20000000000 */
[----:B------:R-:W-:Y:S02]  /*09e0*/  IMAD.MOV.U32 R2, RZ, RZ, R4 ;  /* 0x000000ffff027224 */ /* 0x000fe400078e0004 */
[----:B------:R-:W-:-:S04]  /*09f0*/  IMAD.WIDE.U32 R6, R10, c[0x0][0x1d8], R6 ;  /* 0x000076000a067a25 */ /* 0x000fc800078e0006 */
[----:B------:R-:W-:-:S04]  /*0a00*/  IMAD.WIDE.U32 R2, R0, c[0x0][0x1b8], R2 ;  /* 0x00006e0000027a25 */ /* 0x000fc800078e0002 */
[----:B------:R-:W-:Y:S01]  /*0a10*/  IMAD R0, R11, c[0x0][0x1d8], RZ ;  /* 0x000076000b007a24 */ /* 0x000fe200078e02ff */
[----:B------:R-:W-:Y:S01]  /*0a20*/  IADD3 R5, R3, UR25, RZ ;  /* 0x0000001903057c10 */ /* 0x000fe2000fffe0ff */
[----:B------:R-:W-:Y:S01]  /*0a30*/  IMAD.MOV.U32 R4, RZ, RZ, R2 ;  /* 0x000000ffff047224 */ /* 0x000fe200078e0002 */
[----:B------:R-:W-:Y:S01]  /*0a40*/  LEA R2, P0, R6, c[0x0][0x1c0], 0x1 ;  /* 0x0000700006027a11 */ /* 0x000fe200078008ff */
[C---:B------:R-:W-:Y:S01]  /*0a50*/  IMAD R0, R10.reuse, c[0x0][0x1dc], R0 ;  /* 0x000077000a007a24 */ /* 0x040fe200078e0200 */
[----:B------:R-:W-:Y:S01]  /*0a60*/  USHF.L.U64.HI UR25, UR4, UR24, UR5 ;  /* 0x0000001804197299 */ /* 0x000fe20008010205 */
[----:B------:R-:W-:Y:S01]  /*0a70*/  IMAD R3, R11, c[0x0][0x1a8], RZ ;  /* 0x00006a000b037a24 */ /* 0x000fe200078e02ff */
[----:B------:R-:W-:Y:S01]  /*0a80*/  UIMAD UR5, UR20, UR6, URZ ;  /* 0x00000006140572a4 */ /* 0x000fe2000f8e023f */
[----:B------:R-:W-:Y:S01]  /*0a90*/  IMAD.IADD R0, R7, 0x1, R0 ;  /* 0x0000000107007824 */ /* 0x000fe200078e0200 */
[----:B------:R-:W-:Y:S01]  /*0aa0*/  USHF.L.U32 UR6, UR4, 0x6, URZ ;  /* 0x0000000604067899 */ /* 0x000fe2000800063f */
[----:B------:R-:W-:Y:S01]  /*0ab0*/  IMAD R7, R10, c[0x0][0x1ac], R3 ;  /* 0x00006b000a077a24 */ /* 0x000fe200078e0203 */
[----:B------:R-:W-:Y:S01]  /*0ac0*/  UIMAD UR7, UR10, UR7, UR5 ;  /* 0x000000070a0772a4 */ /* 0x000fe2000f8e0205 */
[----:B------:R-:W-:Y:S01]  /*0ad0*/  IMAD.SHL.U32 R23, R13, 0x2, RZ ;  /* 0x000000020d177824 */ /* 0x000fe200078e00ff */
[----:B------:R-:W-:Y:S01]  /*0ae0*/  LEA.HI.X R3, R6, c[0x0][0x1c4], R0, 0x1, P0 ;  /* 0x0000710006037a11 */ /* 0x000fe200000f0c00 */
[----:B------:R-:W-:Y:S01]  /*0af0*/  IMAD R0, R29, c[0x0][0x178], RZ ;  /* 0x00005e001d007a24 */ /* 0x000fe200078e02ff */
[----:B------:R-:W-:Y:S01]  /*0b00*/  UIADD3 UR21, UR17, UR7, URZ ;  /* 0x0000000711157290 */ /* 0x000fe2000fffe03f */
        /* <DEDUP_REMOVED lines=8> */
[----:B------:R-:W-:Y:S01]  /*0b90*/  ULDC.64 UR4, c[0x0][0x178] ;  /* 0x00005e0000047ab9 */ /* 0x000fe20000000a00 */
[----:B------:R-:W-:Y:S01]  /*0ba0*/  IADD3.X R5, R3, UR25, RZ, P0, !PT ;  /* 0x0000001903057c10 */ /* 0x000fe200087fe4ff */
[----:B------:R-:W-:Y:S01]  /*0bb0*/  UIMAD UR7, UR28, UR4, URZ ;  /* 0x000000041c0772a4 */ /* 0x000fe2000f8e023f */
[----:B------:R-:W-:Y:S01]  /*0bc0*/  IMAD.IADD R21, R35, 0x1, R0 ;  /* 0x0000000123157824 */ /* 0x000fe200078e0200 */
[----:B------:R-:W-:Y:S01]  /*0bd0*/  ISETP.GE.OR P6, PT, R30, c[0x0][0x1cc], !P4 ;  /* 0x000073001e007a0c */ /* 0x000fe200067c6670 */
[----:B------:R-:W-:Y:S01]  /*0be0*/  UIMAD.WIDE.U32 UR26, UR11, UR4, URZ ;  /* 0x000000040b1a72a5 */ /* 0x000fe2000f8e003f */
[----:B------:R-:W-:Y:S01]  /*0bf0*/  IMAD.IADD R0, R9, 0x1, R7 ;  /* 0x0000000109007824 */ /* 0x000fe200078e0207 */
[----:B------:R-:W-:Y:S01]  /*0c00*/  UIMAD UR7, UR11, UR5, UR7 ;  /* 0x000000050b0772a4 */ /* 0x000fe2000f8e0207 */
[----:B------:R-:W-:Y:S01]  /*0c10*/  IADD3.X R10, R21, UR21, R16, P2, P1 ;  /* 0x00000015150a7c10 */ /* 0x000fe200097e2410 */
[----:B------:R2:W-:Y:S01]  /*0c20*/  STL [R1+0x40], R21 ;  /* 0x0000401501007387 */ /* 0x0005e20000100800 */
[----:B------:R-:W-:Y:S01]  /*0c30*/  ISETP.GE.AND P2, PT, R12, 0x41, PT ;  /* 0x000000410c00780c */ /* 0x000fe20003f46270 */
[----:B------:R-:W-:Y:S01]  /*0c40*/  UIADD3 UR7, UR27, UR7, URZ ;  /* 0x000000071b077290 */ /* 0x000fe2000fffe03f */
[----:B------:R-:W-:Y:S01]  /*0c50*/  IMAD.U32 R9, RZ, RZ, UR27 ;  /* 0x0000001bff097e24 */ /* 0x000fe2000f8e00ff */
[C---:B------:R-:W-:Y:S01]  /*0c60*/  ISETP.GE.OR P4, PT, R30.reuse, c[0x0][0x19c], !P4 ;  /* 0x000067001e007a0c */ /* 0x040fe20006786670 */
[----:B------:R-:W-:Y:S01]  /*0c70*/  UMOV UR27, 0x7 ;  /* 0x00000007001b7882 */ /* 0x000fe20000000000 */
[----:B------:R-:W-:-:S02]  /*0c80*/  ISETP.GE.OR P0, PT, R30, c[0x0][0x1cc], !P2 ;  /* 0x000073001e007a0c */ /* 0x000fc40005706670 */
[----:B------:R3:W-:Y:S01]  /*0c90*/  LDGSTS.E.BYPASS.LTC128B.128 [R23+0x5080], [R4.64], !P6 ;  /* 0x0508000004177fae */ /* 0x0007e2000f101d56 */
[----:B------:R-:W-:Y:S02]  /*0ca0*/  ISETP.GE.OR P2, PT, R30, c[0x0][0x19c], !P2 ;  /* 0x000067001e007a0c */ /* 0x000fe40005746670 */
        /* <DEDUP_REMOVED lines=51> */
[----:B---3--:R-:W-:Y:S01]  /*0fe0*/  IADD3 R6, P0, R2, UR31, RZ ;  /* 0x0000001f02067c10 */ /* 0x008fe2000ff1e0ff */
[----:B------:R-:W-:Y:S01]  /*0ff0*/  IMAD.U32 R10, RZ, RZ, UR19 ;  /* 0x00000013ff0a7e24 */ /* 0x000fe2000f8e00ff */
[----:B------:R1:W-:Y:S01]  /*1000*/  LDGSTS.E.BYPASS.LTC128B.128 [R23+0x2080], [R2.64], !P2 ;  /* 0x0208000002177fae */ /* 0x0003e2000d101d56 */
[----:B------:R-:W-:Y:S01]  /*1010*/  IMAD R11, R26, c[0x0][0x28c], R11 ;  /* 0x0000a3001a0b7a24 */ /* 0x000fe200078e020b */
[----:B------:R-:W-:-:S02]  /*1020*/  IADD3.X R19, R21, UR26, R8, P5, P1 ;  /* 0x0000001a15137c10 */ /* 0x000fc4000afe2408 */
[----:B------:R-:W-:Y:S01]  /*1030*/  IADD3 R10, -R28, c[0x0][0x168], -R10 ;  /* 0x00005a001c0a7a10 */ /* 0x000fe20007ffe90a */
[----:B------:R2:W-:Y:S01]  /*1040*/  STL [R1+0x3c], R21 ;  /* 0x00003c1501007387 */ /* 0x0005e20000100800 */
[----:B------:R-:W-:Y:S01]  /*1050*/  ISETP.GE.AND P5, PT, R30, c[0x0][0x16c], PT ;  /* 0x00005b001e007a0c */ /* 0x000fe20003fa6270 */
[----:B----4-:R-:W-:Y:S01]  /*1060*/  IMAD.WIDE.U32 R4, R24, UR11, R18 ;  /* 0x0000000b18047c25 */ /* 0x010fe2000f8e0012 */
[----:B------:R-:W-:Y:S02]  /*1070*/  IADD3.X R7, R3, UR29, RZ, P0, !PT ;  /* 0x0000001d03077c10 */ /* 0x000fe400087fe4ff */
[C---:B------:R-:W-:Y:S02]  /*1080*/  ISETP.LT.OR P4, PT, R10.reuse, 0x1, P5 ;  /* 0x000000010a00780c */ /* 0x040fe40002f81670 */
[----:B------:R-:W-:Y:S01]  /*1090*/  ISETP.LT.OR P2, PT, R10, 0x21, P5 ;  /* 0x000000210a00780c */ /* 0x000fe20002f41670 */
[----:B------:R3:W-:Y:S01]  /*10a0*/  LDGSTS.E.BYPASS.LTC128B.128 [R23+0x3080], [R6.64], !P6 ;  /* 0x0308000006177fae */ /* 0x0007e2000f101d56 */
[----:B------:R-:W-:Y:S01]  /*10b0*/  IADD3 R0, R5, UR4, RZ ;  /* 0x0000000405007c10 */ /* 0x000fe2000fffe0ff */
[----:B------:R-:W-:Y:S01]  /*10c0*/  ULDC.64 UR4, c[0x0][0x290] ;  /* 0x0000a40000047ab9 */ /* 0x000fe20000000a00 */
[C---:B------:R-:W-:Y:S01]  /*10d0*/  LEA R8, P0, R4.reuse, c[0x0][0x1f0], 0x1 ;  /* 0x00007c0004087a11 */ /* 0x040fe200078008ff */
[----:B------:R-:W-:Y:S01]  /*10e0*/  UIMAD UR28, UR20, UR4, URZ ;  /* 0x00000004141c72a4 */ /* 0x000fe2000f8e023f */
[----:B------:R-:W0:Y:S01]  /*10f0*/  LDGDEPBAR ;  /* 0x00000000000079af */ /* 0x000e220000000000 */
[----:B------:R-:W-:Y:S01]  /*1100*/  UIMAD.WIDE.U32 UR32, UR10, UR4, URZ ;  /* 0x000000040a2072a5 */ /* 0x000fe2000f8e003f */
[----:B------:R-:W-:Y:S01]  /*1110*/  LEA.HI.X R9, R4, c[0x0][0x1f4], R0, 0x1, P0 ;  /* 0x00007d0004097a11 */ /* 0x000fe200000f0c00 */
[----:B------:R-:W-:Y:S01]  /*1120*/  UIMAD UR28, UR10, UR5, UR28 ;  /* 0x000000050a1c72a4 */ /* 0x000fe2000f8e021c */
[----:B------:R-:W-:Y:S01]  /*1130*/  IMAD.WIDE.U32 R4, R26, c[0x0][0x288], R32 ;  /* 0x0000a2001a047a25 */ /* 0x000fe200078e0020 */
[----:B------:R4:W-:Y:S01]  /*1140*/  LDGSTS.E.BYPASS.LTC128B.128 [R23+0x8080], [R12.64], !P4 ;  /* 0x080800000c177fae */ /* 0x0009e2000e101d56 */
[----:B------:R-:W-:Y:S01]  /*1150*/  ISETP.LT.OR P6, PT, R10, 0x41, P5 ;  /* 0x000000410a00780c */ /* 0x000fe20002fc1670 */
[----:B------:R-:W-:Y:S01]  /*1160*/  UIADD3 UR28, UR33, UR28, URZ ;  /* 0x0000001c211c7290 */ /* 0x000fe2000fffe03f */
[----:B------:R-:W-:Y:S01]  /*1170*/  ISETP.GE.AND P4, PT, R30, c[0x0][0x1fc], PT ;  /* 0x00007f001e007a0c */ /* 0x000fe20003f86270 */
[----:B------:R-:W-:Y:S01]  /*1180*/  USHF.L.U32 UR4, UR6, 0x6, URZ ;  /* 0x0000000606047899 */ /* 0x000fe2000800063f */
[----:B-1----:R-:W-:Y:S01]  /*1190*/  IADD3 R2, P1, R12, UR27, RZ ;  /* 0x0000001b0c027c10 */ /* 0x002fe2000ff3e0ff */
[----:B------:R-:W-:-:S02]  /*11a0*/  ULDC UR5, c[0x0][0x20c] ;  /* 0x0000830000057ab9 */ /* 0x000fc40000000800 */
[----:B------:R-:W-:Y:S01]  /*11b0*/  USHF.L.U64.HI UR24, UR6, UR24, UR5 ;  /* 0x0000001806187299 */ /* 0x000fe20008010205 */
[----:B------:R-:W-:Y:S01]  /*11c0*/  IADD3.X R3, R13, UR25, RZ, P1, !PT ;  /* 0x000000190d037c10 */ /* 0x000fe20008ffe4ff */
[----:B------:R-:W-:Y:S01]  /*11d0*/  UIADD3 UR5, UR11, 0x1, URZ ;  /* 0x000000010b057890 */ /* 0x000fe2000fffe03f */
[----:B------:R-:W-:-:S03]  /*11e0*/  IADD3 R22, P1, R4, UR32, RZ ;  /* 0x0000002004167c10 */ /* 0x000fc6000ff3e0ff */
[----:B------:R1:W-:Y:S01]  /*11f0*/  LDGSTS.E.BYPASS.LTC128B.128 [R23+0x9080], [R2.64], !P2 ;  /* 0x0908000002177fae */ /* 0x0003e2000d101d56 */
[----:B------:R-:W-:Y:S01]  /*1200*/  ISETP.LT.OR P2, PT, R10, 0x61, P5 ;  /* 0x000000610a00780c */ /* 0x000fe20002f41670 */
[----:B------:R-:W-:Y:S01]  /*1210*/  UISETP.GE.AND UP0, UPT, UR5, UR13, UPT ;  /* 0x0000000d0500728c */ /* 0x000fe2000bf06270 */
[----:B---3--:R-:W-:Y:S02]  /*1220*/  LEA.HI R6, R20, R14, RZ, 0x4 ;  /* 0x0000000e14067211 */ /* 0x008fe400078f20ff */
[----:B--2---:R-:W-:Y:S02]  /*1230*/  IADD3.X R21, R5, UR28, R11, P1, !PT ;  /* 0x0000001c05157c10 */ /* 0x004fe40008ffe40b */
[----:B------:R-:W-:Y:S02]  /*1240*/  SHF.R.S32.HI R0, RZ, 0x4, R6 ;  /* 0x00000004ff007819 */ /* 0x000fe40000011406 */
[----:B------:R-:W-:Y:S02]  /*1250*/  ISETP.LT.OR P1, PT, R10, 0x1, P4 ;  /* 0x000000010a00780c */ /* 0x000fe40002721670 */
[----:B------:R-:W-:-:S02]  /*1260*/  LEA.HI R7, R6, R0, RZ, 0x1 ;  /* 0x0000000006077211 */ /* 0x000fc400078f08ff */
[----:B----4-:R-:W-:Y:S02]  /*1270*/  LEA.HI R12, R20, R14, RZ, 0x5 ;  /* 0x0000000e140c7211 */ /* 0x010fe400078f28ff */
[----:B------:R-:W-:-:S05]  /*1280*/  LOP3.LUT R7, R7, 0xfffffffe, RZ, 0xc0, !PT ;  /* 0xfffffffe07077812 */ /* 0x000fca00078ec0ff */
[----:B------:R-:W-:Y:S02]  /*1290*/  IMAD.IADD R13, R0, 0x1, -R7 ;  /* 0x00000001000d7824 */ /* 0x000fe400078e0a07 */
[----:B------:R-:W-:Y:S01]  /*12a0*/  @!P3 IMAD.SHL.U32 R0, R14, 0x10, RZ ;  /* 0x000000100e00b824 */ /* 0x000fe200078e00ff */
[----:B-1----:R-:W-:-:S04]  /*12b0*/  IADD3 R2, P0, R2, UR27, RZ ;  /* 0x0000001b02027c10 */ /* 0x002fc8000ff1e0ff */
        /* <DEDUP_REMOVED lines=95> */
.L_x_1242:
[----:B---3--:R-:W-:Y:S05]  /*18b0*/  BSYNC B0 ;  /* 0x0000000000007941 */ /* 0x008fea0003800000 */
.L_x_1241:
        /* <DEDUP_REMOVED lines=21> */
[----:B------:R-:W-:Y:S01]  /*1a10*/  UMOV UR31, 0x1 ;  /* 0x00000001001f7882 */ /* 0x000fe20000000000 */
[----:B------:R-:W-:Y:S01]  /*1a20*/  SHF.R.U32.HI R180, RZ, 0x3, R10 ;  /* 0x00000003ffb47819 */ /* 0x000fe2000001160a */
[----:B------:R-:W-:Y:S01]  /*1a30*/  IMAD.IADD R12, R181, 0x1, -R4 ;  /* 0x00000001b50c7824 */ /* 0x000fe200078e0a04 */
[----:B------:R-:W-:Y:S01]  /*1a40*/  LOP3.LUT R2, R10, 0x30, R7, 0xf8, !PT ;  /* 0x000000300a027812 */ /* 0x000fe200078ef807 */
[----:B------:R-:W-:Y:S01]  /*1a50*/  IMAD R181, R13, 0x2, R181 ;  /* 0x000000020db57824 */ /* 0x000fe200078e02b5 */
[----:B------:R-:W-:Y:S01]  /*1a60*/  LOP3.LUT R4, R180, R3, R10, 0x1e, !PT ;  /* 0x00000003b4047212 */ /* 0x000fe200078e1e0a */
[----:B------:R-:W-:Y:S01]  /*1a70*/  IMAD R11, R26, c[0x0][0x23c], R11 ;  /* 0x00008f001a0b7a24 */ /* 0x000fe200078e020b */
[----:B------:R-:W-:Y:S01]  /*1a80*/  LOP3.LUT R180, R180, R2, R3, 0x1e, !PT ;  /* 0x00000002b4b47212 */ /* 0x000fe200078e1e03 */
[----:B------:R-:W-:Y:S01]  /*1a90*/  ULDC UR7, c[0x0][0x198] ;  /* 0x0000660000077ab9 */ /* 0x000fe20000000800 */
[----:B------:R-:W-:Y:S01]  /*1aa0*/  LEA.HI R2, R5, R6, RZ, 0x3 ;  /* 0x0000000605027211 */ /* 0x000fe200078f18ff */
[----:B------:R-:W-:Y:S01]  /*1ab0*/  IMAD.U32 R181, R181, 0x200, R4 ;  /* 0x00000200b5b57824 */ /* 0x000fe200078e0004 */
[----:B------:R-:W-:Y:S01]  /*1ac0*/  SEL R183, R187, 0xffffffe0, !P1 ;  /* 0xffffffe0bbb77807 */ /* 0x000fe20004800000 */
[----:B------:R-:W-:Y:S01]  /*1ad0*/  UIADD3 UR7, -UR12, UR7, UR31 ;  /* 0x000000070c077290 */ /* 0x000fe2000fffe11f */
[----:B------:R-:W-:Y:S01]  /*1ae0*/  LOP3.LUT R0, R2, 0xfffffff8, RZ, 0xc0, !PT ;  /* 0xfffffff802007812 */ /* 0x000fe200078ec0ff */
[----:B------:R-:W-:Y:S01]  /*1af0*/  IMAD.IADD R3, R15, 0x1, R11 ;  /* 0x000000010f037824 */ /* 0x000fe200078e020b */
[----:B------:R-:W-:Y:S01]  /*1b00*/  SHF.R.S32.HI R2, RZ, 0x1f, R8 ;  /* 0x0000001fff027819 */ /* 0x000fe20000011408 */
[----:B------:R-:W-:Y:S01]  /*1b10*/  ULDC.64 UR4, c[0x0][0x240] ;  /* 0x0000900000047ab9 */ /* 0x000fe20000000a00 */
[----:B------:R-:W-:Y:S01]  /*1b20*/  SEL R182, R172, 0xffffffc0, !P2 ;  /* 0xffffffc0acb67807 */ /* 0x000fe20005000000 */
[----:B------:R-:W-:Y:S01]  /*1b30*/  IMAD.IADD R4, R6, 0x1, -R0 ;  /* 0x0000000106047824 */ /* 0x000fe200078e0a00 */
[----:B------:R-:W-:Y:S01]  /*1b40*/  LEA.HI R0, R2, R8, RZ, 0x2 ;  /* 0x0000000802007211 */ /* 0x000fe200078f10ff */
[----:B------:R-:W-:Y:S01]  /*1b50*/  IMAD.MOV.U32 R2, RZ, RZ, R14 ;  /* 0x000000ffff027224 */ /* 0x000fe200078e000e */
[----:B------:R-:W-:Y:S01]  /*1b60*/  UIMAD UR4, UR20, UR4, URZ ;  /* 0x00000004140472a4 */ /* 0x000fe2000f8e023f */
[----:B------:R-:W-:Y:S01]  /*1b70*/  IMAD.U32 R6, RZ, RZ, UR10 ;  /* 0x0000000aff067e24 */ /* 0x000fe2000f8e00ff */
[C---:B------:R-:W-:Y:S01]  /*1b80*/  LEA.HI.SX32 R5, R0.reuse, R7, 0x1e ;  /* 0x0000000700057211 */ /* 0x040fe200078ff2ff */
[----:B------:R-:W-:Y:S01]  /*1b90*/  ULDC UR6, c[0x0][0x2a0] ;  /* 0x0000a80000067ab9 */ /* 0x000fe20000000800 */
[----:B------:R-:W-:Y:S01]  /*1ba0*/  LOP3.LUT R0, R0, 0x7ffffffc, RZ, 0xc0, !PT ;  /* 0x7ffffffc00007812 */ /* 0x000fe200078ec0ff */
[----:B------:R-:W-:Y:S01]  /*1bb0*/  IMAD.WIDE.U32 R18, R6, c[0x0][0x240], R2 ;  /* 0x0000900006127a25 */ /* 0x000fe200078e0002 */
[----:B------:R-:W-:Y:S01]  /*1bc0*/  R2P PR, R4, 0x6 ;  /* 0x0000000604007804 */ /* 0x000fe20000000000 */
[----:B------:R1:W-:Y:S01]  /*1bd0*/  STL [R1+0x14], R5 ;  /* 0x0000140501007387 */ /* 0x0003e20000100800 */
[----:B------:R-:W-:Y:S01]  /*1be0*/  UIMAD UR4, UR10, UR5, UR4 ;  /* 0x000000050a0472a4 */ /* 0x000fe2000f8e0204 */
[----:B------:R-:W-:Y:S01]  /*1bf0*/  IMAD.U32 R2, RZ, RZ, UR7 ;  /* 0x00000007ff027e24 */ /* 0x000fe2000f8e00ff */
[----:B------:R-:W-:Y:S01]  /*1c00*/  ULOP3.LUT UR6, URZ, UR6, URZ, 0x33, !UPT ;  /* 0x000000063f067292 */ /* 0x000fe2000f8e333f */
[----:B------:R2:W-:Y:S01]  /*1c10*/  STL.64 [R1+0x28], R18 ;  /* 0x0000281201007387 */ /* 0x0005e20000100a00 */
[----:B------:R-:W-:Y:S01]  /*1c20*/  IMAD.SHL.U32 R181, R181, 0x2, RZ ;  /* 0x00000002b5b57824 */ /* 0x000fe200078e00ff */
[----:B------:R-:W-:Y:S01]  /*1c30*/  SEL R229, R172, 0xffffffc0, !P2 ;  /* 0xffffffc0ace57807 */ /* 0x000fe20005000000 */
[----:B------:R-:W-:Y:S01]  /*1c40*/  IMAD R180, R13, 0x200, R180 ;  /* 0x000002000db47824 */ /* 0x000fe200078e02b4 */
[----:B------:R-:W-:Y:S01]  /*1c50*/  IADD3 R3, R19, UR4, RZ ;  /* 0x0000000413037c10 */ /* 0x000fe2000fffe0ff */
[----:B------:R-:W0:Y:S01]  /*1c60*/  LDGDEPBAR ;  /* 0x00000000000079af */ /* 0x000e220000000000 */
[C---:B------:R-:W-:Y:S01]  /*1c70*/  IMAD.IADD R182, R181.reuse, 0x1, R182 ;  /* 0x00000001b5b67824 */ /* 0x040fe200078e02b6 */
[----:B------:R-:W-:Y:S01]  /*1c80*/  USHF.L.U32 UR29, UR9, 0x7, URZ ;  /* 0x00000007091d7899 */ /* 0x000fe2000800063f */
[----:B------:R-:W-:Y:S01]  /*1c90*/  IMAD.IADD R184, R181, 0x1, R183 ;  /* 0x00000001b5b87824 */ /* 0x000fe200078e02b7 */
[----:B------:R-:W-:Y:S01]  /*1ca0*/  ULDC UR30, c[0x0][0x2a8] ;  /* 0x0000aa00001e7ab9 */ /* 0x000fe20000000800 */
        /* <DEDUP_REMOVED lines=24> */
[----:B------:R2:W-:Y:S01]  /*1e30*/  STL [R1], R10 ;  /* 0x0000000a01007387 */ /* 0x0005e20000100800 */
[----:B------:R-:W-:Y:S01]  /*1e40*/  CS2R R98, SRZ ;  /* 0x0000000000627805 */ /* 0x000fe2000001ff00 */
[----:B------:R-:W-:Y:S01]  /*1e50*/  LOP3.LUT R0, R4, R0, R17, 0x1e, !PT ;  /* 0x0000000004007212 */ /* 0x000fe200078e1e11 */
[----:B------:R-:W-:Y:S01]  /*1e60*/  CS2R R96, SRZ ;  /* 0x0000000000607805 */ /* 0x000fe2000001ff00 */
[----:B------:R2:W-:Y:S01]  /*1e70*/  STL [R1+0x38], R3 ;  /* 0x0000380301007387 */ /* 0x0005e20000100800 */
        /* <DEDUP_REMOVED lines=9> */
[----:B------:R-:W-:Y:S01]  /*1f10*/  IADD3 R0, R2, -c[0x0][0x168], -R10 ;  /* 0x80005a0002007a10 */ /* 0x000fe20007ffe80a */
[----:B------:R-:W-:Y:S01]  /*1f20*/  CS2R R80, SRZ ;  /* 0x0000000000507805 */ /* 0x000fe2000001ff00 */
[C---:B------:R-:W-:Y:S01]  /*1f30*/  IADD3 R228, R227.reuse, 0x20, RZ ;  /* 0x00000020e3e47810 */ /* 0x040fe20007ffe0ff */
[C---:B------:R-:W-:Y:S01]  /*1f40*/  IMAD.IADD R230, R227.reuse, 0x1, R229 ;  /* 0x00000001e3e67824 */ /* 0x040fe200078e02e5 */
[C---:B------:R-:W-:Y:S01]  /*1f50*/  IADD3 R2, R0.reuse, c[0x0][0x2a4], RZ ;  /* 0x0000a90000027a10 */ /* 0x040fe20007ffe0ff */
[----:B------:R-:W-:Y:S01]  /*1f60*/  CS2R R74, SRZ ;  /* 0x00000000004a7805 */ /* 0x000fe2000001ff00 */
[----:B------:R-:W-:Y:S01]  /*1f70*/  IADD3 R0, R0, UR6, RZ ;  /* 0x0000000600007c10 */ /* 0x000fe2000fffe0ff */
[----:B------:R-:W-:Y:S01]  /*1f80*/  CS2R R72, SRZ ;  /* 0x0000000000487805 */ /* 0x000fe2000001ff00 */
[----:B------:R-:W-:Y:S01]  /*1f90*/  @P1 IADD3 R228, R227, -0x20, RZ ;  /* 0xffffffe0e3e41810 */ /* 0x000fe20007ffe0ff */
[----:B------:R2:W-:Y:S01]  /*1fa0*/  STL [R1+0x4], R2 ;  /* 0x0000040201007387 */ /* 0x0005e20000100800 */
[----:B------:R-:W-:Y:S01]  /*1fb0*/  R2P PR, R188, 0x6 ;  /* 0x00000006bc007804 */ /* 0x000fe20000000000 */
[----:B------:R-:W-:Y:S01]  /*1fc0*/  CS2R R70, SRZ ;  /* 0x0000000000467805 */ /* 0x000fe2000001ff00 */
[----:B------:R-:W-:Y:S01]  /*1fd0*/  CS2R R68, SRZ ;  /* 0x0000000000447805 */ /* 0x000fe2000001ff00 */
[----:B------:R2:W-:Y:S01]  /*1fe0*/  STL [R1+0x10], R0 ;  /* 0x0000100001007387 */ /* 0x0005e20000100800 */
[----:B------:R-:W-:Y:S01]  /*1ff0*/  IMAD.SHL.U32 R180, R180, 0x2, RZ ;  /* 0x00000002b4b47824 */ /* 0x000fe200078e00ff */
[----:B------:R-:W-:Y:S01]  /*2000*/  SEL R187, R187, 0xffffffe0, !P1 ;  /* 0xffffffe0bbbb7807 */ /* 0x000fe20004800000 */
[----:B------:R-:W-:Y:S01]  /*2010*/  IMAD.IADD R183, R183, 0x1, R182 ;  /* 0x00000001b7b77824 */ /* 0x000fe200078e02b6 */
[----:B------:R-:W-:Y:S01]  /*2020*/  SEL R172, R172, 0xffffffc0, !P2 ;  /* 0xffffffc0acac7807 */ /* 0x000fe20005000000 */
[----:B------:R-:W-:Y:S01]  /*2030*/  IMAD.IADD R229, R229, 0x1, R228 ;  /* 0x00000001e5e57824 */ /* 0x000fe200078e02e4 */
[----:B------:R-:W-:-:S02]  /*2040*/  ULDC UR20, c[0x0][0x198] ;  /* 0x0000660000147ab9 */ /* 0x000fc40000000800 */
[----:B------:R-:W-:Y:S02]  /*2050*/  ULDC UR19, c[0x0][0x290] ;  /* 0x0000a40000137ab9 */ /* 0x000fe40000000800 */
[----:B------:R-:W-:Y:S02]  /*2060*/  ULDC UR18, c[0x0][0x218] ;  /* 0x0000860000127ab9 */ /* 0x000fe40000000800 */
[----:B------:R-:W-:Y:S02]  /*2070*/  UISETP.LE.AND UP4, UPT, UR31, UR30, UPT ;  /* 0x0000001e1f00728c */ /* 0x000fe4000bf83270 */
[----:B------:R-:W-:Y:S02]  /*2080*/  UMOV UR33, URZ ;  /* 0x0000003f00217c82 */ /* 0x000fe40008000000 */
[----:B------:R-:W-:Y:S02]  /*2090*/  UMOV UR32, 0x1 ;  /* 0x0000000100207882 */ /* 0x000fe40000000000 */
[----:B------:R-:W-:-:S02]  /*20a0*/  UMOV UR5, URZ ;  /* 0x0000003f00057c82 */ /* 0x000fc40008000000 */
[----:B------:R-:W-:Y:S02]  /*20b0*/  UISETP.GT.AND UP5, UPT, UR9, -0x1, UPT ;  /* 0xffffffff0900788c */ /* 0x000fe4000bfa4270 */
[----:B------:R-:W-:Y:S02]  /*20c0*/  UIADD3 UR20, -UR29, UR20, URZ ;  /* 0x000000141d147290 */ /* 0x000fe4000fffe13f */
[----:B------:R-:W-:Y:S02]  /*20d0*/  UIMAD UR19, UR10, UR19, URZ ;  /* 0x000000130a1372a4 */ /* 0x000fe4000f8e023f */
[----:B------:R-:W-:Y:S02]  /*20e0*/  UIMAD UR18, UR10, UR18, URZ ;  /* 0x000000120a1272a4 */ /* 0x000fe4000f8e023f */
[----:B--2---:R-:W-:Y:S02]  /*20f0*/  ULDC UR30, c[0x0][0x168] ;  /* 0x00005a00001e7ab9 */ /* 0x004fe40000000800 */
.L_x_1261:
[----:B------:R-:W-:Y:S04]  /*2100*/  DEPBAR.LE SB0, 0x1 ;  /* 0x000080400000791a */ /* 0x000fe80000000000 */
[----:B------:R-:W-:Y:S01]  /*2110*/  BAR.SYNC.DEFER_BLOCKING 0x0 ;  /* 0x0000000000007b1d */ /* 0x000fe20000010000 */
[----:B------:R-:W-:Y:S01]  /*2120*/  USHF.L.U32 UR4, UR5, 0xd, URZ ;  /* 0x0000000d05047899 */ /* 0x000fe2000800063f */
[----:B------:R-:W-:Y:S01]  /*2130*/  IMAD.U32 R199, RZ, RZ, UR5 ;  /* 0x00000005ffc77e24 */ /* 0x000fe2000f8e00ff */
[----:B------:R-:W-:Y:S04]  /*2140*/  PLOP3.LUT P0, PT, PT, PT, UP4, 0x80, 0x0 ;  /* 0x000000000000781c */ /* 0x000fe80003f0f048 */
[----:B------:R-:W-:Y:S05]  /*2150*/  IADD3 R0, R186, UR4, RZ ;  /* 0x00000004ba007c10 */ /* 0x000fea000fffe0ff */
        /* <DEDUP_REMOVED lines=10> */
[----:B------:R-:W4:Y:S01]  /*2200*/  LDL R176, [R1] ;  /* 0x0000000001b07983 */ /* 0x000f220000100800 */
        /* <DEDUP_REMOVED lines=57> */
[C---:B------:R-:W-:Y:S04]  /*25a0*/  HMMA.16816.F32.BF16 R24, R160.reuse, R164, R24 ;  /* 0x000000a4a018723c */ /* 0x040fe80000041818 */
[----:B----4-:R-:W-:Y:S04]  /*25b0*/  IADD3 R195, -R176, UR20, RZ ;  /* 0x00000014b0c37c10 */ /* 0x010fe8000fffe1ff */
        /* <DEDUP_REMOVED lines=8> */
[-C--:B--2---:R-:W-:Y:S04]  /*2640*/  LEA R199, R199, R233.reuse, 0x7 ;  /* 0x000000e9c7c77211 */ /* 0x084fe800078e38ff */
[C---:B------:R-:W-:Y:S01]  /*2650*/  HMMA.16816.F32.BF16 R56, R160.reuse, R152, R56 ;  /* 0x00000098a038723c */ /* 0x040fe20000041838 */
[----:B------:R2:W4:Y:S04]  /*2660*/  LDS R196, [R199.X4+0x18080] ;  /* 0x01808000c7c47984 */ /* 0x0005280000004800 */
[----:B------:R2:W1:Y:S03]  /*2670*/  LDS R197, [R199.X4+0x180a0] ;  /* 0x0180a000c7c57984 */ /* 0x0004660000004800 */
[-C--:B------:R-:W-:Y:S01]  /*2680*/  HMMA.16816.F32.BF16 R60, R160, R154.reuse, R60 ;  /* 0x0000009aa03c723c */ /* 0x080fe2000004183c */
[----:B------:R2:W1:Y:S04]  /*2690*/  LDS R198, [R199.X4+0x18180] ;  /* 0x01818000c7c67984 */ /* 0x0004680000004800 */
[----:B------:R-:W1:Y:S03]  /*26a0*/  LDS R199, [R199.X4+0x181a0] ;  /* 0x0181a000c7c77984 */ /* 0x000e660000004800 */
[----:B------:R-:W-:Y:S07]  /*26b0*/  HMMA.16816.F32.BF16 R64, R132, R154, R64 ;  /* 0x0000009a8440723c */ /* 0x000fee0000041840 */
[----:B------:R-:W-:Y:S01]  /*26c0*/  IMAD.U32 R132, RZ, RZ, UR11 ;  /* 0x0000000bff847e24 */ /* 0x000fe2000f8e00ff */
[-C--:B------:R-:W-:Y:S05]  /*26d0*/  HMMA.16816.F32.BF16 R4, R144, R168.reuse, R4 ;  /* 0x000000a89004723c */ /* 0x080fea0000041804 */
[----:B------:R-:W-:Y:S03]  /*26e0*/  LEA R132, R132, R233, 0x7 ;  /* 0x000000e984847211 */ /* 0x000fe600078e38ff */
[C---:B------:R-:W-:Y:S04]  /*26f0*/  HMMA.16816.F32.BF16 R8, R172.reuse, R168, R8 ;  /* 0x000000a8ac08723c */ /* 0x040fe80000041808 */
[C---:B------:R-:W-:Y:S01]  /*2700*/  IMAD.IADD R191, R132.reuse, 0x1, R178 ;  /* 0x0000000184bf7824 */ /* 0x040fe200078e02b2 */
[----:B------:R-:W-:Y:S03]  /*2710*/  IADD3 R189, R132, R177, RZ ;  /* 0x000000b184bd7210 */ /* 0x000fe60007ffe0ff */
        /* <DEDUP_REMOVED lines=16> */
[----:B--2-4-:R-:W-:Y:S01]  /*2820*/  IMAD.MOV.U32 R3, RZ, RZ, c[0x0][0x168] ;  /* 0x00005a00ff037624 */ /* 0x014fe200078e00ff */
        /* <DEDUP_REMOVED lines=13> */
.L_x_1245:
[----:B------:R-:W-:Y:S04]  /*2900*/  MOV R133, 0x1 ;  /* 0x0000000100857802 */ /* 0x000fe80000000f00 */
[----:B------:R-:W-:Y:S11]  /*2910*/  ISETP.NE.AND P1, PT, R133, c[0x0][0x2a8], PT ;  /* 0x0000aa0085007a0c */ /* 0x000ff60003f25270 */
[----:B------:R-:W-:Y:S02]  /*2920*/  @!UPT UIADD3 URZ, URZ, URZ, URZ ;  /* 0x0000003f3f3ff290 */ /* 0x000fe4000fffe03f */
[----:B------:R-:W-:Y:S05]  /*2930*/  @P1 IMAD.HI.U32 R133, R3, c[0x0][0x2ac], RZ ;  /* 0x0000ab0003851a27 */ /* 0x000fea00078e00ff */
[----:B------:R-:W-:Y:S02]  /*2940*/  @P1 SHF.R.U32.HI R3, RZ, c[0x0][0x2b0], R133 ;  /* 0x0000ac00ff031a19 */ /* 0x000fe40000011685 */
.L_x_1246:
[----:B------:R-:W-:Y:S05]  /*2950*/  BSYNC B0 ;  /* 0x0000000000007941 */ /* 0x000fea0003800000 */
.L_x_1244:
[----:B------:R-:W-:Y:S04]  /*2960*/  IMAD.MOV.U32 R133, RZ, RZ, c[0x0][0x2a8] ;  /* 0x0000aa00ff857624 */ /* 0x000fe800078e00ff */
[----:B------:R-:W-:Y:S04]  /*2970*/  IMAD R3, R3, R133, -UR29 ;  /* 0x8000001d03037e24 */ /* 0x000fe8000f8e0285 */
[----:B------:R-:W-:Y:S05]  /*2980*/  IMAD.IADD R3, R3, 0x1, -R176 ;  /* 0x0000000103037824 */ /* 0x000fea00078e0ab0 */
[----:B------:R-:W-:Y:S02]  /*2990*/  IADD3 R133, R3, c[0x0][0x2a8], RZ ;  /* 0x0000aa0003857a10 */ /* 0x000fe40007ffe0ff */
[----:B------:R-:W-:Y:S02]  /*29a0*/  IMNMX R189, R189, R3, !PT ;  /* 0x00000003bdbd7217 */ /* 0x000fe40007800200 */
[----:B------:R-:W-:Y:S02]  /*29b0*/  IMNMX R191, R191, R133, PT ;  /* 0x00000085bfbf7217 */ /* 0x000fe40003800200 */
.L_x_1243:
[----:B--2-4-:R-:W-:Y:S05]  /*29c0*/  IADD3 R133, R132, 0x8, RZ ;  /* 0x0000000884857810 */ /* 0x014fea0007ffe0ff */
        /* <DEDUP_REMOVED lines=18> */
.L_x_1249:
[----:B------:R-:W-:Y:S04]  /*2af0*/  MOV R134, 0x1 ;  /* 0x0000000100867802 */ /* 0x000fe80000000f00 */
[----:B------:R-:W-:Y:S11]  /*2b00*/  ISETP.NE.AND P1, PT, R134, c[0x0][0x2a8], PT ;  /* 0x0000aa0086007a0c */ /* 0x000ff60003f25270 */
[----:B------:R-:W-:Y:S02]  /*2b10*/  @!UPT UIADD3 URZ, URZ, URZ, URZ ;  /* 0x0000003f3f3ff290 */ /* 0x000fe4000fffe03f */
[----:B------:R-:W-:Y:S05]  /*2b20*/  @P1 IMAD.HI.U32 R134, R133, c[0x0][0x2ac], RZ ;  /* 0x0000ab0085861a27 */ /* 0x000fea00078e00ff */
[----:B------:R-:W-:Y:S02]  /*2b30*/  @P1 SHF.R.U32.HI R133, RZ, c[0x0][0x2b0], R134 ;  /* 0x0000ac00ff851a19 */ /* 0x000fe40000011686 */
.L_x_1250:
[----:B------:R-:W-:Y:S05]  /*2b40*/  BSYNC B0 ;  /* 0x0000000000007941 */ /* 0x000fea0003800000 */
.L_x_1248:
[----:B------:R-:W-:Y:S04]  /*2b50*/  IMAD.MOV.U32 R134, RZ, RZ, c[0x0][0x2a8] ;  /* 0x0000aa00ff867624 */ /* 0x000fe800078e00ff */
[----:B------:R-:W-:Y:S04]  /*2b60*/  IMAD R133, R133, R134, -UR29 ;  /* 0x8000001d85857e24 */ /* 0x000fe8000f8e0286 */
[----:B------:R-:W-:Y:S05]  /*2b70*/  IMAD.IADD R133, R133, 0x1, -R176 ;  /* 0x0000000185857824 */ /* 0x000fea00078e0ab0 */
[----:B------:R-:W-:Y:S02]  /*2b80*/  IADD3 R134, R133, c[0x0][0x2a8], RZ ;  /* 0x0000aa0085867a10 */ /* 0x000fe40007ffe0ff */
[----:B------:R-:W-:Y:S02]  /*2b90*/  IMNMX R3, R3, R133, !PT ;  /* 0x0000008503037217 */ /* 0x000fe40007800200 */
[----:B------:R-:W-:Y:S02]  /*2ba0*/  IMNMX R190, R190, R134, PT ;  /* 0x00000086bebe7217 */ /* 0x000fe40003800200 */
.L_x_1247:
        /* <DEDUP_REMOVED lines=19> */
.L_x_1253:
[----:B------:R-:W-:Y:S04]  /*2ce0*/  MOV R134, 0x1 ;  /* 0x0000000100867802 */ /* 0x000fe80000000f00 */
[----:B------:R-:W-:Y:S11]  /*2cf0*/  ISETP.NE.AND P1, PT, R134, c[0x0][0x2a8], PT ;  /* 0x0000aa0086007a0c */ /* 0x000ff60003f25270 */
[----:B------:R-:W-:Y:S02]  /*2d00*/  @!UPT UIADD3 URZ, URZ, URZ, URZ ;  /* 0x0000003f3f3ff290 */ /* 0x000fe4000fffe03f */
[----:B------:R-:W-:Y:S05]  /*2d10*/  @P1 IMAD.HI.U32 R134, R133, c[0x0][0x2ac], RZ ;  /* 0x0000ab0085861a27 */ /* 0x000fea00078e00ff */
[----:B------:R-:W-:Y:S02]  /*2d20*/  @P1 SHF.R.U32.HI R133, RZ, c[0x0][0x2b0], R134 ;  /* 0x0000ac00ff851a19 */ /* 0x000fe40000011686 */
.L_x_1254:
[----:B------:R-:W-:Y:S05]  /*2d30*/  BSYNC B0 ;  /* 0x0000000000007941 */ /* 0x000fea0003800000 */
.L_x_1252:
[----:B------:R-:W-:Y:S04]  /*2d40*/  IMAD.MOV.U32 R134, RZ, RZ, c[0x0][0x2a8] ;  /* 0x0000aa00ff867624 */ /* 0x000fe800078e00ff */
[----:B------:R-:W-:Y:S04]  /*2d50*/  IMAD R133, R133, R134, -UR29 ;  /* 0x8000001d85857e24 */ /* 0x000fe8000f8e0286 */
[----:B------:R-:W-:Y:S05]  /*2d60*/  IMAD.IADD R133, R133, 0x1, -R176 ;  /* 0x0000000185857824 */ /* 0x000fea00078e0ab0 */
[----:B------:R-:W-:Y:S02]  /*2d70*/  IADD3 R134, R133, c[0x0][0x2a8], RZ ;  /* 0x0000aa0085867a10 */ /* 0x000fe40007ffe0ff */
[----:B------:R-:W-:Y:S02]  /*2d80*/  IMNMX R193, R193, R133, !PT ;  /* 0x00000085c1c17217 */ /* 0x000fe40007800200 */
[----:B------:R-:W-:Y:S02]  /*2d90*/  IMNMX R194, R194, R134, PT ;  /* 0x00000086c2c27217 */ /* 0x000fe40003800200 */
.L_x_1251:
        /* <DEDUP_REMOVED lines=19> */
.L_x_1257:
[----:B------:R-:W-:Y:S04]  /*2ed0*/  MOV R133, 0x1 ;  /* 0x0000000100857802 */ /* 0x000fe80000000f00 */
[----:B------:R-:W-:Y:S11]  /*2ee0*/  ISETP.NE.AND P0, PT, R133, c[0x0][0x2a8], PT ;  /* 0x0000aa0085007a0c */ /* 0x000ff60003f05270 */
[----:B------:R-:W-:Y:S02]  /*2ef0*/  @!UPT UIADD3 URZ, URZ, URZ, URZ ;  /* 0x0000003f3f3ff290 */ /* 0x000fe4000fffe03f */
[----:B------:R-:W-:Y:S05]  /*2f00*/  @P0 IMAD.HI.U32 R133, R132, c[0x0][0x2ac], RZ ;  /* 0x0000ab0084850a27 */ /* 0x000fea00078e00ff */
[----:B------:R-:W-:Y:S02]  /*2f10*/  @P0 SHF.R.U32.HI R132, RZ, c[0x0][0x2b0], R133 ;  /* 0x0000ac00ff840a19 */ /* 0x000fe40000011685 */
.L_x_1258:
[----:B------:R-:W-:Y:S05]  /*2f20*/  BSYNC B0 ;  /* 0x0000000000007941 */ /* 0x000fea0003800000 */
.L_x_1256:
[----:B------:R-:W-:Y:S04]  /*2f30*/  IMAD.MOV.U32 R133, RZ, RZ, c[0x0][0x2a8] ;  /* 0x0000aa00ff857624 */ /* 0x000fe800078e00ff */
[----:B------:R-:W-:Y:S04]  /*2f40*/  IMAD R132, R132, R133, -UR29 ;  /* 0x8000001d84847e24 */ /* 0x000fe8000f8e0285 */
[----:B------:R-:W-:Y:S05]  /*2f50*/  IMAD.IADD R132, R132, 0x1, -R176 ;  /* 0x0000000184847824 */ /* 0x000fea00078e0ab0 */
[----:B------:R-:W-:Y:S02]  /*2f60*/  IADD3 R133, R132, c[0x0][0x2a8], RZ ;  /* 0x0000aa0084857a10 */ /* 0x000fe40007ffe0ff */
[----:B------:R-:W-:Y:S02]  /*2f70*/  IMNMX R192, R192, R132, !PT ;  /* 0x00000084c0c07217 */ /* 0x000fe40007800200 */
[----:B------:R-:W-:Y:S02]  /*2f80*/  IMNMX R195, R195, R133, PT ;  /* 0x00000085c3c37217 */ /* 0x000fe40003800200 */
.L_x_1255:
        /* <DEDUP_REMOVED lines=85> */
.L_x_1259:
        /* <DEDUP_REMOVED lines=15> */
[----:B------:R-:W-:Y:S01]  /*35d0*/  MUFU.EX2 R219, R219 ;  /* 0x000000db00db7308 */ /* 0x000fe20000000800 */
[----:B------:R-:W-:Y:S01]  /*35e0*/  ISETP.LT.OR P2, PT, R190, 0x1, P2 ;  /* 0x00000001be00780c */ /* 0x000fe20001741670 */
[--C-:B------:R-:W-:Y:S01]  /*35f0*/  FFMA.FTZ R224, R224, c[0x0][0x29c], -R196.reuse ;  /* 0x0000a700e0e07a23 */ /* 0x100fe200000108c4 */
[----:B------:R-:W-:Y:S01]  /*3600*/  ISETP.GT.AND P6, PT, R189, 0x10, P0 ;  /* 0x00000010bd00780c */ /* 0x000fe200007c4270 */
[--C-:B------:R-:W-:Y:S01]  /*3610*/  FFMA.FTZ R231, R231, c[0x0][0x29c], -R197.reuse ;  /* 0x0000a700e7e77a23 */ /* 0x100fe200000108c5 */
[----:B------:R-:W-:Y:S02]  /*3620*/  ISETP.GT.AND P1, PT, R3, 0x10, P0 ;  /* 0x000000100300780c */ /* 0x000fe40000724270 */
[----:B------:R-:W-:Y:S02]  /*3630*/  FSEL R232, R6, -INF , !P2 ;  /* 0xff80000006e87808 */ /* 0x000fe40005000000 */
[-C--:B-1----:R-:W-:Y:S01]  /*3640*/  HMMA.16816.F32.BF16 R4, R132, R136.reuse, RZ ;  /* 0x000000888404723c */ /* 0x082fe200000418ff */
[----:B------:R-:W-:Y:S02]  /*3650*/  MUFU.EX2 R231, R231 ;  /* 0x000000e700e77308 */ /* 0x000fe40000000800 */
[----:B------:R-:W-:Y:S01]  /*3660*/  ISETP.GT.AND P2, PT, R189, 0x11, P0 ;  /* 0x00000011bd00780c */ /* 0x000fe20000744270 */
[--C-:B------:R-:W-:Y:S01]  /*3670*/  FFMA.FTZ R232, R232, c[0x0][0x29c], -R197.reuse ;  /* 0x0000a700e8e87a23 */ /* 0x100fe200000108c5 */
[C---:B------:R-:W-:Y:S02]  /*3680*/  ISETP.LT.OR P6, PT, R191.reuse, 0x11, P6 ;  /* 0x00000011bf00780c */ /* 0x040fe400037c1670 */
[----:B------:R-:W-:Y:S02]  /*3690*/  ISETP.LT.OR P1, PT, R190, 0x11, P1 ;  /* 0x00000011be00780c */ /* 0x000fe40000f21670 */
[----:B------:R-:W-:Y:S02]  /*36a0*/  FSEL R218, R16, -INF , !P6 ;  /* 0xff80000010da7808 */ /* 0x000fe40007000000 */
[----:B------:R-:W-:Y:S01]  /*36b0*/  ISETP.LT.OR P2, PT, R191, 0x12, P2 ;  /* 0x00000012bf00780c */ /* 0x000fe20001741670 */
[----:B------:R-:W1:Y:S01]  /*36c0*/  MUFU.EX2 R232, R232 ;  /* 0x000000e800e87308 */ /* 0x000e620000000800 */
[----:B------:R-:W-:Y:S01]  /*36d0*/  FSEL R226, R18, -INF , !P1 ;  /* 0xff80000012e27808 */ /* 0x000fe20004800000 */
[--C-:B------:R-:W-:Y:S01]  /*36e0*/  FFMA.FTZ R218, R218, c[0x0][0x29c], -R196.reuse ;  /* 0x0000a700dada7a23 */ /* 0x100fe200000108c4 */
[----:B------:R-:W-:Y:S02]  /*36f0*/  ISETP.GT.AND P6, PT, R3, 0x11, P0 ;  /* 0x000000110300780c */ /* 0x000fe400007c4270 */
[----:B------:R-:W-:Y:S01]  /*3700*/  ISETP.GT.AND P1, PT, R189, 0x21, P0 ;  /* 0x00000021bd00780c */ /* 0x000fe20000724270 */
[--C-:B------:R-:W-:Y:S01]  /*3710*/  FFMA.FTZ R226, R226, c[0x0][0x29c], -R197.reuse ;  /* 0x0000a700e2e27a23 */ /* 0x100fe200000108c5 */
[----:B------:R-:W-:Y:S02]  /*3720*/  FSEL R217, R17, -INF , !P2 ;  /* 0xff80000011d97808 */ /* 0x000fe40005000000 */
[----:B------:R-:W-:Y:S01]  /*3730*/  ISETP.GT.AND P2, PT, R189, 0x20, P0 ;  /* 0x00000020bd00780c */ /* 0x000fe20000744270 */
[----:B------:R-:W2:Y:S01]  /*3740*/  MUFU.EX2 R224, R224 ;  /* 0x000000e000e07308 */ /* 0x000ea20000000800 */
        /* <DEDUP_REMOVED lines=51> */
[----:B------:R-:W-:Y:S01]  /*3a80*/  FSEL R207, R37, -INF , !P2 ;  /* 0xff80000025cf7808 */ /* 0x000fe20005000000 */
[--C-:B------:R-:W-:Y:S01]  /*3a90*/  FFMA.FTZ R216, R216, c[0x0][0x29c], -R197.reuse ;  /* 0x0000a700d8d87a23 */ /* 0x100fe200000108c5 */
[----:B------:R-:W-:Y:S02]  /*3aa0*/  ISETP.GT.AND P2, PT, R189, 0x50, P0 ;  /* 0x00000050bd00780c */ /* 0x000fe40000744270 */
[----:B------:R-:W-:Y:S01]  /*3ab0*/  ISETP.LT.OR P6, PT, R190, 0x42, P6 ;  /* 0x00000042be00780c */ /* 0x000fe200037c1670 */
[----:B------:R-:W-:Y:S01]  /*3ac0*/  FFMA.FTZ R207, R207, c[0x0][0x29c], -R196 ;  /* 0x0000a700cfcf7a23 */ /* 0x000fe200000108c4 */
        /* <DEDUP_REMOVED lines=81> */
[----:B------:R-:W-:Y:S01]  /*3fe0*/  FFMA.FTZ R233, R34, c[0x0][0x29c], -R196 ;  /* 0x0000a70022e97a23 */ /* 0x000fe200000108c4 */
[----:B------:R-:W-:Y:S01]  /*3ff0*/  ISETP.LT.OR P2, PT, R195, 0x11, P2 ;  /* 0x00000011c300780c */ /* 0x000fe20001741670 */
[----:B------:R-:W-:Y:S01]  /*4000*/  MUFU.EX2 R234, R234 ;  /* 0x000000ea00ea7308 */ /* 0x000fe20000000800 */
[----:B------:R-:W-:Y:S01]  /*4010*/  FSEL R203, R15, -INF , !P1 ;  /* 0xff8000000fcb7808 */ /* 0x000fe20004800000 */
[--C-:B------:R-:W-:Y:S01]  /*4020*/  FFMA.FTZ R209, R51, c[0x0][0x29c], -R198.reuse ;  /* 0x0000a70033d17a23 */ /* 0x100fe200000108c6 */
[----:B------:R-:W-:Y:S02]  /*4030*/  ISETP.GT.AND P6, PT, R193, 0x20, P0 ;  /* 0x00000020c100780c */ /* 0x000fe400007c4270 */
        /* <DEDUP_REMOVED lines=49> */
[-C--:B------:R-:W-:Y:S01]  /*4350*/  HMMA.16816.F32.BF16 R28, R140, R146.reuse, RZ ;  /* 0x000000928c1c723c */ /* 0x080fe200000418ff */
[----:B------:R-:W-:Y:S02]  /*4360*/  ISETP.LT.OR P2, PT, R194, 0x42, P6 ;  /* 0x00000042c200780c */ /* 0x000fe40003741670 */
[----:B------:R-:W-:Y:S01]  /*4370*/  ISETP.LT.OR P1, PT, R195, 0x42, P1 ;  /* 0x00000042c300780c */ /* 0x000fe20000f21670 */
[--C-:B------:R-:W-:Y:S01]  /*4380*/  FFMA.FTZ R247, R55, c[0x0][0x29c], -R199.reuse ;  /* 0x0000a70037f77a23 */ /* 0x100fe200000108c7 */
[----:B------:R-:W-:Y:S02]  /*4390*/  FSEL R2, R41, -INF , !P2 ;  /* 0xff80000029027808 */ /* 0x000fe40005000000 */
[----:B------:R-:W-:Y:S01]  /*43a0*/  FSEL R66, R43, -INF , !P1 ;  /* 0xff8000002b427808 */ /* 0x000fe20004800000 */
[----:B------:R-:W-:Y:S01]  /*43b0*/  MUFU.EX2 R189, R189 ;  /* 0x000000bd00bd7308 */ /* 0x000fe20000000800 */
[----:B------:R-:W-:Y:S02]  /*43c0*/  ISETP.GT.AND P6, PT, R192, 0x40, P0 ;  /* 0x00000040c000780c */ /* 0x000fe400007c4270 */
[C---:B------:R-:W-:Y:S01]  /*43d0*/  ISETP.GT.AND P2, PT, R193.reuse, 0x50, P0 ;  /* 0x00000050c100780c */ /* 0x040fe20000744270 */
[--C-:B------:R-:W-:Y:S01]  /*43e0*/  FFMA.FTZ R2, R2, c[0x0][0x29c], -R198.reuse ;  /* 0x0000a70002027a23 */ /* 0x100fe200000108c6 */
[----:B------:R-:W-:Y:S01]  /*43f0*/  ISETP.GT.AND P1, PT, R193, 0x51, P0 ;  /* 0x00000051c100780c */ /* 0x000fe20000724270 */
[--C-:B------:R-:W-:Y:S01]  /*4400*/  FFMA.FTZ R249, R66, c[0x0][0x29c], -R199.reuse ;  /* 0x0000a70042f97a23 */ /* 0x100fe200000108c7 */
[----:B------:R-:W-:Y:S02]  /*4410*/  ISETP.LT.OR P6, PT, R195, 0x41, P6 ;  /* 0x00000041c300780c */ /* 0x000fe400037c1670 */
[C---:B------:R-:W-:Y:S01]  /*4420*/  ISETP.LT.OR P2, PT, R194.reuse, 0x51, P2 ;  /* 0x00000051c200780c */ /* 0x040fe20001741670 */
[----:B------:R-:W-:Y:S01]  /*4430*/  MUFU.EX2 R190, R190 ;  /* 0x000000be00be7308 */ /* 0x000fe20000000800 */
        /* <DEDUP_REMOVED lines=9> */
[----:B------:R-:W-:Y:S01]  /*44d0*/  ISETP.GT.AND P1, PT, R193, 0x60, P0 ;  /* 0x00000060c100780c */ /* 0x000fe20000724270 */
[----:B------:R-:W-:Y:S01]  /*44e0*/  MUFU.EX2 R233, R233 ;  /* 0x000000e900e97308 */ /* 0x000fe20000000800 */
[C---:B------:R-:W-:Y:S02]  /*44f0*/  ISETP.LT.OR P6, PT, R195.reuse, 0x51, P6 ;  /* 0x00000051c300780c */ /* 0x040fe400037c1670 */
[----:B------:R-:W-:Y:S02]  /*4500*/  ISETP.LT.OR P2, PT, R195, 0x52, P2 ;  /* 0x00000052c300780c */ /* 0x000fe40001741670 */
[----:B------:R-:W-:Y:S02]  /*4510*/  ISETP.LT.OR P1, PT, R194, 0x61, P1 ;  /* 0x00000061c200780c */ /* 0x000fe40000f21670 */
[----:B------:R-:W-:Y:S02]  /*4520*/  FSEL R65, R46, -INF , !P6 ;  /* 0xff8000002e417808 */ /* 0x000fe40007000000 */
[----:B------:R-:W-:Y:S01]  /*4530*/  FSEL R64, R47, -INF , !P2 ;  /* 0xff8000002f407808 */ /* 0x000fe20005000000 */
[----:B------:R-:W-:Y:S01]  /*4540*/  MUFU.EX2 R238, R238 ;  /* 0x000000ee00ee7308 */ /* 0x000fe20000000800 */
        /* <DEDUP_REMOVED lines=42> */
[----:B------:R-:W3:Y:S01]  /*47f0*/  MUFU.EX2 R192, R192 ;  /* 0x000000c000c07308 */ /* 0x000ee20000000800 */
        /* <DEDUP_REMOVED lines=11> */
[----:B------:R-:W5:Y:S07]  /*48b0*/  MUFU.EX2 R194, R194 ;  /* 0x000000c200c27308 */ /* 0x000f6e0000000800 */
        /* <DEDUP_REMOVED lines=11> */
[C---:B------:R-:W-:Y:S01]  /*4970*/  HMMA.16816.F32.BF16 R16, R156.reuse, R162, R16 ;  /* 0x000000a29c10723c */ /* 0x040fe20000041810 */
[----:B------:R-:W-:Y:S06]  /*4980*/  MUFU.EX2 R162, R242 ;  /* 0x000000f200a27308 */ /* 0x000fec0000000800 */
[----:B------:R-:W-:Y:S01]  /*4990*/  IMAD.MOV.U32 R163, RZ, RZ, R137 ;  /* 0x000000ffffa37224 */ /* 0x000fe200078e0089 */
[-C--:B------:R-:W-:Y:S01]  /*49a0*/  HMMA.16816.F32.BF16 R20, R156, R168.reuse, R20 ;  /* 0x000000a89c14723c */ /* 0x080fe20000041814 */
[----:B------:R-:W-:Y:S07]  /*49b0*/  LDSM.16.M88.4 R136, [R182+0x4080] ;  /* 0x00408000b688783b */ /* 0x000fee0000000200 */
[C---:B------:R-:W-:Y:S07]  /*49c0*/  HMMA.16816.F32.BF16 R24, R164.reuse, R168, R24 ;  /* 0x000000a8a418723c */ /* 0x040fee0000041818 */
[----:B------:R-:W-:Y:S01]  /*49d0*/  IMAD.MOV.U32 R169, RZ, RZ, R160 ;  /* 0x000000ffffa97224 */ /* 0x000fe200078e00a0 */
[-C--:B------:R-:W-:Y:S01]  /*49e0*/  HMMA.16816.F32.BF16 R28, R164, R170.reuse, R28 ;  /* 0x000000aaa41c723c */ /* 0x080fe2000004181c */
[----:B------:R-:W-:Y:S03]  /*49f0*/  MUFU.EX2 R160, R239 ;  /* 0x000000ef00a07308 */ /* 0x000fe60000000800 */
[----:B------:R-:W-:Y:S04]  /*4a00*/  IMAD.MOV.U32 R168, RZ, RZ, R161 ;  /* 0x000000ffffa87224 */ /* 0x000fe800078e00a1 */
[C---:B------:R-:W-:Y:S03]  /*4a10*/  HMMA.16816.F32.BF16 R32, R156.reuse, R170, R32 ;  /* 0x000000aa9c20723c */ /* 0x040fe60000041820 */
[----:B------:R-:W-:Y:S05]  /*4a20*/  MUFU.EX2 R161, R243 ;  /* 0x000000f300a17308 */ /* 0x000fea0000000800 */
        /* <DEDUP_REMOVED lines=462> */
[----:B------:R-:W-:Y:S01]  /*6710*/  IMAD.U32 R13, RZ, RZ, UR37 ;  /* 0x00000025ff0d7e24 */ /* 0x000fe2000f8e00ff */
[----:B------:R-:W5:Y:S01]  /*6720*/  LDL R56, [R1+0x3c] ;  /* 0x00003c0001387983 */ /* 0x000f620000100800 */
[----:B------:R-:W-:Y:S02]  /*6730*/  UIMAD UR35, UR34, UR7, UR35 ;  /* 0x00000007222372a4 */ /* 0x000fe4000f8e0223 */
[----:B------:R-:W-:Y:S01]  /*6740*/  USHF.R.S32.HI UR36, URZ, 0x1f, UR37 ;  /* 0x0000001f3f247899 */ /* 0x000fe20008011425 */
[----:B------:R-:W5:Y:S01]  /*6750*/  LDL R14, [R1+0x44] ;  /* 0x00004400010e7983 */ /* 0x000f620000100800 */
[----:B------:R-:W-:Y:S02]  /*6760*/  UIADD3 UR35, UR39, UR35, URZ ;  /* 0x0000002327237290 */ /* 0x000fe4000fffe03f */
[----:B------:R-:W-:Y:S01]  /*6770*/  USHF.L.U32 UR6, UR6, 0x6, URZ ;  /* 0x0000000606067899 */ /* 0x000fe2000800063f */
        /* <DEDUP_REMOVED lines=9> */
[----:B------:R-:W-:Y:S02]  /*6810*/  IMAD.MOV.U32 R5, RZ, RZ, R169 ;  /* 0x000000ffff057224 */ /* 0x000fe400078e00a9 */
[----:B----4-:R-:W-:Y:S02]  /*6820*/  IMAD R10, R170, c[0x0][0x208], RZ ;  /* 0x00008200aa0a7a24 */ /* 0x010fe400078e02ff */
[C---:B------:R-:W-:Y:S04]  /*6830*/  IMAD.WIDE.U32 R6, R11.reuse, c[0x0][0x210], R6 ;  /* 0x000084000b067a25 */ /* 0x040fe800078e0006 */
[----:B------:R-:W-:Y:S01]  /*6840*/  IMAD.WIDE.U32 R4, R11, c[0x0][0x288], R4 ;  /* 0x0000a2000b047a25 */ /* 0x000fe200078e0004 */
[----:B------:R-:W-:Y:S02]  /*6850*/  IADD3 R12, P1, P0, R10, UR18, R6 ;  /* 0x000000120a0c7c10 */ /* 0x000fe4000f83e006 */
[----:B------:R-:W-:Y:S01]  /*6860*/  MOV R10, UR38 ;  /* 0x00000026000a7c02 */ /* 0x000fe20008000f00 */
[----:B------:R-:W-:Y:S02]  /*6870*/  IMAD.U32 R11, RZ, RZ, UR19 ;  /* 0x00000013ff0b7e24 */ /* 0x000fe4000f8e00ff */
[----:B------:R-:W-:Y:S02]  /*6880*/  IMAD.IADD R7, R7, 0x1, R8 ;  /* 0x0000000107077824 */ /* 0x000fe400078e0208 */
[----:B------:R-:W-:Y:S01]  /*6890*/  IMAD.IADD R8, R5, 0x1, R9 ;  /* 0x0000000105087824 */ /* 0x000fe200078e0209 */
[----:B------:R-:W-:Y:S02]  /*68a0*/  IADD3 R9, -R170, c[0x0][0x168], -R13 ;  /* 0x00005a00aa097a10 */ /* 0x000fe40007ffe90d */
[----:B------:R-:W-:Y:S01]  /*68b0*/  IADD3 R6, P6, P2, R4, UR37, R11 ;  /* 0x0000002504067c10 */ /* 0x000fe2000fade00b */
[----:B------:R-:W-:Y:S01]  /*68c0*/  IMAD.U32 R11, RZ, RZ, UR39 ;  /* 0x00000027ff0b7e24 */ /* 0x000fe2000f8e00ff */
[----:B-----5:R-:W-:Y:S01]  /*68d0*/  IADD3.X R7, R56, UR26, R7, P1, P0 ;  /* 0x0000001a38077c10 */ /* 0x020fe20008fe0407 */
[----:B------:R-:W-:Y:S01]  /*68e0*/  IMAD.U32 R11, RZ, RZ, UR36 ;  /* 0x00000024ff0b7e24 */ /* 0x000fe2000f8e00ff */
[C---:B------:R-:W-:Y:S01]  /*68f0*/  LEA R5, P1, R10.reuse, R12, 0x7 ;  /* 0x0000000c0a057211 */ /* 0x040fe200078238ff */
[----:B------:R-:W-:Y:S01]  /*6900*/  IMAD.U32 R4, RZ, RZ, UR35 ;  /* 0x00000023ff047e24 */ /* 0x000fe2000f8e00ff */
[----:B------:R-:W-:Y:S02]  /*6910*/  ISETP.LT.OR P0, PT, R9, 0x1, P4 ;  /* 0x000000010900780c */ /* 0x000fe40002701670 */
[----:B------:R-:W-:Y:S01]  /*6920*/  IADD3.X R11, R11, UR28, R8, P6, P2 ;  /* 0x0000001c0b0b7c10 */ /* 0x000fe2000b7e4408 */
[----:B------:R-:W-:Y:S01]  /*6930*/  IMAD.U32 R8, RZ, RZ, UR33 ;  /* 0x00000021ff087e24 */ /* 0x000fe2000f8e00ff */
[----:B------:R-:W-:Y:S02]  /*6940*/  LEA.HI.X R7, R10, R7, R4, 0x7, P1 ;  /* 0x000000070a077211 */ /* 0x000fe400008f3c04 */
[C---:B------:R-:W-:Y:S02]  /*6950*/  LEA R4, P2, R5.reuse, c[0x0][0x1f0], 0x1 ;  /* 0x00007c0005047a11 */ /* 0x040fe400078408ff */
[----:B------:R-:W-:Y:S02]  /*6960*/  LEA R8, R8, R14, 0xe ;  /* 0x0000000e08087211 */ /* 0x000fe400078e70ff */
[----:B------:R-:W-:Y:S02]  /*6970*/  LEA.HI.X R5, R5, c[0x0][0x1f4], R7, 0x1, P2 ;  /* 0x00007d0005057a11 */ /* 0x000fe400010f0c07 */
[C---:B------:R-:W-:Y:S02]  /*6980*/  LEA R12, P1, R6.reuse, c[0x0][0x280], 0x2 ;  /* 0x0000a000060c7a11 */ /* 0x040fe400078210ff */
[C---:B------:R-:W-:Y:S01]  /*6990*/  ISETP.LT.OR P2, PT, R9.reuse, 0x21, P4 ;  /* 0x000000210900780c */ /* 0x040fe20002741670 */
[----:B------:R-:W-:Y:S01]  /*69a0*/  @!PT LDS RZ, [RZ] ;  /* 0x00000000fffff984 */ /* 0x000fe20000000800 */
[----:B------:R-:W-:Y:S01]  /*69b0*/  @!PT LDS RZ, [RZ] ;  /* 0x00000000fffff984 */ /* 0x000fe20000000800 */
[----:B------:R-:W-:Y:S01]  /*69c0*/  @!PT LDS RZ, [RZ] ;  /* 0x00000000fffff984 */ /* 0x000fe20000000800 */
[----:B------:R1:W-:Y:S01]  /*69d0*/  LDGSTS.E.BYPASS.LTC128B.128 [R8], [R4.64], !P0 ;  /* 0x0000000004087fae */ /* 0x0003e2000c101d56 */
[----:B------:R-:W-:Y:S02]  /*69e0*/  LEA.HI.X R13, R6, c[0x0][0x284], R11, 0x2, P1 ;  /* 0x0000a100060d7a11 */ /* 0x000fe400008f140b */
        /* <DEDUP_REMOVED lines=15> */
.L_x_1260:
        /* <DEDUP_REMOVED lines=280> */
.L_x_1240:
        /* <DEDUP_REMOVED lines=9> */
[----:B------:R-:W3:Y:S01]  /*7cf0*/  S2R R9, SR_TID.X ;  /* 0x0000000000097919 */ /* 0x000ee20000002100 */
[----:B------:R-:W-:Y:S02]  /*7d00*/  ULDC UR4, c[0x0][0x2f4] ;  /* 0x0000bd0000047ab9 */ /* 0x000fe40000000800 */
[----:B------:R-:W-:-:S04]  /*7d10*/  UIMAD UR5, UR5, UR4, URZ ;  /* 0x00000004050572a4 */ /* 0x000fc8000f8e023f */
[----:B------:R-:W-:Y:S01]  /*7d20*/  USHF.R.S32.HI UR4, URZ, 0x1f, UR5 ;  /* 0x0000001f3f047899 */ /* 0x000fe20008011405 */
[----:B-1----:R-:W-:-:S04]  /*7d30*/  @P0 IMAD.HI.U32 R0, R2, c[0x0][0x33c], RZ ;  /* 0x0000cf0002000a27 */ /* 0x002fc800078e00ff */
[----:B------:R-:W-:Y:S01]  /*7d40*/  IMAD.MOV.U32 R7, RZ, RZ, R2 ;  /* 0x000000ffff077224 */ /* 0x000fe200078e0002 */
[----:B------:R-:W-:Y:S01]  /*7d50*/  @P0 SHF.R.U32.HI R7, RZ, c[0x0][0x340], R0 ;  /* 0x0000d000ff070a19 */ /* 0x000fe20000011600 */
[----:B--2---:R-:W-:Y:S01]  /*7d60*/  IMAD R3, R15, c[0x0][0x2f4], RZ ;  /* 0x0000bd000f037a24 */ /* 0x004fe200078e02ff */
[----:B------:R-:W-:Y:S02]  /*7d70*/  SHF.R.S32.HI R16, RZ, 0x1f, R15 ;  /* 0x0000001fff107819 */ /* 0x000fe4000001140f */
[--C-:B------:R-:W-:Y:S01]  /*7d80*/  SHF.R.S32.HI R10, RZ, 0x1f, R7.reuse ;  /* 0x0000001fff0a7819 */ /* 0x100fe20000011407 */
[----:B------:R-:W-:Y:S01]  /*7d90*/  IMAD.MOV R6, RZ, RZ, -R7 ;  /* 0x000000ffff067224 */ /* 0x000fe200078e0a07 */
[----:B------:R-:W-:Y:S02]  /*7da0*/  SHF.R.S32.HI R14, RZ, 0x1f, R3 ;  /* 0x0000001fff0e7819 */ /* 0x000fe40000011403 */
[----:B------:R-:W-:Y:S01]  /*7db0*/  IADD3 R0, P1, P0, R3, UR5, R7 ;  /* 0x0000000503007c10 */ /* 0x000fe2000f83e007 */
[----:B------:R-:W-:-:S03]  /*7dc0*/  IMAD R6, R6, c[0x0][0x338], R2 ;  /* 0x0000ce0006067a24 */ /* 0x000fc600078e0202 */
[----:B------:R-:W-:Y:S01]  /*7dd0*/  IADD3.X R14, R14, UR4, R10, P1, P0 ;  /* 0x000000040e0e7c10 */ /* 0x000fe20008fe040a */
[C---:B------:R-:W-:Y:S01]  /*7de0*/  IMAD.SHL.U32 R11, R0.reuse, 0x4, RZ ;  /* 0x00000004000b7824 */ /* 0x040fe200078e00ff */
[----:B---3--:R-:W-:Y:S02]  /*7df0*/  ISETP.NE.AND P1, PT, R9, RZ, PT ;  /* 0x000000ff0900720c */ /* 0x008fe40003f25270 */
[----:B------:R-:W-:Y:S02]  /*7e00*/  SHF.L.U64.HI R14, R0, 0x2, R14 ;  /* 0x00000002000e7819 */ /* 0x000fe4000001020e */
[----:B------:R-:W-:-:S04]  /*7e10*/  IADD3 R4, P0, R11, c[0x0][0x350], RZ ;  /* 0x0000d4000b047a10 */ /* 0x000fc80007f1e0ff */
[----:B------:R-:W-:-:S05]  /*7e20*/  IADD3.X R5, R14, c[0x0][0x354], RZ, P0, !PT ;  /* 0x0000d5000e057a10 */ /* 0x000fca00007fe4ff */
[----:B------:R-:W-:Y:S05]  /*7e30*/  @P1 BRA `(.L_x_1263) ;  /* 0x0000005000001947 */ /* 0x000fea0003800000 */
.L_x_1264:
[----:B------:R-:W2:Y:S01]  /*7e40*/  LDG.E.STRONG.GPU R0, [R4.64] ;  /* 0x0000001604007981 */ /* 0x000ea2000c1ef900 */
[----:B------:R-:W-:Y:S01]  /*7e50*/  YIELD ;  /* 0x0000000000007946 */ /* 0x000fe20003800000 */
[----:B--2---:R-:W-:Y:S01]  /*7e60*/  ISETP.NE.AND P0, PT, R0, R6, PT ;  /* 0x000000060000720c */ /* 0x004fe20003f05270 */
[----:B------:R-:W-:-:S12]  /*7e70*/  CCTL.IVALL ;  /* 0x00000000ff00798f */ /* 0x000fd80002000000 */
[----:B------:R-:W-:Y:S05]  /*7e80*/  @P0 BRA `(.L_x_1264) ;  /* 0xffffffb000000947 */ /* 0x000fea000383ffff */
.L_x_1263:
[----:B------:R-:W-:Y:S05]  /*7e90*/  BSYNC B0 ;  /* 0x0000000000007941 */ /* 0x000fea0003800000 */
.L_x_1262:
[----:B------:R-:W-:Y:S01]  /*7ea0*/  MOV R17, 0xffffffff ;  /* 0xffffffff00117802 */ /* 0x000fe20000000f00 */
[----:B------:R-:W-:Y:S05]  /*7eb0*/  BRA.CONV ~URZ, `(.L_x_1265) ;  /* 0x000000237f007947 */ /* 0x000fea000b800000 */
[----:B------:R-:W-:Y:S02]  /*7ec0*/  MOV R2, 0x7ee0 ;  /* 0x00007ee000027802 */ /* 0x000fe40000000f00 */
[----:B------:R-:W-:Y:S05]  /*7ed0*/  CALL.REL.NOINC `($__internal_8_$__cuda_sm70_warpsync) ;  /* 0x0000088000007944 */ /* 0x000fea0003c00000 */
.L_x_1265:
[----:B------:R-:W-:Y:S01]  /*7ee0*/  USHF.L.U32 UR5, UR9, 0xd, URZ ;  /* 0x0000000d09057899 */ /* 0x000fe2000800063f */
[----:B------:R-:W-:Y:S01]  /*7ef0*/  IMAD R0, R10, c[0x0][0x328], RZ ;  /* 0x0000ca000a007a24 */ /* 0x000fe200078e02ff */
[----:B------:R-:W-:-:S06]  /*7f00*/  NOP ;  /* 0x0000000000007918 */ /* 0x000fcc0000000000 */
[----:B------:R-:W-:Y:S01]  /*7f10*/  USHF.R.S32.HI UR4, URZ, 0x1f, UR5 ;  /* 0x0000001f3f047899 */ /* 0x000fe20008011405 */
[----:B------:R-:W-:Y:S01]  /*7f20*/  IADD3 R8, P0, R9, UR5, RZ ;  /* 0x0000000509087c10 */ /* 0x000fe2000ff1e0ff */
[----:B------:R-:W-:Y:S02]  /*7f30*/  IMAD R0, R7, c[0x0][0x32c], R0 ;  /* 0x0000cb0007007a24 */ /* 0x000fe400078e0200 */
[----:B------:R-:W-:Y:S02]  /*7f40*/  IMAD R12, R16, c[0x0][0x330], RZ ;  /* 0x0000cc00100c7a24 */ /* 0x000fe400078e02ff */
[----:B------:R-:W-:-:S05]  /*7f50*/  LEA.HI.X.SX32 R9, R9, UR4, 0x1, P0 ;  /* 0x0000000409097c11 */ /* 0x000fca00080f0eff */
        /* <DEDUP_REMOVED lines=41> */
[----:B------:R-:W-:Y:S05]  /*81f0*/  CALL.REL.NOINC `($__internal_8_$__cuda_sm70_warpsync) ;  /* 0x0000056000007944 */ /* 0x000fea0003c00000 */
.L_x_1266:
        /* <DEDUP_REMOVED lines=12> */
.L_x_1268:
[----:B------:R-:W-:Y:S05]  /*82c0*/  BSYNC B0 ;  /* 0x0000000000007941 */ /* 0x000fea0003800000 */
.L_x_1267:
[----:B--2---:R-:W-:Y:S01]  /*82d0*/  IADD3 R4, P0, R11, c[0x0][0x348], RZ ;  /* 0x0000d2000b047a10 */ /* 0x004fe20007f1e0ff */
[----:B------:R-:W-:Y:S03]  /*82e0*/  BSSY B0, `(.L_x_1269) ;  /* 0x0000008000007945 */ /* 0x000fe60003800000 */
[----:B------:R-:W-:Y:S01]  /*82f0*/  IADD3.X R5, R14, c[0x0][0x34c], RZ, P0, !PT ;  /* 0x0000d3000e057a10 */ /* 0x000fe200007fe4ff */
[----:B------:R-:W-:Y:S05]  /*8300*/  @P1 BRA `(.L_x_1270) ;  /* 0x0000005000001947 */ /* 0x000fea0003800000 */
.L_x_1271:
[----:B------:R-:W2:Y:S01]  /*8310*/  LDG.E.STRONG.GPU R0, [R4.64] ;  /* 0x0000001604007981 */ /* 0x000ea2000c1ef900 */
[----:B------:R-:W-:Y:S01]  /*8320*/  YIELD ;  /* 0x0000000000007946 */ /* 0x000fe20003800000 */
[----:B--2---:R-:W-:Y:S01]  /*8330*/  ISETP.NE.AND P0, PT, R0, R6, PT ;  /* 0x000000060000720c */ /* 0x004fe20003f05270 */
[----:B------:R-:W-:-:S12]  /*8340*/  CCTL.IVALL ;  /* 0x00000000ff00798f */ /* 0x000fd80002000000 */
[----:B------:R-:W-:Y:S05]  /*8350*/  @P0 BRA `(.L_x_1271) ;  /* 0xffffffb000000947 */ /* 0x000fea000383ffff */
.L_x_1270:
[----:B------:R-:W-:Y:S05]  /*8360*/  BSYNC B0 ;  /* 0x0000000000007941 */ /* 0x000fea0003800000 */
.L_x_1269:
[----:B------:R-:W-:Y:S05]  /*8370*/  BRA.CONV ~URZ, `(.L_x_1272) ;  /* 0x000000237f007947 */ /* 0x000fea000b800000 */
[----:B-1----:R-:W-:Y:S02]  /*8380*/  MOV R2, 0x83a0 ;  /* 0x000083a000027802 */ /* 0x002fe40000000f00 */
[----:B------:R-:W-:Y:S05]  /*8390*/  CALL.REL.NOINC `($__internal_8_$__cuda_sm70_warpsync) ;  /* 0x000003c000007944 */ /* 0x000fea0003c00000 */
.L_x_1272:
[----:B-1----:R-:W-:Y:S01]  /*83a0*/  MOV R2, R8 ;  /* 0x0000000800027202 */ /* 0x002fe20000000f00 */
[----:B------:R-:W-:Y:S01]  /*83b0*/  IMAD R0, R10, c[0x0][0x300], RZ ;  /* 0x0000c0000a007a24 */ /* 0x000fe200078e02ff */
[----:B------:R-:W-:Y:S01]  /*83c0*/  MOV R3, R9 ;  /* 0x0000000900037202 */ /* 0x000fe20000000f00 */
[----:B------:R-:W-:Y:S01]  /*83d0*/  IMAD R6, R16, c[0x0][0x308], RZ ;  /* 0x0000c20010067a24 */ /* 0x000fe200078e02ff */
[----:B------:R-:W-:-:S06]  /*83e0*/  NOP ;  /* 0x0000000000007918 */ /* 0x000fcc0000000000 */
[----:B------:R-:W-:-:S04]  /*83f0*/  IMAD.WIDE.U32 R2, R7, c[0x0][0x300], R2 ;  /* 0x0000c00007027a25 */ /* 0x000fc800078e0002 */
[----:B------:R-:W-:-:S05]  /*8400*/  IMAD R0, R7, c[0x0][0x304], R0 ;  /* 0x0000c10007007a24 */ /* 0x000fca00078e0200 */
        /* <DEDUP_REMOVED lines=41> */
.L_x_1273:
        /* <DEDUP_REMOVED lines=12> */
        .weak           $__internal_8_$__cuda_sm70_warpsync
        .type           $__internal_8_$__cuda_sm70_warpsync,@function
        .size           $__internal_8_$__cuda_sm70_warpsync,(.L_x_1838 - $__internal_8_$__cuda_sm70_warpsync)
$__internal_8_$__cuda_sm70_warpsync:
[----:B------:R-:W-:Y:S01]  /*8760*/  MOV R3, 0x0 ;  /* 0x0000000000037802 */ /* 0x000fe20000000f00 */
[----:B------:R-:W-:Y:S04]  /*8770*/  WARPSYNC R17 ;  /* 0x0000001100007348 */ /* 0x000fe80003800000 */
[----:B------:R-:W-:Y:S05]  /*8780*/  RET.REL.NODEC R2 `(_ZN7cutlass13device_kernelIN5flash19enable_sm80_to_sm89INS1_16FlashAttnBwdSm80INS1_25CollectiveMainloopBwdSm80ILi2ELi2EN4cute5tupleIJNS5_1CILi128EEES8_NS7_ILi64EEEEEENS_10bfloat16_tEfNS_4arch4Sm80ELb0ELb1ELb0ELb0ELb1ELb0ELb0ELb0ELi2ELi4ELi4ELi4ELb0EEENS1_24CollectiveEpilogueBwdGQAISA_fSD_Li256ELb0ELb1EEENS1_19SingleTileSchedulerILb0ELb0ELb0ELi128EEEEEEEEEvNT_6ParamsE) ;  /* 0xffff787002007950 */ /* 0x000fea0003c3ffff */
.L_x_1274:
        /* <DEDUP_REMOVED lines=15> */
.L_x_1838:


//--------------------- .text._ZN7cutlass13device_kernelIN5flash19enable_sm80_to_sm89INS1_16FlashAttnBwdSm80INS1_25CollectiveMainloopBwdSm80ILi2ELi2EN4cute5tupleIJNS5_1CILi128EEES8_NS7_ILi64EEEEEENS_10bfloat16_tEfNS_4arch4Sm80ELb0ELb1ELb0ELb1ELb0ELb0ELb0ELb0ELi2ELi4ELi4ELi4ELb0EEENS1_21CollectiveEpilogueBwdISA_SB_SD_Li256ELb1ELb0ELi2EEENS1_19SingleTileSchedulerILb1ELb0ELb0ELi128EEEEEEEEEvNT_6ParamsE --------------------------
	.section	.text._ZN7cutlass13device_kernelIN5flash19enable_sm80_to_sm89INS1_16FlashAttnBwdSm80INS1_25CollectiveMainloopBwdSm80ILi2ELi2EN4cute5tupleIJNS5_1CILi128EEES8_NS7_ILi64EEEEEENS_10bfloat16_tEfNS_4arch4Sm80ELb0ELb1ELb0ELb1ELb0ELb0ELb0ELb0ELi2ELi4ELi4ELi4ELb0EEENS1_21CollectiveEpilogueBwdISA_SB_SD_Li256ELb1ELb0ELi2EEENS1_19SingleTileSchedulerILb1ELb0ELb0ELi128EEEEEEEEEvNT_6ParamsE,"ax",@progbits
	.sectioninfo	@"SHI_REGISTERS=255"
	.align	128
.text._ZN7cutlass13device_kernelIN5flash19enable_sm80_to_sm89INS1_16FlashAttnBwdSm80INS1_25CollectiveMainloopBwdSm80ILi2ELi2EN4cute5tupleIJNS5_1CILi128EEES8_NS7_ILi64EEEEEENS_10bfloat16_tEfNS_4arch4Sm80ELb0ELb1ELb0ELb1ELb0ELb0ELb0ELb0ELi2ELi4ELi4ELi4ELb0EEENS1_21CollectiveEpilogueBwdISA_SB_SD_Li256ELb1ELb0ELi2EEENS1_19SingleTileSchedulerILb1ELb0ELb0ELi128EEEEEEEEEvNT_6ParamsE:
        .type           _ZN7cutlass13device_kernelIN5flash19enable_sm80_to_sm89INS1_16FlashAttnBwdSm80INS1_25CollectiveMainloopBwdSm80ILi2ELi2EN4cute5tupleIJNS5_1CILi128EEES8_NS7_ILi64EEEEEENS_10bfloat16_tEfNS_4arch4Sm80ELb0ELb1ELb0ELb1ELb0ELb0ELb0ELb0ELi2ELi4ELi4ELi4ELb0EEENS1_21CollectiveEpilogueBwdISA_SB_SD_Li256ELb1ELb0ELi2EEENS1_19SingleTileSchedulerILb1ELb0ELb0ELi128EEEEEEEEEvNT_6ParamsE,@function
        .size           _ZN7cutlass13device_kernelIN5flash19enable_sm80_to_sm89INS1_16FlashAttnBwdSm80INS1_25CollectiveMainloopBwdSm80ILi2ELi2EN4cute5tupleIJNS5_1CILi128EEES8_NS7_ILi64EEEEEENS_10bfloat16_tEfNS_4arch4Sm80ELb0ELb1ELb0ELb1ELb0ELb0ELb0ELb0ELi2ELi4ELi4ELi4ELb0EEENS1_21CollectiveEpilogueBwdISA_SB_SD_Li256ELb1ELb0ELi2EEENS1_19SingleTileSchedulerILb1ELb0ELb0ELi128EEEEEEEEEvNT_6ParamsE,(.L_x_1840 - _ZN7cutlass13device_kernelIN5flash19enable_sm80_to_sm89INS1_16FlashAttnBwdSm80INS1_25CollectiveMainloopBwdSm80ILi2ELi2EN4cute5tupleIJNS5_1CILi128EEES8_NS7_ILi64EEEEEENS_10bfloat16_tEfNS_4arch4Sm80ELb0ELb1ELb0ELb1ELb0ELb0ELb0ELb0ELi2ELi4ELi4ELi4ELb0EEENS1_21CollectiveEpilogueBwdISA_SB_SD_Li256ELb1ELb0ELi2EEENS1_19SingleTileSchedulerILb1ELb0ELb0ELi128EEEEEEEEEvNT_6ParamsE)
        .other          _ZN7cutlass13device_kernelIN5flash19enable_sm80_to_sm89INS1_16FlashAttnBwdSm80INS1_25CollectiveMainloopBwdSm80ILi2ELi2EN4cute5tupleIJNS5_1CILi128EEES8_NS7_ILi64EEEEEENS_10bfloat16_tEfNS_4arch4Sm80ELb0ELb1ELb0ELb1ELb0ELb0ELb0ELb0ELi2ELi4ELi4ELi4ELb0EEENS1_21CollectiveEpilogueBwdISA_SB_SD_Li256ELb1ELb0ELi2EEENS1_19SingleTileSchedulerILb1ELb0ELb0ELi128EEEEEEEEEvNT_6ParamsE,@"STO_CUDA_ENTRY STV_DEFAULT"
_ZN7cutlass13device_kernelIN5flash19enable_sm80_to_sm89INS1_16FlashAttnBwdSm80INS1_25CollectiveMainloopBwdSm80ILi2ELi2EN4cute5tupleIJNS5_1CILi128EEES8_NS7_ILi64EEEEEENS_10bfloat16_tEfNS_4arch4Sm80ELb0ELb1ELb0ELb1ELb0ELb0ELb0ELb0ELi2ELi4ELi4ELi4ELb0EEENS1_21CollectiveEpilogueBwdISA_SB_SD_Li256ELb1ELb0ELi2EEENS1_19SingleTileSchedulerILb1ELb0ELb0ELi128EEEEEEEEEvNT_6ParamsE:
[----:B------:R-:W-:Y:S02]  /*0000*/  MOV R1, c[0x0][0x28] ;  /* 0x00000a0000017a02 */ /* 0x000fe40000000f00 */
[----:B------:R-:W1:Y:S01]  /*0010*/  S2R R22, SR_TID.X ;  /* 0x0000000000167919 */ /* 0x000e620000002100 */
[----:B------:R-:W-:Y:S01]  /*0020*/  IMAD.MOV.U32 R10, RZ, RZ, 0x4 ;  /* 0x00000004ff0a7424 */ /* 0x000fe200078e00ff */
[----:B------:R-:W2:Y:S01]  /*0030*/  S2UR UR8, SR_CTAID.X ;  /* 0x00000000000879c3 */ /* 0x000ea20000002500 */
[----:B------:R-:W-:Y:S01]  /*0040*/  ULDC.64 UR14, c[0x0][0x118] ;  /* 0x00004600000e7ab9 */ /* 0x000fe20000000a00 */
[----:B------:R-:W3:Y:S01]  /*0050*/  S2R R5, SR_CTAID.Z ;  /* 0x0000000000057919 */ /* 0x000ee20000002700 */
[----:B------:R-:W-:-:S03]  /*0060*/  IADD3 R1, R1, -0x60, RZ ;  /* 0xffffffa001017810 */ /* 0x000fc60007ffe0ff */
[----:B------:R-:W4:Y:S01]  /*0070*/  S2R R34, SR_CTAID.Y ;  /* 0x0000000000227919 */ /* 0x000f220000002600 */
[----:B-1----:R-:W-:Y:S01]  /*0080*/  SHF.R.U32.HI R0, RZ, 0x5, R22 ;  /* 0x00000005ff007819 */ /* 0x002fe20000011616 */
[----:B---3--:R-:W-:-:S05]  /*0090*/  IMAD.WIDE R2, R5, R10, c[0x0][0x3c0] ;  /* 0x0000f00005027625 */ /* 0x008fca00078e020a */
[----:B------:R-:W1:Y:S02]  /*00a0*/  SHFL.IDX PT, R0, R0, RZ, 0x1f ;  /* 0x00001fff00007589 */ /* 0x000e6400000e0000 */
[----:B-1----:R-:W-:-:S13]  /*00b0*/  ISETP.NE.AND P0, PT, R0, RZ, PT ;  /* 0x000000ff0000720c */ /* 0x002fda0003f05270 */
[----:B------:R-:W-:Y:S05]  /*00c0*/  @!P0 BRA `(.L_x_1275) ;  /* 0x0000013000008947 */ /* 0x000fea0003800000 */
[----:B--2-4-:R-:W-:-:S04]  /*00d0*/  ISETP.NE.U32.AND P0, PT, RZ, c[0x0][0x3c0], PT ;  /* 0x0000f000ff007a0c */ /* 0x014fc80003f05070 */
[----:B------:R-:W-:-:S13]  /*00e0*/  ISETP.NE.AND.EX P0, PT, RZ, c[0x0][0x3c4], PT, P0 ;  /* 0x0000f100ff007a0c */ /* 0x000fda0003f05300 */
[----:B------:R-:W-:Y:S05]  /*00f0*/  @!P0 BRA `(.L_x_1276) ;  /* 0x0000002000008947 */ /* 0x000fea0003800000 */
[----:B------:R1:W5:Y:S01]  /*0100*/  LDG.E R0, [R2.64] ;  /* 0x0000000e02007981 */ /* 0x000362000c1e1900 */
[----:B------:R-:W-:Y:S05]  /*0110*/  BRA `(.L_x_1277) ;  /* 0x0000009000007947 */ /* 0x000fea0003800000 */
.L_x_1276:
        /* <DEDUP_REMOVED lines=8> */
.L_x_1278:
[----:B------:R-:W-:Y:S02]  /*01a0*/  MOV R0, c[0x0][0x3a4] ;  /* 0x0000e90000007a02 */ /* 0x000fe40000000f00 */
.L_x_1277:
[----:B------:R-:W-:-:S06]  /*01b0*/  USHF.L.U32 UR13, UR8, 0x7, URZ ;  /* 0x00000007080d7899 */ /* 0x000fcc000800063f */
[----:B-----5:R-:W-:-:S04]  /*01c0*/  ISETP.LE.AND P0, PT, R0, UR13, PT ;  /* 0x0000000d00007c0c */ /* 0x020fc8000bf03270 */
[----:B------:R-:W-:-:S05]  /*01d0*/  SEL R0, R5, 0xffffffff, !P0 ;  /* 0xffffffff05007807 */ /* 0x000fca0004000000 */
[----:B------:R2:W-:Y:S01]  /*01e0*/  STL [R1+0x5c], R0 ;  /* 0x00005c0001007387 */ /* 0x0005e20000100800 */
[----:B------:R-:W-:Y:S05]  /*01f0*/  BRA `(.L_x_1279) ;  /* 0x0000012000007947 */ /* 0x000fea0003800000 */
.L_x_1275:
[----:B--2-4-:R-:W-:-:S04]  /*0200*/  ISETP.NE.U32.AND P0, PT, RZ, c[0x0][0x3c0], PT ;  /* 0x0000f000ff007a0c */ /* 0x014fc80003f05070 */
[----:B------:R-:W-:-:S13]  /*0210*/  ISETP.NE.AND.EX P0, PT, RZ, c[0x0][0x3c4], PT, P0 ;  /* 0x0000f100ff007a0c */ /* 0x000fda0003f05300 */
[----:B------:R-:W-:Y:S05]  /*0220*/  @!P0 BRA `(.L_x_1280) ;  /* 0x0000002000008947 */ /* 0x000fea0003800000 */
[----:B------:R1:W5:Y:S01]  /*0230*/  LDG.E R0, [R2.64] ;  /* 0x0000000e02007981 */ /* 0x000362000c1e1900 */
[----:B------:R-:W-:Y:S05]  /*0240*/  BRA `(.L_x_1281) ;  /* 0x0000009000007947 */ /* 0x000fea0003800000 */
.L_x_1280:
        /* <DEDUP_REMOVED lines=8> */
.L_x_1282:
[----:B------:R-:W-:Y:S02]  /*02d0*/  MOV R0, c[0x0][0x3a4] ;  /* 0x0000e90000007a02 */ /* 0x000fe40000000f00 */
.L_x_1281:
[----:B------:R-:W-:-:S06]  /*02e0*/  USHF.L.U32 UR13, UR8, 0x7, URZ ;  /* 0x00000007080d7899 */ /* 0x000fcc000800063f */
[----:B-----5:R-:W-:-:S04]  /*02f0*/  ISETP.LE.AND P0, PT, R0, UR13, PT ;  /* 0x0000000d00007c0c */ /* 0x020fc8000bf03270 */
[----:B------:R-:W-:-:S05]  /*0300*/  SEL R0, R5, 0xffffffff, !P0 ;  /* 0xffffffff05007807 */ /* 0x000fca0004000000 */
[----:B------:R2:W-:Y:S04]  /*0310*/  STL [R1+0x5c], R0 ;  /* 0x00005c0001007387 */ /* 0x0005e80000100800 */
.L_x_1279:
[----:B------:R-:W3:Y:S02]  /*0320*/  LDL R39, [R1+0x5c] ;  /* 0x00005c0001277983 */ /* 0x000ee40000100800 */
[----:B---3--:R-:W-:-:S13]  /*0330*/  ISETP.GE.AND P0, PT, R39, RZ, PT ;  /* 0x000000ff2700720c */ /* 0x008fda0003f06270 */
[----:B------:R-:W-:Y:S05]  /*0340*/  @!P0 EXIT ;  /* 0x000000000000894d */ /* 0x000fea0003800000 */
[----:B------:R-:W-:Y:S01]  /*0350*/  ISETP.NE.U32.AND P1, PT, RZ, c[0x0][0x2d8], PT ;  /* 0x0000b600ff007a0c */ /* 0x000fe20003f25070 */
[----:B------:R-:W-:Y:S01]  /*0360*/  IMAD.WIDE R6, R39, R10, c[0x0][0x2c8] ;  /* 0x0000b20027067625 */ /* 0x000fe200078e020a */
[----:B------:R-:W-:Y:S02]  /*0370*/  ISETP.NE.U32.AND P0, PT, RZ, c[0x0][0x2c8], PT ;  /* 0x0000b200ff007a0c */ /* 0x000fe40003f05070 */
[----:B------:R-:W-:Y:S02]  /*0380*/  ISETP.NE.AND.EX P1, PT, RZ, c[0x0][0x2dc], PT, P1 ;  /* 0x0000b700ff007a0c */ /* 0x000fe40003f25310 */
[----:B------:R-:W-:Y:S02]  /*0390*/  ISETP.NE.AND.EX P0, PT, RZ, c[0x0][0x2cc], PT, P0 ;  /* 0x0000b300ff007a0c */ /* 0x000fe40003f05300 */
[----:B------:R-:W-:-:S09]  /*03a0*/  ISETP.NE.U32.AND P5, PT, RZ, c[0x0][0x2d0], PT ;  /* 0x0000b400ff007a0c */ /* 0x000fd20003fa5070 */
[----:B-1----:R-:W-:Y:S02]  /*03b0*/  @P1 IMAD.WIDE R2, R39, R10, c[0x0][0x2d8] ;  /* 0x0000b60027021625 */ /* 0x002fe400078e020a */
[----:B--2---:R-:W2:Y:S01]  /*03c0*/  @P0 LDG.E R0, [R6.64] ;  /* 0x0000000e06000981 */ /* 0x004ea2000c1e1900 */
[----:B------:R-:W-:-:S03]  /*03d0*/  ISETP.NE.AND.EX P5, PT, RZ, c[0x0][0x2d4], PT, P5 ;  /* 0x0000b500ff007a0c */ /* 0x000fc60003fa5350 */
[----:B------:R-:W3:Y:S01]  /*03e0*/  @P1 LDG.E R2, [R2.64] ;  /* 0x0000000e02021981 */ /* 0x000ee2000c1e1900 */
[----:B------:R-:W-:Y:S01]  /*03f0*/  CS2R R8, SRZ ;  /* 0x0000000000087805 */ /* 0x000fe2000001ff00 */
[----:B------:R-:W-:-:S05]  /*0400*/  IMAD.WIDE R4, R39, R10, c[0x0][0x2d0] ;  /* 0x0000b40027047625 */ /* 0x000fca00078e020a */
[----:B------:R1:W5:Y:S04]  /*0410*/  @P0 LDG.E R8, [R6.64] ;  /* 0x0000000e06080981 */ /* 0x000368000c1e1900 */
[----:B------:R1:W5:Y:S01]  /*0420*/  @P5 LDG.E R9, [R4.64] ;  /* 0x0000000e04095981 */ /* 0x000362000c1e1900 */
[----:B------:R-:W-:Y:S02]  /*0430*/  ULDC UR12, c[0x0][0x168] ;  /* 0x00005a00000c7ab9 */ /* 0x000fe40000000800 */
[----:B------:R-:W-:Y:S01]  /*0440*/  ULDC UR11, c[0x0][0x198] ;  /* 0x00006600000b7ab9 */ /* 0x000fe20000000800 */
[----:B------:R-:W-:Y:S02]  /*0450*/  IMAD.MOV.U32 R35, RZ, RZ, RZ ;  /* 0x000000ffff237224 */ /* 0x000fe400078e00ff */
        /* <DEDUP_REMOVED lines=12> */
.L_x_1283:
[----:B-1-3--:R-:W-:-:S04]  /*0520*/  ISETP.NE.U32.AND P1, PT, RZ, c[0x0][0x2e0], PT ;  /* 0x0000b800ff007a0c */ /* 0x00afc80003f25070 */
[----:B------:R-:W-:-:S13]  /*0530*/  ISETP.NE.AND.EX P1, PT, RZ, c[0x0][0x2e4], PT, P1 ;  /* 0x0000b900ff007a0c */ /* 0x000fda0003f25310 */
[----:B------:R-:W-:Y:S05]  /*0540*/  @!P1 BRA `(.L_x_1284) ;  /* 0x0000004000009947 */ /* 0x000fea0003800000 */
[----:B------:R-:W-:-:S05]  /*0550*/  IMAD.WIDE R2, R39, R10, c[0x0][0x2e0] ;  /* 0x0000b80027027625 */ /* 0x000fca00078e020a */
[----:B------:R-:W2:Y:S02]  /*0560*/  LDG.E R0, [R2.64] ;  /* 0x0000000e02007981 */ /* 0x000ea4000c1e1900 */
[----:B--2---:R1:W2:Y:S01]  /*0570*/  R2UR UR11, R0 ;  /* 0x00000000000b73c2 */ /* 0x0042a200000e0000 */
[----:B------:R-:W-:Y:S05]  /*0580*/  BRA `(.L_x_1285) ;  /* 0x0000006000007947 */ /* 0x000fea0003800000 */
.L_x_1284:
[----:B------:R-:W-:Y:S05]  /*0590*/  @!P5 BRA `(.L_x_1285) ;  /* 0x000000500000d947 */ /* 0x000fea0003800000 */
[----:B------:R-:W2:Y:S04]  /*05a0*/  LDG.E R2, [R4.64] ;  /* 0x0000000e04027981 */ /* 0x000ea8000c1e1900 */
[----:B------:R-:W3:Y:S01]  /*05b0*/  LDG.E R0, [R4.64+0x4] ;  /* 0x0000040e04007981 */ /* 0x000ee2000c1e1900 */
[----:B--2---:R-:W1:Y:S08]  /*05c0*/  R2UR UR11, R2 ;  /* 0x00000000020b73c2 */ /* 0x004e7000000e0000 */
[----:B---3--:R-:W1:Y:S02]  /*05d0*/  R2UR UR4, R0 ;  /* 0x00000000000473c2 */ /* 0x008e6400000e0000 */
[----:B-1----:R-:W-:-:S06]  /*05e0*/  UIADD3 UR11, -UR11, UR4, URZ ;  /* 0x000000040b0b7290 */ /* 0x002fcc000fffe13f */
.L_x_1285:
[----:B------:R-:W-:Y:S01]  /*05f0*/  UIADD3 UR5, UR12, 0x7f, URZ ;  /* 0x0000007f0c057890 */ /* 0x000fe2000fffe03f */
[----:B------:R-:W-:-:S03]  /*0600*/  ISETP.LE.AND P1, PT, RZ, UR8, PT ;  /* 0x00000008ff007c0c */ /* 0x000fc6000bf23270 */
[----:B------:R-:W-:-:S04]  /*0610*/  USHF.R.S32.HI UR4, URZ, 0x1f, UR5 ;  /* 0x0000001f3f047899 */ /* 0x000fc80008011405 */
[----:B------:R-:W-:-:S04]  /*0620*/  ULEA.HI UR4, UR4, UR5, URZ, 0x7 ;  /* 0x0000000504047291 */ /* 0x000fc8000f8f383f */
[----:B------:R-:W-:Y:S02]  /*0630*/  USHF.R.S32.HI UR10, URZ, 0x7, UR4 ;  /* 0x000000073f0a7899 */ /* 0x000fe40008011404 */
[----:B------:R-:W-:Y:S05]  /*0640*/  @!P1 BRA `(.L_x_1286) ;  /* 0x0000009000009947 */ /* 0x000fea0003800000 */
[----:B--2---:R-:W-:Y:S02]  /*0650*/  UIADD3 UR4, -UR11, 0xff, URZ ;  /* 0x000000ff0b047890 */ /* 0x004fe4000fffe13f */
[----:B------:R-:W-:Y:S02]  /*0660*/  ULDC UR5, c[0x0][0x2a0] ;  /* 0x0000a80000057ab9 */ /* 0x000fe40000000800 */
[----:B------:R-:W-:-:S04]  /*0670*/  ULEA UR4, UR8, UR4, 0x7 ;  /* 0x0000000408047291 */ /* 0x000fc8000f8e383f */
[----:B------:R-:W-:-:S04]  /*0680*/  UIADD3 UR5, UR4, UR5, UR12 ;  /* 0x0000000504057290 */ /* 0x000fc8000fffe00c */
[----:B------:R-:W-:-:S04]  /*0690*/  USHF.R.S32.HI UR4, URZ, 0x1f, UR5 ;  /* 0x0000001f3f047899 */ /* 0x000fc80008011405 */
[----:B------:R-:W-:-:S04]  /*06a0*/  ULEA.HI UR4, UR4, UR5, URZ, 0x7 ;  /* 0x0000000504047291 */ /* 0x000fc8000f8f383f */
[----:B------:R-:W-:-:S04]  /*06b0*/  USHF.R.S32.HI UR4, URZ, 0x7, UR4 ;  /* 0x000000073f047899 */ /* 0x000fc80008011404 */
[----:B------:R-:W-:-:S04]  /*06c0*/  UISETP.LT.AND UP0, UPT, UR10, UR4, UPT ;  /* 0x000000040a00728c */ /* 0x000fc8000bf01270 */
[----:B------:R-:W-:-:S03]  /*06d0*/  USEL UR10, UR10, UR4, UP0 ;  /* 0x000000040a0a7287 */ /* 0x000fc60008000000 */
.L_x_1286:
[----:B------:R-:W-:Y:S01]  /*06e0*/  ULDC UR4, c[0x0][0x2a4] ;  /* 0x0000a90000047ab9 */ /* 0x000fe20000000800 */
[----:B------:R-:W-:Y:S01]  /*06f0*/  PLOP3.LUT P2, PT, PT, PT, PT, 0x80, 0x0 ;  /* 0x000000000000781c */ /* 0x000fe20003f4f070 */
[----:B--2---:R-:W-:Y:S01]  /*0700*/  UIADD3 UR4, UR13, -UR4, -UR11 ;  /* 0x800000040d047290 */ /* 0x004fe2000fffe80b */
[----:B------:R-:W-:Y:S01]  /*0710*/  CS2R R126, SRZ ;  /* 0x00000000007e7805 */ /* 0x000fe2000001ff00 */
[----:B------:R-:W-:Y:S01]  /*0720*/  CS2R R124, SRZ ;  /* 0x00000000007c7805 */ /* 0x000fe2000001ff00 */
[----:B------:R-:W-:Y:S01]  /*0730*/  CS2R R130, SRZ ;  /* 0x0000000000827805 */ /* 0x000fe2000001ff00 */
[----:B------:R-:W-:Y:S01]  /*0740*/  UIADD3 UR5, UR4, UR12, URZ ;  /* 0x0000000c04057290 */ /* 0x000fe2000fffe03f */
[----:B------:R-:W-:Y:S01]  /*0750*/  CS2R R128, SRZ ;  /* 0x0000000000807805 */ /* 0x000fe2000001ff00 */
[----:B------:R-:W-:Y:S01]  /*0760*/  CS2R R122, SRZ ;  /* 0x00000000007a7805 */ /* 0x000fe2000001ff00 */
[----:B------:R-:W-:Y:S01]  /*0770*/  CS2R R10, SRZ ;  /* 0x00000000000a7805 */ /* 0x000fe2000001ff00 */
[----:B------:R-:W-:Y:S01]  /*0780*/  USHF.R.S32.HI UR4, URZ, 0x1f, UR5 ;  /* 0x0000001f3f047899 */ /* 0x000fe20008011405 */
[----:B------:R-:W-:Y:S01]  /*0790*/  IMAD.MOV.U32 R120, RZ, RZ, RZ ;  /* 0x000000ffff787224 */ /* 0x000fe200078e00ff */
[----:B------:R-:W-:Y:S01]  /*07a0*/  CS2R R12, SRZ ;  /* 0x00000000000c7805 */ /* 0x000fe2000001ff00 */
[----:B------:R-:W-:Y:S01]  /*07b0*/  IMAD.MOV.U32 R118, RZ, RZ, RZ ;  /* 0x000000ffff767224 */ /* 0x000fe200078e00ff */
[----:B------:R-:W-:Y:S01]  /*07c0*/  ULEA.HI UR4, UR4, UR5, URZ, 0x7 ;  /* 0x0000000504047291 */ /* 0x000fe2000f8f383f */
[----:B------:R-:W-:Y:S01]  /*07d0*/  MOV R116, RZ ;  /* 0x000000ff00747202 */ /* 0x000fe20000000f00 */
[----:B------:R-:W-:Y:S01]  /*07e0*/  IMAD.MOV.U32 R110, RZ, RZ, RZ ;  /* 0x000000ffff6e7224 */ /* 0x000fe200078e00ff */
[----:B------:R-:W-:Y:S01]  /*07f0*/  CS2R R14, SRZ ;  /* 0x00000000000e7805 */ /* 0x000fe2000001ff00 */
[----:B------:R-:W-:Y:S01]  /*0800*/  USHF.R.S32.HI UR9, URZ, 0x7, UR4 ;  /* 0x000000073f097899 */ /* 0x000fe20008011404 */
[----:B------:R-:W-:Y:S01]  /*0810*/  MOV R108, RZ ;  /* 0x000000ff006c7202 */ /* 0x000fe20000000f00 */
[----:B------:R-:W-:Y:S01]  /*0820*/  IMAD.MOV.U32 R114, RZ, RZ, RZ ;  /* 0x000000ffff727224 */ /* 0x000fe200078e00ff */
[----:B------:R-:W-:Y:S01]  /*0830*/  CS2R R16, SRZ ;  /* 0x0000000000107805 */ /* 0x000fe2000001ff00 */
[----:B------:R-:W-:Y:S01]  /*0840*/  UISETP.LT.AND UP0, UPT, URZ, UR9, UPT ;  /* 0x000000093f00728c */ /* 0x000fe2000bf01270 */
[----:B------:R-:W-:Y:S01]  /*0850*/  MOV R112, RZ ;  /* 0x000000ff00707202 */ /* 0x000fe20000000f00 */
[----:B------:R-:W-:Y:S01]  /*0860*/  IMAD.MOV.U32 R106, RZ, RZ, RZ ;  /* 0x000000ffff6a7224 */ /* 0x000fe200078e00ff */
[----:B------:R-:W-:Y:S01]  /*0870*/  CS2R R18, SRZ ;  /* 0x0000000000127805 */ /* 0x000fe2000001ff00 */
[----:B------:R-:W-:Y:S01]  /*0880*/  USEL UR9, URZ, UR9, !UP0 ;  /* 0x000000093f097287 */ /* 0x000fe2000c000000 */
[----:B------:R-:W-:Y:S01]  /*0890*/  MOV R104, RZ ;  /* 0x000000ff00687202 */ /* 0x000fe20000000f00 */
[----:B------:R-:W-:Y:S01]  /*08a0*/  IMAD.MOV.U32 R102, RZ, RZ, RZ ;  /* 0x000000ffff667224 */ /* 0x000fe200078e00ff */
[----:B------:R-:W-:Y:S01]  /*08b0*/  MOV R20, RZ ;  /* 0x000000ff00147202 */ /* 0x000fe20000000f00 */
[----:B------:R-:W-:Y:S01]  /*08c0*/  UISETP.GT.AND UP0, UPT, UR10, UR9, UPT ;  /* 0x000000090a00728c */ /* 0x000fe2000bf04270 */
[----:B------:R-:W-:Y:S01]  /*08d0*/  IMAD.MOV.U32 R100, RZ, RZ, RZ ;  /* 0x000000ffff647224 */ /* 0x000fe200078e00ff */
        /* <DEDUP_REMOVED lines=19> */
[--C-:B------:R-:W-:Y:S01]  /*0a10*/  SHF.R.S32.HI R11, RZ, 0x1f, R34.reuse ;  /* 0x0000001fff0b7819 */ /* 0x100fe20000011422 */
[----:B------:R-:W-:Y:S01]  /*0a20*/  IMAD.MOV.U32 R10, RZ, RZ, R34 ;  /* 0x000000ffff0a7224 */ /* 0x000fe200078e0022 */
[--C-:B------:R-:W-:Y:S01]  /*0a30*/  SHF.R.S32.HI R33, RZ, 0x1f, R22.reuse ;  /* 0x0000001fff217819 */ /* 0x100fe20000011416 */
[----:B------:R-:W-:Y:S01]  /*0a40*/  UIADD3 UR20, -UR13, UR11, URZ ;  /* 0x0000000b0d147290 */ /* 0x000fe2000fffe13f */
[----:B------:R-:W-:Y:S01]  /*0a50*/  ISETP.NE.AND P1, PT, R0, 0x1, PT ;  /* 0x000000010000780c */ /* 0x000fe20003f25270 */
[----:B------:R-:W-:Y:S01]  /*0a60*/  IMAD R0, R11, c[0x0][0x238], RZ ;  /* 0x00008e000b007a24 */ /* 0x000fe200078e02ff */
[----:B------:R-:W-:Y:S01]  /*0a70*/  SHF.R.S32.HI R23, RZ, 0x1f, R22 ;  /* 0x0000001fff177819 */ /* 0x000fe20000011416 */
[----:B------:R-:W-:Y:S01]  /*0a80*/  IMAD.SHL.U32 R6, R22, 0x4, RZ ;  /* 0x0000000416067824 */ /* 0x000fe200078e00ff */
[----:B------:R-:W-:Y:S01]  /*0a90*/  LEA.HI R4, R33, R22, RZ, 0x3 ;  /* 0x0000001621047211 */ /* 0x000fe200078f18ff */
[C---:B------:R-:W-:Y:S01]  /*0aa0*/  IMAD R0, R34.reuse, c[0x0][0x23c], R0 ;  /* 0x00008f0022007a24 */ /* 0x040fe200078e0200 */
[----:B------:R-:W-:Y:S01]  /*0ab0*/  SHF.R.S32.HI R21, RZ, 0x1f, R39 ;  /* 0x0000001fff157819 */ /* 0x000fe20000011427 */
[----:B------:R-:W-:Y:S01]  /*0ac0*/  IMAD.WIDE.U32 R2, R34, c[0x0][0x238], R22 ;  /* 0x00008e0022027a25 */ /* 0x000fe200078e0016 */
[----:B------:R-:W-:Y:S01]  /*0ad0*/  SHF.R.S32.HI R38, RZ, 0x3, R4 ;  /* 0x00000003ff267819 */ /* 0x000fe20000011404 */
[----:B------:R-:W-:Y:S01]  /*0ae0*/  ULDC.64 UR4, c[0x0][0x1d8] ;  /* 0x0000760000047ab9 */ /* 0x000fe20000000a00 */
[----:B------:R-:W-:Y:S01]  /*0af0*/  SHF.R.S32.HI R7, RZ, 0x1f, R6 ;  /* 0x0000001fff077819 */ /* 0x000fe20000011406 */
[----:B------:R-:W-:Y:S01]  /*0b00*/  IMAD.MOV.U32 R24, RZ, RZ, R2 ;  /* 0x000000ffff187224 */ /* 0x000fe200078e0002 */
[----:B------:R-:W-:Y:S01]  /*0b10*/  LOP3.LUT R2, R4, 0xfffffff8, RZ, 0xc0, !PT ;  /* 0xfffffff804027812 */ /* 0x000fe200078ec0ff */
[----:B------:R-:W-:Y:S01]  /*0b20*/  @P1 IMAD.HI.U32 R5, R34, c[0x0][0x24c], RZ ;  /* 0x0000930022051a27 */ /* 0x000fe200078e00ff */
[----:B-----5:R-:W-:Y:S01]  /*0b30*/  IADD3 R32, P2, R38, R8, RZ ;  /* 0x0000000826207210 */ /* 0x020fe20007f5e0ff */
[----:B------:R-:W-:Y:S01]  /*0b40*/  STL [R1+0x10], R38 ;  /* 0x0000102601007387 */ /* 0x000fe20000100800 */
[----:B------:R-:W-:Y:S01]  /*0b50*/  SEL R27, R39, RZ, !P0 ;  /* 0x000000ff271b7207 */ /* 0x000fe20004000000 */
[----:B------:R-:W-:Y:S01]  /*0b60*/  IMAD.IADD R25, R3, 0x1, R0 ;  /* 0x0000000103197824 */ /* 0x000fe200078e0200 */
[----:B------:R-:W-:Y:S01]  /*0b70*/  @P1 SHF.R.U32.HI R10, RZ, c[0x0][0x250], R5 ;  /* 0x00009400ff0a1a19 */ /* 0x000fe20000011605 */
[----:B------:R-:W-:Y:S01]  /*0b80*/  IMAD.IADD R37, R22, 0x1, -R2 ;  /* 0x0000000116257824 */ /* 0x000fe200078e0a02 */
[----:B------:R-:W-:Y:S01]  /*0b90*/  SHF.R.S32.HI R0, RZ, 0x1f, R38 ;  /* 0x0000001fff007819 */ /* 0x000fe20000011426 */
[C---:B------:R-:W-:Y:S01]  /*0ba0*/  IMAD.SHL.U32 R2, R38.reuse, 0x40, RZ ;  /* 0x0000004026027824 */ /* 0x040fe200078e00ff */
[----:B------:R-:W-:Y:S01]  /*0bb0*/  IADD3 R12, P1, R38, R9, RZ ;  /* 0x00000009260c7210 */ /* 0x000fe20007f3e0ff */
[C---:B------:R-:W-:Y:S01]  /*0bc0*/  IMAD R3, R11.reuse, c[0x0][0x270], RZ ;  /* 0x00009c000b037a24 */ /* 0x040fe200078e02ff */
[-C--:B------:R-:W-:Y:S01]  /*0bd0*/  LEA.HI.X.SX32 R36, R8, R0.reuse, 0x1, P2 ;  /* 0x0000000008247211 */ /* 0x080fe200010f0eff */
[----:B------:R-:W-:Y:S01]  /*0be0*/  IMAD R8, R11, c[0x0][0x288], RZ ;  /* 0x0000a2000b087a24 */ /* 0x000fe200078e02ff */
[----:B------:R-:W-:Y:S01]  /*0bf0*/  LEA.HI.X.SX32 R13, R9, R0, 0x1, P1 ;  /* 0x00000000090d7211 */ /* 0x000fe200008f0eff */
[----:B------:R-:W-:Y:S01]  /*0c00*/  IMAD R3, R34, c[0x0][0x274], R3 ;  /* 0x00009d0022037a24 */ /* 0x000fe200078e0203 */
[----:B------:R-:W-:Y:S01]  /*0c10*/  IADD3 R0, -R38, UR20, RZ ;  /* 0x0000001426007c10 */ /* 0x000fe2000fffe1ff */
[----:B------:R-:W-:Y:S01]  /*0c20*/  IMAD.WIDE.U32 R4, R34, c[0x0][0x270], R6 ;  /* 0x00009c0022047a25 */ /* 0x000fe200078e0006 */
[----:B------:R1:W-:Y:S01]  /*0c30*/  STL.64 [R1+0x18], R6 ;  /* 0x0000180601007387 */ /* 0x0003e20000100a00 */
[----:B------:R-:W-:Y:S01]  /*0c40*/  SEL R20, R21, RZ, !P0 ;  /* 0x000000ff15147207 */ /* 0x000fe20004000000 */
[----:B------:R-:W-:Y:S01]  /*0c50*/  USHF.L.U32 UR16, UR4, 0x6, URZ ;  /* 0x0000000604107899 */ /* 0x000fe2000800063f */
[----:B------:R-:W-:Y:S01]  /*0c60*/  ISETP.GE.AND P4, PT, R0, 0x1, PT ;  /* 0x000000010000780c */ /* 0x000fe20003f86270 */
[----:B------:R-:W-:Y:S01]  /*0c70*/  IMAD R8, R34, c[0x0][0x28c], R8 ;  /* 0x0000a30022087a24 */ /* 0x000fe200078e0208 */
[C---:B------:R-:W-:Y:S01]  /*0c80*/  ISETP.GE.AND P3, PT, R0.reuse, 0x21, PT ;  /* 0x000000210000780c */ /* 0x040fe20003f66270 */
[----:B------:R-:W-:Y:S01]  /*0c90*/  IMAD.IADD R5, R5, 0x1, R3 ;  /* 0x0000000105057824 */ /* 0x000fe200078e0203 */
[C---:B------:R-:W-:Y:S01]  /*0ca0*/  ISETP.GE.AND P2, PT, R0.reuse, 0x41, PT ;  /* 0x000000410000780c */ /* 0x040fe20003f46270 */
[C---:B------:R-:W-:Y:S01]  /*0cb0*/  IMAD R29, R11.reuse, c[0x0][0x180], RZ ;  /* 0x000060000b1d7a24 */ /* 0x040fe200078e02ff */
[----:B------:R-:W-:Y:S01]  /*0cc0*/  ISETP.GE.AND P1, PT, R0, 0x61, PT ;  /* 0x000000610000780c */ /* 0x000fe20003f26270 */
[----:B------:R-:W-:Y:S01]  /*0cd0*/  IMAD R31, R11, c[0x0][0x210], RZ ;  /* 0x000084000b1f7a24 */ /* 0x000fe200078e02ff */
[----:B------:R-:W-:Y:S01]  /*0ce0*/  LOP3.LUT R0, R2, 0x1c0, RZ, 0xc0, !PT ;  /* 0x000001c002007812 */ /* 0x000fe200078ec0ff */
[----:B------:R-:W-:Y:S01]  /*0cf0*/  IMAD.SHL.U32 R2, R37, 0x8, RZ ;  /* 0x0000000825027824 */ /* 0x000fe200078e00ff */
[----:B------:R-:W-:Y:S01]  /*0d00*/  UMOV UR17, 0x6 ;  /* 0x0000000600117882 */ /* 0x000fe20000000000 */
[----:B------:R-:W-:Y:S01]  /*0d10*/  IMAD R26, R20, c[0x0][0x278], RZ ;  /* 0x00009e00141a7a24 */ /* 0x000fe200078e02ff */
[----:B------:R-:W-:Y:S01]  /*0d20*/  USHF.L.U64.HI UR18, UR4, UR17, UR5 ;  /* 0x0000001104127299 */ /* 0x000fe20008010205 */
[----:B------:R-:W-:Y:S01]  /*0d30*/  IMAD R29, R34, c[0x0][0x184], R29 ;  /* 0x00006100221d7a24 */ /* 0x000fe200078e021d */
[----:B------:R-:W-:Y:S01]  /*0d40*/  LOP3.LUT R3, R0, 0x38, R2, 0xf8, !PT ;  /* 0x0000003800037812 */ /* 0x000fe200078ef802 */
[----:B------:R-:W-:Y:S01]  /*0d50*/  IMAD R31, R34, c[0x0][0x214], R31 ;  /* 0x00008500221f7a24 */ /* 0x000fe200078e021f */
[----:B------:R-:W-:Y:S01]  /*0d60*/  SHF.R.U32.HI R0, RZ, 0x3, R0 ;  /* 0x00000003ff007819 */ /* 0x000fe20000011600 */
[----:B------:R-:W-:Y:S01]  /*0d70*/  ULDC.64 UR6, c[0x0][0x1a8] ;  /* 0x00006a0000067ab9 */ /* 0x000fe20000000a00 */
[----:B------:R-:W-:Y:S01]  /*0d80*/  ISETP.GE.OR P6, PT, R2, c[0x0][0x1cc], !P4 ;  /* 0x0000730002007a0c */ /* 0x000fe200067c6670 */
[----:B------:R-:W-:Y:S01]  /*0d90*/  ULDC.64 UR4, c[0x0][0x178] ;  /* 0x00005e0000047ab9 */ /* 0x000fe20000000a00 */
[----:B------:R-:W-:Y:S01]  /*0da0*/  LOP3.LUT R28, R3, R0, RZ, 0x3c, !PT ;  /* 0x00000000031c7212 */ /* 0x000fe200078e3cff */
[----:B------:R-:W-:Y:S01]  /*0db0*/  UIMAD.WIDE.U32 UR22, UR9, UR4, URZ ;  /* 0x00000004091672a5 */ /* 0x000fe2000f8e003f */
[----:B------:R-:W-:Y:S01]  /*0dc0*/  SHF.R.S32.HI R0, RZ, 0x1f, R10 ;  /* 0x0000001fff007819 */ /* 0x000fe2000001140a */
[----:B------:R-:W-:Y:S01]  /*0dd0*/  USHF.L.U32 UR19, UR6, 0x6, URZ ;  /* 0x0000000606137899 */ /* 0x000fe2000800063f */
[----:B-1----:R-:W-:Y:S01]  /*0de0*/  IMAD.WIDE.U32 R6, R34, c[0x0][0x288], R6 ;  /* 0x0000a20022067a25 */ /* 0x002fe200078e0006 */
[----:B------:R-:W-:Y:S01]  /*0df0*/  SHF.R.S32.HI R3, RZ, 0x1f, R2 ;  /* 0x0000001fff037819 */ /* 0x000fe20000011402 */
[----:B------:R-:W-:Y:S01]  /*0e00*/  USHF.L.U32 UR21, UR4, 0x6, URZ ;  /* 0x0000000604157899 */ /* 0x000fe2000800063f */
[----:B------:R-:W-:Y:S01]  /*0e10*/  ISETP.GE.OR P4, PT, R2, c[0x0][0x19c], !P4 ;  /* 0x0000670002007a0c */ /* 0x000fe20006786670 */
[----:B------:R-:W-:-:S02]  /*0e20*/  IMAD.IADD R7, R7, 0x1, R8 ;  /* 0x0000000107077824 */ /* 0x000fc400078e0208 */
[----:B------:R-:W-:Y:S02]  /*0e30*/  IMAD.U32 R8, RZ, RZ, UR8 ;  /* 0x00000008ff087e24 */ /* 0x000fe4000f8e00ff */
[----:B------:R-:W-:Y:S02]  /*0e40*/  IMAD R11, R0, c[0x0][0x1e0], RZ ;  /* 0x00007800000b7a24 */ /* 0x000fe400078e02ff */
[----:B------:R-:W-:-:S04]  /*0e50*/  IMAD.WIDE R12, R8, 0x80, R12 ;  /* 0x00000080080c7825 */ /* 0x000fc800078e020c */
[----:B------:R-:W-:-:S04]  /*0e60*/  IMAD.WIDE.U32 R8, R27, c[0x0][0x278], R4 ;  /* 0x00009e001b087a25 */ /* 0x000fc800078e0004 */
[----:B------:R-:W-:Y:S01]  /*0e70*/  IMAD R0, R0, c[0x0][0x1b0], RZ ;  /* 0x00006c0000007a24 */ /* 0x000fe200078e02ff */
[----:B------:R-:W-:Y:S01]  /*0e80*/  IADD3 R42, P0, R35, R8, RZ ;  /* 0x00000008232a7210 */ /* 0x000fe20007f1e0ff */
[----:B------:R-:W-:Y:S01]  /*0e90*/  IMAD.WIDE.U32 R14, R34, c[0x0][0x180], R2 ;  /* 0x00006000220e7a25 */ /* 0x000fe200078e0002 */
[----:B------:R-:W-:-:S03]  /*0ea0*/  LEA.HI R8, R33, R22, RZ, 0x6 ;  /* 0x0000001621087211 */ /* 0x000fc600078f30ff */
[--C-:B------:R-:W-:Y:S01]  /*0eb0*/  IMAD.WIDE.U32 R18, R34, c[0x0][0x210], R2.reuse ;  /* 0x0000840022127a25 */ /* 0x100fe200078e0002 */
[----:B------:R-:W-:Y:S03]  /*0ec0*/  STL [R1+0x54], R42 ;  /* 0x0000542a01007387 */ /* 0x000fe60000100800 */
[----:B------:R-:W-:-:S04]  /*0ed0*/  IMAD.WIDE.U32 R4, R10, c[0x0][0x1e0], R2 ;  /* 0x000078000a047a25 */ /* 0x000fc800078e0002 */
[----:B------:R-:W-:-:S04]  /*0ee0*/  IMAD.WIDE.U32 R16, R10, c[0x0][0x1b0], R2 ;  /* 0x00006c000a107a25 */ /* 0x000fc800078e0002 */
[C---:B------:R-:W-:Y:S01]  /*0ef0*/  IMAD R30, R10.reuse, c[0x0][0x1b4], R0 ;  /* 0x00006d000a1e7a24 */ /* 0x040fe200078e0200 */
[----:B------:R-:W-:Y:S01]  /*0f00*/  SHF.R.S32.HI R0, RZ, 0x1f, R35 ;  /* 0x0000001fff007819 */ /* 0x000fe20000011423 */
[----:B------:R-:W-:Y:S02]  /*0f10*/  IMAD R3, R27, c[0x0][0x27c], R26 ;  /* 0x00009f001b037a24 */ /* 0x000fe400078e021a */
[----:B------:R-:W-:Y:S02]  /*0f20*/  IMAD R11, R10, c[0x0][0x1e4], R11 ;  /* 0x000079000a0b7a24 */ /* 0x000fe400078e020b */
[----:B------:R-:W-:Y:S01]  /*0f30*/  IMAD.SHL.U32 R8, R8, 0x8, RZ ;  /* 0x0000000808087824 */ /* 0x000fe200078e00ff */
[----:B------:R-:W-:Y:S01]  /*0f40*/  IADD3.X R41, R0, R9, R3, P0, !PT ;  /* 0x0000000900297210 */ /* 0x000fe200007fe403 */
[----:B------:R-:W-:Y:S01]  /*0f50*/  IMAD R10, R20, c[0x0][0x290], RZ ;  /* 0x0000a400140a7a24 */ /* 0x000fe200078e02ff */
[----:B------:R-:W-:Y:S01]  /*0f60*/  SEL R3, R21, RZ, !P5 ;  /* 0x000000ff15037207 */ /* 0x000fe20006800000 */
[----:B------:R-:W-:Y:S01]  /*0f70*/  IMAD.WIDE.U32 R6, R27, c[0x0][0x290], R6 ;  /* 0x0000a4001b067a25 */ /* 0x000fe200078e0006 */
[----:B------:R-:W-:Y:S01]  /*0f80*/  LOP3.LUT R34, R28, 0xfffffe00, R8, 0xf8, !PT ;  /* 0xfffffe001c227812 */ /* 0x000fe200078ef808 */
[----:B------:R-:W-:Y:S01]  /*0f90*/  STL [R1+0x50], R41 ;  /* 0x0000502901007387 */ /* 0x000fe20000100800 */
[----:B------:R-:W-:Y:S01]  /*0fa0*/  SEL R8, R39, RZ, !P5 ;  /* 0x000000ff27087207 */ /* 0x000fe20006800000 */
[----:B------:R-:W-:Y:S01]  /*0fb0*/  IMAD R9, R27, c[0x0][0x294], R10 ;  /* 0x0000a5001b097a24 */ /* 0x000fe200078e020a */
[----:B------:R-:W-:Y:S01]  /*0fc0*/  IADD3 R40, P0, R35, R6, RZ ;  /* 0x0000000623287210 */ /* 0x000fe20007f1e0ff */
[----:B------:R-:W-:Y:S01]  /*0fd0*/  IMAD R6, R3, c[0x0][0x1e8], RZ ;  /* 0x00007a0003067a24 */ /* 0x000fe200078e02ff */
[----:B------:R-:W-:Y:S01]  /*0fe0*/  ISETP.GE.OR P5, PT, R2, c[0x0][0x1cc], !P3 ;  /* 0x0000730002007a0c */ /* 0x000fe20005fa6670 */
[----:B------:R-:W-:Y:S01]  /*0ff0*/  IMAD.IADD R5, R5, 0x1, R11 ;  /* 0x0000000105057824 */ /* 0x000fe200078e020b */
[----:B------:R-:W-:Y:S01]  /*1000*/  IADD3.X R39, R0, R7, R9, P0, !PT ;  /* 0x0000000700277210 */ /* 0x000fe200007fe409 */
[----:B------:R-:W-:Y:S01]  /*1010*/  IMAD R3, R3, c[0x0][0x1b8], RZ ;  /* 0x00006e0003037a24 */ /* 0x000fe200078e02ff */
[----:B------:R-:W-:Y:S01]  /*1020*/  ISETP.GE.OR P3, PT, R2, c[0x0][0x19c], !P3 ;  /* 0x0000670002007a0c */ /* 0x000fe20005f66670 */
[C---:B------:R-:W-:Y:S01]  /*1030*/  IMAD R0, R8.reuse, c[0x0][0x1ec], R6 ;  /* 0x00007b0008007a24 */ /* 0x040fe200078e0206 */
[----:B------:R-:W-:Y:S01]  /*1040*/  STL [R1+0x3c], R40 ;  /* 0x00003c2801007387 */ /* 0x000fe20000100800 */
[----:B------:R-:W-:-:S03]  /*1050*/  IMAD.WIDE.U32 R6, R8, c[0x0][0x1e8], R4 ;  /* 0x00007a0008067a25 */ /* 0x000fc600078e0004 */
[----:B------:R-:W-:Y:S01]  /*1060*/  STL [R1+0x38], R39 ;  /* 0x0000382701007387 */ /* 0x000fe20000100800 */
[----:B------:R-:W-:Y:S02]  /*1070*/  IMAD R21, R8, c[0x0][0x1bc], R3 ;  /* 0x00006f0008157a24 */ /* 0x000fe400078e0203 */
[C---:B------:R-:W-:Y:S02]  /*1080*/  IMAD R3, R20.reuse, c[0x0][0x218], RZ ;  /* 0x0000860014037a24 */ /* 0x040fe400078e02ff */
[----:B------:R-:W-:Y:S02]  /*1090*/  IMAD.IADD R7, R7, 0x1, R0 ;  /* 0x0000000107077824 */ /* 0x000fe400078e0200 */
[----:B------:R-:W-:Y:S02]  /*10a0*/  IMAD.IADD R5, R17, 0x1, R30 ;  /* 0x0000000111057824 */ /* 0x000fe400078e021e */
[----:B------:R-:W-:Y:S02]  /*10b0*/  IMAD.MOV.U32 R4, RZ, RZ, R16 ;  /* 0x000000ffff047224 */ /* 0x000fe400078e0010 */
[----:B------:R-:W-:-:S02]  /*10c0*/  IMAD R0, R20, c[0x0][0x188], RZ ;  /* 0x0000620014007a24 */ /* 0x000fc400078e02ff */
[----:B------:R-:W-:Y:S02]  /*10d0*/  IMAD R28, R27, c[0x0][0x21c], R3 ;  /* 0x000087001b1c7a24 */ /* 0x000fe400078e0203 */
[----:B------:R-:W-:Y:S02]  /*10e0*/  IMAD R3, R13, c[0x0][0x1d8], RZ ;  /* 0x000076000d037a24 */ /* 0x000fe400078e02ff */
[----:B------:R-:W-:-:S04]  /*10f0*/  IMAD.WIDE.U32 R16, R8, c[0x0][0x1b8], R4 ;  /* 0x00006e0008107a25 */ /* 0x000fc800078e0004 */
[----:B------:R-:W-:Y:S02]  /*1100*/  IMAD R26, R27, c[0x0][0x18c], R0 ;  /* 0x000063001b1a7a24 */ /* 0x000fe400078e0200 */
[C---:B------:R-:W-:Y:S02]  /*1110*/  IMAD R0, R12.reuse, c[0x0][0x1dc], R3 ;  /* 0x000077000c007a24 */ /* 0x040fe400078e0203 */
[----:B------:R-:W-:-:S04]  /*1120*/  IMAD.WIDE.U32 R8, R12, c[0x0][0x1d8], R6 ;  /* 0x000076000c087a25 */ /* 0x000fc800078e0006 */
[----:B------:R-:W-:Y:S01]  /*1130*/  IMAD.IADD R0, R9, 0x1, R0 ;  /* 0x0000000109007824 */ /* 0x000fe200078e0200 */
[----:B------:R-:W-:Y:S01]  /*1140*/  LEA R4, P0, R8, c[0x0][0x1c0], 0x1 ;  /* 0x0000700008047a11 */ /* 0x000fe200078008ff */
[----:B------:R-:W-:Y:S02]  /*1150*/  IMAD.IADD R7, R17, 0x1, R21 ;  /* 0x0000000111077824 */ /* 0x000fe400078e0215 */
[----:B------:R-:W-:Y:S01]  /*1160*/  IMAD.SHL.U32 R17, R34, 0x2, RZ ;  /* 0x0000000222117824 */ /* 0x000fe200078e00ff */
[----:B------:R-:W-:Y:S01]  /*1170*/  LEA.HI.X R5, R8, c[0x0][0x1c4], R0, 0x1, P0 ;  /* 0x0000710008057a11 */ /* 0x000fe200000f0c00 */
[----:B------:R-:W-:Y:S01]  /*1180*/  IMAD.IADD R15, R15, 0x1, R29 ;  /* 0x000000010f0f7824 */ /* 0x000fe200078e021d */
[----:B------:R-:W-:Y:S01]  /*1190*/  IADD3 R8, P0, R4, UR16, RZ ;  /* 0x0000001004087c10 */ /* 0x000fe2000ff1e0ff */
[----:B------:R-:W-:Y:S02]  /*11a0*/  IMAD R0, R13, c[0x0][0x1a8], RZ ;  /* 0x00006a000d007a24 */ /* 0x000fe400078e02ff */
[----:B------:R-:W-:Y:S01]  /*11b0*/  @!PT LDS RZ, [RZ] ;  /* 0x00000000fffff984 */ /* 0x000fe20000000800 */
[----:B------:R-:W-:Y:S01]  /*11c0*/  @!PT LDS RZ, [RZ] ;  /* 0x00000000fffff984 */ /* 0x000fe20000000800 */
[----:B------:R-:W-:Y:S01]  /*11d0*/  @!PT LDS RZ, [RZ] ;  /* 0x00000000fffff984 */ /* 0x000fe20000000800 */
[----:B------:R1:W-:Y:S01]  /*11e0*/  LDGSTS.E.BYPASS.LTC128B.128 [R17+0x4080], [R4.64], !P6 ;  /* 0x0408000004117fae */ /* 0x0003e2000f101d4e */
[----:B------:R-:W-:Y:S01]  /*11f0*/  IADD3.X R9, R5, UR18, RZ, P0, !PT ;  /* 0x0000001205097c10 */ /* 0x000fe200087fe4ff */
[----:B------:R-:W-:Y:S01]  /*1200*/  IMAD.MOV.U32 R6, RZ, RZ, R16 ;  /* 0x000000ffff067224 */ /* 0x000fe200078e0010 */
[C---:B------:R-:W-:Y:S01]  /*1210*/  ISETP.GE.OR P6, PT, R2.reuse, c[0x0][0x1cc], !P2 ;  /* 0x0000730002007a0c */ /* 0x040fe200057c6670 */
[----:B------:R-:W-:Y:S01]  /*1220*/  IMAD.WIDE.U32 R14, R27, c[0x0][0x188], R14 ;  /* 0x000062001b0e7a25 */ /* 0x000fe200078e000e */
[C---:B------:R-:W-:Y:S01]  /*1230*/  ISETP.GE.OR P2, PT, R2.reuse, c[0x0][0x19c], !P2 ;  /* 0x0000670002007a0c */ /* 0x040fe20005746670 */
[----:B------:R2:W-:Y:S01]  /*1240*/  LDGSTS.E.BYPASS.LTC128B.128 [R17+0x5080], [R8.64], !P5 ;  /* 0x0508000008117fae */ /* 0x0005e2000e901d4e */
[----:B------:R-:W-:Y:S01]  /*1250*/  ISETP.GE.OR P5, PT, R2, c[0x0][0x1cc], !P1 ;  /* 0x0000730002007a0c */ /* 0x000fe20004fa6670 */
[----:B------:R-:W-:Y:S01]  /*1260*/  IMAD R0, R12, c[0x0][0x1ac], R0 ;  /* 0x00006b000c007a24 */ /* 0x000fe200078e0200 */
[----:B------:R-:W-:Y:S01]  /*1270*/  ISETP.GE.OR P1, PT, R2, c[0x0][0x19c], !P1 ;  /* 0x0000670002007a0c */ /* 0x000fe20004f26670 */
[----:B------:R-:W-:-:S02]  /*1280*/  IMAD.IADD R11, R19, 0x1, R31 ;  /* 0x00000001130b7824 */ /* 0x000fc400078e021f */
[----:B------:R-:W-:Y:S02]  /*1290*/  IMAD.MOV.U32 R10, RZ, RZ, R18 ;  /* 0x000000ffff0a7224 */ /* 0x000fe400078e0012 */
[----:B------:R-:W-:-:S04]  /*12a0*/  IMAD.WIDE.U32 R12, R12, c[0x0][0x1a8], R6 ;  /* 0x00006a000c0c7a25 */ /* 0x000fc800078e0006 */
[----:B------:R-:W-:Y:S01]  /*12b0*/  IMAD.MOV.U32 R6, RZ, RZ, R14 ;  /* 0x000000ffff067224 */ /* 0x000fe200078e000e */
[----:B------:R-:W-:Y:S01]  /*12c0*/  LEA.HI R14, R33, R22, RZ, 0x4 ;  /* 0x00000016210e7211 */ /* 0x000fe200078f20ff */
[----:B------:R-:W-:-:S03]  /*12d0*/  IMAD.WIDE.U32 R18, R27, c[0x0][0x218], R10 ;  /* 0x000086001b127a25 */ /* 0x000fc600078e000a */
[----:B------:R-:W-:Y:S01]  /*12e0*/  SHF.R.S32.HI R3, RZ, 0x4, R14 ;  /* 0x00000004ff037819 */ /* 0x000fe2000001140e */
[----:B------:R-:W-:Y:S02]  /*12f0*/  IMAD.IADD R0, R13, 0x1, R0 ;  /* 0x000000010d007824 */ /* 0x000fe400078e0200 */
[----:B------:R-:W-:Y:S01]  /*1300*/  IMAD.IADD R7, R15, 0x1, R26 ;  /* 0x000000010f077824 */ /* 0x000fe200078e021a */
[----:B-1----:R-:W-:Y:S01]  /*1310*/  IADD3 R4, P0, R8, UR16, RZ ;  /* 0x0000001008047c10 */ /* 0x002fe2000ff1e0ff */
[----:B------:R-:W-:Y:S01]  /*1320*/  IMAD R20, R20, c[0x0][0x240], RZ ;  /* 0x0000900014147a24 */ /* 0x000fe200078e02ff */
[----:B------:R-:W-:Y:S01]  /*1330*/  LEA.HI R15, R33, R22, RZ, 0x5 ;  /* 0x00000016210f7211 */ /* 0x000fe200078f28ff */
[----:B------:R-:W-:Y:S01]  /*1340*/  IMAD.WIDE.U32 R44, R32, c[0x0][0x178], R6 ;  /* 0x00005e00202c7a25 */ /* 0x000fe200078e0006 */
[----:B------:R-:W-:Y:S02]  /*1350*/  IADD3.X R5, R9, UR18, RZ, P0, !PT ;  /* 0x0000001209057c10 */ /* 0x000fe400087fe4ff */
[----:B--2---:R-:W-:Y:S01]  /*1360*/  IADD3 R8, P0, R4, UR16, RZ ;  /* 0x0000001004087c10 */ /* 0x004fe2000ff1e0ff */
[C---:B------:R-:W-:Y:S01]  /*1370*/  IMAD R20, R27.reuse, c[0x0][0x244], R20 ;  /* 0x000091001b147a24 */ /* 0x040fe200078e0214 */
[----:B------:R-:W-:Y:S01]  /*1380*/  STL.64 [R1+0x30], R44 ;  /* 0x0000302c01007387 */ /* 0x000fe20000100a00 */
[----:B------:R-:W-:Y:S01]  /*1390*/  IMAD.WIDE.U32 R24, R27, c[0x0][0x240], R24 ;  /* 0x000090001b187a25 */ /* 0x000fe200078e0018 */
[----:B------:R-:W-:Y:S01]  /*13a0*/  IADD3.X R9, R5, UR18, RZ, P0, !PT ;  /* 0x0000001205097c10 */ /* 0x000fe200087fe4ff */
[----:B------:R-:W-:Y:S01]  /*13b0*/  USHF.L.U64.HI UR18, UR6, UR17, UR7 ;  /* 0x0000001106127299 */ /* 0x000fe20008010207 */
[C---:B------:R-:W-:Y:S01]  /*13c0*/  LEA R10, P0, R12.reuse, c[0x0][0x190], 0x1 ;  /* 0x000064000c0a7a11 */ /* 0x040fe200078008ff */
[----:B------:R-:W-:Y:S01]  /*13d0*/  USHF.R.S32.HI UR7, URZ, 0x1f, UR9 ;  /* 0x0000001f3f077899 */ /* 0x000fe20008011409 */
[----:B------:R1:W-:Y:S01]  /*13e0*/  LDGSTS.E.BYPASS.LTC128B.128 [R17+0x6080], [R4.64], !P6 ;  /* 0x0608000004117fae */ /* 0x0003e2000f101d4e */
[----:B------:R-:W-:Y:S01]  /*13f0*/  USHF.L.U32 UR6, UR9, 0x7, URZ ;  /* 0x0000000709067899 */ /* 0x000fe2000800063f */
[----:B------:R-:W-:Y:S01]  /*1400*/  LEA.HI.X R11, R12, c[0x0][0x194], R0, 0x1, P0 ;  /* 0x000065000c0b7a11 */ /* 0x000fe200000f0c00 */
[----:B------:R-:W-:Y:S01]  /*1410*/  UIMAD UR16, UR7, UR4, URZ ;  /* 0x00000004071072a4 */ /* 0x000fe2000f8e023f */
[----:B------:R-:W-:Y:S01]  /*1420*/  LEA.HI R0, R14, R3, RZ, 0x1 ;  /* 0x000000030e007211 */ /* 0x000fe200078f08ff */
[----:B------:R2:W-:Y:S01]  /*1430*/  LDGSTS.E.BYPASS.LTC128B.128 [R17+0x7080], [R8.64], !P5 ;  /* 0x0708000008117fae */ /* 0x0005e2000e901d4e */
[----:B------:R-:W-:Y:S01]  /*1440*/  ISETP.GE.AND P6, PT, R2, c[0x0][0x16c], PT ;  /* 0x00005b0002007a0c */ /* 0x000fe20003fc6270 */
[----:B------:R-:W-:Y:S01]  /*1450*/  UIMAD UR16, UR9, UR5, UR16 ;  /* 0x00000005091072a4 */ /* 0x000fe2000f8e0210 */
[----:B------:R-:W-:Y:S01]  /*1460*/  IMAD.U32 R12, RZ, RZ, UR6 ;  /* 0x00000006ff0c7e24 */ /* 0x000fe2000f8e00ff */
[----:B------:R3:W-:Y:S02]  /*1470*/  LDGSTS.E.BYPASS.LTC128B.128 [R17+0x80], [R10.64], !P4 ;  /* 0x000800000a117fae */ /* 0x0007e4000e101d4e */
[----:B------:R-:W-:-:S02]  /*1480*/  UIADD3 UR16, UR23, UR16, URZ ;  /* 0x0000001017107290 */ /* 0x000fc4000fffe03f */
[----:B------:R-:W-:-:S04]  /*1490*/  IADD3 R12, -R38, UR12, -R12 ;  /* 0x0000000c260c7c10 */ /* 0x000fc8000fffe90c */
[----:B------:R-:W-:Y:S01]  /*14a0*/  IMAD.U32 R6, RZ, RZ, UR16 ;  /* 0x00000010ff067e24 */ /* 0x000fe2000f8e00ff */
[----:B------:R-:W-:Y:S01]  /*14b0*/  USHF.L.U64.HI UR16, UR4, UR17, UR5 ;  /* 0x0000001104107299 */ /* 0x000fe20008010205 */
[----:B------:R-:W-:Y:S02]  /*14c0*/  ISETP.LT.OR P4, PT, R12, 0x41, P6 ;  /* 0x000000410c00780c */ /* 0x000fe40003781670 */
[----:B------:R-:W-:Y:S01]  /*14d0*/  ULDC.64 UR4, c[0x0][0x208] ;  /* 0x0000820000047ab9 */ /* 0x000fe20000000a00 */
[----:B-1----:R-:W-:Y:S01]  /*14e0*/  IMAD.U32 R5, RZ, RZ, UR23 ;  /* 0x00000017ff057e24 */ /* 0x002fe2000f8e00ff */
[----:B------:R-:W-:Y:S01]  /*14f0*/  LOP3.LUT R5, R0, 0xfffffffe, RZ, 0xc0, !PT ;  /* 0xfffffffe00057812 */ /* 0x000fe200078ec0ff */
[----:B------:R-:W-:Y:S02]  /*1500*/  IMAD R0, R36, c[0x0][0x178], RZ ;  /* 0x00005e0024007a24 */ /* 0x000fe400078e02ff */
[----:B------:R-:W-:Y:S01]  /*1510*/  IMAD.U32 R4, RZ, RZ, UR22 ;  /* 0x00000016ff047e24 */ /* 0x000fe2000f8e00ff */
[----:B--2---:R-:W-:Y:S01]  /*1520*/  IADD3 R8, P5, R10, UR19, RZ ;  /* 0x000000130a087c10 */ /* 0x004fe2000ffbe0ff */
[----:B------:R-:W-:-:S02]  /*1530*/  IMAD R0, R32, c[0x0][0x17c], R0 ;  /* 0x00005f0020007a24 */ /* 0x000fc400078e0200 */
[----:B------:R-:W-:Y:S01]  /*1540*/  IMAD.IADD R180, R3, 0x1, -R5 ;  /* 0x0000000103b47824 */ /* 0x000fe200078e0a05 */
[----:B------:R-:W-:Y:S01]  /*1550*/  IADD3.X R9, R11, UR18, RZ, P5, !PT ;  /* 0x000000120b097c10 */ /* 0x000fe2000affe4ff */
[----:B------:R-:W-:Y:S01]  /*1560*/  IMAD.IADD R43, R45, 0x1, R0 ;  /* 0x000000012d2b7824 */ /* 0x000fe200078e0200 */
[----:B------:R-:W-:Y:S01]  /*1570*/  LEA R0, P0, R4, R44, 0x7 ;  /* 0x0000002c04007211 */ /* 0x000fe200078038ff */
[----:B------:R-:W-:Y:S01]  /*1580*/  IMAD R5, R36, c[0x0][0x208], RZ ;  /* 0x0000820024057a24 */ /* 0x000fe200078e02ff */
[----:B------:R-:W-:Y:S01]  /*1590*/  ISETP.GE.AND P5, PT, R2, c[0x0][0x1fc], PT ;  /* 0x00007f0002007a0c */ /* 0x000fe20003fa6270 */
[----:B------:R-:W-:Y:S01]  /*15a0*/  IMAD.IADD R3, R19, 0x1, R28 ;  /* 0x0000000113037824 */ /* 0x000fe200078e021c */
[----:B------:R-:W-:Y:S01]  /*15b0*/  LEA.HI.X R6, R4, R43, R6, 0x7, P0 ;  /* 0x0000002b04067211 */ /* 0x000fe200000f3c06 */
[----:B------:R-:W-:Y:S01]  /*15c0*/  IMAD.MOV.U32 R2, RZ, RZ, R18 ;  /* 0x000000ffff027224 */ /* 0x000fe200078e0012 */
[----:B------:R-:W-:Y:S01]  /*15d0*/  LEA R4, P0, R0, c[0x0][0x160], 0x1 ;  /* 0x0000580000047a11 */ /* 0x000fe200078008ff */
[C---:B------:R-:W-:Y:S01]  /*15e0*/  IMAD R13, R32.reuse, c[0x0][0x20c], R5 ;  /* 0x00008300200d7a24 */ /* 0x040fe200078e0205 */
[----:B------:R1:W-:Y:S01]  /*15f0*/  LDGSTS.E.BYPASS.LTC128B.128 [R17+0x1080], [R8.64], !P3 ;  /* 0x0108000008117fae */ /* 0x0003e2000d901d4e */
[----:B------:R-:W-:Y:S01]  /*1600*/  IMAD.WIDE.U32 R28, R32, c[0x0][0x208], R2 ;  /* 0x00008200201c7a25 */ /* 0x000fe200078e0002 */
[----:B------:R-:W-:-:S02]  /*1610*/  LEA.HI.X R5, R0, c[0x0][0x164], R6, 0x1, P0 ;  /* 0x0000590000057a11 */ /* 0x000fc400000f0c06 */
[----:B------:R-:W-:Y:S01]  /*1620*/  IADD3 R2, P0, R8, UR19, RZ ;  /* 0x0000001308027c10 */ /* 0x000fe2000ff1e0ff */
[----:B------:R-:W-:Y:S01]  /*1630*/  IMAD.IADD R27, R29, 0x1, R13 ;  /* 0x000000011d1b7824 */ /* 0x000fe200078e020d */
[----:B------:R-:W-:Y:S01]  /*1640*/  ISETP.LT.OR P3, PT, R12, 0x1, P6 ;  /* 0x000000010c00780c */ /* 0x000fe20003761670 */
[----:B------:R-:W-:Y:S01]  /*1650*/  IMAD.MOV.U32 R26, RZ, RZ, R28 ;  /* 0x000000ffff1a7224 */ /* 0x000fe200078e001c */
[----:B------:R-:W-:Y:S01]  /*1660*/  IADD3.X R3, R9, UR18, RZ, P0, !PT ;  /* 0x0000001209037c10 */ /* 0x000fe200087fe4ff */
[----:B------:R-:W-:Y:S01]  /*1670*/  STL [R1+0x40], R43 ;  /* 0x0000402b01007387 */ /* 0x000fe20000100800 */
[----:B------:R-:W-:Y:S01]  /*1680*/  IADD3 R6, P0, R2, UR19, RZ ;  /* 0x0000001302067c10 */ /* 0x000fe2000ff1e0ff */
[----:B------:R-:W-:Y:S01]  /*1690*/  USHF.L.U32 UR19, UR4, 0x7, URZ ;  /* 0x0000000704137899 */ /* 0x000fe2000800063f */
[----:B------:R-:W-:Y:S01]  /*16a0*/  SHF.R.S32.HI R0, RZ, 0x1f, R15 ;  /* 0x0000001fff007819 */ /* 0x000fe2000001140f */
[----:B------:R2:W-:Y:S01]  /*16b0*/  LDGSTS.E.BYPASS.LTC128B.128 [R17+0x2080], [R2.64], !P2 ;  /* 0x0208000002117fae */ /* 0x0005e2000d101d4e */
[----:B------:R-:W-:Y:S01]  /*16c0*/  IADD3.X R7, R3, UR18, RZ, P0, !PT ;  /* 0x0000001203077c10 */ /* 0x000fe200087fe4ff */
[----:B------:R-:W-:Y:S01]  /*16d0*/  UMOV UR18, 0x7 ;  /* 0x0000000700127882 */ /* 0x000fe20000000000 */
[C---:B------:R-:W-:Y:S01]  /*16e0*/  ISETP.LT.OR P0, PT, R12.reuse, 0x21, P6 ;  /* 0x000000210c00780c */ /* 0x040fe20003701670 */
[----:B------:R-:W-:Y:S01]  /*16f0*/  USHF.L.U64.HI UR18, UR4, UR18, UR5 ;  /* 0x0000001204127299 */ /* 0x000fe20008010205 */
[----:B------:R-:W-:Y:S01]  /*1700*/  IMAD.U32 R18, RZ, RZ, UR19 ;  /* 0x00000013ff127e24 */ /* 0x000fe2000f8e00ff */
[----:B------:R4:W-:Y:S01]  /*1710*/  LDGSTS.E.BYPASS.LTC128B.128 [R17+0x3080], [R6.64], !P1 ;  /* 0x0308000006117fae */ /* 0x0009e2000c901d4e */
[----:B------:R-:W-:Y:S01]  /*1720*/  USHF.R.S32.HI UR5, URZ, 0x1f, UR6 ;  /* 0x0000001f3f057899 */ /* 0x000fe20008011406 */
[----:B------:R-:W-:Y:S01]  /*1730*/  ISETP.LT.OR P2, PT, R12, 0x61, P6 ;  /* 0x000000610c00780c */ /* 0x000fe20003741670 */
[----:B------:R-:W-:Y:S01]  /*1740*/  UIMAD UR22, UR18, UR9, URZ ;  /* 0x00000009121672a4 */ /* 0x000fe2000f8e023f */
[----:B------:R-:W0:Y:S03]  /*1750*/  LDGDEPBAR ;  /* 0x00000000000079af */ /* 0x000e260000000000 */
[----:B------:R-:W-:Y:S01]  /*1760*/  UIMAD UR22, UR7, UR19, UR22 ;  /* 0x00000013071672a4 */ /* 0x000fe2000f8e0216 */
[----:B------:R1:W-:Y:S01]  /*1770*/  LDGSTS.E.BYPASS.LTC128B.128 [R17+0x8080], [R4.64], !P3 ;  /* 0x0808000004117fae */ /* 0x0003e2000d901d4e */
[----:B------:R-:W-:Y:S01]  /*1780*/  ISETP.GT.AND P3, PT, R22, 0x1f, PT ;  /* 0x0000001f1600780c */ /* 0x000fe20003f64270 */
[----:B------:R-:W-:-:S02]  /*1790*/  USHF.L.U32 UR7, UR4, 0x6, URZ ;  /* 0x0000000604077899 */ /* 0x000fc4000800063f */
[----:B------:R-:W-:Y:S04]  /*17a0*/  STL.64 [R1+0x28], R28 ;  /* 0x0000281c01007387 */ /* 0x000fe80000100a00 */
[----:B------:R-:W-:Y:S01]  /*17b0*/  STL.64 [R1+0x20], R26 ;  /* 0x0000201a01007387 */ /* 0x000fe20000100a00 */
[----:B--2---:R-:W-:-:S04]  /*17c0*/  IADD3 R2, P1, R4, UR21, RZ ;  /* 0x0000001504027c10 */ /* 0x004fc8000ff3e0ff */
[----:B------:R-:W-:Y:S01]  /*17d0*/  IADD3.X R3, R5, UR16, RZ, P1, !PT ;  /* 0x0000001005037c10 */ /* 0x000fe20008ffe4ff */
[----:B----4-:R-:W-:-:S04]  /*17e0*/  IMAD.WIDE.U32 R6, R18, UR9, R26 ;  /* 0x0000000912067c25 */ /* 0x010fc8000f8e001a */
[----:B------:R2:W-:Y:S01]  /*17f0*/  LDGSTS.E.BYPASS.LTC128B.128 [R17+0x9080], [R2.64], !P0 ;  /* 0x0908000002117fae */ /* 0x0005e2000c101d4e */
[----:B------:R-:W-:Y:S02]  /*1800*/  IADD3 R7, R7, UR22, RZ ;  /* 0x0000001607077c10 */ /* 0x000fe4000fffe0ff */
[----:B-1----:R-:W-:-:S04]  /*1810*/  SHF.R.S32.HI R5, RZ, 0x5, R15 ;  /* 0x00000005ff057819 */ /* 0x002fc8000001140f */
[----:B------:R-:W-:-:S04]  /*1820*/  LEA.HI R0, R0, R5, RZ, 0x2 ;  /* 0x0000000500007211 */ /* 0x000fc800078f10ff */
[----:B------:R-:W-:Y:S02]  /*1830*/  LOP3.LUT R9, R0, 0xfffffffc, RZ, 0xc0, !PT ;  /* 0xfffffffc00097812 */ /* 0x000fe400078ec0ff */
[----:B------:R-:W-:-:S03]  /*1840*/  @!P3 IADD3 R0, P1, R42, UR6, RZ ;  /* 0x000000062a00bc10 */ /* 0x000fc6000ff3e0ff */
[----:B------:R-:W-:Y:S01]  /*1850*/  IMAD.IADD R16, R5, 0x1, -R9 ;  /* 0x0000000105107824 */ /* 0x000fe200078e0a09 */
[----:B------:R-:W-:Y:S02]  /*1860*/  @!P3 IADD3.X R8, R41, UR5, RZ, P1, !PT ;  /* 0x000000052908bc10 */ /* 0x000fe40008ffe4ff */
[----:B---3--:R-:W-:-:S04]  /*1870*/  @!P3 LEA R10, P1, R0, c[0x0][0x258], 0x2 ;  /* 0x00009600000aba11 */ /* 0x008fc800078210ff */
[----:B------:R-:W-:Y:S01]  /*1880*/  @!P3 LEA.HI.X R11, R0, c[0x0][0x25c], R8, 0x2, P1 ;  /* 0x00009700000bba11 */ /* 0x000fe200008f1408 */
[----:B------:R-:W-:Y:S01]  /*1890*/  @!P3 IMAD.SHL.U32 R0, R22, 0x10, RZ ;  /* 0x000000101600b824 */ /* 0x000fe200078e00ff */
[----:B--2---:R-:W-:-:S04]  /*18a0*/  IADD3 R2, P0, R2, UR21, RZ ;  /* 0x0000001502027c10 */ /* 0x004fc8000ff1e0ff */
[----:B------:R-:W-:Y:S02]  /*18b0*/  IADD3.X R3, R3, UR16, RZ, P0, !PT ;  /* 0x0000001003037c10 */ /* 0x000fe400087fe4ff */
[----:B------:R-:W-:Y:S01]  /*18c0*/  IADD3 R8, P1, R2, UR21, RZ ;  /* 0x0000001502087c10 */ /* 0x000fe2000ff3e0ff */
[----:B------:R-:W-:Y:S01]  /*18d0*/  ULDC UR21, c[0x0][0x20c] ;  /* 0x0000830000157ab9 */ /* 0x000fe20000000800 */
[----:B------:R-:W-:Y:S01]  /*18e0*/  LEA R4, P0, R6, c[0x0][0x1f0], 0x1 ;  /* 0x00007c0006047a11 */ /* 0x000fe200078008ff */
[----:B------:R1:W-:Y:S01]  /*18f0*/  LDGSTS.E.BYPASS.LTC128B.128 [R17+0xa080], [R2.64], !P4 ;  /* 0x0a08000002117fae */ /* 0x0003e2000e101d4e */
[----:B------:R-:W-:Y:S01]  /*1900*/  IADD3.X R9, R3, UR16, RZ, P1, !PT ;  /* 0x0000001003097c10 */ /* 0x000fe20008ffe4ff */
[----:B------:R-:W-:Y:S01]  /*1910*/  USHF.L.U64.HI UR17, UR4, UR17, UR21 ;  /* 0x0000001104117299 */ /* 0x000fe20008010215 */
[----:B------:R-:W-:Y:S01]  /*1920*/  ISETP.LT.OR P1, PT, R12, 0x1, P5 ;  /* 0x000000010c00780c */ /* 0x000fe20002f21670 */
[----:B------:R-:W-:Y:S01]  /*1930*/  UIADD3 UR4, UR9, 0x1, URZ ;  /* 0x0000000109047890 */ /* 0x000fe2000fffe03f */
[----:B------:R-:W-:Y:S01]  /*1940*/  LEA.HI.X R5, R6, c[0x0][0x1f4], R7, 0x1, P0 ;  /* 0x00007d0006057a11 */ /* 0x000fe200000f0c07 */
[----:B------:R2:W-:Y:S01]  /*1950*/  LDGSTS.E.BYPASS.LTC128B.128 [R17+0xb080], [R8.64], !P2 ;  /* 0x0b08000008117fae */ /* 0x0005e2000d101d4e */
[C---:B------:R-:W-:Y:S01]  /*1960*/  ISETP.LT.OR P0, PT, R12.reuse, 0x21, P5 ;  /* 0x000000210c00780c */ /* 0x040fe20002f01670 */
[----:B------:R-:W-:Y:S01]  /*1970*/  UISETP.GE.AND UP0, UPT, UR4, UR10, UPT ;  /* 0x0000000a0400728c */ /* 0x000fe2000bf06270 */
[----:B------:R-:W-:Y:S01]  /*1980*/  ISETP.LT.OR P4, PT, R12, 0x41, P5 ;  /* 0x000000410c00780c */ /* 0x000fe20002f81670 */
[----:B------:R3:W-:Y:S04]  /*1990*/  @!P3 LDGSTS.E.BYPASS.LTC128B.128 [R0+0x18080], [R10.64] ;  /* 0x180800000a00bfae */ /* 0x0007e8000b901d4e */
[----:B------:R-:W0:Y:S04]  /*19a0*/  LDGDEPBAR ;  /* 0x00000000000079af */ /* 0x000e280000000000 */
[----:B------:R4:W-:Y:S01]  /*19b0*/  LDGSTS.E.BYPASS.LTC128B.128 [R17+0x10080], [R4.64], !P1 ;  /* 0x1008000004117fae */ /* 0x0009e2000c901d4e */
[----:B-1----:R-:W-:-:S02]  /*19c0*/  LOP3.LUT R3, R14, 0xfffffff0, RZ, 0xc0, !PT ;  /* 0xfffffff00e037812 */ /* 0x002fc400078ec0ff */
[----:B------:R-:W-:-:S03]  /*19d0*/  IADD3 R2, P2, R4, UR7, RZ ;  /* 0x0000000704027c10 */ /* 0x000fc6000ff5e0ff */
[----:B---3--:R-:W-:Y:S01]  /*19e0*/  IMAD.IADD R0, R22, 0x1, -R3 ;  /* 0x0000000116007824 */ /* 0x008fe200078e0a03 */
[----:B------:R-:W-:Y:S01]  /*19f0*/  IADD3.X R3, R5, UR17, RZ, P2, !PT ;  /* 0x0000001105037c10 */ /* 0x000fe200097fe4ff */
[----:B------:R-:W-:Y:S01]  /*1a00*/  IMAD.SHL.U32 R11, R35, 0x40, RZ ;  /* 0x00000040230b7824 */ /* 0x000fe200078e00ff */
[----:B------:R-:W-:Y:S01]  /*1a10*/  ISETP.LT.OR P2, PT, R12, 0x61, P5 ;  /* 0x000000610c00780c */ /* 0x000fe20002f41670 */
[----:B------:R-:W-:Y:S02]  /*1a20*/  IMAD.IADD R12, R25, 0x1, R20 ;  /* 0x00000001190c7824 */ /* 0x000fe400078e0214 */
[----:B------:R1:W-:Y:S01]  /*1a30*/  LDGSTS.E.BYPASS.LTC128B.128 [R17+0x11080], [R2.64], !P0 ;  /* 0x1108000002117fae */ /* 0x0003e2000c101d4e */
[----:B------:R-:W-:Y:S02]  /*1a40*/  IADD3 R7, P0, R40, UR6, RZ ;  /* 0x0000000628077c10 */ /* 0x000fe4000ff1e0ff */
[----:B----4-:R-:W-:Y:S02]  /*1a50*/  SHF.R.S32.HI R5, RZ, 0x1f, R0 ;  /* 0x0000001fff057819 */ /* 0x010fe40000011400 */
[----:B------:R-:W-:-:S02]  /*1a60*/  IADD3 R4, P1, R2, UR7, RZ ;  /* 0x0000000702047c10 */ /* 0x000fc4000ff3e0ff */
[----:B------:R-:W-:Y:S02]  /*1a70*/  LEA.HI R10, R5, R0, RZ, 0x3 ;  /* 0x00000000050a7211 */ /* 0x000fe400078f18ff */
[----:B------:R-:W-:Y:S02]  /*1a80*/  IADD3.X R5, R3, UR17, RZ, P1, !PT ;  /* 0x0000001103057c10 */ /* 0x000fe40008ffe4ff */
[----:B--2---:R-:W-:-:S03]  /*1a90*/  IADD3 R8, P1, R4, UR7, RZ ;  /* 0x0000000704087c10 */ /* 0x004fc6000ff3e0ff */
[----:B------:R2:W-:Y:S01]  /*1aa0*/  LDGSTS.E.BYPASS.LTC128B.128 [R17+0x12080], [R4.64], !P4 ;  /* 0x1208000004117fae */ /* 0x0005e2000e101d4e */
[----:B------:R-:W-:Y:S02]  /*1ab0*/  IADD3.X R9, R5, UR17, RZ, P1, !PT ;  /* 0x0000001105097c10 */ /* 0x000fe40008ffe4ff */
[----:B------:R-:W-:-:S03]  /*1ac0*/  LEA R6, P1, R7, c[0x0][0x280], 0x2 ;  /* 0x0000a00007067a11 */ /* 0x000fc600078210ff */
[----:B------:R3:W-:Y:S01]  /*1ad0*/  LDGSTS.E.BYPASS.LTC128B.128 [R17+0x13080], [R8.64], !P2 ;  /* 0x1308000008117fae */ /* 0x0007e2000d101d4e */
[----:B-1----:R-:W-:Y:S02]  /*1ae0*/  LOP3.LUT R2, R10, 0xfffffff8, RZ, 0xc0, !PT ;  /* 0xfffffff80a027812 */ /* 0x002fe400078ec0ff */
[----:B------:R-:W-:Y:S02]  /*1af0*/  IADD3.X R3, R39, UR5, RZ, P0, !PT ;  /* 0x0000000527037c10 */ /* 0x000fe400087fe4ff */
[----:B------:R-:W-:Y:S01]  /*1b00*/  IADD3 R13, P0, R11, R24, RZ ;  /* 0x000000180b0d7210 */ /* 0x000fe20007f1e0ff */
[----:B------:R-:W-:Y:S01]  /*1b10*/  IMAD.IADD R188, R0, 0x1, -R2 ;  /* 0x0000000100bc7824 */ /* 0x000fe200078e0a02 */
[----:B------:R-:W-:Y:S01]  /*1b20*/  LEA.HI R0, R33, R22, RZ, 0x7 ;  /* 0x0000001621007211 */ /* 0x000fe200078f38ff */
[----:B------:R-:W-:Y:S01]  /*1b30*/  @!P3 IMAD.SHL.U32 R2, R22, 0x10, RZ ;  /* 0x000000101602b824 */ /* 0x000fe200078e00ff */
[----:B------:R-:W-:Y:S01]  /*1b40*/  LEA.HI.X R7, R7, c[0x0][0x284], R3, 0x2, P1 ;  /* 0x0000a10007077a11 */ /* 0x000fe200008f1403 */
[----:B------:R-:W-:Y:S01]  /*1b50*/  IMAD.SHL.U32 R3, R188, 0x40, RZ ;  /* 0x00000040bc037824 */ /* 0x000fe200078e00ff */
[----:B------:R-:W-:Y:S01]  /*1b60*/  SHF.R.S32.HI R181, RZ, 0x7, R0 ;  /* 0x00000007ffb57819 */ /* 0x000fe20000011400 */
[----:B------:R1:W-:Y:S01]  /*1b70*/  STL [R1+0x58], R13 ;  /* 0x0000580d01007387 */ /* 0x0003e20000100800 */
[----:B------:R-:W-:-:S02]  /*1b80*/  PLOP3.LUT P1, PT, PT, PT, UP0, 0x80, 0x0 ;  /* 0x000000000000781c */ /* 0x000fc40003f2f008 */
[----:B------:R-:W-:Y:S01]  /*1b90*/  LOP3.LUT R3, R3, 0x1c0, RZ, 0xc0, !PT ;  /* 0x000001c003037812 */ /* 0x000fe200078ec0ff */
[----:B------:R-:W-:Y:S01]  /*1ba0*/  IMAD.SHL.U32 R0, R181, 0x8, RZ ;  /* 0x00000008b5007824 */ /* 0x000fe200078e00ff */
[----:B------:R4:W-:Y:S01]  /*1bb0*/  @!P3 LDGSTS.E.BYPASS.LTC128B.128 [R2+0x18480], [R6.64] ;  /* 0x184800000602bfae */ /* 0x0009e2000b901d4e */
[----:B--2---:R-:W-:Y:S01]  /*1bc0*/  IMAD.SHL.U32 R5, R10, 0x40, RZ ;  /* 0x000000400a057824 */ /* 0x004fe200078e00ff */
[----:B------:R-:W-:Y:S02]  /*1bd0*/  SHF.R.U32.HI R4, RZ, 0x3, R3 ;  /* 0x00000003ff047819 */ /* 0x000fe40000011603 */
[----:B------:R-:W0:Y:S04]  /*1be0*/  LDGDEPBAR ;  /* 0x00000000000079af */ /* 0x000e280000000000 */
[----:B------:R-:W0:Y:S01]  /*1bf0*/  LDGDEPBAR ;  /* 0x00000000000079af */ /* 0x000e220000000000 */
[----:B-1----:R-:W-:Y:S01]  /*1c00*/  LOP3.LUT R13, R0, 0x8, RZ, 0xc0, !PT ;  /* 0x00000008000d7812 */ /* 0x002fe200078ec0ff */
[----:B------:R-:W-:-:S05]  /*1c10*/  IMAD.SHL.U32 R0, R180, 0x10, RZ ;  /* 0x00000010b4007824 */ /* 0x000fca00078e00ff */
[----:B------:R-:W-:Y:S01]  /*1c20*/  LOP3.LUT R0, R13, 0x10, R0, 0xf8, !PT ;  /* 0x000000100d007812 */ /* 0x000fe200078ef800 */
[----:B----4-:R-:W-:-:S05]  /*1c30*/  IMAD.SHL.U32 R2, R180, 0x8, RZ ;  /* 0x00000008b4027824 */ /* 0x010fca00078e00ff */
[----:B------:R-:W-:Y:S02]  /*1c40*/  LOP3.LUT R2, R3, 0x8, R2, 0xf8, !PT ;  /* 0x0000000803027812 */ /* 0x000fe400078ef802 */
[----:B------:R-:W-:Y:S01]  /*1c50*/  LOP3.LUT R3, R4, R0, R3, 0x1e, !PT ;  /* 0x0000000004037212 */ /* 0x000fe200078e1e03 */
[----:B------:R-:W-:Y:S01]  /*1c60*/  IMAD.SHL.U32 R0, R16, 0x400, RZ ;  /* 0x0000040010007824 */ /* 0x000fe200078e00ff */
[----:B------:R-:W-:Y:S02]  /*1c70*/  LOP3.LUT R4, R2, R4, RZ, 0x3c, !PT ;  /* 0x0000000402047212 */ /* 0x000fe400078e3cff */
[----:B------:R-:W-:Y:S02]  /*1c80*/  LOP3.LUT R2, R5, 0xfffffe00, RZ, 0xc0, !PT ;  /* 0xfffffe0005027812 */ /* 0x000fe400078ec0ff */
[----:B------:R-:W-:Y:S02]  /*1c90*/  LEA.HI.X.SX32 R5, R11, R12, 0x1, P0 ;  /* 0x0000000c0b057211 */ /* 0x000fe400000f0eff */
[----:B------:R-:W-:-:S02]  /*1ca0*/  IADD3 R187, R4, R2, R0 ;  /* 0x0000000204bb7210 */ /* 0x000fc40007ffe000 */
[----:B------:R-:W-:Y:S01]  /*1cb0*/  LOP3.LUT R185, R3, R2, RZ, 0xfc, !PT ;  /* 0x0000000203b97212 */ /* 0x000fe200078efcff */
[----:B------:R3:W-:Y:S01]  /*1cc0*/  STL [R1+0x4c], R5 ;  /* 0x00004c0501007387 */ /* 0x0007e20000100800 */
[C---:B------:R-:W-:Y:S02]  /*1cd0*/  IADD3 R2, R17.reuse, 0x10080, RZ ;  /* 0x0001008011027810 */ /* 0x040fe40007ffe0ff */
[----:B------:R-:W-:-:S03]  /*1ce0*/  IADD3 R3, R17, 0x8080, RZ ;  /* 0x0000808011037810 */ /* 0x000fc60007ffe0ff */
[----:B------:R3:W-:Y:S04]  /*1cf0*/  STL [R1+0x44], R2 ;  /* 0x0000440201007387 */ /* 0x0007e80000100800 */
[----:B------:R3:W-:Y:S01]  /*1d00*/  STL [R1+0x48], R3 ;  /* 0x0000480301007387 */ /* 0x0007e20000100800 */
[----:B------:R-:W-:Y:S05]  /*1d10*/  @P1 BRA `(.L_x_1288) ;  /* 0x0000021000001947 */ /* 0x000fea0003800000 */
[----:B------:R-:W-:Y:S01]  /*1d20*/  USHF.L.U32 UR6, UR4, 0x7, URZ ;  /* 0x0000000704067899 */ /* 0x000fe2000800063f */
[----:B---3--:R-:W-:Y:S01]  /*1d30*/  IMAD.WIDE.U32 R4, R18, UR4, R26 ;  /* 0x0000000412047c25 */ /* 0x008fe2000f8e001a */
[----:B------:R-:W-:Y:S01]  /*1d40*/  USHF.R.S32.HI UR5, URZ, 0x1f, UR4 ;  /* 0x0000001f3f057899 */ /* 0x000fe20008011404 */
[----:B------:R-:W-:Y:S01]  /*1d50*/  BSSY B0, `(.L_x_1288) ;  /* 0x000001d000007945 */ /* 0x000fe20003800000 */
[----:B------:R-:W-:Y:S02]  /*1d60*/  UIMAD UR18, UR18, UR4, URZ ;  /* 0x00000004121272a4 */ /* 0x000fe4000f8e023f */
[----:B------:R-:W-:Y:S01]  /*1d70*/  IMAD.U32 R8, RZ, RZ, UR6 ;  /* 0x00000006ff087e24 */ /* 0x000fe2000f8e00ff */
[----:B------:R-:W-:Y:S01]  /*1d80*/  LEA R2, P1, R4, c[0x0][0x1f0], 0x1 ;  /* 0x00007c0004027a11 */ /* 0x000fe200078208ff */
[----:B------:R-:W-:-:S03]  /*1d90*/  UIMAD UR5, UR5, UR19, UR18 ;  /* 0x00000013050572a4 */ /* 0x000fc6000f8e0212 */
[----:B------:R-:W-:-:S03]  /*1da0*/  IADD3 R6, -R38, UR12, -R8 ;  /* 0x0000000c26067c10 */ /* 0x000fc6000fffe908 */
        /* <DEDUP_REMOVED lines=23> */
.L_x_1289:
[----:B---3--:R-:W-:Y:S05]  /*1f20*/  BSYNC B0 ;  /* 0x0000000000007941 */ /* 0x008fea0003800000 */
.L_x_1288:
[----:B-1-3--:R-:W-:Y:S01]  /*1f30*/  LEA.HI R2, R33, R22, RZ, 0x2 ;  /* 0x0000001621027211 */ /* 0x00afe200078f10ff */
[----:B------:R-:W-:Y:S01]  /*1f40*/  IMAD.SHL.U32 R7, R16, 0x10, RZ ;  /* 0x0000001010077824 */ /* 0x000fe200078e00ff */
[----:B------:R-:W-:Y:S01]  /*1f50*/  LOP3.LUT R4, R15, 0xffffffe0, RZ, 0xc0, !PT ;  /* 0xffffffe00f047812 */ /* 0x000fe200078ec0ff */
[----:B------:R-:W-:Y:S01]  /*1f60*/  IMAD.MOV.U32 R5, RZ, RZ, 0x1 ;  /* 0x00000001ff057424 */ /* 0x000fe200078e00ff */
[----:B------:R-:W-:Y:S01]  /*1f70*/  LOP3.LUT R3, R2, 0x3ffffffc, RZ, 0xc0, !PT ;  /* 0x3ffffffc02037812 */ /* 0x000fe200078ec0ff */
[----:B------:R-:W-:Y:S01]  /*1f80*/  IMAD.MOV.U32 R186, RZ, RZ, 0x20 ;  /* 0x00000020ffba7424 */ /* 0x000fe200078e00ff */
[----:B------:R-:W-:Y:S01]  /*1f90*/  UIADD3 UR5, UR11, 0x1, -UR13 ;  /* 0x000000010b057890 */ /* 0x000fe2000fffe80d */
[C---:B------:R-:W-:Y:S01]  /*1fa0*/  IMAD.IADD R10, R22.reuse, 0x1, -R4 ;  /* 0x00000001160a7824 */ /* 0x040fe200078e0a04 */
[----:B------:R-:W-:Y:S01]  /*1fb0*/  ISETP.LE.AND P4, PT, R5, c[0x0][0x2a8], PT ;  /* 0x0000aa0005007a0c */ /* 0x000fe20003f83270 */
[----:B------:R-:W-:Y:S01]  /*1fc0*/  IMAD.IADD R22, R22, 0x1, -R3 ;  /* 0x0000000116167824 */ /* 0x000fe200078e0a03 */
[----:B------:R-:W-:Y:S01]  /*1fd0*/  LEA.HI R5, R181, R181, RZ, 0x1 ;  /* 0x000000b5b5057211 */ /* 0x000fe200078f08ff */
[C---:B------:R-:W-:Y:S01]  /*1fe0*/  IMAD.SHL.U32 R3, R37.reuse, 0x40, RZ ;  /* 0x0000004025037824 */ /* 0x040fe200078e00ff */
[----:B------:R-:W-:Y:S01]  /*1ff0*/  R2P PR, R37, 0x6 ;  /* 0x0000000625007804 */ /* 0x000fe20000000000 */
[----:B------:R-:W-:Y:S01]  /*2000*/  IMAD.SHL.U32 R4, R38, 0x8, RZ ;  /* 0x0000000826047824 */ /* 0x000fe200078e00ff */
[----:B------:R-:W-:Y:S01]  /*2010*/  LOP3.LUT R5, R5, 0x1ffffffe, RZ, 0xc0, !PT ;  /* 0x1ffffffe05057812 */ /* 0x000fe200078ec0ff */
[----:B------:R-:W-:Y:S01]  /*2020*/  IMAD R22, R22, 0x2, R0 ;  /* 0x0000000216167824 */ /* 0x000fe200078e0200 */
[----:B------:R-:W-:Y:S01]  /*2030*/  LOP3.LUT R8, R3, 0x1c0, RZ, 0xc0, !PT ;  /* 0x000001c003087812 */ /* 0x000fe200078ec0ff */
[----:B------:R-:W-:Y:S01]  /*2040*/  IMAD.MOV.U32 R172, RZ, RZ, 0x40 ;  /* 0x00000040ffac7424 */ /* 0x000fe200078e00ff */
[--C-:B------:R-:W-:Y:S01]  /*2050*/  SHF.R.S32.HI R3, RZ, 0x2, R2.reuse ;  /* 0x00000002ff037819 */ /* 0x100fe20000011402 */
[----:B------:R-:W-:Y:S01]  /*2060*/  IMAD.IADD R5, R181, 0x1, -R5 ;  /* 0x00000001b5057824 */ /* 0x000fe200078e0a05 */
[----:B------:R-:W-:Y:S01]  /*2070*/  SHF.R.S32.HI R2, RZ, 0x1f, R2 ;  /* 0x0000001fff027819 */ /* 0x000fe20000011402 */
[----:B------:R-:W-:Y:S01]  /*2080*/  IMAD R181, R180, 0x2, R181 ;  /* 0x00000002b4b57824 */ /* 0x000fe200078e02b5 */
[----:B------:R-:W-:Y:S01]  /*2090*/  LOP3.LUT R4, R4, 0x8, RZ, 0xc0, !PT ;  /* 0x0000000804047812 */ /* 0x000fe200078ec0ff */
[----:B------:R-:W-:Y:S01]  /*20a0*/  ULDC UR4, c[0x0][0x2a0] ;  /* 0x0000a80000047ab9 */ /* 0x000fe20000000800 */
[----:B------:R-:W-:Y:S01]  /*20b0*/  LEA.HI R2, R2, R3, RZ, 0x3 ;  /* 0x0000000302027211 */ /* 0x000fe200078f18ff */
[----:B------:R-:W-:Y:S01]  /*20c0*/  ULOP3.LUT UR4, URZ, UR4, URZ, 0x33, !UPT ;  /* 0x000000043f047292 */ /* 0x000fe2000f8e333f */
[--C-:B------:R-:W-:Y:S01]  /*20d0*/  SHF.R.U32.HI R9, RZ, 0x3, R8.reuse ;  /* 0x00000003ff097819 */ /* 0x100fe20000011608 */
[----:B------:R-:W0:Y:S01]  /*20e0*/  LDGDEPBAR ;  /* 0x00000000000079af */ /* 0x000e220000000000 */
[----:B------:R-:W-:Y:S01]  /*20f0*/  LOP3.LUT R6, R8, 0x30, R7, 0xf8, !PT ;  /* 0x0000003008067812 */ /* 0x000fe200078ef807 */
[----:B------:R-:W-:Y:S01]  /*2100*/  CS2R R126, SRZ ;  /* 0x00000000007e7805 */ /* 0x000fe2000001ff00 */
[----:B------:R-:W-:Y:S01]  /*2110*/  LOP3.LUT R2, R2, 0xfffffff8, RZ, 0xc0, !PT ;  /* 0xfffffff802027812 */ /* 0x000fe200078ec0ff */
[----:B------:R-:W-:Y:S01]  /*2120*/  CS2R R124, SRZ ;  /* 0x00000000007c7805 */ /* 0x000fe2000001ff00 */
[C---:B------:R-:W-:Y:S01]  /*2130*/  LOP3.LUT R8, R9.reuse, R4, R8, 0x1e, !PT ;  /* 0x0000000409087212 */ /* 0x040fe200078e1e08 */
[----:B------:R-:W-:Y:S01]  /*2140*/  CS2R R130, SRZ ;  /* 0x0000000000827805 */ /* 0x000fe2000001ff00 */
[----:B------:R-:W-:Y:S01]  /*2150*/  LOP3.LUT R6, R9, R6, R4, 0x1e, !PT ;  /* 0x0000000609067212 */ /* 0x000fe200078e1e04 */
[----:B------:R-:W-:Y:S01]  /*2160*/  IMAD.IADD R2, R3, 0x1, -R2 ;  /* 0x0000000103027824 */ /* 0x000fe200078e0a02 */
[----:B------:R-:W-:Y:S01]  /*2170*/  SHF.R.S32.HI R4, RZ, 0x1f, R10 ;  /* 0x0000001fff047819 */ /* 0x000fe2000001140a */
[----:B------:R-:W-:Y:S01]  /*2180*/  IMAD.U32 R181, R181, 0x200, R8 ;  /* 0x00000200b5b57824 */ /* 0x000fe200078e0008 */
[----:B------:R-:W-:Y:S01]  /*2190*/  SEL R183, R186, 0xffffffe0, !P1 ;  /* 0xffffffe0bab77807 */ /* 0x000fe20004800000 */
[----:B------:R-:W-:Y:S01]  /*21a0*/  IMAD R180, R180, 0x200, R6 ;  /* 0x00000200b4b47824 */ /* 0x000fe200078e0206 */
[----:B------:R-:W-:Y:S01]  /*21b0*/  LEA.HI R0, R4, R10, RZ, 0x2 ;  /* 0x0000000a04007211 */ /* 0x000fe200078f10ff */
[----:B------:R-:W-:Y:S01]  /*21c0*/  IMAD.SHL.U32 R4, R2, 0x40, RZ ;  /* 0x0000004002047824 */ /* 0x000fe200078e00ff */
[----:B------:R-:W-:Y:S01]  /*21d0*/  SEL R182, R172, 0xffffffc0, !P2 ;  /* 0xffffffc0acb67807 */ /* 0x000fe20005000000 */
[----:B------:R-:W-:Y:S01]  /*21e0*/  IMAD.SHL.U32 R181, R181, 0x2, RZ ;  /* 0x00000002b5b57824 */ /* 0x000fe200078e00ff */
[C---:B------:R-:W-:Y:S01]  /*21f0*/  LOP3.LUT R3, R0.reuse, 0x7ffffffc, RZ, 0xc0, !PT ;  /* 0x7ffffffc00037812 */ /* 0x040fe200078ec0ff */
[----:B------:R-:W-:Y:S01]  /*2200*/  CS2R R128, SRZ ;  /* 0x0000000000807805 */ /* 0x000fe2000001ff00 */
[----:B------:R-:W-:Y:S01]  /*2210*/  LEA.HI.SX32 R6, R0, R7, 0x1e ;  /* 0x0000000700067211 */ /* 0x000fe200078ff2ff */
[----:B------:R-:W-:Y:S01]  /*2220*/  IMAD.IADD R182, R181, 0x1, R182 ;  /* 0x00000001b5b67824 */ /* 0x000fe200078e02b6 */
[----:B------:R-:W-:Y:S01]  /*2230*/  LOP3.LUT R0, R4, 0x1c0, RZ, 0xc0, !PT ;  /* 0x000001c004007812 */ /* 0x000fe200078ec0ff */
[----:B------:R-:W-:Y:S01]  /*2240*/  IMAD.IADD R4, R10, 0x1, -R3 ;  /* 0x000000010a047824 */ /* 0x000fe200078e0a03 */
[----:B------:R-:W-:Y:S01]  /*2250*/  R2P PR, R2, 0x6 ;  /* 0x0000000602007804 */ /* 0x000fe20000000000 */
[----:B------:R1:W-:Y:S01]  /*2260*/  STL [R1+0x14], R6 ;  /* 0x0000140601007387 */ /* 0x0003e20000100800 */
[----:B------:R-:W-:Y:S01]  /*2270*/  SHF.R.U32.HI R3, RZ, 0x3, R0 ;  /* 0x00000003ff037819 */ /* 0x000fe20000011600 */
[----:B------:R-:W-:Y:S01]  /*2280*/  IMAD R4, R5, 0x4, R4 ;  /* 0x0000000405047824 */ /* 0x000fe200078e0204 */
[----:B------:R-:W-:Y:S01]  /*2290*/  CS2R R122, SRZ ;  /* 0x00000000007a7805 */ /* 0x000fe2000001ff00 */
[----:B------:R-:W-:Y:S01]  /*22a0*/  IMAD.U32 R2, RZ, RZ, UR5 ;  /* 0x00000005ff027e24 */ /* 0x000fe2000f8e00ff */
[----:B------:R-:W-:Y:S01]  /*22b0*/  LOP3.LUT R0, R3, R0, R13, 0x1e, !PT ;  /* 0x0000000003007212 */ /* 0x000fe200078e1e0d */
[----:B------:R-:W-:Y:S01]  /*22c0*/  IMAD.IADD R184, R181, 0x1, R183 ;  /* 0x00000001b5b87824 */ /* 0x000fe200078e02b7 */
[----:B------:R-:W-:Y:S01]  /*22d0*/  SEL R226, R172, 0xffffffc0, !P2 ;  /* 0xffffffc0ace27807 */ /* 0x000fe20005000000 */
        /* <DEDUP_REMOVED lines=15> */
[----:B------:R-:W-:Y:S01]  /*23d0*/  R2P PR, R188, 0x6 ;  /* 0x00000006bc007804 */ /* 0x000fe20000000000 */
[----:B------:R-:W-:Y:S01]  /*23e0*/  CS2R R100, SRZ ;  /* 0x0000000000647805 */ /* 0x000fe2000001ff00 */
[----:B-1----:R-:W-:Y:S01]  /*23f0*/  IMAD.SHL.U32 R6, R4, 0x2, RZ ;  /* 0x0000000204067824 */ /* 0x002fe200078e00ff */
[----:B------:R-:W-:Y:S01]  /*2400*/  CS2R R94, SRZ ;  /* 0x00000000005e7805 */ /* 0x000fe2000001ff00 */
[----:B------:R-:W-:Y:S01]  /*2410*/  CS2R R92, SRZ ;  /* 0x00000000005c7805 */ /* 0x000fe2000001ff00 */
[----:B------:R-:W-:Y:S01]  /*2420*/  CS2R R98, SRZ ;  /* 0x0000000000627805 */ /* 0x000fe2000001ff00 */
[----:B------:R-:W-:Y:S01]  /*2430*/  CS2R R96, SRZ ;  /* 0x0000000000607805 */ /* 0x000fe2000001ff00 */
[----:B------:R-:W-:Y:S01]  /*2440*/  IADD3 R0, R2, -UR12, -R6 ;  /* 0x8000000c02007c10 */ /* 0x000fe2000fffe806 */
[----:B------:R-:W-:Y:S01]  /*2450*/  STL [R1+0x4], R6 ;  /* 0x0000040601007387 */ /* 0x000fe20000100800 */
[----:B------:R-:W-:Y:S01]  /*2460*/  IADD3 R2, -R6, UR20, RZ ;  /* 0x0000001406027c10 */ /* 0x000fe2000fffe1ff */
[----:B------:R-:W-:Y:S01]  /*2470*/  CS2R R90, SRZ ;  /* 0x00000000005a7805 */ /* 0x000fe2000001ff00 */
        /* <DEDUP_REMOVED lines=12> */
[----:B------:R-:W-:Y:S01]  /*2540*/  IMAD.SHL.U32 R180, R180, 0x2, RZ ;  /* 0x00000002b4b47824 */ /* 0x000fe200078e00ff */
[----:B------:R-:W-:Y:S01]  /*2550*/  SEL R186, R186, 0xffffffe0, !P1 ;  /* 0xffffffe0baba7807 */ /* 0x000fe20004800000 */
[----:B------:R-:W-:Y:S01]  /*2560*/  IMAD.IADD R183, R183, 0x1, R182 ;  /* 0x00000001b7b77824 */ /* 0x000fe200078e02b6 */
[----:B------:R-:W-:Y:S01]  /*2570*/  SEL R172, R172, 0xffffffc0, !P2 ;  /* 0xffffffc0acac7807 */ /* 0x000fe20005000000 */
[----:B------:R-:W-:Y:S01]  /*2580*/  IMAD.IADD R226, R226, 0x1, R225 ;  /* 0x00000001e2e27824 */ /* 0x000fe200078e02e1 */
[----:B------:R-:W-:-:S02]  /*2590*/  UMOV UR19, URZ ;  /* 0x0000003f00137c82 */ /* 0x000fc40008000000 */
[----:B------:R-:W-:Y:S02]  /*25a0*/  UMOV UR18, 0x1 ;  /* 0x0000000100127882 */ /* 0x000fe40000000000 */
[----:B------:R-:W-:Y:S02]  /*25b0*/  UISETP.GT.AND UP4, UPT, UR8, -0x1, UPT ;  /* 0xffffffff0800788c */ /* 0x000fe4000bf84270 */
[----:B------:R-:W-:Y:S01]  /*25c0*/  UMOV UR5, URZ ;  /* 0x0000003f00057c82 */ /* 0x000fe20008000000 */
[C---:B-1----:R-:W-:Y:S02]  /*25d0*/  IADD3 R2, R0.reuse, c[0x0][0x2a4], RZ ;  /* 0x0000a90000027a10 */ /* 0x042fe40007ffe0ff */
[----:B------:R-:W-:-:S03]  /*25e0*/  IADD3 R0, R0, UR4, RZ ;  /* 0x0000000400007c10 */ /* 0x000fc6000fffe0ff */
[----:B------:R1:W-:Y:S04]  /*25f0*/  STL [R1], R2 ;  /* 0x0000000201007387 */ /* 0x0003e80000100800 */
[----:B------:R1:W-:Y:S02]  /*2600*/  STL [R1+0x8], R0 ;  /* 0x0000080001007387 */ /* 0x0003e40000100800 */
.L_x_1308:
[----:B------:R-:W-:Y:S04]  /*2610*/  DEPBAR.LE SB0, 0x1 ;  /* 0x000080400000791a */ /* 0x000fe80000000000 */
[----:B------:R-:W-:Y:S01]  /*2620*/  BAR.SYNC.DEFER_BLOCKING 0x0 ;  /* 0x0000000000007b1d */ /* 0x000fe20000010000 */
[----:B------:R-:W-:Y:S01]  /*2630*/  USHF.L.U32 UR4, UR5, 0xd, URZ ;  /* 0x0000000d05047899 */ /* 0x000fe2000800063f */
[----:B------:R-:W-:Y:S05]  /*2640*/  MOV R208, UR5 ;  /* 0x0000000500d07c02 */ /* 0x000fea0008000f00 */
[----:B------:R-:W-:Y:S05]  /*2650*/  IADD3 R3, R187, UR4, RZ ;  /* 0x00000004bb037c10 */ /* 0x000fea000fffe0ff */
[----:B-1----:R-:W-:Y:S04]  /*2660*/  IMAD.SHL.U32 R0, R3, 0x2, RZ ;  /* 0x0000000203007824 */ /* 0x002fe800078e00ff */
        /* <DEDUP_REMOVED lines=82> */
[----:B------:R2:W1:Y:S03]  /*2b90*/  LDS R200, [R208.X4+0x181a0] ;  /* 0x0181a000d0c87984 */ /* 0x0004660000004800 */
        /* <DEDUP_REMOVED lines=23> */
[----:B--2---:R-:W-:Y:S01]  /*2d10*/  IMAD.U32 R133, RZ, RZ, UR12 ;  /* 0x0000000cff857e24 */ /* 0x004fe2000f8e00ff */
[----:B------:R-:W-:Y:S04]  /*2d20*/  BSSY B0, `(.L_x_1291) ;  /* 0x0000012000007945 */ /* 0x000fe80003800000 */
[----:B------:R-:W-:Y:S04]  /*2d30*/  IADD3 R133, R132, UR11, -R133 ;  /* 0x0000000b84857c10 */ /* 0x000fe8000fffe885 */
        /* <DEDUP_REMOVED lines=11> */
.L_x_1292:
[----:B------:R-:W-:Y:S04]  /*2df0*/  MOV R134, 0x1 ;  /* 0x0000000100867802 */ /* 0x000fe80000000f00 */
[----:B------:R-:W-:Y:S11]  /*2e00*/  ISETP.NE.AND P0, PT, R134, c[0x0][0x2a8], PT ;  /* 0x0000aa0086007a0c */ /* 0x000ff60003f05270 */
[----:B------:R-:W-:Y:S02]  /*2e10*/  @!UPT UIADD3 URZ, URZ, URZ, URZ ;  /* 0x0000003f3f3ff290 */ /* 0x000fe4000fffe03f */
[----:B------:R-:W-:Y:S05]  /*2e20*/  @P0 IMAD.HI.U32 R134, R133, c[0x0][0x2ac], RZ ;  /* 0x0000ab0085860a27 */ /* 0x000fea00078e00ff */
[----:B------:R-:W-:Y:S02]  /*2e30*/  @P0 SHF.R.U32.HI R133, RZ, c[0x0][0x2b0], R134 ;  /* 0x0000ac00ff850a19 */ /* 0x000fe40000011686 */
.L_x_1293:
[----:B------:R-:W-:Y:S05]  /*2e40*/  BSYNC B0 ;  /* 0x0000000000007941 */ /* 0x000fea0003800000 */
.L_x_1291:
[----:B------:R-:W2:Y:S01]  /*2e50*/  LDL R135, [R1+0x4] ;  /* 0x0000040001877983 */ /* 0x000ea20000100800 */
[----:B------:R-:W-:Y:S04]  /*2e60*/  IMAD.MOV.U32 R134, RZ, RZ, c[0x0][0x2a8] ;  /* 0x0000aa00ff867624 */ /* 0x000fe800078e00ff */
[----:B------:R-:W-:Y:S04]  /*2e70*/  IMAD R133, R133, R134, -UR13 ;  /* 0x8000000d85857e24 */ /* 0x000fe8000f8e0286 */
[----:B--2---:R-:W-:Y:S05]  /*2e80*/  IMAD.IADD R133, R133, 0x1, -R135 ;  /* 0x0000000185857824 */ /* 0x004fea00078e0a87 */
[----:B------:R-:W-:Y:S02]  /*2e90*/  IADD3 R134, R133, c[0x0][0x2a8], RZ ;  /* 0x0000aa0085867a10 */ /* 0x000fe40007ffe0ff */
[----:B------:R-:W-:Y:S02]  /*2ea0*/  IMNMX R190, R190, R133, !PT ;  /* 0x00000085bebe7217 */ /* 0x000fe40007800200 */
[----:B------:R-:W-:Y:S02]  /*2eb0*/  IMNMX R194, R194, R134, PT ;  /* 0x00000086c2c27217 */ /* 0x000fe40003800200 */
.L_x_1290:
[----:B--2---:R-:W-:Y:S05]  /*2ec0*/  IADD3 R133, R132, 0x8, RZ ;  /* 0x0000000884857810 */ /* 0x004fea0007ffe0ff */
[--C-:B------:R-:W-:Y:S02]  /*2ed0*/  IMAD.IADD R193, R178, 0x1, R133.reuse ;  /* 0x00000001b2c17824 */ /* 0x100fe400078e0285 */
[----:B------:R-:W-:Y:S03]  /*2ee0*/  IMAD.IADD R189, R177, 0x1, R133 ;  /* 0x00000001b1bd7824 */ /* 0x000fe600078e0285 */
[----:B------:R-:W-:Y:S01]  /*2ef0*/  IMNMX R193, R176, R193, PT ;  /* 0x000000c1b0c17217 */ /* 0x000fe20003800200 */
[----:B------:R-:W-:-:S05]  /*2f00*/  @!P4 BRA `(.L_x_1294) ;  /* 0x000001b00000c947 */ /* 0x000fca0003800000 */
[----:B------:R-:W-:Y:S01]  /*2f10*/  IMAD.U32 R134, RZ, RZ, UR12 ;  /* 0x0000000cff867e24 */ /* 0x000fe2000f8e00ff */
[----:B------:R-:W-:Y:S04]  /*2f20*/  BSSY B0, `(.L_x_1295) ;  /* 0x0000012000007945 */ /* 0x000fe80003800000 */
[----:B------:R-:W-:Y:S04]  /*2f30*/  IADD3 R133, -R134, UR11, R133 ;  /* 0x0000000b86857c10 */ /* 0x000fe8000fffe185 */
        /* <DEDUP_REMOVED lines=11> */
.L_x_1296:
[----:B------:R-:W-:Y:S04]  /*2ff0*/  MOV R134, 0x1 ;  /* 0x0000000100867802 */ /* 0x000fe80000000f00 */
[----:B------:R-:W-:Y:S11]  /*3000*/  ISETP.NE.AND P0, PT, R134, c[0x0][0x2a8], PT ;  /* 0x0000aa0086007a0c */ /* 0x000ff60003f05270 */
[----:B------:R-:W-:Y:S02]  /*3010*/  @!UPT UIADD3 URZ, URZ, URZ, URZ ;  /* 0x0000003f3f3ff290 */ /* 0x000fe4000fffe03f */
[----:B------:R-:W-:Y:S05]  /*3020*/  @P0 IMAD.HI.U32 R134, R133, c[0x0][0x2ac], RZ ;  /* 0x0000ab0085860a27 */ /* 0x000fea00078e00ff */
[----:B------:R-:W-:Y:S02]  /*3030*/  @P0 SHF.R.U32.HI R133, RZ, c[0x0][0x2b0], R134 ;  /* 0x0000ac00ff850a19 */ /* 0x000fe40000011686 */
.L_x_1297:
[----:B------:R-:W-:Y:S05]  /*3040*/  BSYNC B0 ;  /* 0x0000000000007941 */ /* 0x000fea0003800000 */
.L_x_1295:
[----:B------:R-:W2:Y:S01]  /*3050*/  LDL R135, [R1+0x4] ;  /* 0x0000040001877983 */ /* 0x000ea20000100800 */
[----:B------:R-:W-:Y:S04]  /*3060*/  IMAD.MOV.U32 R134, RZ, RZ, c[0x0][0x2a8] ;  /* 0x0000aa00ff867624 */ /* 0x000fe800078e00ff */
[----:B------:R-:W-:Y:S04]  /*3070*/  IMAD R133, R133, R134, -UR13 ;  /* 0x8000000d85857e24 */ /* 0x000fe8000f8e0286 */
[----:B--2---:R-:W-:Y:S05]  /*3080*/  IMAD.IADD R133, R133, 0x1, -R135 ;  /* 0x0000000185857824 */ /* 0x004fea00078e0a87 */
[----:B------:R-:W-:Y:S02]  /*3090*/  IADD3 R134, R133, c[0x0][0x2a8], RZ ;  /* 0x0000aa0085867a10 */ /* 0x000fe40007ffe0ff */
[----:B------:R-:W-:Y:S02]  /*30a0*/  IMNMX R189, R189, R133, !PT ;  /* 0x00000085bdbd7217 */ /* 0x000fe40007800200 */
[----:B------:R-:W-:Y:S02]  /*30b0*/  IMNMX R193, R193, R134, PT ;  /* 0x00000086c1c17217 */ /* 0x000fe40003800200 */
.L_x_1294:
[----:B------:R-:W-:Y:S05]  /*30c0*/  IADD3 R133, R132, 0x40, RZ ;  /* 0x0000004084857810 */ /* 0x000fea0007ffe0ff */
        /* <DEDUP_REMOVED lines=18> */
.L_x_1300:
[----:B------:R-:W-:Y:S04]  /*31f0*/  MOV R134, 0x1 ;  /* 0x0000000100867802 */ /* 0x000fe80000000f00 */
[----:B------:R-:W-:Y:S11]  /*3200*/  ISETP.NE.AND P0, PT, R134, c[0x0][0x2a8], PT ;  /* 0x0000aa0086007a0c */ /* 0x000ff60003f05270 */
[----:B------:R-:W-:Y:S02]  /*3210*/  @!UPT UIADD3 URZ, URZ, URZ, URZ ;  /* 0x0000003f3f3ff290 */ /* 0x000fe4000fffe03f */
[----:B------:R-:W-:Y:S05]  /*3220*/  @P0 IMAD.HI.U32 R134, R133, c[0x0][0x2ac], RZ ;  /* 0x0000ab0085860a27 */ /* 0x000fea00078e00ff */
[----:B------:R-:W-:Y:S02]  /*3230*/  @P0 SHF.R.U32.HI R133, RZ, c[0x0][0x2b0], R134 ;  /* 0x0000ac00ff850a19 */ /* 0x000fe40000011686 */
.L_x_1301:
[----:B------:R-:W-:Y:S05]  /*3240*/  BSYNC B0 ;  /* 0x0000000000007941 */ /* 0x000fea0003800000 */
.L_x_1299:
[----:B------:R-:W2:Y:S01]  /*3250*/  LDL R135, [R1+0x4] ;  /* 0x0000040001877983 */ /* 0x000ea20000100800 */
[----:B------:R-:W-:Y:S04]  /*3260*/  IMAD.MOV.U32 R134, RZ, RZ, c[0x0][0x2a8] ;  /* 0x0000aa00ff867624 */ /* 0x000fe800078e00ff */
[----:B------:R-:W-:Y:S04]  /*3270*/  IMAD R133, R133, R134, -UR13 ;  /* 0x8000000d85857e24 */ /* 0x000fe8000f8e0286 */
[----:B--2---:R-:W-:Y:S05]  /*3280*/  IMAD.IADD R133, R133, 0x1, -R135 ;  /* 0x0000000185857824 */ /* 0x004fea00078e0a87 */
[----:B------:R-:W-:Y:S02]  /*3290*/  IADD3 R134, R133, c[0x0][0x2a8], RZ ;  /* 0x0000aa0085867a10 */ /* 0x000fe40007ffe0ff */
[----:B------:R-:W-:Y:S02]  /*32a0*/  IMNMX R191, R191, R133, !PT ;  /* 0x00000085bfbf7217 */ /* 0x000fe40007800200 */
[----:B------:R-:W-:Y:S02]  /*32b0*/  IMNMX R196, R196, R134, PT ;  /* 0x00000086c4c47217 */ /* 0x000fe40003800200 */
.L_x_1298:
        /* <DEDUP_REMOVED lines=19> */
.L_x_1304:
[----:B------:R-:W-:Y:S04]  /*33f0*/  MOV R133, 0x1 ;  /* 0x0000000100857802 */ /* 0x000fe80000000f00 */
[----:B------:R-:W-:Y:S11]  /*3400*/  ISETP.NE.AND P0, PT, R133, c[0x0][0x2a8], PT ;  /* 0x0000aa0085007a0c */ /* 0x000ff60003f05270 */
[----:B------:R-:W-:Y:S02]  /*3410*/  @!UPT UIADD3 URZ, URZ, URZ, URZ ;  /* 0x0000003f3f3ff290 */ /* 0x000fe4000fffe03f */
[----:B------:R-:W-:Y:S05]  /*3420*/  @P0 IMAD.HI.U32 R133, R132, c[0x0][0x2ac], RZ ;  /* 0x0000ab0084850a27 */ /* 0x000fea00078e00ff */
[----:B------:R-:W-:Y:S02]  /*3430*/  @P0 SHF.R.U32.HI R132, RZ, c[0x0][0x2b0], R133 ;  /* 0x0000ac00ff840a19 */ /* 0x000fe40000011685 */
.L_x_1305:
[----:B------:R-:W-:Y:S05]  /*3440*/  BSYNC B0 ;  /* 0x0000000000007941 */ /* 0x000fea0003800000 */
.L_x_1303:
[----:B------:R-:W2:Y:S01]  /*3450*/  LDL R134, [R1+0x4] ;  /* 0x0000040001867983 */ /* 0x000ea20000100800 */
[----:B------:R-:W-:Y:S04]  /*3460*/  IMAD.MOV.U32 R133, RZ, RZ, c[0x0][0x2a8] ;  /* 0x0000aa00ff857624 */ /* 0x000fe800078e00ff */
[----:B------:R-:W-:Y:S04]  /*3470*/  IMAD R132, R132, R133, -UR13 ;  /* 0x8000000d84847e24 */ /* 0x000fe8000f8e0285 */
[----:B--2---:R-:W-:Y:S05]  /*3480*/  IMAD.IADD R132, R132, 0x1, -R134 ;  /* 0x0000000184847824 */ /* 0x004fea00078e0a86 */
[----:B------:R-:W-:Y:S02]  /*3490*/  IADD3 R133, R132, c[0x0][0x2a8], RZ ;  /* 0x0000aa0084857a10 */ /* 0x000fe40007ffe0ff */
[----:B------:R-:W-:Y:S02]  /*34a0*/  IMNMX R192, R192, R132, !PT ;  /* 0x00000084c0c07217 */ /* 0x000fe40007800200 */
[----:B------:R-:W-:Y:S02]  /*34b0*/  IMNMX R195, R195, R133, PT ;  /* 0x00000085c3c37217 */ /* 0x000fe40003800200 */
.L_x_1302:
        /* <DEDUP_REMOVED lines=19> */
[----:B------:R-:W-:Y:S01]  /*35f0*/  ULDC.64 UR6, c[0x0][0x178] ;  /* 0x00005e0000067ab9 */ /* 0x000fe20000000a00 */
[----:B------:R-:W-:Y:S01]  /*3600*/  IMAD.U32 R201, RZ, RZ, UR9 ;  /* 0x00000009ffc97e24 */ /* 0x000fe2000f8e00ff */
[----:B------:R-:W-:Y:S01]  /*3610*/  UIMAD.WIDE.U32 UR22, UR20, UR6, URZ ;  /* 0x00000006141672a5 */ /* 0x000fe2000f8e003f */
[----:B------:R-:W3:Y:S01]  /*3620*/  LDL R204, [R1+0x40] ;  /* 0x0000400001cc7983 */ /* 0x000ee20000100800 */
[----:B------:R-:W-:Y:S02]  /*3630*/  USHF.R.S32.HI UR4, URZ, 0x1f, UR20 ;  /* 0x0000001f3f047899 */ /* 0x000fe40008011414 */
[----:B------:R-:W-:Y:S01]  /*3640*/  @!P3 LEA R201, R201, 0x80, 0x7 ;  /* 0x00000080c9c9b811 */ /* 0x000fe200078e38ff */
[----:B------:R-:W5:Y:S01]  /*3650*/  LDL R207, [R1+0x10] ;  /* 0x0000100001cf7983 */ /* 0x000f620000100800 */
[----:B------:R-:W-:Y:S01]  /*3660*/  UIMAD UR4, UR4, UR6, URZ ;  /* 0x00000006040472a4 */ /* 0x000fe2000f8e023f */
[----:B-1----:R-:W-:Y:S01]  /*3670*/  IMAD.U32 R0, RZ, RZ, UR22 ;  /* 0x00000016ff007e24 */ /* 0x002fe2000f8e00ff */
[----:B------:R-:W-:Y:S01]  /*3680*/  USHF.L.U32 UR6, UR6, 0x6, URZ ;  /* 0x0000000606067899 */ /* 0x000fe2000800063f */
[----:B----4-:R-:W4:Y:S01]  /*3690*/  LDL R206, [R1+0x54] ;  /* 0x0000540001ce7983 */ /* 0x010f220000100800 */
[----:B------:R-:W-:Y:S01]  /*36a0*/  UIMAD UR4, UR20, UR7, UR4 ;  /* 0x00000007140472a4 */ /* 0x000fe2000f8e0204 */
[----:B------:R-:W-:Y:S01]  /*36b0*/  IMAD.U32 R202, RZ, RZ, UR22 ;  /* 0x00000016ffca7e24 */ /* 0x000fe2000f8e00ff */
[----:B------:R-:W-:Y:S01]  /*36c0*/  UIMAD UR20, UR20, -0x80, UR12 ;  /* 0xffffff80141478a4 */ /* 0x000fe2000f8e020c */
[----:B------:R-:W4:Y:S01]  /*36d0*/  LDL R203, [R1+0x50] ;  /* 0x0000500001cb7983 */ /* 0x000f220000100800 */
[----:B------:R-:W-:Y:S03]  /*36e0*/  UIADD3 UR4, UR23, UR4, URZ ;  /* 0x0000000417047290 */ /* 0x000fe6000fffe03f */
[----:B------:R-:W4:Y:S03]  /*36f0*/  LDL R209, [R1+0x48] ;  /* 0x0000480001d17983 */ /* 0x000f260000100800 */
[----:B------:R-:W-:Y:S01]  /*3700*/  IMAD.U32 R2, RZ, RZ, UR4 ;  /* 0x00000004ff027e24 */ /* 0x000fe2000f8e00ff */
[----:B------:R-:W4:Y:S01]  /*3710*/  LDL.64 R210, [R1+0x18] ;  /* 0x0000180001d27983 */ /* 0x000f220000100a00 */
[----:B--2---:R-:W-:Y:S04]  /*3720*/  LEA R0, P0, R0, R212, 0x7 ;  /* 0x000000d400007211 */ /* 0x004fe800078038ff */
[----:B---3--:R-:W-:Y:S02]  /*3730*/  LEA.HI.X R202, R202, R204, R2, 0x7, P0 ;  /* 0x000000cccaca7211 */ /* 0x008fe400000f3c02 */
[C---:B------:R-:W-:Y:S02]  /*3740*/  LEA R204, P1, R0.reuse, c[0x0][0x160], 0x1 ;  /* 0x0000580000cc7a11 */ /* 0x040fe400078208ff */
[----:B-----5:R-:W-:Y:S02]  /*3750*/  IADD3 R2, -R207, UR20, RZ ;  /* 0x00000014cf027c10 */ /* 0x020fe4000fffe1ff */
[----:B------:R-:W-:Y:S01]  /*3760*/  LEA.HI.X R205, R0, c[0x0][0x164], R202, 0x1, P1 ;  /* 0x0000590000cd7a11 */ /* 0x000fe200008f0cca */
[----:B------:R-:W-:Y:S01]  /*3770*/  IMAD.U32 R0, RZ, RZ, UR18 ;  /* 0x00000012ff007e24 */ /* 0x000fe2000f8e00ff */
[C---:B----4-:R-:W-:Y:S02]  /*3780*/  @!P3 IADD3 R207, P0, R201.reuse, R206, RZ ;  /* 0x000000cec9cfb210 */ /* 0x050fe40007f1e0ff */
[C---:B------:R-:W-:Y:S02]  /*3790*/  ISETP.LT.OR P2, PT, R2.reuse, 0x1, P6 ;  /* 0x000000010200780c */ /* 0x040fe40003741670 */
[----:B------:R-:W-:Y:S02]  /*37a0*/  @!P3 LEA.HI.X.SX32 R201, R201, R203, 0x1, P0 ;  /* 0x000000cbc9c9b211 */ /* 0x000fe400000f0eff */
[----:B------:R-:W-:Y:S02]  /*37b0*/  ISETP.LT.OR P0, PT, R2, 0x21, P6 ;  /* 0x000000210200780c */ /* 0x000fe40003701670 */
[----:B------:R-:W-:Y:S01]  /*37c0*/  IADD3 R202, P1, R204, UR6, RZ ;  /* 0x00000006ccca7c10 */ /* 0x000fe2000ff3e0ff */
[----:B------:R-:W-:Y:S03]  /*37d0*/  IMAD R0, R0, 0x4000, R209 ;  /* 0x0000400000007824 */ /* 0x000fe600078e02d1 */
        /* <DEDUP_REMOVED lines=20> */
.L_x_1306:
[----:B--23--:R-:W-:Y:S01]  /*3920*/  PLOP3.LUT P0, PT, PT, PT, UP4, 0x80, 0x0 ;  /* 0x000000000000781c */ /* 0x00cfe20003f0f048 */
[----:B------:R-:W0:Y:S01]  /*3930*/  LDGDEPBAR ;  /* 0x00000000000079af */ /* 0x000e220000000000 */
[----:B------:R-:W-:Y:S02]  /*3940*/  USHF.L.U32 UR4, UR5, 0xd, URZ ;  /* 0x0000000d05047899 */ /* 0x000fe4000800063f */
[C---:B------:R-:W-:Y:S01]  /*3950*/  ISETP.GT.AND P1, PT, R190.reuse, RZ, P0 ;  /* 0x000000ffbe00720c */ /* 0x040fe20000724270 */
[----:B------:R-:W-:Y:S01]  /*3960*/  UIADD3 UR20, UR9, 0x2, URZ ;  /* 0x0000000209147890 */ /* 0x000fe2000fffe03f */
[----:B------:R-:W-:Y:S02]  /*3970*/  ISETP.GT.AND P2, PT, R190, 0x1, P0 ;  /* 0x00000001be00780c */ /* 0x000fe40000744270 */
[C---:B------:R-:W-:Y:S01]  /*3980*/  ISETP.LT.OR P1, PT, R194.reuse, 0x1, P1 ;  /* 0x00000001c200780c */ /* 0x040fe20000f21670 */
[----:B------:R-:W-:Y:S01]  /*3990*/  UISETP.GE.AND UP0, UPT, UR20, UR10, UPT ;  /* 0x0000000a1400728c */ /* 0x000fe2000bf06270 */
        /* <DEDUP_REMOVED lines=9> */
[----:B------:R-:W2:Y:S01]  /*3a30*/  MUFU.EX2 R221, R221 ;  /* 0x000000dd00dd7308 */ /* 0x000ea20000000800 */
        /* <DEDUP_REMOVED lines=19> */
[----:B------:R-:W-:Y:S01]  /*3b70*/  ISETP.GT.AND P1, PT, R190, 0x20, P0 ;  /* 0x00000020be00780c */ /* 0x000fe20000724270 */
[--C-:B------:R-:W-:Y:S01]  /*3b80*/  FFMA.FTZ R214, R214, c[0x0][0x29c], -R197.reuse ;  /* 0x0000a700d6d67a23 */ /* 0x100fe200000108c5 */
[----:B------:R-:W-:Y:S01]  /*3b90*/  ISETP.LT.OR P2, PT, R193, 0x12, P2 ;  /* 0x00000012c100780c */ /* 0x000fe20001741670 */
[----:B------:R-:W1:Y:S01]  /*3ba0*/  MUFU.EX2 R220, R220 ;  /* 0x000000dc00dc7308 */ /* 0x000e620000000800 */
        /* <DEDUP_REMOVED lines=76> */
[----:B------:R-:W-:Y:S01]  /*4070*/  FFMA.FTZ R204, R33, c[0x0][0x29c], -R197 ;  /* 0x0000a70021cc7a23 */ /* 0x000fe200000108c5 */
        /* <DEDUP_REMOVED lines=23> */
[----:B------:R-:W-:Y:S01]  /*41f0*/  ISETP.GT.AND P1, PT, R191, RZ, P0 ;  /* 0x000000ffbf00720c */ /* 0x000fe20000724270 */
[----:B------:R-:W-:Y:S01]  /*4200*/  MUFU.EX2 R209, R209 ;  /* 0x000000d100d17308 */ /* 0x000fe20000000800 */
[----:B------:R-:W-:Y:S02]  /*4210*/  ISETP.LT.OR P2, PT, R193, 0x72, P2 ;  /* 0x00000072c100780c */ /* 0x000fe40001741670 */
        /* <DEDUP_REMOVED lines=27> */
[----:B------:R-:W-:Y:S02]  /*43d0*/  ISETP.LT.OR P2, PT, R196, 0x12, P2 ;  /* 0x00000012c400780c */ /* 0x000fe40001741670 */
[----:B------:R-:W-:Y:S02]  /*43e0*/  ISETP.LT.OR P1, PT, R195, 0x11, P1 ;  /* 0x00000011c300780c */ /* 0x000fe40000f21670 */
[----:B------:R-:W-:Y:S02]  /*43f0*/  FSEL R36, R13, -INF , !P2 ;  /* 0xff8000000d247808 */ /* 0x000fe40005000000 */
        /* <DEDUP_REMOVED lines=57> */
[----:B------:R-:W-:Y:S02]  /*4790*/  FSEL R48, R42, -INF , !P1 ;  /* 0xff8000002a307808 */ /* 0x000fe40004800000 */
[----:B------:R-:W-:Y:S01]  /*47a0*/  ISETP.GT.AND P2, PT, R192, 0x41, P0 ;  /* 0x00000041c000780c */ /* 0x000fe20000744270 */
[--C-:B------:R-:W-:Y:S01]  /*47b0*/  FFMA.FTZ R241, R41, c[0x0][0x29c], -R199.reuse ;  /* 0x0000a70029f17a23 */ /* 0x100fe200000108c7 */
        /* <DEDUP_REMOVED lines=23> */
[----:B------:R-:W-:Y:S02]  /*4930*/  ISETP.GT.AND P2, PT, R191, 0x61, P0 ;  /* 0x00000061bf00780c */ /* 0x000fe40000744270 */
[----:B------:R-:W-:Y:S01]  /*4940*/  ISETP.GT.AND P1, PT, R192, 0x60, P0 ;  /* 0x00000060c000780c */ /* 0x000fe20000724270 */
[--C-:B------:R-:W-:Y:S01]  /*4950*/  FFMA.FTZ R244, R56, c[0x0][0x29c], -R199.reuse ;  /* 0x0000a70038f47a23 */ /* 0x100fe200000108c7 */
[----:B------:R-:W-:Y:S02]  /*4960*/  ISETP.LT.OR P2, PT, R196, 0x62, P2 ;  /* 0x00000062c400780c */ /* 0x000fe40001741670 */
[----:B------:R-:W-:Y:S02]  /*4970*/  ISETP.LT.OR P1, PT, R195, 0x61, P1 ;  /* 0x00000061c300780c */ /* 0x000fe40000f21670 */
[----:B------:R-:W-:Y:S02]  /*4980*/  FSEL R57, R57, -INF , !P2 ;  /* 0xff80000039397808 */ /* 0x000fe40005000000 */
[----:B------:R-:W-:Y:S02]  /*4990*/  FSEL R58, R58, -INF , !P1 ;  /* 0xff8000003a3a7808 */ /* 0x000fe40004800000 */
[----:B------:R-:W-:Y:S01]  /*49a0*/  ISETP.GT.AND P2, PT, R192, 0x61, P0 ;  /* 0x00000061c000780c */ /* 0x000fe20000744270 */
[----:B------:R-:W-:Y:S01]  /*49b0*/  FFMA.FTZ R245, R57, c[0x0][0x29c], -R199 ;  /* 0x0000a70039f57a23 */ /* 0x000fe200000108c7 */
[----:B------:R-:W-:Y:S02]  /*49c0*/  ISETP.GT.AND P1, PT, R191, 0x70, P0 ;  /* 0x00000070bf00780c */ /* 0x000fe40000724270 */
[----:B------:R-:W-:Y:S02]  /*49d0*/  ISETP.LT.OR P2, PT, R195, 0x62, P2 ;  /* 0x00000062c300780c */ /* 0x000fe40001741670 */
        /* <DEDUP_REMOVED lines=8> */
[----:B------:R-:W-:Y:S01]  /*4a60*/  FFMA.FTZ R192, R20, c[0x0][0x29c], -R197 ;  /* 0x0000a70014c07a23 */ /* 0x000fe200000108c5 */
[----:B------:R-:W-:Y:S01]  /*4a70*/  LEA R0, R3, 0x10080, 0x1 ;  /* 0x0001008003007811 */ /* 0x000fe200078e08ff */
[-C--:B------:R-:W-:Y:S01]  /*4a80*/  HMMA.16816.F32.BF16 R20, R132, R144.reuse, RZ ;  /* 0x000000908414723c */ /* 0x080fe200000418ff */
[----:B------:R-:W-:Y:S01]  /*4a90*/  FFMA.FTZ R246, R60, c[0x0][0x29c], -R199 ;  /* 0x0000a7003cf67a23 */ /* 0x000fe200000108c7 */
[----:B------:R-:W-:Y:S01]  /*4aa0*/  MUFU.EX2 R3, R192 ;  /* 0x000000c000037308 */ /* 0x000fe20000000800 */
[----:B------:R-:W-:Y:S01]  /*4ab0*/  ISETP.LT.OR P2, PT, R196, 0x72, P2 ;  /* 0x00000072c400780c */ /* 0x000fe20001741670 */
[----:B------:R-:W-:Y:S01]  /*4ac0*/  FFMA.FTZ R196, R32, c[0x0][0x29c], -R197 ;  /* 0x0000a70020c47a23 */ /* 0x000fe200000108c5 */
[----:B------:R-:W-:Y:S02]  /*4ad0*/  ISETP.LT.OR P1, PT, R195, 0x71, P1 ;  /* 0x00000071c300780c */ /* 0x000fe40000f21670 */
[----:B------:R-:W-:Y:S01]  /*4ae0*/  FSEL R61, R61, -INF , !P2 ;  /* 0xff8000003d3d7808 */ /* 0x000fe20005000000 */
[C---:B------:R-:W-:Y:S02]  /*4af0*/  HMMA.16816.F32.BF16 R24, R140.reuse, R144, RZ ;  /* 0x000000908c18723c */ /* 0x040fe400000418ff */
[----:B------:R-:W-:Y:S02]  /*4b00*/  ISETP.LT.OR P0, PT, R195, 0x72, P0 ;  /* 0x00000072c300780c */ /* 0x000fe40000701670 */
[----:B------:R-:W-:Y:S01]  /*4b10*/  FSEL R62, R62, -INF , !P1 ;  /* 0xff8000003e3e7808 */ /* 0x000fe20004800000 */
[----:B------:R-:W-:Y:S01]  /*4b20*/  FFMA.FTZ R199, R61, c[0x0][0x29c], -R199 ;  /* 0x0000a7003dc77a23 */ /* 0x000fe200000108c7 */
[----:B------:R-:W-:Y:S01]  /*4b30*/  FSEL R63, R63, -INF , !P0 ;  /* 0xff8000003f3f7808 */ /* 0x000fe20004000000 */
[--C-:B------:R-:W-:Y:S01]  /*4b40*/  FFMA.FTZ R145, R52, c[0x0][0x29c], -R200.reuse ;  /* 0x0000a70034917a23 */ /* 0x100fe200000108c8 */
[-C--:B------:R-:W-:Y:S01]  /*4b50*/  HMMA.16816.F32.BF16 R28, R140, R146.reuse, RZ ;  /* 0x000000928c1c723c */ /* 0x080fe200000418ff */
[--C-:B------:R-:W-:Y:S01]  /*4b60*/  FFMA.FTZ R144, R62, c[0x0][0x29c], -R200.reuse ;  /* 0x0000a7003e907a23 */ /* 0x100fe200000108c8 */
[----:B------:R-:W-:Y:S01]  /*4b70*/  LOP3.LUT P0, RZ, R188, 0x4, RZ, 0xc0, !PT ;  /* 0x00000004bcff7812 */ /* 0x000fe2000780c0ff */
[----:B------:R-:W-:Y:S01]  /*4b80*/  MUFU.EX2 R199, R199 ;  /* 0x000000c700c77308 */ /* 0x000fe20000000800 */
[--C-:B------:R-:W-:Y:S01]  /*4b90*/  FFMA.FTZ R195, R64, c[0x0][0x29c], -R197.reuse ;  /* 0x0000a70040c37a23 */ /* 0x100fe200000108c5 */
[----:B------:R-:W-:Y:S01]  /*4ba0*/  PLOP3.LUT P1, PT, PT, PT, UP0, 0x80, 0x0 ;  /* 0x000000000000781c */ /* 0x000fe20003f2f008 */
[----:B------:R-:W-:Y:S02]  /*4bb0*/  FFMA.FTZ R197, R65, c[0x0][0x29c], -R197 ;  /* 0x0000a70041c57a23 */ /* 0x000fe400000108c5 */
[C---:B------:R-:W-:Y:S05]  /*4bc0*/  HMMA.16816.F32.BF16 R32, R132.reuse, R146, RZ ;  /* 0x000000928420723c */ /* 0x040fea00000418ff */
[----:B------:R-:W-:Y:S02]  /*4bd0*/  MUFU.EX2 R197, R197 ;  /* 0x000000c500c57308 */ /* 0x000fe40000000800 */
[--C-:B------:R-:W-:Y:S01]  /*4be0*/  FFMA.FTZ R147, R58, c[0x0][0x29c], -R200.reuse ;  /* 0x0000a7003a937a23 */ /* 0x100fe200000108c8 */
[-C--:B------:R-:W-:Y:S01]  /*4bf0*/  HMMA.16816.F32.BF16 R36, R132, R148.reuse, RZ ;  /* 0x000000948424723c */ /* 0x080fe200000418ff */
[----:B------:R-:W-:Y:S06]  /*4c00*/  FFMA.FTZ R200, R63, c[0x0][0x29c], -R200 ;  /* 0x0000a7003fc87a23 */ /* 0x000fec00000108c8 */
[----:B------:R-:W-:Y:S01]  /*4c10*/  MUFU.EX2 R200, R200 ;  /* 0x000000c800c87308 */ /* 0x000fe20000000800 */
[C---:B------:R-:W-:Y:S08]  /*4c20*/  HMMA.16816.F32.BF16 R40, R140.reuse, R148, RZ ;  /* 0x000000948c28723c */ /* 0x040ff000000418ff */
[-C--:B------:R-:W-:Y:S08]  /*4c30*/  HMMA.16816.F32.BF16 R44, R140, R150.reuse, RZ ;  /* 0x000000968c2c723c */ /* 0x080ff000000418ff */
[C---:B------:R-:W-:Y:S01]  /*4c40*/  HMMA.16816.F32.BF16 R48, R132.reuse, R150, RZ ;  /* 0x000000968430723c */ /* 0x040fe200000418ff */
[----:B------:R-:W-:Y:S07]  /*4c50*/  LDSM.16.M88.4 R148, [R182+0x6080] ;  /* 0x00608000b694783b */ /* 0x000fee0000000200 */
[-C--:B------:R-:W-:Y:S08]  /*4c60*/  HMMA.16816.F32.BF16 R52, R132, R152.reuse, RZ ;  /* 0x000000988434723c */ /* 0x080ff000000418ff */
[C---:B------:R-:W-:Y:S08]  /*4c70*/  HMMA.16816.F32.BF16 R56, R140.reuse, R152, RZ ;  /* 0x000000988c38723c */ /* 0x040ff000000418ff */
[-C--:B------:R-:W-:Y:S08]  /*4c80*/  HMMA.16816.F32.BF16 R60, R140, R154.reuse, RZ ;  /* 0x0000009a8c3c723c */ /* 0x080ff000000418ff */
[----:B------:R-:W-:Y:S01]  /*4c90*/  HMMA.16816.F32.BF16 R64, R132, R154, RZ ;  /* 0x0000009a8440723c */ /* 0x000fe200000418ff */
[----:B------:R-:W-:Y:S07]  /*4ca0*/  LDSM.16.M88.4 R152, [R182+0x7080] ;  /* 0x00708000b698783b */ /* 0x000fee0000000200 */
[-C--:B----4-:R-:W-:Y:S08]  /*4cb0*/  HMMA.16816.F32.BF16 R4, R156, R160.reuse, R4 ;  /* 0x000000a09c04723c */ /* 0x090ff00000041804 */
[C---:B------:R-:W-:Y:S01]  /*4cc0*/  HMMA.16816.F32.BF16 R8, R164.reuse, R160, R8 ;  /* 0x000000a0a408723c */ /* 0x040fe20000041808 */
[----:B------:R-:W-:Y:S07]  /*4cd0*/  MUFU.EX2 R160, R230 ;  /* 0x000000e600a07308 */ /* 0x000fee0000000800 */
[-C--:B------:R-:W-:Y:S03]  /*4ce0*/  HMMA.16816.F32.BF16 R12, R164, R162.reuse, R12 ;  /* 0x000000a2a40c723c */ /* 0x080fe6000004180c */
[----:B------:R-:W3:Y:S05]  /*4cf0*/  MUFU.EX2 R161, R205 ;  /* 0x000000cd00a17308 */ /* 0x000eea0000000800 */
[C---:B------:R-:W-:Y:S05]  /*4d00*/  HMMA.16816.F32.BF16 R16, R156.reuse, R162, R16 ;  /* 0x000000a29c10723c */ /* 0x040fea0000041810 */
[----:B------:R-:W-:Y:S03]  /*4d10*/  MUFU.EX2 R162, R204 ;  /* 0x000000cc00a27308 */ /* 0x000fe60000000800 */
[-C--:B------:R-:W-:Y:S07]  /*4d20*/  HMMA.16816.F32.BF16 R20, R156, R168.reuse, R20 ;  /* 0x000000a89c14723c */ /* 0x080fee0000041814 */
[----:B------:R-:W4:Y:S01]  /*4d30*/  MUFU.EX2 R163, R196 ;  /* 0x000000c400a37308 */ /* 0x000f220000000800 */
[C---:B------:R-:W-:Y:S08]  /*4d40*/  HMMA.16816.F32.BF16 R24, R164.reuse, R168, R24 ;  /* 0x000000a8a418723c */ /* 0x040ff00000041818 */
[-C--:B------:R-:W-:Y:S01]  /*4d50*/  HMMA.16816.F32.BF16 R28, R164, R170.reuse, R28 ;  /* 0x000000aaa41c723c */ /* 0x080fe2000004181c */
[----:B------:R-:W-:Y:S07]  /*4d60*/  MUFU.EX2 R168, R238 ;  /* 0x000000ee00a87308 */ /* 0x000fee0000000800 */
[C---:B------:R-:W-:Y:S03]  /*4d70*/  HMMA.16816.F32.BF16 R32, R156.reuse, R170, R32 ;  /* 0x000000aa9c20723c */ /* 0x040fe60000041820 */
[----:B------:R-:W-:Y:S05]  /*4d80*/  MUFU.EX2 R171, R242 ;  /* 0x000000f200ab7308 */ /* 0x000fea0000000800 */
[-C--:B------:R-:W-:Y:S05]  /*4d90*/  HMMA.16816.F32.BF16 R36, R156, R172.reuse, R36 ;  /* 0x000000ac9c24723c */ /* 0x080fea0000041824 */
[----:B------:R-:W-:Y:S03]  /*4da0*/  MUFU.EX2 R170, R243 ;  /* 0x000000f300aa7308 */ /* 0x000fe60000000800 */
[C---:B------:R-:W-:Y:S07]  /*4db0*/  HMMA.16816.F32.BF16 R40, R164.reuse, R172, R40 ;  /* 0x000000aca428723c */ /* 0x040fee0000041828 */
[----:B------:R5:W-:Y:S01]  /*4dc0*/  MUFU.EX2 R173, R2 ;  /* 0x0000000200ad7308 */ /* 0x000be20000000800 */
[-C--:B------:R-:W-:Y:S01]  /*4dd0*/  HMMA.16816.F32.BF16 R44, R164, R174.reuse, R44 ;  /* 0x000000aea42c723c */ /* 0x080fe2000004182c */
[----:B------:R-:W-:Y:S05]  /*4de0*/  IMAD.MOV.U32 R172, RZ, RZ, 0x40 ;  /* 0x00000040ffac7424 */ /* 0x000fea00078e00ff */
[----:B------:R-:W-:Y:S02]  /*4df0*/  SEL R172, R172, 0xffffffc0, !P0 ;  /* 0xffffffc0acac7807 */ /* 0x000fe40004000000 */
[C---:B------:R-:W-:Y:S01]  /*4e00*/  HMMA.16816.F32.BF16 R48, R156.reuse, R174, R48 ;  /* 0x000000ae9c30723c */ /* 0x040fe20000041830 */
[----:B------:R-:W-:Y:S03]  /*4e10*/  MUFU.EX2 R169, R244 ;  /* 0x000000f400a97308 */ /* 0x000fe60000000800 */
[C---:B------:R-:W-:Y:S03]  /*4e20*/  IMAD.IADD R140, R172.reuse, 0x1, R0 ;  /* 0x00000001ac8c7824 */ /* 0x040fe600078e0200 */
[----:B------:R-:W-:Y:S01]  /*4e30*/  IMAD.MOV.U32 R174, RZ, RZ, R137 ;  /* 0x000000ffffae7224 */ /* 0x000fe200078e0089 */
[-C--:B------:R-:W-:Y:S01]  /*4e40*/  HMMA.16816.F32.BF16 R52, R156, R176.reuse, R52 ;  /* 0x000000b09c34723c */ /* 0x080fe20000041834 */
[----:B------:R-:W-:Y:S03]  /*4e50*/  LDSM.16.M88.4 R136, [R182+0x4080] ;  /* 0x00408000b688783b */ /* 0x000fe60000000200 */
[----:B------:R-:W-:Y:S04]  /*4e60*/  IMAD.MOV.U32 R175, RZ, RZ, R144 ;  /* 0x000000ffffaf7224 */ /* 0x000fe800078e0090 */
[C---:B------:R-:W-:Y:S01]  /*4e70*/  HMMA.16816.F32.BF16 R56, R164.reuse, R176, R56 ;  /* 0x000000b0a438723c */ /* 0x040fe20000041838 */
[----:B------:R-:W1:Y:S06]  /*4e80*/  LDSM.16.M88.4 R132, [R140] ;  /* 0x000000008c84783b */ /* 0x000e6c0000000200 */
[----:B------:R-:W-:Y:S01]  /*4e90*/  IMAD.MOV.U32 R177, RZ, RZ, R147 ;  /* 0x000000ffffb17224 */ /* 0x000fe200078e0093 */
[-C--:B------:R-:W-:Y:S01]  /*4ea0*/  HMMA.16816.F32.BF16 R60, R164, R178.reuse, R60 ;  /* 0x000000b2a43c723c */ /* 0x080fe2000004183c */
[----:B------:R-:W2:Y:S01]  /*4eb0*/  LDSM.16.M88.4 R140, [R140+0x2000] ;  /* 0x002000008c8c783b */ /* 0x000ea20000000200 */
[----:B------:R-:W-:Y:S02]  /*4ec0*/  MUFU.EX2 R166, R239 ;  /* 0x000000ef00a67308 */ /* 0x000fe40000000800 */
[----:B------:R-:W-:Y:S04]  /*4ed0*/  IMAD.MOV.U32 R176, RZ, RZ, R145 ;  /* 0x000000ffffb07224 */ /* 0x000fe800078e0091 */
[----:B------:R-:W-:Y:S01]  /*4ee0*/  HMMA.16816.F32.BF16 R64, R156, R178, R64 ;  /* 0x000000b29c40723c */ /* 0x000fe20000041840 */
[----:B------:R-:W3:Y:S03]  /*4ef0*/  LDSM.16.M88.4 R144, [R182+0x5080] ;  /* 0x00508000b690783b */ /* 0x000ee60000000200 */
[----:B------:R-:W2:Y:S05]  /*4f00*/  MUFU.EX2 R158, R191 ;  /* 0x000000bf009e7308 */ /* 0x000eaa0000000800 */
[----:B-----5:R-:W-:Y:S05]  /*4f10*/  LDS R2, [R208.X4+0x184a0] ;  /* 0x0184a000d0027984 */ /* 0x020fea0000004800 */
[----:B------:R-:W-:Y:S10]  /*4f20*/  MUFU.EX2 R156, R232 ;  /* 0x000000e8009c7308 */ /* 0x000ff40000000800 */
[----:B------:R-:W5:Y:S01]  /*4f30*/  MUFU.EX2 R157, R231 ;  /* 0x000000e7009d7308 */ /* 0x000f620000000800 */
[-C--:B-1----:R-:W-:Y:S08]  /*4f40*/  HMMA.16816.F32.BF16 R4, R132, R136.reuse, R4 ;  /* 0x000000888404723c */ /* 0x082ff00000041804 */
[C---:B--2---:R-:W-:Y:S01]  /*4f50*/  HMMA.16816.F32.BF16 R8, R140.reuse, R136, R8 ;  /* 0x000000888c08723c */ /* 0x044fe20000041808 */
[----:B------:R-:W1:Y:S07]  /*4f60*/  MUFU.EX2 R159, R210 ;  /* 0x000000d2009f7308 */ /* 0x000e6e0000000800 */
[-C--:B------:R-:W-:Y:S03]  /*4f70*/  HMMA.16816.F32.BF16 R12, R140, R138.reuse, R12 ;  /* 0x0000008a8c0c723c */ /* 0x080fe6000004180c */
[----:B------:R-:W-:Y:S05]  /*4f80*/  MUFU.EX2 R167, R240 ;  /* 0x000000f000a77308 */ /* 0x000fea0000000800 */
[C---:B------:R-:W-:Y:S05]  /*4f90*/  HMMA.16816.F32.BF16 R16, R132.reuse, R138, R16 ;  /* 0x0000008a8410723c */ /* 0x040fea0000041810 */
[----:B------:R-:W-:Y:S03]  /*4fa0*/  MUFU.EX2 R164, R195 ;  /* 0x000000c300a47308 */ /* 0x000fe60000000800 */
[-C--:B---3--:R-:W-:Y:S07]  /*4fb0*/  HMMA.16816.F32.BF16 R20, R132, R144.reuse, R20 ;  /* 0x000000908414723c */ /* 0x088fee0000041814 */
[----:B------:R-:W-:Y:S01]  /*4fc0*/  MUFU.EX2 R165, R245 ;  /* 0x000000f500a57308 */ /* 0x000fe20000000800 */
[C---:B------:R-:W-:Y:S08]  /*4fd0*/  HMMA.16816.F32.BF16 R24, R140.reuse, R144, R24 ;  /* 0x000000908c18723c */ /* 0x040ff00000041818 */
[-C--:B------:R-:W-:Y:S08]  /*4fe0*/  HMMA.16816.F32.BF16 R28, R140, R146.reuse, R28 ;  /* 0x000000928c1c723c */ /* 0x080ff0000004181c */
[C---:B------:R-:W-:Y:S01]  /*4ff0*/  HMMA.16816.F32.BF16 R32, R132.reuse, R146, R32 ;  /* 0x000000928420723c */ /* 0x040fe20000041820 */
[----:B------:R-:W-:Y:S07]  /*5000*/  LDSM.16.M88.4 R144, [R183+0x4080] ;  /* 0x00408000b790783b */ /* 0x000fee0000000200 */
        /* <DEDUP_REMOVED lines=8> */
[-C--:B------:R-:W-:Y:S08]  /*5090*/  HMMA.16816.F32.BF16 R52, R132, R152.reuse, R52 ;  /* 0x000000988434723c */ /* 0x080ff00000041834 */
[C---:B------:R-:W-:Y:S08]  /*50a0*/  HMMA.16816.F32.BF16 R56, R140.reuse, R152, R56 ;  /* 0x000000988c38723c */ /* 0x040ff00000041838 */
[-C--:B------:R-:W-:Y:S01]  /*50b0*/  HMMA.16816.F32.BF16 R60, R140, R154.reuse, R60 ;  /* 0x0000009a8c3c723c */ /* 0x080fe2000004183c */
[----:B------:R-:W-:Y:S07]  /*50c0*/  LDSM.16.M88.4 R140, [R183+0x6080] ;  /* 0x00608000b78c783b */ /* 0x000fee0000000200 */
[----:B------:R-:W-:Y:S01]  /*50d0*/  HMMA.16816.F32.BF16 R64, R132, R154, R64 ;  /* 0x0000009a8440723c */ /* 0x000fe20000041840 */
[----:B------:R-:W1:Y:S07]  /*50e0*/  LDSM.16.M88.4 R132, [R183+0x5080] ;  /* 0x00508000b784783b */ /* 0x000e6e0000000200 */
[-C--:B--2---:R-:W-:Y:S01]  /*50f0*/  HMMA.16816.F32.BF16 R4, R136, R144.reuse, R4 ;  /* 0x000000908804723c */ /* 0x084fe20000041804 */
[----:B------:R-:W2:Y:S07]  /*5100*/  LDSM.16.M88.4 R152, [R183+0x7080] ;  /* 0x00708000b798783b */ /* 0x000eae0000000200 */
[C---:B---3--:R-:W-:Y:S08]  /*5110*/  HMMA.16816.F32.BF16 R8, R148.reuse, R144, R8 ;  /* 0x000000909408723c */ /* 0x048ff00000041808 */
[-C--:B------:R-:W-:Y:S08]  /*5120*/  HMMA.16816.F32.BF16 R12, R148, R146.reuse, R12 ;  /* 0x00000092940c723c */ /* 0x080ff0000004180c */
[C---:B------:R-:W-:Y:S01]  /*5130*/  HMMA.16816.F32.BF16 R16, R136.reuse, R146, R16 ;  /* 0x000000928810723c */ /* 0x040fe20000041810 */
[----:B------:R-:W-:Y:S03]  /*5140*/  MUFU.EX2 R147, R249 ;  /* 0x000000f900937308 */ /* 0x000fe60000000800 */
[--C-:B------:R-:W-:Y:S02]  /*5150*/  FADD.FTZ R4, R4, -R0.reuse ;  /* 0x8000000004047221 */ /* 0x100fe40000010000 */
[----:B------:R-:W-:Y:S02]  /*5160*/  FADD.FTZ R5, R5, -R0 ;  /* 0x8000000005057221 */ /* 0x000fe40000010000 */
[--C-:B------:R-:W-:Y:S01]  /*5170*/  FADD.FTZ R6, R6, -R2.reuse ;  /* 0x8000000206067221 */ /* 0x100fe20000010000 */
[-C--:B-1----:R-:W-:Y:S03]  /*5180*/  HMMA.16816.F32.BF16 R20, R136, R132.reuse, R20 ;  /* 0x000000848814723c */ /* 0x082fe60000041814 */
[----:B------:R-:W-:Y:S02]  /*5190*/  FADD.FTZ R7, R7, -R2 ;  /* 0x8000000207077221 */ /* 0x000fe40000010000 */
[----:B------:R-:W-:Y:S02]  /*51a0*/  FMUL.FTZ R4, R221, R4 ;  /* 0x00000004dd047220 */ /* 0x000fe40000410000 */
[----:B------:R-:W-:Y:S01]  /*51b0*/  FMUL.FTZ R5, R220, R5 ;  /* 0x00000005dc057220 */ /* 0x000fe20000410000 */
[C---:B------:R-:W-:Y:S04]  /*51c0*/  HMMA.16816.F32.BF16 R24, R148.reuse, R132, R24 ;  /* 0x000000849418723c */ /* 0x040fe80000041818 */
[----:B------:R-:W-:Y:S02]  /*51d0*/  FMUL.FTZ R6, R229, R6 ;  /* 0x00000006e5067220 */ /* 0x000fe40000410000 */
[----:B------:R-:W-:Y:S01]  /*51e0*/  FMUL.FTZ R7, R228, R7 ;  /* 0x00000007e4077220 */ /* 0x000fe20000410000 */
[----:B------:R-:W-:Y:S01]  /*51f0*/  F2FP.BF16.PACK_AB R133, R161, R160 ;  /* 0x000000a0a185723e */ /* 0x000fe200000010ff */
[-C--:B------:R-:W-:Y:S04]  /*5200*/  HMMA.16816.F32.BF16 R28, R148, R134.reuse, R28 ;  /* 0x00000086941c723c */ /* 0x080fe8000004181c */
[--C-:B------:R-:W-:Y:S01]  /*5210*/  FADD.FTZ R16, R16, -R0.reuse ;  /* 0x8000000010107221 */ /* 0x100fe20000010000 */
[----:B----4-:R-:W-:Y:S01]  /*5220*/  F2FP.BF16.PACK_AB R132, R163, R162 ;  /* 0x000000a2a384723e */ /* 0x010fe200000010ff */
[--C-:B------:R-:W-:Y:S02]  /*5230*/  FADD.FTZ R17, R17, -R0.reuse ;  /* 0x8000000011117221 */ /* 0x100fe40000010000 */
[C---:B------:R-:W-:Y:S04]  /*5240*/  HMMA.16816.F32.BF16 R32, R136.reuse, R134, R32 ;  /* 0x000000868820723c */ /* 0x040fe80000041820 */
[--C-:B------:R-:W-:Y:S02]  /*5250*/  FADD.FTZ R20, R20, -R0.reuse ;  /* 0x8000000014147221 */ /* 0x100fe40000010000 */
[----:B------:R-:W-:Y:S01]  /*5260*/  FADD.FTZ R21, R21, -R0 ;  /* 0x8000000015157221 */ /* 0x000fe20000010000 */
[----:B------:R-:W-:Y:S01]  /*5270*/  F2FP.BF16.PACK_AB R135, R3, R158 ;  /* 0x0000009e0387723e */ /* 0x000fe200000010ff */
[-C--:B------:R-:W-:Y:S04]  /*5280*/  HMMA.16816.F32.BF16 R36, R136, R140.reuse, R36 ;  /* 0x0000008c8824723c */ /* 0x080fe80000041824 */
[----:B------:R-:W-:Y:S01]  /*5290*/  FMUL.FTZ R16, R215, R16 ;  /* 0x00000010d7107220 */ /* 0x000fe20000410000 */
[----:B-----5:R-:W-:Y:S01]  /*52a0*/  F2FP.BF16.PACK_AB R134, R157, R156 ;  /* 0x0000009c9d86723e */ /* 0x020fe200000010ff */
        /* <DEDUP_REMOVED lines=8> */
[--C-:B------:R-:W-:Y:S01]  /*5330*/  FADD.FTZ R33, R33, -R0.reuse ;  /* 0x8000000021217221 */ /* 0x100fe20000010000 */
[----:B------:R-:W-:Y:S01]  /*5340*/  F2FP.BF16.PACK_AB R16, R207, R233 ;  /* 0x000000e9cf10723e */ /* 0x000fe200000010ff */
[C---:B------:R-:W-:Y:S04]  /*5350*/  HMMA.16816.F32.BF16 R48, R136.reuse, R142, R48 ;  /* 0x0000008e8830723c */ /* 0x040fe80000041830 */
[--C-:B------:R-:W-:Y:S02]  /*5360*/  FADD.FTZ R36, R36, -R0.reuse ;  /* 0x8000000024247221 */ /* 0x100fe40000010000 */
[----:B------:R-:W-:Y:S02]  /*5370*/  FADD.FTZ R37, R37, -R0 ;  /* 0x8000000025257221 */ /* 0x000fe40000010000 */
[-C--:B--2---:R-:W-:Y:S04]  /*5380*/  HMMA.16816.F32.BF16 R52, R136, R152.reuse, R52 ;  /* 0x000000988834723c */ /* 0x084fe80000041834 */
[----:B------:R-:W-:Y:S01]  /*5390*/  FMUL.FTZ R33, R3, R33 ;  /* 0x0000002103217220 */ /* 0x000fe20000410000 */
[----:B------:R-:W-:Y:S01]  /*53a0*/  F2FP.BF16.PACK_AB R3, R228, R229 ;  /* 0x000000e5e403723e */ /* 0x000fe200000010ff */
[----:B------:R-:W-:Y:S02]  /*53b0*/  FMUL.FTZ R36, R156, R36 ;  /* 0x000000249c247220 */ /* 0x000fe40000410000 */
[C---:B------:R-:W-:Y:S01]  /*53c0*/  HMMA.16816.F32.BF16 R56, R148.reuse, R152, R56 ;  /* 0x000000989438723c */ /* 0x040fe20000041838 */
[----:B------:R-:W-:Y:S03]  /*53d0*/  MUFU.EX2 R153, R194 ;  /* 0x000000c200997308 */ /* 0x000fe60000000800 */
[----:B------:R-:W-:Y:S02]  /*53e0*/  FMUL.FTZ R37, R157, R37 ;  /* 0x000000259d257220 */ /* 0x000fe40000410000 */
[----:B------:R-:W-:Y:S02]  /*53f0*/  FADD.FTZ R22, R22, -R2 ;  /* 0x8000000216167221 */ /* 0x000fe40000010000 */
[-C--:B------:R-:W-:Y:S03]  /*5400*/  HMMA.16816.F32.BF16 R60, R148, R154.reuse, R60 ;  /* 0x0000009a943c723c */ /* 0x080fe6000004183c */
[----:B------:R-:W-:Y:S01]  /*5410*/  MUFU.EX2 R152, R201 ;  /* 0x000000c900987308 */ /* 0x000fe20000000800 */
[--C-:B------:R-:W-:Y:S01]  /*5420*/  FADD.FTZ R48, R48, -R0.reuse ;  /* 0x8000000030307221 */ /* 0x100fe20000010000 */
[----:B------:R-:W-:Y:S01]  /*5430*/  F2FP.BF16.PACK_AB R146, R37, R36 ;  /* 0x000000242592723e */ /* 0x000fe200000010ff */
[--C-:B------:R-:W-:Y:S01]  /*5440*/  FADD.FTZ R49, R49, -R0.reuse ;  /* 0x8000000031317221 */ /* 0x100fe20000010000 */
[----:B------:R-:W-:Y:S01]  /*5450*/  F2FP.BF16.PACK_AB R37, R222, R223 ;  /* 0x000000dfde25723e */ /* 0x000fe200000010ff */
[----:B------:R-:W-:Y:S04]  /*5460*/  HMMA.16816.F32.BF16 R64, R136, R154, R64 ;  /* 0x0000009a8840723c */ /* 0x000fe80000041840 */
[--C-:B------:R-:W-:Y:S01]  /*5470*/  FADD.FTZ R52, R52, -R0.reuse ;  /* 0x8000000034347221 */ /* 0x100fe20000010000 */
[----:B------:R-:W-:Y:S01]  /*5480*/  MUFU.EX2 R154, R202 ;  /* 0x000000ca009a7308 */ /* 0x000fe20000000800 */
[----:B------:R-:W-:Y:S01]  /*5490*/  FADD.FTZ R53, R53, -R0 ;  /* 0x8000000035357221 */ /* 0x000fe20000010000 */
[----:B------:R-:W-:Y:S01]  /*54a0*/  F2FP.BF16.PACK_AB R139, R220, R221 ;  /* 0x000000dddc8b723e */ /* 0x000fe200000010ff */
[--C-:B------:R-:W-:Y:S01]  /*54b0*/  FADD.FTZ R23, R23, -R2.reuse ;  /* 0x8000000217177221 */ /* 0x100fe20000010000 */
[----:B------:R-:W-:Y:S03]  /*54c0*/  F2FP.BF16.PACK_AB R137, R214, R215 ;  /* 0x000000d7d689723e */ /* 0x000fe600000010ff */
[--C-:B------:R-:W-:Y:S01]  /*54d0*/  FADD.FTZ R34, R34, -R2.reuse ;  /* 0x8000000222227221 */ /* 0x100fe20000010000 */
[----:B------:R-:W-:Y:S01]  /*54e0*/  F2FP.BF16.PACK_AB R136, R159, R211 ;  /* 0x000000d39f88723e */ /* 0x000fe200000010ff */
[--C-:B------:R-:W-:Y:S01]  /*54f0*/  FADD.FTZ R35, R35, -R2.reuse ;  /* 0x8000000223237221 */ /* 0x100fe20000010000 */
[----:B------:R-:W1:Y:S01]  /*5500*/  MUFU.EX2 R151, R193 ;  /* 0x000000c100977308 */ /* 0x000e620000000800 */
[--C-:B------:R-:W-:Y:S01]  /*5510*/  FADD.FTZ R38, R38, -R2.reuse ;  /* 0x8000000226267221 */ /* 0x100fe20000010000 */
[----:B------:R-:W-:Y:S01]  /*5520*/  F2FP.BF16.PACK_AB R36, R216, R218 ;  /* 0x000000dad824723e */ /* 0x000fe200000010ff */
[--C-:B------:R-:W-:Y:S01]  /*5530*/  FADD.FTZ R39, R39, -R2.reuse ;  /* 0x8000000227277221 */ /* 0x100fe20000010000 */
[----:B------:R-:W-:Y:S01]  /*5540*/  F2FP.BF16.PACK_AB R138, R5, R4 ;  /* 0x00000004058a723e */ /* 0x000fe200000010ff */
[--C-:B------:R-:W-:Y:S02]  /*5550*/  FADD.FTZ R50, R50, -R2.reuse ;  /* 0x8000000232327221 */ /* 0x100fe40000010000 */
[----:B------:R-:W-:Y:S02]  /*5560*/  FADD.FTZ R51, R51, -R2 ;  /* 0x8000000233337221 */ /* 0x000fe40000010000 */
[--C-:B------:R-:W-:Y:S01]  /*5570*/  FADD.FTZ R64, R64, -R0.reuse ;  /* 0x8000000040407221 */ /* 0x100fe20000010000 */
[----:B------:R-:W-:Y:S01]  /*5580*/  MUFU.EX2 R150, R189 ;  /* 0x000000bd00967308 */ /* 0x000fe20000000800 */
[----:B------:R-:W-:Y:S02]  /*5590*/  FADD.FTZ R65, R65, -R0 ;  /* 0x8000000041417221 */ /* 0x000fe40000010000 */
[----:B------:R-:W2:Y:S01]  /*55a0*/  LDS R0, [R208.X4+0x18580] ;  /* 0x01858000d0007984 */ /* 0x000ea20000004800 */
[--C-:B------:R-:W-:Y:S02]  /*55b0*/  FADD.FTZ R54, R54, -R2.reuse ;  /* 0x8000000236367221 */ /* 0x100fe40000010000 */
[--C-:B------:R-:W-:Y:S02]  /*55c0*/  FADD.FTZ R55, R55, -R2.reuse ;  /* 0x8000000237377221 */ /* 0x100fe40000010000 */
[--C-:B------:R-:W-:Y:S02]  /*55d0*/  FADD.FTZ R66, R66, -R2.reuse ;  /* 0x8000000242427221 */ /* 0x100fe40000010000 */
[----:B------:R-:W-:Y:S01]  /*55e0*/  FADD.FTZ R67, R67, -R2 ;  /* 0x8000000243437221 */ /* 0x000fe20000010000 */
[----:B------:R-:W-:Y:S01]  /*55f0*/  MUFU.EX2 R149, R247 ;  /* 0x000000f700957308 */ /* 0x000fe20000000800 */
[----:B------:R-:W-:Y:S01]  /*5600*/  FMUL.FTZ R48, R160, R48 ;  /* 0x00000030a0307220 */ /* 0x000fe20000410000 */
[----:B-1----:R-:W-:Y:S01]  /*5610*/  F2FP.BF16.PACK_AB R2, R151, R152 ;  /* 0x000000989702723e */ /* 0x002fe200000010ff */
[----:B------:R-:W-:Y:S02]  /*5620*/  FMUL.FTZ R49, R161, R49 ;  /* 0x00000031a1317220 */ /* 0x000fe40000410000 */
[----:B------:R-:W-:Y:S02]  /*5630*/  FMUL.FTZ R22, R219, R22 ;  /* 0x00000016db167220 */ /* 0x000fe40000410000 */
[----:B------:R-:W-:Y:S01]  /*5640*/  FMUL.FTZ R23, R217, R23 ;  /* 0x00000017d9177220 */ /* 0x000fe20000410000 */
[----:B------:R-:W-:Y:S02]  /*5650*/  F2FP.BF16.PACK_AB R141, R49, R48 ;  /* 0x00000030318d723e */ /* 0x000fe400000010ff */
[----:B------:R-:W-:Y:S01]  /*5660*/  MUFU.EX2 R148, R248 ;  /* 0x000000f800947308 */ /* 0x000fe20000000800 */
[----:B------:R-:W-:Y:S01]  /*5670*/  F2FP.BF16.PACK_AB R48, R217, R219 ;  /* 0x000000dbd930723e */ /* 0x000fe200000010ff */
[----:B------:R-:W-:Y:S01]  /*5680*/  FMUL.FTZ R38, R213, R38 ;  /* 0x00000026d5267220 */ /* 0x000fe20000410000 */
[----:B------:R-:W-:Y:S01]  /*5690*/  F2FP.BF16.PACK_AB R49, R23, R22 ;  /* 0x000000161731723e */ /* 0x000fe200000010ff */
[----:B------:R-:W-:Y:S02]  /*56a0*/  FMUL.FTZ R39, R212, R39 ;  /* 0x00000027d4277220 */ /* 0x000fe40000410000 */
[----:B------:R-:W-:Y:S02]  /*56b0*/  FMUL.FTZ R4, R209, R50 ;  /* 0x00000032d1047220 */ /* 0x000fe40000410000 */
[----:B------:R-:W-:Y:S01]  /*56c0*/  FMUL.FTZ R50, R166, R51 ;  /* 0x00000033a6327220 */ /* 0x000fe20000410000 */
[----:B------:R-:W-:Y:S01]  /*56d0*/  F2FP.BF16.PACK_AB R39, R39, R38 ;  /* 0x000000262727723e */ /* 0x000fe200000010ff */
[----:B------:R-:W-:Y:S01]  /*56e0*/  FMUL.FTZ R54, R167, R54 ;  /* 0x00000036a7367220 */ /* 0x000fe20000410000 */
[----:B------:R-:W1:Y:S01]  /*56f0*/  MUFU.EX2 R155, R246 ;  /* 0x000000f6009b7308 */ /* 0x000e620000000800 */
        /* <DEDUP_REMOVED lines=8> */
[----:B------:R-:W-:Y:S01]  /*5780*/  MUFU.EX2 R55, R251 ;  /* 0x000000fb00377308 */ /* 0x000fe20000000800 */
[--C-:B--2---:R-:W-:Y:S01]  /*5790*/  FADD.FTZ R8, R8, -R0.reuse ;  /* 0x8000000008087221 */ /* 0x104fe20000010000 */
[----:B------:R-:W-:Y:S01]  /*57a0*/  F2FP.BF16.PACK_AB R143, R53, R52 ;  /* 0x00000034358f723e */ /* 0x000fe200000010ff */
[--C-:B------:R-:W-:Y:S02]  /*57b0*/  FADD.FTZ R9, R9, -R0.reuse ;  /* 0x8000000009097221 */ /* 0x100fe40000010000 */
[--C-:B------:R-:W-:Y:S02]  /*57c0*/  FADD.FTZ R12, R12, -R0.reuse ;  /* 0x800000000c0c7221 */ /* 0x100fe40000010000 */
[--C-:B------:R-:W-:Y:S02]  /*57d0*/  FADD.FTZ R13, R13, -R0.reuse ;  /* 0x800000000d0d7221 */ /* 0x100fe40000010000 */
[--C-:B------:R-:W-:Y:S01]  /*57e0*/  FADD.FTZ R24, R24, -R0.reuse ;  /* 0x8000000018187221 */ /* 0x100fe20000010000 */
[----:B------:R-:W2:Y:S01]  /*57f0*/  MUFU.EX2 R67, R250 ;  /* 0x000000fa00437308 */ /* 0x000ea20000000800 */
[--C-:B------:R-:W-:Y:S02]  /*5800*/  FADD.FTZ R25, R25, -R0.reuse ;  /* 0x8000000019197221 */ /* 0x100fe40000010000 */
[--C-:B------:R-:W-:Y:S01]  /*5810*/  FADD.FTZ R28, R28, -R0.reuse ;  /* 0x800000001c1c7221 */ /* 0x100fe20000010000 */
[----:B-1----:R-:W-:Y:S01]  /*5820*/  F2FP.BF16.PACK_AB R5, R199, R155 ;  /* 0x0000009bc705723e */ /* 0x002fe200000010ff */
        /* <DEDUP_REMOVED lines=9> */
[----:B------:R-:W-:Y:S02]  /*58c0*/  FADD.FTZ R61, R61, -R0 ;  /* 0x800000003d3d7221 */ /* 0x000fe40000010000 */
[----:B------:R-:W1:Y:S01]  /*58d0*/  LDS R0, [R208.X4+0x185a0] ;  /* 0x0185a000d0007984 */ /* 0x000e620000004800 */
        /* <DEDUP_REMOVED lines=9> */
[----:B------:R-:W-:Y:S02]  /*5970*/  FMUL.FTZ R8, R236, R8 ;  /* 0x00000008ec087220 */ /* 0x000fe40000410000 */
[----:B------:R-:W-:Y:S01]  /*5980*/  FMUL.FTZ R9, R234, R9 ;  /* 0x00000009ea097220 */ /* 0x000fe20000410000 */
[----:B------:R-:W-:Y:S01]  /*5990*/  STS [R225+0x400], R37 ;  /* 0x00040025e1007388 */ /* 0x000fe20000000800 */
[----:B------:R-:W-:Y:S01]  /*59a0*/  F2FP.BF16.PACK_AB R23, R13, R12 ;  /* 0x0000000c0d17723e */ /* 0x000fe200000010ff */
[----:B------:R-:W-:Y:S01]  /*59b0*/  FMUL.FTZ R12, R241, R41 ;  /* 0x00000029f10c7220 */ /* 0x000fe20000410000 */
[----:B------:R-:W-:Y:S01]  /*59c0*/  F2FP.BF16.PACK_AB R13, R203, R206 ;  /* 0x000000cecb0d723e */ /* 0x000fe200000010ff */
[----:B------:R4:W-:Y:S01]  /*59d0*/  STS [R224+0x2000], R17 ;  /* 0x00200011e0007388 */ /* 0x0009e20000000800 */
[----:B------:R-:W-:Y:S01]  /*59e0*/  F2FP.BF16.PACK_AB R22, R9, R8 ;  /* 0x000000080916723e */ /* 0x000fe200000010ff */
[C---:B------:R-:W-:Y:S01]  /*59f0*/  FMUL.FTZ R9, R173.reuse, R29 ;  /* 0x0000001dad097220 */ /* 0x040fe20000410000 */
[----:B------:R-:W-:Y:S01]  /*5a00*/  F2FP.BF16.PACK_AB R8, R173, R190 ;  /* 0x000000bead08723e */ /* 0x000fe200000010ff */
[----:B------:R-:W5:Y:S01]  /*5a10*/  MUFU.EX2 R29, R176 ;  /* 0x000000b0001d7308 */ /* 0x000f620000000800 */
[----:B------:R-:W-:Y:S01]  /*5a20*/  FMUL.FTZ R52, R216, R35 ;  /* 0x00000023d8347220 */ /* 0x000fe20000410000 */
[----:B------:R-:W-:Y:S01]  /*5a30*/  F2FP.BF16.PACK_AB R35, R212, R213 ;  /* 0x000000d5d423723e */ /* 0x000fe200000010ff */
[----:B------:R-:W-:Y:S01]  /*5a40*/  FMUL.FTZ R144, R164, R64 ;  /* 0x00000040a4907220 */ /* 0x000fe20000410000 */
[C---:B------:R-:W-:Y:S01]  /*5a50*/  F2FP.BF16.PACK_AB R64, R197.reuse, R164 ;  /* 0x000000a4c540723e */ /* 0x040fe200000010ff */
[----:B------:R-:W-:Y:S01]  /*5a60*/  FMUL.FTZ R65, R197, R65 ;  /* 0x00000041c5417220 */ /* 0x000fe20000410000 */
[----:B---3--:R-:W-:Y:S01]  /*5a70*/  F2FP.BF16.PACK_AB R3, R153, R154 ;  /* 0x0000009a9903723e */ /* 0x008fe200000010ff */
        /* <DEDUP_REMOVED lines=10> */
[--C-:B-1----:R-:W-:Y:S01]  /*5b20*/  FADD.FTZ R11, R11, -R0.reuse ;  /* 0x800000000b0b7221 */ /* 0x102fe20000010000 */
[----:B------:R-:W-:Y:S01]  /*5b30*/  F2FP.BF16.PACK_AB R142, R21, R20 ;  /* 0x00000014158e723e */ /* 0x000fe200000010ff */
[----:B------:R-:W-:Y:S01]  /*5b40*/  STS [R225+0x2000], R16 ;  /* 0x00200010e1007388 */ /* 0x000fe20000000800 */
[----:B------:R-:W-:Y:S01]  /*5b50*/  F2FP.BF16.PACK_AB R6, R170, R171 ;  /* 0x000000abaa06723e */ /* 0x000fe200000010ff */
[----:B----4-:R-:W-:Y:S01]  /*5b60*/  MUFU.EX2 R17, R175 ;  /* 0x000000af00117308 */ /* 0x010fe20000000800 */
[--C-:B------:R-:W-:Y:S01]  /*5b70*/  FADD.FTZ R15, R15, -R0.reuse ;  /* 0x800000000f0f7221 */ /* 0x100fe20000010000 */
[----:B------:R-:W-:Y:S01]  /*5b80*/  STS [R227], R136 ;  /* 0x00000088e3007388 */ /* 0x000fe20000000800 */
[--C-:B------:R-:W-:Y:S01]  /*5b90*/  FADD.FTZ R27, R27, -R0.reuse ;  /* 0x800000001b1b7221 */ /* 0x100fe20000010000 */
[----:B------:R-:W-:Y:S01]  /*5ba0*/  F2FP.BF16.PACK_AB R9, R9, R28 ;  /* 0x0000001c0909723e */ /* 0x000fe200000010ff */
[--C-:B------:R-:W-:Y:S01]  /*5bb0*/  FADD.FTZ R31, R31, -R0.reuse ;  /* 0x800000001f1f7221 */ /* 0x100fe20000010000 */
[----:B------:R-:W-:Y:S01]  /*5bc0*/  STS [R227+0x400], R48 ;  /* 0x00040030e3007388 */ /* 0x000fe20000000800 */
[--C-:B------:R-:W-:Y:S01]  /*5bd0*/  FADD.FTZ R43, R43, -R0.reuse ;  /* 0x800000002b2b7221 */ /* 0x100fe20000010000 */
[----:B------:R-:W-:Y:S01]  /*5be0*/  F2FP.BF16.PACK_AB R12, R12, R40 ;  /* 0x000000280c0c723e */ /* 0x000fe200000010ff */
[--C-:B------:R-:W-:Y:S01]  /*5bf0*/  FADD.FTZ R47, R47, -R0.reuse ;  /* 0x800000002f2f7221 */ /* 0x100fe20000010000 */
[----:B------:R-:W-:Y:S01]  /*5c00*/  STS [R226], R135 ;  /* 0x00000087e2007388 */ /* 0x000fe20000000800 */
[--C-:B------:R-:W-:Y:S02]  /*5c10*/  FADD.FTZ R59, R59, -R0.reuse ;  /* 0x800000003b3b7221 */ /* 0x100fe40000010000 */
[----:B------:R-:W-:Y:S01]  /*5c20*/  FMUL.FTZ R21, R203, R25 ;  /* 0x00000019cb157220 */ /* 0x000fe20000410000 */
[----:B------:R-:W-:Y:S01]  /*5c30*/  STS [R226+0x400], R36 ;  /* 0x00040024e2007388 */ /* 0x000fe20000000800 */
[----:B---3--:R-:W-:Y:S01]  /*5c40*/  F2FP.BF16.PACK_AB R3, R149, R150 ;  /* 0x000000969503723e */ /* 0x008fe200000010ff */
[----:B------:R-:W1:Y:S01]  /*5c50*/  MUFU.EX2 R25, R177 ;  /* 0x000000b100197308 */ /* 0x000e620000000800 */
[----:B------:R-:W-:Y:S01]  /*5c60*/  FMUL.FTZ R32, R158, R32 ;  /* 0x000000209e207220 */ /* 0x000fe20000410000 */
[----:B------:R-:W-:Y:S01]  /*5c70*/  STS [R227+0x2000], R13 ;  /* 0x0020000de3007388 */ /* 0x000fe20000000800 */
[----:B--2---:R-:W-:Y:S01]  /*5c80*/  F2FP.BF16.PACK_AB R2, R147, R148 ;  /* 0x000000949302723e */ /* 0x004fe200000010ff */
[----:B------:R-:W-:Y:S01]  /*5c90*/  FMUL.FTZ R18, R223, R18 ;  /* 0x00000012df127220 */ /* 0x000fe20000410000 */
[----:B------:R-:W-:Y:S01]  /*5ca0*/  F2FP.BF16.PACK_AB R21, R21, R24 ;  /* 0x000000181515723e */ /* 0x000fe200000010ff */
[----:B------:R2:W-:Y:S01]  /*5cb0*/  STS [R227+0x2400], R3 ;  /* 0x00240003e3007388 */ /* 0x0005e20000000800 */
[----:B------:R-:W-:Y:S01]  /*5cc0*/  F2FP.BF16.PACK_AB R145, R33, R32 ;  /* 0x000000202191723e */ /* 0x000fe200000010ff */
[----:B------:R-:W-:Y:S01]  /*5cd0*/  FMUL.FTZ R19, R222, R19 ;  /* 0x00000013de137220 */ /* 0x000fe20000410000 */
[----:B------:R-:W-:Y:S01]  /*5ce0*/  F2FP.BF16.PACK_AB R33, R168, R167 ;  /* 0x000000a7a821723e */ /* 0x000fe200000010ff */
[----:B------:R5:W-:Y:S01]  /*5cf0*/  STS [R226+0x2400], R2 ;  /* 0x00240002e2007388 */ /* 0x000be20000000800 */
[----:B------:R-:W3:Y:S01]  /*5d00*/  MUFU.EX2 R24, R174 ;  /* 0x000000ae00187308 */ /* 0x000ee20000000800 */
[----:B------:R-:W-:Y:S01]  /*5d10*/  F2FP.BF16.PACK_AB R32, R198, R237 ;  /* 0x000000edc620723e */ /* 0x000fe200000010ff */
[--C-:B------:R-:W-:Y:S01]  /*5d20*/  FADD.FTZ R10, R10, -R0.reuse ;  /* 0x800000000a0a7221 */ /* 0x100fe20000010000 */
[----:B------:R-:W-:Y:S01]  /*5d30*/  STS [R226+0x2000], R8 ;  /* 0x00200008e2007388 */ /* 0x000fe20000000800 */
[----:B------:R-:W-:Y:S01]  /*5d40*/  F2FP.BF16.PACK_AB R53, R19, R18 ;  /* 0x000000121335723e */ /* 0x000fe200000010ff */
[----:B------:R-:W-:Y:S02]  /*5d50*/  FMUL.FTZ R18, R170, R45 ;  /* 0x0000002daa127220 */ /* 0x000fe40000410000 */
[----:B------:R-:W-:Y:S01]  /*5d60*/  STS [R224+0x4000], R134 ;  /* 0x00400086e0007388 */ /* 0x000fe20000000800 */
[----:B------:R-:W-:Y:S02]  /*5d70*/  FMUL.FTZ R10, R154, R10 ;  /* 0x0000000a9a0a7220 */ /* 0x000fe40000410000 */
[----:B------:R-:W-:Y:S01]  /*5d80*/  F2FP.BF16.PACK_AB R18, R18, R44 ;  /* 0x0000002c1212723e */ /* 0x000fe200000010ff */
        /* <DEDUP_REMOVED lines=8> */
[----:B--2---:R-:W-:Y:S01]  /*5e10*/  F2FP.BF16.PACK_AB R3, R55, R67 ;  /* 0x000000433703723e */ /* 0x004fe200000010ff */
[----:B------:R-:W-:Y:S02]  /*5e20*/  FMUL.FTZ R26, R150, R26 ;  /* 0x0000001a961a7220 */ /* 0x000fe40000410000 */
[----:B------:R-:W-:Y:S01]  /*5e30*/  STS [R224+0x6000], R7 ;  /* 0x00600007e0007388 */ /* 0x000fe20000000800 */
[----:B-----5:R-:W-:Y:S01]  /*5e40*/  F2FP.BF16.PACK_AB R2, R29, R54 ;  /* 0x000000361d02723e */ /* 0x020fe200000010ff */
[--C-:B------:R-:W-:Y:S02]  /*5e50*/  FADD.FTZ R30, R30, -R0.reuse ;  /* 0x800000001e1e7221 */ /* 0x100fe40000010000 */
[----:B------:R2:W-:Y:S01]  /*5e60*/  STS [R224+0x6400], R3 ;  /* 0x00640003e0007388 */ /* 0x0005e20000000800 */
[--C-:B------:R-:W-:Y:S02]  /*5e70*/  FADD.FTZ R42, R42, -R0.reuse ;  /* 0x800000002a2a7221 */ /* 0x100fe40000010000 */
[----:B------:R-:W-:Y:S01]  /*5e80*/  FMUL.FTZ R30, R148, R30 ;  /* 0x0000001e941e7220 */ /* 0x000fe20000410000 */
[----:B------:R3:W-:Y:S01]  /*5e90*/  STS [R225+0x6400], R2 ;  /* 0x00640002e1007388 */ /* 0x0007e20000000800 */
[----:B------:R-:W-:Y:S02]  /*5ea0*/  FMUL.FTZ R42, R67, R42 ;  /* 0x0000002a432a7220 */ /* 0x000fe40000410000 */
[--C-:B------:R-:W-:Y:S01]  /*5eb0*/  FADD.FTZ R46, R46, -R0.reuse ;  /* 0x800000002e2e7221 */ /* 0x100fe20000010000 */
[----:B------:R-:W-:Y:S01]  /*5ec0*/  STS [R225+0x6000], R6 ;  /* 0x00600006e1007388 */ /* 0x000fe20000000800 */
[----:B------:R-:W-:Y:S02]  /*5ed0*/  FMUL.FTZ R66, R237, R66 ;  /* 0x00000042ed427220 */ /* 0x000fe40000410000 */
[----:B------:R-:W-:Y:S01]  /*5ee0*/  FMUL.FTZ R46, R54, R46 ;  /* 0x0000002e362e7220 */ /* 0x000fe20000410000 */
[----:B------:R4:W-:Y:S01]  /*5ef0*/  STS [R227+0x4000], R132 ;  /* 0x00400084e3007388 */ /* 0x0009e20000000800 */
[--C-:B------:R-:W-:Y:S01]  /*5f00*/  FADD.FTZ R58, R58, -R0.reuse ;  /* 0x800000003a3a7221 */ /* 0x100fe20000010000 */
[----:B------:R-:W-:Y:S01]  /*5f10*/  F2FP.BF16.PACK_AB R38, R38, R66 ;  /* 0x000000422626723e */ /* 0x000fe200000010ff */
[--C-:B------:R-:W-:Y:S01]  /*5f20*/  FADD.FTZ R62, R62, -R0.reuse ;  /* 0x800000003e3e7221 */ /* 0x100fe20000010000 */
[----:B------:R-:W-:Y:S01]  /*5f30*/  STS [R227+0x4400], R33 ;  /* 0x00440021e3007388 */ /* 0x000fe20000000800 */
[----:B-1----:R-:W-:Y:S02]  /*5f40*/  FMUL.FTZ R58, R25, R58 ;  /* 0x0000003a193a7220 */ /* 0x002fe40000410000 */
[----:B------:R-:W-:Y:S01]  /*5f50*/  FADD.FTZ R63, R63, -R0 ;  /* 0x800000003f3f7221 */ /* 0x000fe20000010000 */
[----:B------:R-:W-:Y:S01]  /*5f60*/  STS [R226+0x4000], R64 ;  /* 0x00400040e2007388 */ /* 0x000fe20000000800 */
[----:B------:R-:W-:Y:S01]  /*5f70*/  FMUL.FTZ R62, R17, R62 ;  /* 0x0000003e113e7220 */ /* 0x000fe20000410000 */
[----:B------:R-:W-:Y:S01]  /*5f80*/  IADD3 R0, R185, UR4, RZ ;  /* 0x00000004b9007c10 */ /* 0x000fe2000fffe0ff */
[----:B------:R-:W-:Y:S01]  /*5f90*/  FMUL.FTZ R60, R155, R60 ;  /* 0x0000003c9b3c7220 */ /* 0x000fe20000410000 */
[----:B------:R-:W-:Y:S01]  /*5fa0*/  STS [R226+0x4400], R32 ;  /* 0x00440020e2007388 */ /* 0x000fe20000000800 */
[----:B--2---:R-:W-:Y:S01]  /*5fb0*/  FMUL.FTZ R3, R149, R27 ;  /* 0x0000001b95037220 */ /* 0x004fe20000410000 */
[----:B------:R-:W-:Y:S01]  /*5fc0*/  LEA R0, R0, 0x10080, 0x1 ;  /* 0x0001008000007811 */ /* 0x000fe200078e08ff */
[----:B------:R-:W-:Y:S01]  /*5fd0*/  FMUL.FTZ R20, R199, R61 ;  /* 0x0000003dc7147220 */ /* 0x000fe20000410000 */
[----:B------:R1:W-:Y:S01]  /*5fe0*/  STS [R227+0x6000], R4 ;  /* 0x00600004e3007388 */ /* 0x0003e20000000800 */
[----:B---3--:R-:W-:Y:S01]  /*5ff0*/  F2FP.BF16.PACK_AB R2, R24, R25 ;  /* 0x000000191802723e */ /* 0x008fe200000010ff */
[----:B------:R-:W-:Y:S01]  /*6000*/  FMUL.FTZ R63, R200, R63 ;  /* 0x0000003fc83f7220 */ /* 0x000fe20000410000 */
[----:B------:R-:W-:Y:S02]  /*6010*/  F2FP.BF16.PACK_AB R3, R3, R26 ;  /* 0x0000001a0303723e */ /* 0x000fe400000010ff */
[----:B------:R-:W-:Y:S01]  /*6020*/  F2FP.BF16.PACK_AB R20, R20, R60 ;  /* 0x0000003c1414723e */ /* 0x000fe200000010ff */
        /* <DEDUP_REMOVED lines=55> */
[----:B-1----:R-:W-:Y:S07]  /*63a0*/  IMAD.IADD R3, R186, 0x1, R132 ;  /* 0x00000001ba037824 */ /* 0x002fee00078e0284 */
[----:B------:R-:W1:Y:S01]  /*63b0*/  LDSM.16.MT88.4 R12, [R180+0x1c880] ;  /* 0x01c88000b40c783b */ /* 0x000e620000004200 */
[C---:B--2---:R-:W-:Y:S07]  /*63c0*/  IMAD.IADD R2, R172.reuse, 0x1, R0 ;  /* 0x00000001ac027824 */ /* 0x044fee00078e0200 */
[----:B------:R-:W-:Y:S08]  /*63d0*/  LDSM.16.MT88.4 R20, [R180+0x19080] ;  /* 0x01908000b414783b */ /* 0x000ff00000004200 */
[----:B------:R-:W2:Y:S08]  /*63e0*/  LDSM.16.MT88.4 R16, [R2] ;  /* 0x000000000210783b */ /* 0x000eb00000004200 */
        /* <DEDUP_REMOVED lines=72> */
[C---:B-1----:R-:W-:Y:S04]  /*6870*/  IMAD.SHL.U32 R0, R185.reuse, 0x2, RZ ;  /* 0x00000002b9007824 */ /* 0x042fe800078e00ff */
        /* <DEDUP_REMOVED lines=8> */
[----:B--2---:R-:W-:Y:S04]  /*6900*/  IMAD.SHL.U32 R2, R185, 0x2, RZ ;  /* 0x00000002b9027824 */ /* 0x004fe800078e00ff */
[-C--:B----4-:R-:W-:Y:S01]  /*6910*/  HMMA.16816.F32.BF16 R84, R28, R12.reuse, R84 ;  /* 0x0000000c1c54723c */ /* 0x090fe20000041854 */
[----:B------:R2:W3:Y:S03]  /*6920*/  LDSM.16.M88.4 R32, [R132+0x20880] ;  /* 0x020880008420783b */ /* 0x0004e60000000200 */
[----:B------:R-:W-:Y:S04]  /*6930*/  IMAD.IADD R2, R172, 0x1, R2 ;  /* 0x00000001ac027824 */ /* 0x000fe800078e0202 */
        /* <DEDUP_REMOVED lines=19> */
[----:B--234-:R-:W2:Y:S01]  /*6a70*/  LDL R177, [R1+0x10] ;  /* 0x0000100001b17983 */ /* 0x01cea20000100800 */
[----:B------:R-:W-:Y:S01]  /*6a80*/  ULDC.64 UR6, c[0x0][0x208] ;  /* 0x0000820000067ab9 */ /* 0x000fe20000000a00 */
[----:B------:R-:W-:Y:S01]  /*6a90*/  IMAD.U32 R8, RZ, RZ, UR19 ;  /* 0x00000013ff087e24 */ /* 0x000fe2000f8e00ff */
[----:B------:R-:W-:Y:S01]  /*6aa0*/  UIMAD.WIDE.U32 UR22, UR20, UR6, URZ ;  /* 0x00000006141672a5 */ /* 0x000fe2000f8e003f */
[----:B------:R-:W3:Y:S01]  /*6ab0*/  LDL.64 R158, [R1+0x28] ;  /* 0x00002800019e7983 */ /* 0x000ee20000100a00 */
[----:B------:R-:W-:Y:S03]  /*6ac0*/  USHF.R.S32.HI UR21, URZ, 0x1f, UR20 ;  /* 0x0000001f3f157899 */ /* 0x000fe60008011414 */
[----:B------:R-:W4:Y:S01]  /*6ad0*/  LDL.64 R156, [R1+0x20] ;  /* 0x00002000019c7983 */ /* 0x000f220000100a00 */
[----:B------:R-:W-:Y:S01]  /*6ae0*/  UIMAD UR21, UR21, UR6, URZ ;  /* 0x00000006151572a4 */ /* 0x000fe2000f8e023f */
[----:B------:R-:W-:Y:S01]  /*6af0*/  IMAD.U32 R6, RZ, RZ, UR22 ;  /* 0x00000016ff067e24 */ /* 0x000fe2000f8e00ff */
[----:B------:R-:W-:Y:S01]  /*6b00*/  USHF.L.U32 UR6, UR6, 0x6, URZ ;  /* 0x0000000606067899 */ /* 0x000fe2000800063f */
[----:B------:R-:W5:Y:S01]  /*6b10*/  LDL R66, [R1+0x3c] ;  /* 0x00003c0001427983 */ /* 0x000f620000100800 */
[----:B------:R-:W-:Y:S01]  /*6b20*/  UIMAD UR21, UR20, UR7, UR21 ;  /* 0x00000007141572a4 */ /* 0x000fe2000f8e0215 */
[----:B------:R-:W-:Y:S01]  /*6b30*/  IMAD.U32 R7, RZ, RZ, UR23 ;  /* 0x00000017ff077e24 */ /* 0x000fe2000f8e00ff */
[----:B------:R-:W-:Y:S01]  /*6b40*/  USHF.L.U32 UR20, UR20, 0x7, URZ ;  /* 0x0000000714147899 */ /* 0x000fe2000800063f */
[----:B------:R-:W5:Y:S01]  /*6b50*/  LDL R61, [R1+0x38] ;  /* 0x00003800013d7983 */ /* 0x000f620000100800 */
[----:B------:R-:W-:Y:S03]  /*6b60*/  UIADD3 UR21, UR23, UR21, URZ ;  /* 0x0000001517157290 */ /* 0x000fe6000fffe03f */
[----:B------:R-:W5:Y:S01]  /*6b70*/  LDL R60, [R1+0x44] ;  /* 0x00004400013c7983 */ /* 0x000f620000100800 */
[----:B------:R-:W-:Y:S02]  /*6b80*/  IMAD.U32 R12, RZ, RZ, UR20 ;  /* 0x00000014ff0c7e24 */ /* 0x000fe4000f8e00ff */
[----:B------:R-:W-:Y:S01]  /*6b90*/  IMAD.U32 R5, RZ, RZ, UR21 ;  /* 0x00000015ff057e24 */ /* 0x000fe2000f8e00ff */
[----:B------:R-:W5:Y:S02]  /*6ba0*/  LDL.64 R174, [R1+0x18] ;  /* 0x0000180001ae7983 */ /* 0x000f640000100a00 */
[----:B--2---:R-:W-:Y:S02]  /*6bb0*/  IADD3 R9, -R177, UR12, -R12 ;  /* 0x0000000cb1097c10 */ /* 0x004fe4000fffe90c */
[C---:B---3--:R-:W-:Y:S02]  /*6bc0*/  LEA R4, P0, R6.reuse, R158, 0x7 ;  /* 0x0000009e06047211 */ /* 0x048fe400078038ff */
[C---:B------:R-:W-:Y:S02]  /*6bd0*/  ISETP.LT.OR P2, PT, R9.reuse, 0x1, P5 ;  /* 0x000000010900780c */ /* 0x040fe40002f41670 */
[----:B----4-:R-:W-:Y:S02]  /*6be0*/  LEA.HI.X R5, R6, R157, R5, 0x7, P0 ;  /* 0x0000009d06057211 */ /* 0x010fe400000f3c05 */
[----:B------:R-:W-:Y:S02]  /*6bf0*/  LEA R6, P1, R4, c[0x0][0x1f0], 0x1 ;  /* 0x00007c0004067a11 */ /* 0x000fe400078208ff */
[----:B-----5:R-:W-:Y:S02]  /*6c00*/  IADD3 R11, P0, R66, UR20, RZ ;  /* 0x00000014420b7c10 */ /* 0x020fe4000ff1e0ff */
[----:B------:R-:W-:Y:S02]  /*6c10*/  LEA.HI.X R7, R4, c[0x0][0x1f4], R5, 0x1, P1 ;  /* 0x00007d0004077a11 */ /* 0x000fe400008f0c05 */
[----:B------:R-:W-:Y:S02]  /*6c20*/  LEA.HI.X.SX32 R12, R12, R61, 0x1, P0 ;  /* 0x0000003d0c0c7211 */ /* 0x000fe400000f0eff */
        /* <DEDUP_REMOVED lines=8> */
[----:B------:R-:W-:Y:S02]  /*6cb0*/  LEA R10, P1, R11, c[0x0][0x280], 0x2 ;  /* 0x0000a0000b0a7a11 */ /* 0x000fe400078210ff */
[----:B------:R-:W-:Y:S02]  /*6cc0*/  ISETP.LT.OR P2, PT, R9, 0x41, P5 ;  /* 0x000000410900780c */ /* 0x000fe40002f41670 */
[----:B------:R3:W-:Y:S01]  /*6cd0*/  LDGSTS.E.BYPASS.LTC128B.128 [R8+0x1000], [R4.64], !P0 ;  /* 0x0100000004087fae */ /* 0x0007e2000c101d4e */
[----:B------:R-:W-:Y:S02]  /*6ce0*/  LEA.HI.X R11, R11, c[0x0][0x284], R12, 0x2, P1 ;  /* 0x0000a1000b0b7a11 */ /* 0x000fe400008f140c */
[----:B------:R-:W-:Y:S01]  /*6cf0*/  ISETP.LT.OR P1, PT, R9, 0x61, P5 ;  /* 0x000000610900780c */ /* 0x000fe20002f21670 */
[----:B------:R-:W-:Y:S04]  /*6d00*/  IMAD.U32 R9, RZ, RZ, UR19 ;  /* 0x00000013ff097e24 */ /* 0x000fe8000f8e00ff */
[----:B------:R-:W-:Y:S04]  /*6d10*/  @!P3 IMAD R9, R9, 0x80, R174 ;  /* 0x000000800909b824 */ /* 0x000fe800078e02ae */
[----:B------:R-:W-:Y:S01]  /*6d20*/  @!P3 IMAD.SHL.U32 R9, R9, 0x4, RZ ;  /* 0x000000040909b824 */ /* 0x000fe200078e00ff */
[----:B---3--:R-:W-:Y:S04]  /*6d30*/  IADD3 R4, P0, R4, UR6, RZ ;  /* 0x0000000604047c10 */ /* 0x008fe8000ff1e0ff */
[----:B------:R-:W-:Y:S02]  /*6d40*/  IADD3.X R5, R5, UR17, RZ, P0, !PT ;  /* 0x0000001105057c10 */ /* 0x000fe400087fe4ff */
[----:B--2---:R-:W-:Y:S03]  /*6d50*/  IADD3 R6, P0, R4, UR6, RZ ;  /* 0x0000000604067c10 */ /* 0x004fe6000ff1e0ff */
[----:B------:R2:W-:Y:S01]  /*6d60*/  LDGSTS.E.BYPASS.LTC128B.128 [R8+0x2000], [R4.64], !P2 ;  /* 0x0200000004087fae */ /* 0x0005e2000d101d4e */
[----:B------:R-:W-:Y:S05]  /*6d70*/  IADD3.X R7, R5, UR17, RZ, P0, !PT ;  /* 0x0000001105077c10 */ /* 0x000fea00087fe4ff */
[----:B------:R2:W-:Y:S04]  /*6d80*/  LDGSTS.E.BYPASS.LTC128B.128 [R8+0x3000], [R6.64], !P1 ;  /* 0x0300000006087fae */ /* 0x0005e8000c901d4e */
[----:B------:R2:W-:Y:S02]  /*6d90*/  @!P3 LDGSTS.E.BYPASS.LTC128B.128 [R9+0x18480], [R10.64] ;  /* 0x184800000a09bfae */ /* 0x0005e4000b901d4e */
.L_x_1307:
        /* <DEDUP_REMOVED lines=280> */
.L_x_1287:
        /* <DEDUP_REMOVED lines=20> */
[----:B------:R-:W-:Y:S02]  /*8060*/  LEA.HI R3, R21, R22, RZ, 0x5 ;  /* 0x0000001615037211 */ /* 0x000fe400078f28ff */
[----:B------:R-:W-:-:S02]  /*8070*/  SHF.R.S32.HI R7, RZ, 0x2, R5 ;  /* 0x00000002ff077819 */ /* 0x000fc40000011405 */
[----:B-1----:R-:W-:Y:S02]  /*8080*/  SHF.R.S32.HI R0, RZ, 0x1f, R5 ;  /* 0x0000001fff007819 */ /* 0x002fe40000011405 */
        /* <DEDUP_REMOVED lines=37> */
[----:B------:R-:W-:Y:S02]  /*82e0*/  F2FP.BF16.PACK_AB R12, R12, R116 ;  /* 0x000000740c0c723e */ /* 0x000fe400000010ff */
[----:B------:R-:W-:Y:S02]  /*82f0*/  F2FP.BF16.PACK_AB R11, R11, R118 ;  /* 0x000000760b0b723e */ /* 0x000fe400000010ff */
[----:B------:R-:W-:Y:S02]  /*8300*/  F2FP.BF16.PACK_AB R6, R129, R128 ;  /* 0x000000808106723e */ /* 0x000fe400000010ff */
[----:B------:R-:W-:-:S02]  /*8310*/  F2FP.BF16.PACK_AB R5, R131, R130 ;  /* 0x000000828305723e */ /* 0x000fc400000010ff */
[----:B------:R-:W-:Y:S01]  /*8320*/  F2FP.BF16.PACK_AB R10, R10, R120 ;  /* 0x000000780a0a723e */ /* 0x000fe200000010ff */
[----:B------:R-:W-:Y:S01]  /*8330*/  STS [R0+0x4080], R68 ;  /* 0x0040804400007388 */ /* 0x000fe20000000800 */
[----:B-----5:R-:W-:Y:S02]  /*8340*/  F2FP.BF16.PACK_AB R9, R123, R122 ;  /* 0x0000007a7b09723e */ /* 0x020fe400000010ff */
        /* <DEDUP_REMOVED lines=52> */
.L_x_1310:
[----:B-1----:R-:W-:Y:S01]  /*8690*/  LEA.HI R2, R21, R22, RZ, 0x3 ;  /* 0x0000001615027211 */ /* 0x002fe200078f18ff */
[----:B------:R-:W-:Y:S01]  /*86a0*/  BSSY B0, `(.L_x_1311) ;  /* 0x0000035000007945 */ /* 0x000fe20003800000 */
[----:B-----5:R-:W-:-:S02]  /*86b0*/  IADD3 R9, R8, -UR13, RZ ;  /* 0x8000000d08097c10 */ /* 0x020fc4000fffe0ff */
[----:B------:R-:W-:Y:S02]  /*86c0*/  LOP3.LUT R0, R2, 0x1ffffff8, RZ, 0xc0, !PT ;  /* 0x1ffffff802007812 */ /* 0x000fe400078ec0ff */
[----:B------:R-:W-:Y:S02]  /*86d0*/  SHF.R.S32.HI R14, RZ, 0x3, R2 ;  /* 0x00000003ff0e7819 */ /* 0x000fe40000011402 */
[----:B------:R-:W-:Y:S01]  /*86e0*/  IMNMX R15, R9, 0x80, PT ;  /* 0x00000080090f7817 */ /* 0x000fe20003800200 */
[----:B------:R-:W-:Y:S01]  /*86f0*/  IMAD.IADD R0, R22, 0x1, -R0 ;  /* 0x0000000116007824 */ /* 0x000fe200078e0a00 */
[----:B------:R-:W-:Y:S01]  /*8700*/  SHF.R.S32.HI R5, RZ, 0x1f, R52 ;  /* 0x0000001fff057819 */ /* 0x000fe20000011434 */
[C---:B------:R-:W-:Y:S01]  /*8710*/  IMAD.SHL.U32 R2, R14.reuse, 0x40, RZ ;  /* 0x000000400e027824 */ /* 0x040fe200078e00ff */
[----:B------:R-:W-:Y:S01]  /*8720*/  IADD3 R4, P0, R14, R6, RZ ;  /* 0x000000060e047210 */ /* 0x000fe20007f1e0ff */
[----:B------:R-:W-:Y:S01]  /*8730*/  IMAD.SHL.U32 R12, R0, 0x8, RZ ;  /* 0x00000008000c7824 */ /* 0x000fe200078e00ff */
[----:B------:R-:W-:-:S02]  /*8740*/  ISETP.GE.AND P3, PT, R14, R15, PT ;  /* 0x0000000f0e00720c */ /* 0x000fc40003f66270 */
[----:B------:R-:W-:Y:S02]  /*8750*/  LOP3.LUT R0, R2, 0x1c0, RZ, 0xc0, !PT ;  /* 0x000001c002007812 */ /* 0x000fe400078ec0ff */
[----:B------:R-:W-:Y:S02]  /*8760*/  LEA.HI R2, R21, R22, RZ, 0x6 ;  /* 0x0000001615027211 */ /* 0x000fe400078f30ff */
[----:B------:R-:W-:Y:S01]  /*8770*/  LOP3.LUT R3, R0, 0x38, R12, 0xf8, !PT ;  /* 0x0000003800037812 */ /* 0x000fe200078ef80c */
[----:B------:R-:W1:Y:S01]  /*8780*/  S2R R22, SR_CTAID.Y ;  /* 0x0000000000167919 */ /* 0x000e620000002600 */
[----:B------:R-:W-:Y:S01]  /*8790*/  SHF.R.U32.HI R0, RZ, 0x3, R0 ;  /* 0x00000003ff007819 */ /* 0x000fe20000011600 */
[----:B------:R-:W-:Y:S01]  /*87a0*/  IMAD.SHL.U32 R2, R2, 0x8, RZ ;  /* 0x0000000802027824 */ /* 0x000fe200078e00ff */
[----:B------:R-:W-:Y:S02]  /*87b0*/  SHF.R.S32.HI R13, RZ, 0x1f, R12 ;  /* 0x0000001fff0d7819 */ /* 0x000fe4000001140c */
[----:B------:R-:W-:-:S02]  /*87c0*/  LOP3.LUT R0, R3, R0, RZ, 0x3c, !PT ;  /* 0x0000000003007212 */ /* 0x000fc400078e3cff */
[----:B------:R-:W-:Y:S02]  /*87d0*/  SEL R21, R5, RZ, !P1 ;  /* 0x000000ff05157207 */ /* 0x000fe40004800000 */
[----:B------:R-:W-:Y:S02]  /*87e0*/  LOP3.LUT R0, R0, 0x7ffffe00, R2, 0xf8, !PT ;  /* 0x7ffffe0000007812 */ /* 0x000fe400078ef802 */
[----:B------:R-:W-:Y:S01]  /*87f0*/  LEA.HI.X.SX32 R5, R14, R7, 0x1, P0 ;  /* 0x000000070e057211 */ /* 0x000fe200000f0eff */
[----:B------:R-:W-:Y:S01]  /*8800*/  IMAD R6, R21, c[0x0][0x340], RZ ;  /* 0x0000d00015067a24 */ /* 0x000fe200078e02ff */
[----:B------:R-:W-:Y:S01]  /*8810*/  ISETP.GE.OR P0, PT, R12, c[0x0][0x324], P3 ;  /* 0x0000c9000c007a0c */ /* 0x000fe20001f06670 */
[----:B------:R-:W-:Y:S01]  /*8820*/  IMAD.SHL.U32 R0, R0, 0x2, RZ ;  /* 0x0000000200007824 */ /* 0x000fe200078e00ff */
[----:B------:R-:W-:Y:S01]  /*8830*/  SEL R20, R52, RZ, !P1 ;  /* 0x000000ff34147207 */ /* 0x000fe20004800000 */
[----:B------:R-:W-:-:S03]  /*8840*/  IMAD.U32 R7, RZ, RZ, UR8 ;  /* 0x00000008ff077e24 */ /* 0x000fc6000f8e00ff */
[----:B------:R2:W3:Y:S01]  /*8850*/  LDS.128 R24, [R0+0x5080] ;  /* 0x0050800000187984 */ /* 0x0004e20000000c00 */
[----:B------:R-:W-:-:S03]  /*8860*/  IMAD R6, R20, c[0x0][0x344], R6 ;  /* 0x0000d10014067a24 */ /* 0x000fc600078e0206 */
[----:B------:R2:W4:Y:S01]  /*8870*/  LDS.128 R28, [R0+0x6080] ;  /* 0x00608000001c7984 */ /* 0x0005220000000c00 */
[----:B-1----:R-:W-:-:S03]  /*8880*/  SHF.R.S32.HI R23, RZ, 0x1f, R22 ;  /* 0x0000001fff177819 */ /* 0x002fc60000011416 */
[----:B------:R2:W1:Y:S02]  /*8890*/  LDS.128 R32, [R0+0x7080] ;  /* 0x0070800000207984 */ /* 0x0004640000000c00 */
        /* <DEDUP_REMOVED lines=12> */
[----:B------:R5:W2:Y:S01]  /*8960*/  LDS.128 R16, [R0+0x4080] ;  /* 0x0040800000107984 */ /* 0x000aa20000000c00 */
[----:B------:R-:W-:-:S05]  /*8970*/  MOV R8, R10 ;  /* 0x0000000a00087202 */ /* 0x000fca0000000f00 */
[----:B------:R-:W-:-:S05]  /*8980*/  IMAD.WIDE.U32 R4, R2, c[0x0][0x330], R8 ;  /* 0x0000cc0002047a25 */ /* 0x000fca00078e0008 */
[----:B------:R-:W-:Y:S01]  /*8990*/  LEA R6, P0, R4, c[0x0][0x318], 0x1 ;  /* 0x0000c60004067a11 */ /* 0x000fe200078008ff */
[----:B--2--5:R-:W-:-:S04]  /*89a0*/  IMAD R0, R3, c[0x0][0x330], RZ ;  /* 0x0000cc0003007a24 */ /* 0x024fc800078e02ff */
[----:B------:R-:W-:-:S05]  /*89b0*/  IMAD R0, R2, c[0x0][0x334], R0 ;  /* 0x0000cd0002007a24 */ /* 0x000fca00078e0200 */
[----:B------:R-:W-:-:S04]  /*89c0*/  IADD3 R0, R5, R0, RZ ;  /* 0x0000000005007210 */ /* 0x000fc80007ffe0ff */
[----:B------:R-:W-:-:S05]  /*89d0*/  LEA.HI.X R7, R4, c[0x0][0x31c], R0, 0x1, P0 ;  /* 0x0000c70004077a11 */ /* 0x000fca00000f0c00 */
[----:B------:R2:W-:Y:S02]  /*89e0*/  STG.E.128 [R6.64], R16 ;  /* 0x0000001006007986 */ /* 0x0005e4000c101d0e */
.L_x_1312:
[----:B------:R-:W-:Y:S05]  /*89f0*/  BSYNC B0 ;  /* 0x0000000000007941 */ /* 0x000fea0003800000 */
.L_x_1311:
[----:B--2---:R-:W-:Y:S01]  /*8a00*/  IADD3 R0, R14, 0x20, RZ ;  /* 0x000000200e007810 */ /* 0x004fe20007ffe0ff */
        /* <DEDUP_REMOVED lines=15> */
.L_x_1314:
[----:B------:R-:W-:Y:S05]  /*8b00*/  BSYNC B0 ;  /* 0x0000000000007941 */ /* 0x000fea0003800000 */
.L_x_1313:
        /* <DEDUP_REMOVED lines=15> */
[----:B----4-:R2:W-:Y:S02]  /*8c00*/  STG.E.128 [R6.64], R28 ;  /* 0x0000001c06007986 */ /* 0x0105e4000c101d0e */
.L_x_1316:
[----:B------:R-:W-:Y:S05]  /*8c10*/  BSYNC B0 ;  /* 0x0000000000007941 */ /* 0x000fea0003800000 */
.L_x_1315:
        /* <DEDUP_REMOVED lines=10> */
[----:B--2---:R-:W-:-:S04]  /*8cc0*/  IMAD.WIDE.U32 R6, R0, c[0x0][0x330], R4 ;  /* 0x0000cc0000067a25 */ /* 0x004fc800078e0004 */
[----:B------:R-:W-:Y:S01]  /*8cd0*/  IMAD R0, R0, c[0x0][0x334], R8 ;  /* 0x0000cd0000007a24 */ /* 0x000fe200078e0208 */
[----:B------:R-:W-:-:S04]  /*8ce0*/  LEA R4, P4, R6, c[0x0][0x318], 0x1 ;  /* 0x0000c60006047a11 */ /* 0x000fc800078808ff */
[----:B------:R-:W-:-:S04]  /*8cf0*/  IADD3 R0, R7, R0, RZ ;  /* 0x0000000007007210 */ /* 0x000fc80007ffe0ff */
[----:B------:R-:W-:-:S05]  /*8d00*/  LEA.HI.X R5, R6, c[0x0][0x31c], R0, 0x1, P4 ;  /* 0x0000c70006057a11 */ /* 0x000fca00020f0c00 */
[----:B-1----:R1:W-:Y:S02]  /*8d10*/  STG.E.128 [R4.64], R32 ;  /* 0x0000002004007986 */ /* 0x0023e4000c101d0e */
.L_x_1318:
[----:B------:R-:W-:Y:S05]  /*8d20*/  BSYNC B0 ;  /* 0x0000000000007941 */ /* 0x000fea0003800000 */
.L_x_1317:
[----:B------:R-:W-:Y:S01]  /*8d30*/  IMAD R0, R23, c[0x0][0x308], RZ ;  /* 0x0000c20017007a24 */ /* 0x000fe200078e02ff */
[----:B------:R-:W-:Y:S01]  /*8d40*/  ISETP.GE.OR P3, PT, R12, c[0x0][0x2f4], P3 ;  /* 0x0000bd000c007a0c */ /* 0x000fe20001f66670 */
[C---:B--2---:R-:W-:Y:S01]  /*8d50*/  IMAD.WIDE.U32 R6, R22.reuse, c[0x0][0x308], R12 ;  /* 0x0000c20016067a25 */ /* 0x044fe200078e000c */
[----:B------:R-:W-:Y:S03]  /*8d60*/  BSSY B0, `(.L_x_1319) ;  /* 0x0000010000007945 */ /* 0x000fe60003800000 */
[----:B------:R-:W-:Y:S02]  /*8d70*/  IMAD R0, R22, c[0x0][0x30c], R0 ;  /* 0x0000c30016007a24 */ /* 0x000fe400078e0200 */
[----:B-1----:R-:W-:-:S03]  /*8d80*/  IMAD R4, R21, c[0x0][0x310], RZ ;  /* 0x0000c40015047a24 */ /* 0x002fc600078e02ff */
        /* <DEDUP_REMOVED lines=13> */
.L_x_1320:
[----:B------:R-:W-:Y:S05]  /*8e60*/  BSYNC B0 ;  /* 0x0000000000007941 */ /* 0x000fea0003800000 */
.L_x_1319:
        /* <DEDUP_REMOVED lines=14> */
.L_x_1322:
[----:B------:R-:W-:Y:S05]  /*8f50*/  BSYNC B0 ;  /* 0x0000000000007941 */ /* 0x000fea0003800000 */
.L_x_1321:
        /* <DEDUP_REMOVED lines=14> */
.L_x_1324:
[----:B------:R-:W-:Y:S05]  /*9040*/  BSYNC B0 ;  /* 0x0000000000007941 */ /* 0x000fea0003800000 */
.L_x_1323:
        /* <DEDUP_REMOVED lines=14> */
.L_x_1309:
[----:B-----5:R-:W2:Y:S01]  /*9130*/  LDL R9, [R1+0x5c] ;  /* 0x00005c0001097983 */ /* 0x020ea20000100800 */
[----:B------:R-:W-:Y:S01]  /*9140*/  ISETP.NE.U32.AND P1, PT, RZ, c[0x0][0x358], PT ;  /* 0x0000d600ff007a0c */ /* 0x000fe20003f25070 */
[----:B------:R-:W-:Y:S01]  /*9150*/  IMAD.MOV.U32 R2, RZ, RZ, 0x4 ;  /* 0x00000004ff027424 */ /* 0x000fe200078e00ff */
[----:B------:R-:W-:Y:S02]  /*9160*/  ISETP.NE.U32.AND P0, PT, RZ, c[0x0][0x360], PT ;  /* 0x0000d800ff007a0c */ /* 0x000fe40003f05070 */
[----:B------:R-:W-:Y:S02]  /*9170*/  ISETP.NE.AND.EX P1, PT, RZ, c[0x0][0x35c], PT, P1 ;  /* 0x0000d700ff007a0c */ /* 0x000fe40003f25310 */
[----:B------:R-:W-:Y:S01]  /*9180*/  ISETP.NE.AND.EX P0, PT, RZ, c[0x0][0x364], PT, P0 ;  /* 0x0000d900ff007a0c */ /* 0x000fe20003f05300 */
[----:B--2---:R-:W-:-:S10]  /*9190*/  IMAD.WIDE R4, R9, R2, c[0x0][0x358] ;  /* 0x0000d60009047625 */ /* 0x004fd400078e0202 */
[----:B-1----:R-:W2:Y:S01]  /*91a0*/  @P1 LDG.E R0, [R4.64] ;  /* 0x0000000e04001981 */ /* 0x002ea2000c1e1900 */
        /* <DEDUP_REMOVED lines=10> */
[----:B--2--5:R-:W-:-:S03]  /*9250*/  IADD3 R8, -R0, R4, RZ ;  /* 0x0000000400087210 */ /* 0x024fc60007ffe1ff */
.L_x_1325:
[----:B------:R-:W1:Y:S01]  /*9260*/  S2R R4, SR_TID.X ;  /* 0x0000000000047919 */ /* 0x000e620000002100 */
[----:B-----5:R-:W-:Y:S01]  /*9270*/  IADD3 R15, R8, -UR13, RZ ;  /* 0x8000000d080f7c10 */ /* 0x020fe2000fffe0ff */
[----:B------:R-:W-:Y:S01]  /*9280*/  BSSY B0, `(.L_x_1326) ;  /* 0x0000024000007945 */ /* 0x000fe20003800000 */
[----:B------:R-:W-:Y:S01]  /*9290*/  SEL R16, R9, RZ, !P1 ;  /* 0x000000ff09107207 */ /* 0x000fe20004800000 */
[----:B------:R-:W2:Y:S01]  /*92a0*/  S2R R18, SR_CTAID.Y ;  /* 0x0000000000127919 */ /* 0x000ea20000002600 */
[----:B-1----:R-:W-:-:S04]  /*92b0*/  SHF.R.S32.HI R0, RZ, 0x1f, R4 ;  /* 0x0000001fff007819 */ /* 0x002fc80000011404 */
[----:B------:R-:W-:Y:S02]  /*92c0*/  LEA.HI R0, R0, R4, RZ, 0x3 ;  /* 0x0000000400007211 */ /* 0x000fe400078f18ff */
[----:B--2---:R-:W-:Y:S02]  /*92d0*/  SHF.R.S32.HI R19, RZ, 0x1f, R18 ;  /* 0x0000001fff137819 */ /* 0x004fe40000011412 */
[----:B------:R-:W-:Y:S02]  /*92e0*/  LOP3.LUT R10, R0, 0x1ffffff8, RZ, 0xc0, !PT ;  /* 0x1ffffff8000a7812 */ /* 0x000fe400078ec0ff */
[----:B------:R-:W-:Y:S01]  /*92f0*/  SHF.R.S32.HI R14, RZ, 0x3, R0 ;  /* 0x00000003ff0e7819 */ /* 0x000fe20000011400 */
[----:B------:R-:W-:Y:S02]  /*9300*/  IMAD R5, R19, c[0x0][0x308], RZ ;  /* 0x0000c20013057a24 */ /* 0x000fe400078e02ff */
[----:B------:R-:W-:Y:S01]  /*9310*/  IMAD.IADD R10, R4, 0x1, -R10 ;  /* 0x00000001040a7824 */ /* 0x000fe200078e0a0a */
[----:B------:R-:W-:Y:S01]  /*9320*/  IADD3 R2, P0, R14, R2, RZ ;  /* 0x000000020e027210 */ /* 0x000fe20007f1e0ff */
[----:B------:R-:W-:Y:S01]  /*9330*/  IMAD R0, R18, c[0x0][0x30c], R5 ;  /* 0x0000c30012007a24 */ /* 0x000fe200078e0205 */
[----:B------:R-:W-:Y:S01]  /*9340*/  ISETP.GE.AND P3, PT, R14, R15, PT ;  /* 0x0000000f0e00720c */ /* 0x000fe20003f66270 */
[----:B------:R-:W-:Y:S01]  /*9350*/  IMAD.SHL.U32 R10, R10, 0x8, RZ ;  /* 0x000000080a0a7824 */ /* 0x000fe200078e00ff */
[----:B------:R-:W-:-:S02]  /*9360*/  SHF.R.S32.HI R4, RZ, 0x1f, R9 ;  /* 0x0000001fff047819 */ /* 0x000fc40000011409 */
[----:B------:R-:W-:Y:S02]  /*9370*/  LEA.HI.X.SX32 R3, R14, R3, 0x1, P0 ;  /* 0x000000030e037211 */ /* 0x000fe400000f0eff */
[--C-:B------:R-:W-:Y:S02]  /*9380*/  SHF.R.S32.HI R11, RZ, 0x1f, R10.reuse ;  /* 0x0000001fff0b7819 */ /* 0x100fe4000001140a */
[----:B------:R-:W-:Y:S02]  /*9390*/  ISETP.GE.OR P0, PT, R10, c[0x0][0x2f4], P3 ;  /* 0x0000bd000a007a0c */ /* 0x000fe40001f06670 */
[----:B------:R-:W-:Y:S01]  /*93a0*/  SEL R17, R4, RZ, !P1 ;  /* 0x000000ff04117207 */ /* 0x000fe20004800000 */
[----:B------:R-:W-:-:S04]  /*93b0*/  IMAD.WIDE.U32 R6, R18, c[0x0][0x308], R10 ;  /* 0x0000c20012067a25 */ /* 0x000fc800078e000a */
[----:B------:R-:W-:Y:S02]  /*93c0*/  IMAD.IADD R7, R7, 0x1, R0 ;  /* 0x0000000107077824 */ /* 0x000fe400078e0200 */
[----:B------:R-:W-:Y:S02]  /*93d0*/  IMAD R0, R17, c[0x0][0x310], RZ ;  /* 0x0000c40011007a24 */ /* 0x000fe400078e02ff */
[----:B------:R-:W-:Y:S02]  /*93e0*/  IMAD.U32 R4, RZ, RZ, UR8 ;  /* 0x00000008ff047e24 */ /* 0x000fe4000f8e00ff */
[C---:B------:R-:W-:Y:S02]  /*93f0*/  IMAD R0, R16.reuse, c[0x0][0x314], R0 ;  /* 0x0000c50010007a24 */ /* 0x040fe400078e0200 */
[----:B------:R-:W-:-:S04]  /*9400*/  IMAD.WIDE.U32 R6, R16, c[0x0][0x310], R6 ;  /* 0x0000c40010067a25 */ /* 0x000fc800078e0006 */
[----:B------:R-:W-:-:S04]  /*9410*/  IMAD.WIDE R2, R4, 0x80, R2 ;  /* 0x0000008004027825 */ /* 0x000fc800078e0202 */
        /* <DEDUP_REMOVED lines=10> */
.L_x_1327:
[----:B------:R-:W-:Y:S05]  /*94c0*/  BSYNC B0 ;  /* 0x0000000000007941 */ /* 0x000fea0003800000 */
.L_x_1326:
        /* <DEDUP_REMOVED lines=16> */
.L_x_1329:
[----:B------:R-:W-:Y:S05]  /*95d0*/  BSYNC B0 ;  /* 0x0000000000007941 */ /* 0x000fea0003800000 */
.L_x_1328:
        /* <DEDUP_REMOVED lines=16> */
.L_x_1331:
[----:B------:R-:W-:Y:S05]  /*96e0*/  BSYNC B0 ;  /* 0x0000000000007941 */ /* 0x000fea0003800000 */
.L_x_1330:
        /* <DEDUP_REMOVED lines=15> */
.L_x_1333:
[----:B------:R-:W-:Y:S05]  /*97e0*/  BSYNC B0 ;  /* 0x0000000000007941 */ /* 0x000fea0003800000 */
.L_x_1332:
        /* <DEDUP_REMOVED lines=19> */
.L_x_1335:
[----:B------:R-:W-:Y:S05]  /*9920*/  BSYNC B0 ;  /* 0x0000000000007941 */ /* 0x000fea0003800000 */
.L_x_1334:
        /* <DEDUP_REMOVED lines=14> */
.L_x_1337:
[----:B------:R-:W-:Y:S05]  /*9a10*/  BSYNC B0 ;  /* 0x0000000000007941 */ /* 0x000fea0003800000 */
.L_x_1336:
        /* <DEDUP_REMOVED lines=14> */
.L_x_1339:
[----:B------:R-:W-:Y:S05]  /*9b00*/  BSYNC B0 ;  /* 0x0000000000007941 */ /* 0x000fea0003800000 */
.L_x_1338:
        /* <DEDUP_REMOVED lines=13> */
.L_x_1340:
        /* <DEDUP_REMOVED lines=10> */
.L_x_1840:


//--------------------- .text._ZN7cutlass13device_kernelIN5flash19enable_sm80_to_sm89INS1_16FlashAttnBwdSm80INS1_25CollectiveMainloopBwdSm80ILi2ELi2EN4cute5tupleIJNS5_1CILi128EEES8_NS7_ILi64EEEEEENS_10bfloat16_tEfNS_4arch4Sm80ELb0ELb1ELb0ELb1ELb1ELb0ELb0ELb0ELi2ELi4ELi4ELi4ELb0EEENS1_21CollectiveEpilogueBwdISA_SB_SD_Li256ELb1ELb0ELi2EEENS1_19SingleTileSchedulerILb1ELb0ELb0ELi128EEEEEEEEEvNT_6ParamsE --------------------------
	.section	.text._ZN7cutlass13device_kernelIN5flash19enable_sm80_to_sm89INS1_16FlashAttnBwdSm80INS1_25CollectiveMainloopBwdSm80ILi2ELi2EN4cute5tupleIJNS5_1CILi128EEES8_NS7_ILi64EEEEEENS_10bfloat16_tEfNS_4arch4Sm80ELb0ELb1ELb0ELb1ELb1ELb0ELb0ELb0ELi2ELi4ELi4ELi4ELb0EEENS1_21CollectiveEpilogueBwdISA_SB_SD_Li256ELb1ELb0ELi2EEENS1_19SingleTileSchedulerILb1ELb0ELb0ELi128EEEEEEEEEvNT_6ParamsE,"ax",@progbits
	.sectioninfo	@"SHI_REGISTERS=255"
	.align	128
.text._ZN7cutlass13device_kernelIN5flash19enable_sm80_to_sm89INS1_16FlashAttnBwdSm80INS1_25CollectiveMainloopBwdSm80ILi2ELi2EN4cute5tupleIJNS5_1CILi128EEES8_NS7_ILi64EEEEEENS_10bfloat16_tEfNS_4arch4Sm80ELb0ELb1ELb0ELb1ELb1ELb0ELb0ELb0ELi2ELi4ELi4ELi4ELb0EEENS1_21CollectiveEpilogueBwdISA_SB_SD_Li256ELb1ELb0ELi2EEENS1_19SingleTileSchedulerILb1ELb0ELb0ELi128EEEEEEEEEvNT_6ParamsE:
        .type           _ZN7cutlass13device_kernelIN5flash19enable_sm80_to_sm89INS1_16FlashAttnBwdSm80INS1_25CollectiveMainloopBwdSm80ILi2ELi2EN4cute5tupleIJNS5_1CILi128EEES8_NS7_ILi64EEEEEENS_10bfloat16_tEfNS_4arch4Sm80ELb0ELb1ELb0ELb1ELb1ELb0ELb0ELb0ELi2ELi4ELi4ELi4ELb0EEENS1_21CollectiveEpilogueBwdISA_SB_SD_Li256ELb1ELb0ELi2EEENS1_19SingleTileSchedulerILb1ELb0ELb0ELi128EEEEEEEEEvNT_6ParamsE,@function
        .size           _ZN7cutlass13device_kernelIN5flash19enable_sm80_to_sm89INS1_16FlashAttnBwdSm80INS1_25CollectiveMainloopBwdSm80ILi2ELi2EN4cute5tupleIJNS5_1CILi128EEES8_NS7_ILi64EEEEEENS_10bfloat16_tEfNS_4arch4Sm80ELb0ELb1ELb0ELb1ELb1ELb0ELb0ELb0ELi2ELi4ELi4ELi4ELb0EEENS1_21CollectiveEpilogueBwdISA_SB_SD_Li256ELb1ELb0ELi2EEENS1_19SingleTileSchedulerILb1ELb0ELb0ELi128EEEEEEEEEvNT_6ParamsE,(.L_x_1841 - _ZN7cutlass13device_kernelIN5flash19enable_sm80_to_sm89INS1_16FlashAttnBwdSm80INS1_25CollectiveMainloopBwdSm80ILi2ELi2EN4cute5tupleIJNS5_1CILi128EEES8_NS7_ILi64EEEEEENS_10bfloat16_tEfNS_4arch4Sm80ELb0ELb1ELb0ELb1ELb1ELb0ELb0ELb0ELi2ELi4ELi4ELi4ELb0EEENS1_21CollectiveEpilogueBwdISA_SB_SD_Li256ELb1ELb0ELi2EEENS1_19SingleTileSchedulerILb1ELb0ELb0ELi128EEEEEEEEEvNT_6ParamsE)
        .other          _ZN7cutlass13device_kernelIN5flash19enable_sm80_to_sm89INS1_16FlashAttnBwdSm80INS1_25CollectiveMainloopBwdSm80ILi2ELi2EN4cute5tupleIJNS5_1CILi128EEES8_NS7_ILi64EEEEEENS_10bfloat16_tEfNS_4arch4Sm80ELb0ELb1ELb0ELb1ELb1ELb0ELb0ELb0ELi2ELi4ELi4ELi4ELb0EEENS1_21CollectiveEpilogueBwdISA_SB_SD_Li256ELb1ELb0ELi2EEENS1_19SingleTileSchedulerILb1ELb0ELb0ELi128EEEEEEEEEvNT_6ParamsE,@"STO_CUDA_ENTRY STV_DEFAULT"
_ZN7cutlass13device_kernelIN5flash19enable_sm80_to_sm89INS1_16FlashAttnBwdSm80INS1_25CollectiveMainloopBwdSm80ILi2ELi2EN4cute5tupleIJNS5_1CILi128EEES8_NS7_ILi64EEEEEENS_10bfloat16_tEfNS_4arch4Sm80ELb0ELb1ELb0ELb1ELb1ELb0ELb0ELb0ELi2ELi4ELi4ELi4ELb0EEENS1_21CollectiveEpilogueBwdISA_SB_SD_Li256ELb1ELb0ELi2EEENS1_19SingleTileSchedulerILb1ELb0ELb0ELi128EEEEEEEEEvNT_6ParamsE:
        /* <DEDUP_REMOVED lines=18> */
.L_x_1342:
        /* <DEDUP_REMOVED lines=8> */
.L_x_1344:
[----:B------:R-:W-:Y:S02]  /*01a0*/  MOV R0, c[0x0][0x3a4] ;  /* 0x0000e90000007a02 */ /* 0x000fe40000000f00 */
.L_x_1343:
[----:B------:R-:W-:-:S06]  /*01b0*/  USHF.L.U32 UR13, UR8, 0x7, URZ ;  /* 0x00000007080d7899 */ /* 0x000fcc000800063f */
[----:B-----5:R-:W-:-:S04]  /*01c0*/  ISETP.LE.AND P0, PT, R0, UR13, PT ;  /* 0x0000000d00007c0c */ /* 0x020fc8000bf03270 */
[----:B------:R-:W-:-:S05]  /*01d0*/  SEL R0, R5, 0xffffffff, !P0 ;  /* 0xffffffff05007807 */ /* 0x000fca0004000000 */
[----:B------:R2:W-:Y:S01]  /*01e0*/  STL [R1+0x5c], R0 ;  /* 0x00005c0001007387 */ /* 0x0005e20000100800 */
[----:B------:R-:W-:Y:S05]  /*01f0*/  BRA `(.L_x_1345) ;  /* 0x0000012000007947 */ /* 0x000fea0003800000 */
.L_x_1341:
[----:B--2-4-:R-:W-:-:S04]  /*0200*/  ISETP.NE.U32.AND P0, PT, RZ, c[0x0][0x3c0], PT ;  /* 0x0000f000ff007a0c */ /* 0x014fc80003f05070 */
[----:B------:R-:W-:-:S13]  /*0210*/  ISETP.NE.AND.EX P0, PT, RZ, c[0x0][0x3c4], PT, P0 ;  /* 0x0000f100ff007a0c */ /* 0x000fda0003f05300 */
[----:B------:R-:W-:Y:S05]  /*0220*/  @!P0 BRA `(.L_x_1346) ;  /* 0x0000002000008947 */ /* 0x000fea0003800000 */
[----:B------:R1:W5:Y:S01]  /*0230*/  LDG.E R0, [R2.64] ;  /* 0x0000000e02007981 */ /* 0x000362000c1e1900 */
[----:B------:R-:W-:Y:S05]  /*0240*/  BRA `(.L_x_1347) ;  /* 0x0000009000007947 */ /* 0x000fea0003800000 */
.L_x_1346:
        /* <DEDUP_REMOVED lines=8> */
.L_x_1348:
[----:B------:R-:W-:Y:S02]  /*02d0*/  MOV R0, c[0x0][0x3a4] ;  /* 0x0000e90000007a02 */ /* 0x000fe40000000f00 */
.L_x_1347:
[----:B------:R-:W-:-:S06]  /*02e0*/  USHF.L.U32 UR13, UR8, 0x7, URZ ;  /* 0x00000007080d7899 */ /* 0x000fcc000800063f */
[----:B-----5:R-:W-:-:S04]  /*02f0*/  ISETP.LE.AND P0, PT, R0, UR13, PT ;  /* 0x0000000d00007c0c */ /* 0x020fc8000bf03270 */
[----:B------:R-:W-:-:S05]  /*0300*/  SEL R0, R5, 0xffffffff, !P0 ;  /* 0xffffffff05007807 */ /* 0x000fca0004000000 */
[----:B------:R2:W-:Y:S04]  /*0310*/  STL [R1+0x5c], R0 ;  /* 0x00005c0001007387 */ /* 0x0005e80000100800 */
.L_x_1345:
        /* <DEDUP_REMOVED lines=32> */
.L_x_1349:
[----:B-1-3--:R-:W-:-:S04]  /*0520*/  ISETP.NE.U32.AND P1, PT, RZ, c[0x0][0x2e0], PT ;  /* 0x0000b800ff007a0c */ /* 0x00afc80003f25070 */
[----:B------:R-:W-:-:S13]  /*0530*/  ISETP.NE.AND.EX P1, PT, RZ, c[0x0][0x2e4], PT, P1 ;  /* 0x0000b900ff007a0c */ /* 0x000fda0003f25310 */
[----:B------:R-:W-:Y:S05]  /*0540*/  @!P1 BRA `(.L_x_1350) ;  /* 0x0000004000009947 */ /* 0x000fea0003800000 */
[----:B------:R-:W-:-:S05]  /*0550*/  IMAD.WIDE R2, R39, R10, c[0x0][0x2e0] ;  /* 0x0000b80027027625 */ /* 0x000fca00078e020a */
[----:B------:R-:W2:Y:S02]  /*0560*/  LDG.E R0, [R2.64] ;  /* 0x0000000e02007981 */ /* 0x000ea4000c1e1900 */
[----:B--2---:R1:W2:Y:S01]  /*0570*/  R2UR UR11, R0 ;  /* 0x00000000000b73c2 */ /* 0x0042a200000e0000 */
[----:B------:R-:W-:Y:S05]  /*0580*/  BRA `(.L_x_1351) ;  /* 0x0000006000007947 */ /* 0x000fea0003800000 */
.L_x_1350:
[----:B------:R-:W-:Y:S05]  /*0590*/  @!P5 BRA `(.L_x_1351) ;  /* 0x000000500000d947 */ /* 0x000fea0003800000 */
[----:B------:R-:W2:Y:S04]  /*05a0*/  LDG.E R2, [R4.64] ;  /* 0x0000000e04027981 */ /* 0x000ea8000c1e1900 */
[----:B------:R-:W3:Y:S01]  /*05b0*/  LDG.E R0, [R4.64+0x4] ;  /* 0x0000040e04007981 */ /* 0x000ee2000c1e1900 */
[----:B--2---:R-:W1:Y:S08]  /*05c0*/  R2UR UR11, R2 ;  /* 0x00000000020b73c2 */ /* 0x004e7000000e0000 */
[----:B---3--:R-:W1:Y:S02]  /*05d0*/  R2UR UR4, R0 ;  /* 0x00000000000473c2 */ /* 0x008e6400000e0000 */
[----:B-1----:R-:W-:-:S06]  /*05e0*/  UIADD3 UR11, -UR11, UR4, URZ ;  /* 0x000000040b0b7290 */ /* 0x002fcc000fffe13f */
.L_x_1351:
        /* <DEDUP_REMOVED lines=15> */
.L_x_1352:
        /* <DEDUP_REMOVED lines=388> */
.L_x_1355:
[----:B---3--:R-:W-:Y:S05]  /*1f20*/  BSYNC B0 ;  /* 0x0000000000007941 */ /* 0x008fea0003800000 */
.L_x_1354:
        /* <DEDUP_REMOVED lines=110> */
.L_x_1374:
        /* <DEDUP_REMOVED lines=126> */
.L_x_1358:
[----:B------:R-:W-:Y:S04]  /*2df0*/  MOV R134, 0x1 ;  /* 0x0000000100867802 */ /* 0x000fe80000000f00 */
[----:B------:R-:W-:Y:S11]  /*2e00*/  ISETP.NE.AND P0, PT, R134, c[0x0][0x2a8], PT ;  /* 0x0000aa0086007a0c */ /* 0x000ff60003f05270 */
[----:B------:R-:W-:Y:S02]  /*2e10*/  @!UPT UIADD3 URZ, URZ, URZ, URZ ;  /* 0x0000003f3f3ff290 */ /* 0x000fe4000fffe03f */
[----:B------:R-:W-:Y:S05]  /*2e20*/  @P0 IMAD.HI.U32 R134, R133, c[0x0][0x2ac], RZ ;  /* 0x0000ab0085860a27 */ /* 0x000fea00078e00ff */
[----:B------:R-:W-:Y:S02]  /*2e30*/  @P0 SHF.R.U32.HI R133, RZ, c[0x0][0x2b0], R134 ;  /* 0x0000ac00ff850a19 */ /* 0x000fe40000011686 */
.L_x_1359:
[----:B------:R-:W-:Y:S05]  /*2e40*/  BSYNC B0 ;  /* 0x0000000000007941 */ /* 0x000fea0003800000 */
.L_x_1357:
[----:B------:R-:W2:Y:S01]  /*2e50*/  LDL R135, [R1+0x4] ;  /* 0x0000040001877983 */ /* 0x000ea20000100800 */
[----:B------:R-:W-:Y:S04]  /*2e60*/  IMAD.MOV.U32 R134, RZ, RZ, c[0x0][0x2a8] ;  /* 0x0000aa00ff867624 */ /* 0x000fe800078e00ff */
[----:B------:R-:W-:Y:S04]  /*2e70*/  IMAD R133, R133, R134, -UR13 ;  /* 0x8000000d85857e24 */ /* 0x000fe8000f8e0286 */
[----:B--2---:R-:W-:Y:S05]  /*2e80*/  IMAD.IADD R133, R133, 0x1, -R135 ;  /* 0x0000000185857824 */ /* 0x004fea00078e0a87 */
[----:B------:R-:W-:Y:S02]  /*2e90*/  IADD3 R134, R133, c[0x0][0x2a8], RZ ;  /* 0x0000aa0085867a10 */ /* 0x000fe40007ffe0ff */
[----:B------:R-:W-:Y:S02]  /*2ea0*/  IMNMX R190, R190, R133, !PT ;  /* 0x00000085bebe7217 */ /* 0x000fe40007800200 */
[----:B------:R-:W-:Y:S02]  /*2eb0*/  IMNMX R194, R194, R134, PT ;  /* 0x00000086c2c27217 */ /* 0x000fe40003800200 */
.L_x_1356:
        /* <DEDUP_REMOVED lines=19> */
.L_x_1362:
[----:B------:R-:W-:Y:S04]  /*2ff0*/  MOV R134, 0x1 ;  /* 0x0000000100867802 */ /* 0x000fe80000000f00 */
[----:B------:R-:W-:Y:S11]  /*3000*/  ISETP.NE.AND P0, PT, R134, c[0x0][0x2a8], PT ;  /* 0x0000aa0086007a0c */ /* 0x000ff60003f05270 */
[----:B------:R-:W-:Y:S02]  /*3010*/  @!UPT UIADD3 URZ, URZ, URZ, URZ ;  /* 0x0000003f3f3ff290 */ /* 0x000fe4000fffe03f */
[----:B------:R-:W-:Y:S05]  /*3020*/  @P0 IMAD.HI.U32 R134, R133, c[0x0][0x2ac], RZ ;  /* 0x0000ab0085860a27 */ /* 0x000fea00078e00ff */
[----:B------:R-:W-:Y:S02]  /*3030*/  @P0 SHF.R.U32.HI R133, RZ, c[0x0][0x2b0], R134 ;  /* 0x0000ac00ff850a19 */ /* 0x000fe40000011686 */
.L_x_1363:
[----:B------:R-:W-:Y:S05]  /*3040*/  BSYNC B0 ;  /* 0x0000000000007941 */ /* 0x000fea0003800000 */
.L_x_1361:
[----:B------:R-:W2:Y:S01]  /*3050*/  LDL R135, [R1+0x4] ;  /* 0x0000040001877983 */ /* 0x000ea20000100800 */
[----:B------:R-:W-:Y:S04]  /*3060*/  IMAD.MOV.U32 R134, RZ, RZ, c[0x0][0x2a8] ;  /* 0x0000aa00ff867624 */ /* 0x000fe800078e00ff */
[----:B------:R-:W-:Y:S04]  /*3070*/  IMAD R133, R133, R134, -UR13 ;  /* 0x8000000d85857e24 */ /* 0x000fe8000f8e0286 */
[----:B--2---:R-:W-:Y:S05]  /*3080*/  IMAD.IADD R133, R133, 0x1, -R135 ;  /* 0x0000000185857824 */ /* 0x004fea00078e0a87 */
[----:B------:R-:W-:Y:S02]  /*3090*/  IADD3 R134, R133, c[0x0][0x2a8], RZ ;  /* 0x0000aa0085867a10 */ /* 0x000fe40007ffe0ff */
[----:B------:R-:W-:Y:S02]  /*30a0*/  IMNMX R189, R189, R133, !PT ;  /* 0x00000085bdbd7217 */ /* 0x000fe40007800200 */
[----:B------:R-:W-:Y:S02]  /*30b0*/  IMNMX R193, R193, R134, PT ;  /* 0x00000086c1c17217 */ /* 0x000fe40003800200 */
.L_x_1360:
        /* <DEDUP_REMOVED lines=19> */
.L_x_1366:
[----:B------:R-:W-:Y:S04]  /*31f0*/  MOV R134, 0x1 ;  /* 0x0000000100867802 */ /* 0x000fe80000000f00 */
[----:B------:R-:W-:Y:S11]  /*3200*/  ISETP.NE.AND P0, PT, R134, c[0x0][0x2a8], PT ;  /* 0x0000aa0086007a0c */ /* 0x000ff60003f05270 */
[----:B------:R-:W-:Y:S02]  /*3210*/  @!UPT UIADD3 URZ, URZ, URZ, URZ ;  /* 0x0000003f3f3ff290 */ /* 0x000fe4000fffe03f */
[----:B------:R-:W-:Y:S05]  /*3220*/  @P0 IMAD.HI.U32 R134, R133, c[0x0][0x2ac], RZ ;  /* 0x0000ab0085860a27 */ /* 0x000fea00078e00ff */
[----:B------:R-:W-:Y:S02]  /*3230*/  @P0 SHF.R.U32.HI R133, RZ, c[0x0][0x2b0], R134 ;  /* 0x0000ac00ff850a19 */ /* 0x000fe40000011686 */
.L_x_1367:
[----:B------:R-:W-:Y:S05]  /*3240*/  BSYNC B0 ;  /* 0x0000000000007941 */ /* 0x000fea0003800000 */
.L_x_1365:
[----:B------:R-:W2:Y:S01]  /*3250*/  LDL R135, [R1+0x4] ;  /* 0x0000040001877983 */ /* 0x000ea20000100800 */
[----:B------:R-:W-:Y:S04]  /*3260*/  IMAD.MOV.U32 R134, RZ, RZ, c[0x0][0x2a8] ;  /* 0x0000aa00ff867624 */ /* 0x000fe800078e00ff */
[----:B------:R-:W-:Y:S04]  /*3270*/  IMAD R133, R133, R134, -UR13 ;  /* 0x8000000d85857e24 */ /* 0x000fe8000f8e0286 */
[----:B--2---:R-:W-:Y:S05]  /*3280*/  IMAD.IADD R133, R133, 0x1, -R135 ;  /* 0x0000000185857824 */ /* 0x004fea00078e0a87 */
[----:B------:R-:W-:Y:S02]  /*3290*/  IADD3 R134, R133, c[0x0][0x2a8], RZ ;  /* 0x0000aa0085867a10 */ /* 0x000fe40007ffe0ff */
[----:B------:R-:W-:Y:S02]  /*32a0*/  IMNMX R191, R191, R133, !PT ;  /* 0x00000085bfbf7217 */ /* 0x000fe40007800200 */
[----:B------:R-:W-:Y:S02]  /*32b0*/  IMNMX R196, R196, R134, PT ;  /* 0x00000086c4c47217 */ /* 0x000fe40003800200 */
.L_x_1364:
        /* <DEDUP_REMOVED lines=19> */
.L_x_1370:
[----:B------:R-:W-:Y:S04]  /*33f0*/  MOV R133, 0x1 ;  /* 0x0000000100857802 */ /* 0x000fe80000000f00 */
[----:B------:R-:W-:Y:S11]  /*3400*/  ISETP.NE.AND P0, PT, R133, c[0x0][0x2a8], PT ;  /* 0x0000aa0085007a0c */ /* 0x000ff60003f05270 */
[----:B------:R-:W-:Y:S02]  /*3410*/  @!UPT UIADD3 URZ, URZ, URZ, URZ ;  /* 0x0000003f3f3ff290 */ /* 0x000fe4000fffe03f */
[----:B------:R-:W-:Y:S05]  /*3420*/  @P0 IMAD.HI.U32 R133, R132, c[0x0][0x2ac], RZ ;  /* 0x0000ab0084850a27 */ /* 0x000fea00078e00ff */
[----:B------:R-:W-:Y:S02]  /*3430*/  @P0 SHF.R.U32.HI R132, RZ, c[0x0][0x2b0], R133 ;  /* 0x0000ac00ff840a19 */ /* 0x000fe40000011685 */
.L_x_1371:
[----:B------:R-:W-:Y:S05]  /*3440*/  BSYNC B0 ;  /* 0x0000000000007941 */ /* 0x000fea0003800000 */
.L_x_1369:
[----:B------:R-:W2:Y:S01]  /*3450*/  LDL R134, [R1+0x4] ;  /* 0x0000040001867983 */ /* 0x000ea20000100800 */
[----:B------:R-:W-:Y:S04]  /*3460*/  IMAD.MOV.U32 R133, RZ, RZ, c[0x0][0x2a8] ;  /* 0x0000aa00ff857624 */ /* 0x000fe800078e00ff */
[----:B------:R-:W-:Y:S04]  /*3470*/  IMAD R132, R132, R133, -UR13 ;  /* 0x8000000d84847e24 */ /* 0x000fe8000f8e0285 */
[----:B--2---:R-:W-:Y:S05]  /*3480*/  IMAD.IADD R132, R132, 0x1, -R134 ;  /* 0x0000000184847824 */ /* 0x004fea00078e0a86 */
[----:B------:R-:W-:Y:S02]  /*3490*/  IADD3 R133, R132, c[0x0][0x2a8], RZ ;  /* 0x0000aa0084857a10 */ /* 0x000fe40007ffe0ff */
[----:B------:R-:W-:Y:S02]  /*34a0*/  IMNMX R192, R192, R132, !PT ;  /* 0x00000084c0c07217 */ /* 0x000fe40007800200 */
[----:B------:R-:W-:Y:S02]  /*34b0*/  IMNMX R195, R195, R133, PT ;  /* 0x00000085c3c37217 */ /* 0x000fe40003800200 */
.L_x_1368:
        /* <DEDUP_REMOVED lines=70> */
.L_x_1372:
        /* <DEDUP_REMOVED lines=840> */
.L_x_1373:
        /* <DEDUP_REMOVED lines=280> */
.L_x_1353:
        /* <DEDUP_REMOVED lines=119> */
.L_x_1376:
        /* <DEDUP_REMOVED lines=54> */
.L_x_1378:
[----:B------:R-:W-:Y:S05]  /*89f0*/  BSYNC B0 ;  /* 0x0000000000007941 */ /* 0x000fea0003800000 */
.L_x_1377:
        /* <DEDUP_REMOVED lines=16> */
.L_x_1380:
[----:B------:R-:W-:Y:S05]  /*8b00*/  BSYNC B0 ;  /* 0x0000000000007941 */ /* 0x000fea0003800000 */
.L_x_1379:
        /* <DEDUP_REMOVED lines=16> */
.L_x_1382:
[----:B------:R-:W-:Y:S05]  /*8c10*/  BSYNC B0 ;  /* 0x0000000000007941 */ /* 0x000fea0003800000 */
.L_x_1381:
        /* <DEDUP_REMOVED lines=16> */
.L_x_1384:
[----:B------:R-:W-:Y:S05]  /*8d20*/  BSYNC B0 ;  /* 0x0000000000007941 */ /* 0x000fea0003800000 */
.L_x_1383:
        /* <DEDUP_REMOVED lines=19> */
.L_x_1386:
[----:B------:R-:W-:Y:S05]  /*8e60*/  BSYNC B0 ;  /* 0x0000000000007941 */ /* 0x000fea0003800000 */
.L_x_1385:
        /* <DEDUP_REMOVED lines=14> */
.L_x_1388:
[----:B------:R-:W-:Y:S05]  /*8f50*/  BSYNC B0 ;  /* 0x0000000000007941 */ /* 0x000fea0003800000 */
.L_x_1387:
        /* <DEDUP_REMOVED lines=14> */
.L_x_1390:
[----:B------:R-:W-:Y:S05]  /*9040*/  BSYNC B0 ;  /* 0x0000000000007941 */ /* 0x000fea0003800000 */
.L_x_1389:
        /* <DEDUP_REMOVED lines=14> */
.L_x_1375:
        /* <DEDUP_REMOVED lines=19> */
.L_x_1391:
        /* <DEDUP_REMOVED lines=38> */
.L_x_1393:
[----:B------:R-:W-:Y:S05]  /*94c0*/  BSYNC B0 ;  /* 0x0000000000007941 */ /* 0x000fea0003800000 */
.L_x_1392:
        /* <DEDUP_REMOVED lines=16> */
.L_x_1395:
[----:B------:R-:W-:Y:S05]  /*95d0*/  BSYNC B0 ;  /* 0x0000000000007941 */ /* 0x000fea0003800000 */
.L_x_1394:
        /* <DEDUP_REMOVED lines=16> */
.L_x_1397:
[----:B------:R-:W-:Y:S05]  /*96e0*/  BSYNC B0 ;  /* 0x0000000000007941 */ /* 0x000fea0003800000 */
.L_x_1396:
        /* <DEDUP_REMOVED lines=15> */
.L_x_1399:
[----:B------:R-:W-:Y:S05]  /*97e0*/  BSYNC B0 ;  /* 0x0000000000007941 */ /* 0x000fea0003800000 */
.L_x_1398:
        /* <DEDUP_REMOVED lines=19> */
.L_x_1401:
[----:B------:R-:W-:Y:S05]  /*9920*/  BSYNC B0 ;  /* 0x0000000000007941 */ /* 0x000fea0003800000 */
.L_x_1400:
        /* <DEDUP_REMOVED lines=14> */
.L_x_1403:
[----:B------:R-:W-:Y:S05]  /*9a10*/  BSYNC B0 ;  /* 0x0000000000007941 */ /* 0x000fea0003800000 */
.L_x_1402:
        /* <DEDUP_REMOVED lines=14> */
.L_x_1405:
[----:B------:R-:W-:Y:S05]  /*9b00*/  BSYNC B0 ;  /* 0x0000000000007941 */ /* 0x000fea0003800000 */
.L_x_1404:
        /* <DEDUP_REMOVED lines=13> */
.L_x_1406:
        /* <DEDUP_REMOVED lines=10> */
.L_x_1841:


//--------------------- .text._ZN7cutlass13device_kernelIN5flash19enable_sm80_to_sm89INS1_16FlashAttnBwdSm80INS1_25CollectiveMainloopBwdSm80ILi2ELi2EN4cute5tupleIJNS5_1CILi128EEES8_NS7_ILi64EEEEEENS_10bfloat16_tEfNS_4arch4Sm80ELb0ELb1ELb0ELb1ELb0ELb0ELb0ELb0ELi2ELi4ELi4ELi4ELb0EEENS1_24CollectiveEpilogueBwdGQAISA_fSD_Li256ELb1ELb0EEENS1_19SingleTileSchedulerILb1ELb0ELb0ELi128EEEEEEEEEvNT_6ParamsE --------------------------
	.section	.text._ZN7cutlass13device_kernelIN5flash19enable_sm80_to_sm89INS1_16FlashAttnBwdSm80INS1_25CollectiveMainloopBwdSm80ILi2ELi2EN4cute5tupleIJNS5_1CILi128EEES8_NS7_ILi64EEEEEENS_10bfloat16_tEfNS_4arch4Sm80ELb0ELb1ELb0ELb1ELb0ELb0ELb0ELb0ELi2ELi4ELi4ELi4ELb0EEENS1_24CollectiveEpilogueBwdGQAISA_fSD_Li256ELb1ELb0EEENS1_19SingleTileSchedulerILb1ELb0ELb0ELi128EEEEEEEEEvNT_6ParamsE,"ax",@progbits
	.sectioninfo	@"SHI_REGISTERS=255"
	.align	128
.text._ZN7cutlass13device_kernelIN5flash19enable_sm80_to_sm89INS1_16FlashAttnBwdSm80INS1_25CollectiveMainloopBwdSm80ILi2ELi2EN4cute5tupleIJNS5_1CILi128EEES8_NS7_ILi64EEEEEENS_10bfloat16_tEfNS_4arch4Sm80ELb0ELb1ELb0ELb1ELb0ELb0ELb0ELb0ELi2ELi4ELi4ELi4ELb0EEENS1_24CollectiveEpilogueBwdGQAISA_fSD_Li256ELb1ELb0EEENS1_19SingleTileSchedulerILb1ELb0ELb0ELi128EEEEEEEEEvNT_6ParamsE:
        .type           _ZN7cutlass13device_kernelIN5flash19enable_sm80_to_sm89INS1_16FlashAttnBwdSm80INS1_25CollectiveMainloopBwdSm80ILi2ELi2EN4cute5tupleIJNS5_1CILi128EEES8_NS7_ILi64EEEEEENS_10bfloat16_tEfNS_4arch4Sm80ELb0ELb1ELb0ELb1ELb0ELb0ELb0ELb0ELi2ELi4ELi4ELi4ELb0EEENS1_24CollectiveEpilogueBwdGQAISA_fSD_Li256ELb1ELb0EEENS1_19SingleTileSchedulerILb1ELb0ELb0ELi128EEEEEEEEEvNT_6ParamsE,@function
        .size           _ZN7cutlass13device_kernelIN5flash19enable_sm80_to_sm89INS1_16FlashAttnBwdSm80INS1_25CollectiveMainloopBwdSm80ILi2ELi2EN4cute5tupleIJNS5_1CILi128EEES8_NS7_ILi64EEEEEENS_10bfloat16_tEfNS_4arch4Sm80ELb0ELb1ELb0ELb1ELb0ELb0ELb0ELb0ELi2ELi4ELi4ELi4ELb0EEENS1_24CollectiveEpilogueBwdGQAISA_fSD_Li256ELb1ELb0EEENS1_19SingleTileSchedulerILb1ELb0ELb0ELi128EEEEEEEEEvNT_6ParamsE,(.L_x_1842 - _ZN7cutlass13device_kernelIN5flash19enable_sm80_to_sm89INS1_16FlashAttnBwdSm80INS1_25CollectiveMainloopBwdSm80ILi2ELi2EN4cute5tupleIJNS5_1CILi128EEES8_NS7_ILi64EEEEEENS_10bfloat16_tEfNS_4arch4Sm80ELb0ELb1ELb0ELb1ELb0ELb0ELb0ELb0ELi2ELi4ELi4ELi4ELb0EEENS1_24CollectiveEpilogueBwdGQAISA_fSD_Li256ELb1ELb0EEENS1_19SingleTileSchedulerILb1ELb0ELb0ELi128EEEEEEEEEvNT_6ParamsE)
        .other          _ZN7cutlass13device_kernelIN5flash19enable_sm80_to_sm89INS1_16FlashAttnBwdSm80INS1_25CollectiveMainloopBwdSm80ILi2ELi2EN4cute5tupleIJNS5_1CILi128EEES8_NS7_ILi64EEEEEENS_10bfloat16_tEfNS_4arch4Sm80ELb0ELb1ELb0ELb1ELb0ELb0ELb0ELb0ELi2ELi4ELi4ELi4ELb0EEENS1_24CollectiveEpilogueBwdGQAISA_fSD_Li256ELb1ELb0EEENS1_19SingleTileSchedulerILb1ELb0ELb0ELi128EEEEEEEEEvNT_6ParamsE,@"STO_CUDA_ENTRY STV_DEFAULT"
_ZN7cutlass13device_kernelIN5flash19enable_sm80_to_sm89INS1_16FlashAttnBwdSm80INS1_25CollectiveMainloopBwdSm80ILi2ELi2EN4cute5tupleIJNS5_1CILi128EEES8_NS7_ILi64EEEEEENS_10bfloat16_tEfNS_4arch4Sm80ELb0ELb1ELb0ELb1ELb0ELb0ELb0ELb0ELi2ELi4ELi4ELi4ELb0EEENS1_24CollectiveEpilogueBwdGQAISA_fSD_Li256ELb1ELb0EEENS1_19SingleTileSchedulerILb1ELb0ELb0ELi128EEEEEEEEEvNT_6ParamsE:
        /* <DEDUP_REMOVED lines=18> */
.L_x_1408:
        /* <DEDUP_REMOVED lines=8> */
.L_x_1410:
[----:B------:R-:W-:Y:S02]  /*01a0*/  MOV R0, c[0x0][0x3ac] ;  /* 0x0000eb0000007a02 */ /* 0x000fe40000000f00 */
.L_x_1409:
[----:B------:R-:W-:-:S06]  /*01b0*/  USHF.L.U32 UR13, UR8, 0x7, URZ ;  /* 0x00000007080d7899 */ /* 0x000fcc000800063f */
[----:B-----5:R-:W-:-:S04]  /*01c0*/  ISETP.LE.AND P0, PT, R0, UR13, PT ;  /* 0x0000000d00007c0c */ /* 0x020fc8000bf03270 */
[----:B------:R-:W-:-:S05]  /*01d0*/  SEL R0, R5, 0xffffffff, !P0 ;  /* 0xffffffff05007807 */ /* 0x000fca0004000000 */
[----:B------:R2:W-:Y:S01]  /*01e0*/  STL [R1+0x5c], R0 ;  /* 0x00005c0001007387 */ /* 0x0005e20000100800 */
[----:B------:R-:W-:Y:S05]  /*01f0*/  BRA `(.L_x_1411) ;  /* 0x0000012000007947 */ /* 0x000fea0003800000 */
.L_x_1407:
[----:B--2-4-:R-:W-:-:S04]  /*0200*/  ISETP.NE.U32.AND P0, PT, RZ, c[0x0][0x3c8], PT ;  /* 0x0000f200ff007a0c */ /* 0x014fc80003f05070 */
[----:B------:R-:W-:-:S13]  /*0210*/  ISETP.NE.AND.EX P0, PT, RZ, c[0x0][0x3cc], PT, P0 ;  /* 0x0000f300ff007a0c */ /* 0x000fda0003f05300 */
[----:B------:R-:W-:Y:S05]  /*0220*/  @!P0 BRA `(.L_x_1412) ;  /* 0x0000002000008947 */ /* 0x000fea0003800000 */
[----:B------:R1:W5:Y:S01]  /*0230*/  LDG.E R0, [R2.64] ;  /* 0x0000000e02007981 */ /* 0x000362000c1e1900 */
[----:B------:R-:W-:Y:S05]  /*0240*/  BRA `(.L_x_1413) ;  /* 0x0000009000007947 */ /* 0x000fea0003800000 */
.L_x_1412:
        /* <DEDUP_REMOVED lines=8> */
.L_x_1414:
[----:B------:R-:W-:Y:S02]  /*02d0*/  MOV R0, c[0x0][0x3ac] ;  /* 0x0000eb0000007a02 */ /* 0x000fe40000000f00 */
.L_x_1413:
[----:B------:R-:W-:-:S06]  /*02e0*/  USHF.L.U32 UR13, UR8, 0x7, URZ ;  /* 0x00000007080d7899 */ /* 0x000fcc000800063f */
[----:B-----5:R-:W-:-:S04]  /*02f0*/  ISETP.LE.AND P0, PT, R0, UR13, PT ;  /* 0x0000000d00007c0c */ /* 0x020fc8000bf03270 */
[----:B------:R-:W-:-:S05]  /*0300*/  SEL R0, R5, 0xffffffff, !P0 ;  /* 0xffffffff05007807 */ /* 0x000fca0004000000 */
[----:B------:R2:W-:Y:S04]  /*0310*/  STL [R1+0x5c], R0 ;  /* 0x00005c0001007387 */ /* 0x0005e80000100800 */
.L_x_1411:
        /* <DEDUP_REMOVED lines=10> */
[CC--:B-1----:R-:W-:Y:S02]  /*03c0*/  @P1 IMAD.WIDE R2, R39.reuse, R10.reuse, c[0x0][0x2d8] ;  /* 0x0000b60027021625 */ /* 0x0c2fe400078e020a */
[----:B--2---:R-:W2:Y:S04]  /*03d0*/  @P0 LDG.E R0, [R4.64] ;  /* 0x0000000e04000981 */ /* 0x004ea8000c1e1900 */
[----:B------:R1:W3:Y:S04]  /*03e0*/  @P1 LDG.E R8, [R2.64] ;  /* 0x0000000e02081981 */ /* 0x0002e8000c1e1900 */
[----:B------:R-:W4:Y:S01]  /*03f0*/  @P0 LDG.E R7, [R4.64] ;  /* 0x0000000e04070981 */ /* 0x000f22000c1e1900 */
[----:B-1----:R-:W-:-:S05]  /*0400*/  IMAD.WIDE R2, R39, R10, c[0x0][0x2d0] ;  /* 0x0000b40027027625 */ /* 0x002fca00078e020a */
[----:B------:R-:W5:Y:S01]  /*0410*/  @P5 LDG.E R6, [R2.64] ;  /* 0x0000000e02065981 */ /* 0x000f62000c1e1900 */
[----:B------:R-:W-:Y:S01]  /*0420*/  ULDC UR12, c[0x0][0x168] ;  /* 0x00005a00000c7ab9 */ /* 0x000fe20000000800 */
[----:B------:R-:W-:Y:S01]  /*0430*/  CS2R R12, SRZ ;  /* 0x00000000000c7805 */ /* 0x000fe2000001ff00 */
[----:B------:R-:W-:Y:S01]  /*0440*/  ULDC UR11, c[0x0][0x198] ;  /* 0x00006600000b7ab9 */ /* 0x000fe20000000800 */
[----:B------:R-:W-:Y:S02]  /*0450*/  IMAD.MOV.U32 R35, RZ, RZ, RZ ;  /* 0x000000ffff237224 */ /* 0x000fe400078e00ff */
        /* <DEDUP_REMOVED lines=17> */
.L_x_1415:
[----:B--2---:R-:W-:-:S04]  /*0570*/  ISETP.NE.U32.AND P1, PT, RZ, c[0x0][0x2e0], PT ;  /* 0x0000b800ff007a0c */ /* 0x004fc80003f25070 */
[----:B------:R-:W-:-:S13]  /*0580*/  ISETP.NE.AND.EX P1, PT, RZ, c[0x0][0x2e4], PT, P1 ;  /* 0x0000b900ff007a0c */ /* 0x000fda0003f25310 */
[----:B------:R-:W-:Y:S05]  /*0590*/  @!P1 BRA `(.L_x_1416) ;  /* 0x0000004000009947 */ /* 0x000fea0003800000 */
[----:B------:R-:W-:-:S05]  /*05a0*/  IMAD.WIDE R2, R39, R10, c[0x0][0x2e0] ;  /* 0x0000b80027027625 */ /* 0x000fca00078e020a */
[----:B------:R-:W2:Y:S02]  /*05b0*/  LDG.E R0, [R2.64] ;  /* 0x0000000e02007981 */ /* 0x000ea4000c1e1900 */
[----:B--2---:R1:W2:Y:S01]  /*05c0*/  R2UR UR11, R0 ;  /* 0x00000000000b73c2 */ /* 0x0042a200000e0000 */
[----:B------:R-:W-:Y:S05]  /*05d0*/  BRA `(.L_x_1417) ;  /* 0x0000006000007947 */ /* 0x000fea0003800000 */
.L_x_1416:
[----:B------:R-:W-:Y:S05]  /*05e0*/  @!P5 BRA `(.L_x_1417) ;  /* 0x000000500000d947 */ /* 0x000fea0003800000 */
[----:B------:R1:W2:Y:S04]  /*05f0*/  LDG.E R0, [R2.64] ;  /* 0x0000000e02007981 */ /* 0x0002a8000c1e1900 */
[----:B-1----:R-:W3:Y:S01]  /*0600*/  LDG.E R2, [R2.64+0x4] ;  /* 0x0000040e02027981 */ /* 0x002ee2000c1e1900 */
[----:B--2---:R-:W1:Y:S08]  /*0610*/  R2UR UR11, R0 ;  /* 0x00000000000b73c2 */ /* 0x004e7000000e0000 */
[----:B---3--:R-:W1:Y:S02]  /*0620*/  R2UR UR4, R2 ;  /* 0x00000000020473c2 */ /* 0x008e6400000e0000 */
[----:B-1----:R-:W-:-:S06]  /*0630*/  UIADD3 UR11, -UR11, UR4, URZ ;  /* 0x000000040b0b7290 */ /* 0x002fcc000fffe13f */
.L_x_1417:
        /* <DEDUP_REMOVED lines=15> */
.L_x_1418:
        /* <DEDUP_REMOVED lines=44> */
[----:B-1----:R-:W-:Y:S01]  /*09f0*/  IMAD.MOV.U32 R0, RZ, RZ, c[0x0][0x248] ;  /* 0x00009200ff007624 */ /* 0x002fe200078e00ff */
[--C-:B------:R-:W-:Y:S01]  /*0a00*/  SHF.R.S32.HI R33, RZ, 0x1f, R22.reuse ;  /* 0x0000001fff217819 */ /* 0x100fe20000011416 */
[----:B------:R-:W-:Y:S01]  /*0a10*/  UIADD3 UR22, -UR13, UR11, URZ ;  /* 0x0000000b0d167290 */ /* 0x000fe2000fffe13f */
[----:B------:R-:W-:Y:S01]  /*0a20*/  SHF.R.S32.HI R23, RZ, 0x1f, R22 ;  /* 0x0000001fff177819 */ /* 0x000fe20000011416 */
[----:B------:R-:W-:Y:S01]  /*0a30*/  IMAD.SHL.U32 R14, R22, 0x4, RZ ;  /* 0x00000004160e7824 */ /* 0x000fe200078e00ff */
[----:B------:R-:W-:Y:S01]  /*0a40*/  ISETP.NE.AND P3, PT, R0, 0x1, PT ;  /* 0x000000010000780c */ /* 0x000fe20003f65270 */
[----:B------:R-:W-:Y:S01]  /*0a50*/  IMAD.MOV.U32 R10, RZ, RZ, R16 ;  /* 0x000000ffff0a7224 */ /* 0x000fe200078e0010 */
[----:B------:R-:W-:Y:S01]  /*0a60*/  LEA.HI R4, R33, R22, RZ, 0x3 ;  /* 0x0000001621047211 */ /* 0x000fe200078f18ff */
[----:B------:R-:W-:Y:S01]  /*0a70*/  IMAD.WIDE.U32 R2, R16, c[0x0][0x238], R22 ;  /* 0x00008e0010027a25 */ /* 0x000fe200078e0016 */
[----:B------:R-:W-:Y:S01]  /*0a80*/  SHF.R.S32.HI R11, RZ, 0x1f, R16 ;  /* 0x0000001fff0b7819 */ /* 0x000fe20000011410 */
[----:B------:R-:W-:Y:S01]  /*0a90*/  ULDC.64 UR4, c[0x0][0x1d8] ;  /* 0x0000760000047ab9 */ /* 0x000fe20000000a00 */
[----:B------:R-:W-:Y:S01]  /*0aa0*/  SHF.R.S32.HI R38, RZ, 0x3, R4 ;  /* 0x00000003ff267819 */ /* 0x000fe20000011404 */
[----:B------:R-:W-:Y:S01]  /*0ab0*/  IMAD.MOV.U32 R24, RZ, RZ, R2 ;  /* 0x000000ffff187224 */ /* 0x000fe200078e0002 */
[----:B------:R-:W-:Y:S01]  /*0ac0*/  LOP3.LUT R2, R4, 0xfffffff8, RZ, 0xc0, !PT ;  /* 0xfffffff804027812 */ /* 0x000fe200078ec0ff */
[C---:B------:R-:W-:Y:S01]  /*0ad0*/  IMAD R5, R11.reuse, c[0x0][0x238], RZ ;  /* 0x00008e000b057a24 */ /* 0x040fe200078e02ff */
[----:B------:R-:W-:Y:S01]  /*0ae0*/  SHF.R.S32.HI R0, RZ, 0x1f, R38 ;  /* 0x0000001fff007819 */ /* 0x000fe20000011426 */
[----:B------:R-:W-:Y:S01]  /*0af0*/  IMAD R29, R11, c[0x0][0x180], RZ ;  /* 0x000060000b1d7a24 */ /* 0x000fe200078e02ff */
[----:B------:R-:W-:Y:S01]  /*0b00*/  IADD3 R32, P2, R38, R8, RZ ;  /* 0x0000000826207210 */ /* 0x000fe20007f5e0ff */
[----:B------:R-:W-:Y:S01]  /*0b10*/  IMAD R5, R16, c[0x0][0x23c], R5 ;  /* 0x00008f0010057a24 */ /* 0x000fe200078e0205 */
[----:B------:R-:W-:Y:S01]  /*0b20*/  IADD3 R12, P1, R38, R12, RZ ;  /* 0x0000000c260c7210 */ /* 0x000fe20007f3e0ff */
[----:B------:R-:W-:Y:S01]  /*0b30*/  @P3 IMAD.HI.U32 R6, R16, c[0x0][0x24c], RZ ;  /* 0x0000930010063a27 */ /* 0x000fe200078e00ff */
[----:B------:R-:W-:Y:S01]  /*0b40*/  SHF.R.S32.HI R15, RZ, 0x1f, R14 ;  /* 0x0000001fff0f7819 */ /* 0x000fe2000001140e */
[----:B------:R-:W-:Y:S01]  /*0b50*/  STL [R1+0x10], R38 ;  /* 0x0000102601007387 */ /* 0x000fe20000100800 */
[----:B------:R-:W-:Y:S01]  /*0b60*/  SHF.R.S32.HI R21, RZ, 0x1f, R39 ;  /* 0x0000001fff157819 */ /* 0x000fe20000011427 */
[C---:B------:R-:W-:Y:S01]  /*0b70*/  IMAD.X R36, R0.reuse, 0x1, R9, P2 ;  /* 0x0000000100247824 */ /* 0x040fe200010e0609 */
[----:B------:R-:W-:Y:S01]  /*0b80*/  @P3 SHF.R.U32.HI R10, RZ, c[0x0][0x250], R6 ;  /* 0x00009400ff0a3a19 */ /* 0x000fe20000011606 */
[----:B------:R-:W-:Y:S01]  /*0b90*/  IMAD.X R13, R0, 0x1, R13, P1 ;  /* 0x00000001000d7824 */ /* 0x000fe200008e060d */
[----:B------:R-:W-:Y:S01]  /*0ba0*/  IADD3 R0, -R38, UR22, RZ ;  /* 0x0000001626007c10 */ /* 0x000fe2000fffe1ff */
[----:B------:R-:W-:Y:S01]  /*0bb0*/  IMAD.IADD R37, R22, 0x1, -R2 ;  /* 0x0000000116257824 */ /* 0x000fe200078e0a02 */
[----:B------:R-:W-:Y:S01]  /*0bc0*/  SEL R27, R39, RZ, !P0 ;  /* 0x000000ff271b7207 */ /* 0x000fe20004000000 */
[----:B------:R-:W-:Y:S01]  /*0bd0*/  IMAD.SHL.U32 R2, R38, 0x40, RZ ;  /* 0x0000004026027824 */ /* 0x000fe200078e00ff */
[C---:B------:R-:W-:Y:S01]  /*0be0*/  ISETP.GE.AND P4, PT, R0.reuse, 0x1, PT ;  /* 0x000000010000780c */ /* 0x040fe20003f86270 */
[----:B------:R-:W-:Y:S01]  /*0bf0*/  IMAD.IADD R25, R3, 0x1, R5 ;  /* 0x0000000103197824 */ /* 0x000fe200078e0205 */
[C---:B------:R-:W-:Y:S01]  /*0c00*/  ISETP.GE.AND P3, PT, R0.reuse, 0x21, PT ;  /* 0x000000210000780c */ /* 0x040fe20003f66270 */
[C---:B------:R-:W-:Y:S01]  /*0c10*/  IMAD R3, R11.reuse, c[0x0][0x270], RZ ;  /* 0x00009c000b037a24 */ /* 0x040fe200078e02ff */
[C---:B------:R-:W-:Y:S01]  /*0c20*/  ISETP.GE.AND P2, PT, R0.reuse, 0x41, PT ;  /* 0x000000410000780c */ /* 0x040fe20003f46270 */
[----:B------:R-:W-:Y:S01]  /*0c30*/  IMAD R8, R11, c[0x0][0x288], RZ ;  /* 0x0000a2000b087a24 */ /* 0x000fe200078e02ff */
[----:B------:R-:W-:Y:S01]  /*0c40*/  ISETP.GE.AND P1, PT, R0, 0x61, PT ;  /* 0x000000610000780c */ /* 0x000fe20003f26270 */
[----:B------:R-:W-:Y:S01]  /*0c50*/  IMAD R3, R16, c[0x0][0x274], R3 ;  /* 0x00009d0010037a24 */ /* 0x000fe200078e0203 */
[----:B------:R-:W-:Y:S01]  /*0c60*/  LOP3.LUT R0, R2, 0x1c0, RZ, 0xc0, !PT ;  /* 0x000001c002007812 */ /* 0x000fe200078ec0ff */
[C---:B------:R-:W-:Y:S01]  /*0c70*/  IMAD.WIDE.U32 R4, R16.reuse, c[0x0][0x270], R14 ;  /* 0x00009c0010047a25 */ /* 0x040fe200078e000e */
[----:B------:R-:W-:Y:S01]  /*0c80*/  SEL R20, R21, RZ, !P0 ;  /* 0x000000ff15147207 */ /* 0x000fe20004000000 */
[----:B------:R1:W-:Y:S01]  /*0c90*/  STL.64 [R1+0x18], R14 ;  /* 0x0000180e01007387 */ /* 0x0003e20000100a00 */
[----:B------:R-:W-:Y:S01]  /*0ca0*/  USHF.L.U32 UR16, UR4, 0x6, URZ ;  /* 0x0000000604107899 */ /* 0x000fe2000800063f */
[----:B------:R-:W-:Y:S01]  /*0cb0*/  IMAD.SHL.U32 R2, R37, 0x8, RZ ;  /* 0x0000000825027824 */ /* 0x000fe200078e00ff */
[----:B------:R-:W-:Y:S01]  /*0cc0*/  UMOV UR19, 0x6 ;  /* 0x0000000600137882 */ /* 0x000fe20000000000 */
[C---:B------:R-:W-:Y:S01]  /*0cd0*/  IMAD R8, R16.reuse, c[0x0][0x28c], R8 ;  /* 0x0000a30010087a24 */ /* 0x040fe200078e0208 */
[----:B------:R-:W-:Y:S01]  /*0ce0*/  USHF.L.U64.HI UR17, UR4, UR19, UR5 ;  /* 0x0000001304117299 */ /* 0x000fe20008010205 */
[----:B------:R-:W-:Y:S01]  /*0cf0*/  IMAD.WIDE.U32 R6, R16, c[0x0][0x288], R14 ;  /* 0x0000a20010067a25 */ /* 0x000fe200078e000e */
[C---:B------:R-:W-:Y:S01]  /*0d00*/  ISETP.GE.OR P6, PT, R2.reuse, c[0x0][0x1cc], !P4 ;  /* 0x0000730002007a0c */ /* 0x040fe200067c6670 */
[----:B------:R-:W-:Y:S01]  /*0d10*/  ULDC.64 UR6, c[0x0][0x1a8] ;  /* 0x00006a0000067ab9 */ /* 0x000fe20000000a00 */
[----:B------:R-:W-:Y:S01]  /*0d20*/  ISETP.GE.OR P4, PT, R2, c[0x0][0x19c], !P4 ;  /* 0x0000670002007a0c */ /* 0x000fe20006786670 */
[----:B------:R-:W-:Y:S01]  /*0d30*/  IMAD.IADD R5, R5, 0x1, R3 ;  /* 0x0000000105057824 */ /* 0x000fe200078e0203 */
[----:B------:R-:W-:Y:S01]  /*0d40*/  LOP3.LUT R3, R0, 0x38, R2, 0xf8, !PT ;  /* 0x0000003800037812 */ /* 0x000fe200078ef802 */
[----:B------:R-:W-:Y:S01]  /*0d50*/  IMAD.IADD R7, R7, 0x1, R8 ;  /* 0x0000000107077824 */ /* 0x000fe200078e0208 */
[----:B------:R-:W-:Y:S01]  /*0d60*/  SHF.R.U32.HI R0, RZ, 0x3, R0 ;  /* 0x00000003ff007819 */ /* 0x000fe20000011600 */
[----:B------:R-:W-:Y:S01]  /*0d70*/  IMAD.U32 R8, RZ, RZ, UR8 ;  /* 0x00000008ff087e24 */ /* 0x000fe2000f8e00ff */
[----:B------:R-:W-:Y:S01]  /*0d80*/  USHF.L.U64.HI UR18, UR6, UR19, UR7 ;  /* 0x0000001306127299 */ /* 0x000fe20008010207 */
[----:B------:R-:W-:Y:S01]  /*0d90*/  IMAD R31, R11, c[0x0][0x210], RZ ;  /* 0x000084000b1f7a24 */ /* 0x000fe200078e02ff */
[----:B------:R-:W-:Y:S01]  /*0da0*/  LOP3.LUT R28, R3, R0, RZ, 0x3c, !PT ;  /* 0x00000000031c7212 */ /* 0x000fe200078e3cff */
[----:B------:R-:W-:Y:S01]  /*0db0*/  IMAD.WIDE R12, R8, 0x80, R12 ;  /* 0x00000080080c7825 */ /* 0x000fe200078e020c */
[----:B------:R-:W-:Y:S01]  /*0dc0*/  SHF.R.S32.HI R0, RZ, 0x1f, R10 ;  /* 0x0000001fff007819 */ /* 0x000fe2000001140a */
[----:B------:R-:W-:Y:S01]  /*0dd0*/  ULDC.64 UR4, c[0x0][0x178] ;  /* 0x00005e0000047ab9 */ /* 0x000fe20000000a00 */
[----:B------:R-:W-:Y:S01]  /*0de0*/  SHF.R.S32.HI R3, RZ, 0x1f, R2 ;  /* 0x0000001fff037819 */ /* 0x000fe20000011402 */
[----:B------:R-:W-:Y:S01]  /*0df0*/  IMAD.WIDE.U32 R8, R27, c[0x0][0x278], R4 ;  /* 0x00009e001b087a25 */ /* 0x000fe200078e0004 */
[----:B------:R-:W-:-:S02]  /*0e00*/  USHF.R.S32.HI UR7, URZ, 0x1f, UR9 ;  /* 0x0000001f3f077899 */ /* 0x000fc40008011409 */
[----:B------:R-:W-:Y:S01]  /*0e10*/  UIMAD.WIDE.U32 UR20, UR9, UR4, URZ ;  /* 0x00000004091472a5 */ /* 0x000fe2000f8e003f */
[C---:B------:R-:W-:Y:S01]  /*0e20*/  IMAD R11, R0.reuse, c[0x0][0x1e0], RZ ;  /* 0x00007800000b7a24 */ /* 0x040fe200078e02ff */
[----:B------:R-:W-:Y:S01]  /*0e30*/  IADD3 R42, P0, R35, R8, RZ ;  /* 0x00000008232a7210 */ /* 0x000fe20007f1e0ff */
[----:B------:R-:W-:Y:S01]  /*0e40*/  IMAD R0, R0, c[0x0][0x1b0], RZ ;  /* 0x00006c0000007a24 */ /* 0x000fe200078e02ff */
[----:B------:R-:W-:Y:S01]  /*0e50*/  LEA.HI R8, R33, R22, RZ, 0x6 ;  /* 0x0000001621087211 */ /* 0x000fe200078f30ff */
[----:B------:R-:W-:Y:S02]  /*0e60*/  IMAD R26, R20, c[0x0][0x278], RZ ;  /* 0x00009e00141a7a24 */ /* 0x000fe400078e02ff */
[C---:B------:R-:W-:Y:S01]  /*0e70*/  IMAD R29, R16.reuse, c[0x0][0x184], R29 ;  /* 0x00006100101d7a24 */ /* 0x040fe200078e021d */
[----:B------:R-:W-:Y:S01]  /*0e80*/  STL [R1+0x54], R42 ;  /* 0x0000542a01007387 */ /* 0x000fe20000100800 */
[C---:B------:R-:W-:Y:S02]  /*0e90*/  IMAD R31, R16.reuse, c[0x0][0x214], R31 ;  /* 0x00008500101f7a24 */ /* 0x040fe400078e021f */
[----:B-1----:R-:W-:-:S04]  /*0ea0*/  IMAD.WIDE.U32 R14, R16, c[0x0][0x180], R2 ;  /* 0x00006000100e7a25 */ /* 0x002fc800078e0002 */
[----:B------:R-:W-:-:S04]  /*0eb0*/  IMAD.WIDE.U32 R18, R16, c[0x0][0x210], R2 ;  /* 0x0000840010127a25 */ /* 0x000fc800078e0002 */
        /* <DEDUP_REMOVED lines=74> */
[----:B------:R-:W-:Y:S01]  /*1360*/  UIMAD UR16, UR7, UR4, URZ ;  /* 0x00000004071072a4 */ /* 0x000fe2000f8e023f */
[----:B------:R-:W-:Y:S01]  /*1370*/  IMAD R20, R27, c[0x0][0x244], R20 ;  /* 0x000091001b147a24 */ /* 0x000fe200078e0214 */
[----:B------:R1:W-:Y:S01]  /*1380*/  LDGSTS.E.BYPASS.LTC128B.128 [R17+0x6080], [R4.64], !P6 ;  /* 0x0608000004117fae */ /* 0x0003e2000f101d4e */
[----:B------:R-:W-:Y:S01]  /*1390*/  IADD3.X R9, R5, UR17, RZ, P0, !PT ;  /* 0x0000001105097c10 */ /* 0x000fe200087fe4ff */
[----:B------:R-:W-:Y:S01]  /*13a0*/  UIMAD UR16, UR9, UR5, UR16 ;  /* 0x00000005091072a4 */ /* 0x000fe2000f8e0210 */
[----:B------:R-:W-:Y:S01]  /*13b0*/  LEA R10, P0, R12, c[0x0][0x190], 0x1 ;  /* 0x000064000c0a7a11 */ /* 0x000fe200078008ff */
[----:B------:R-:W-:Y:S01]  /*13c0*/  USHF.L.U32 UR17, UR6, 0x6, URZ ;  /* 0x0000000606117899 */ /* 0x000fe2000800063f */
[----:B------:R-:W-:Y:S01]  /*13d0*/  ISETP.GE.AND P6, PT, R2, c[0x0][0x16c], PT ;  /* 0x00005b0002007a0c */ /* 0x000fe20003fc6270 */
[----:B------:R-:W-:Y:S01]  /*13e0*/  UIADD3 UR16, UR21, UR16, URZ ;  /* 0x0000001015107290 */ /* 0x000fe2000fffe03f */
[----:B------:R-:W-:Y:S01]  /*13f0*/  LEA.HI.X R11, R12, c[0x0][0x194], R0, 0x1, P0 ;  /* 0x000065000c0b7a11 */ /* 0x000fe200000f0c00 */
[----:B------:R2:W-:Y:S01]  /*1400*/  LDGSTS.E.BYPASS.LTC128B.128 [R17+0x7080], [R8.64], !P5 ;  /* 0x0708000008117fae */ /* 0x0005e2000e901d4e */
[----:B------:R-:W-:Y:S01]  /*1410*/  LEA.HI R0, R14, R3, RZ, 0x1 ;  /* 0x000000030e007211 */ /* 0x000fe200078f08ff */
[----:B------:R-:W-:Y:S01]  /*1420*/  USHF.L.U32 UR6, UR9, 0x7, URZ ;  /* 0x0000000709067899 */ /* 0x000fe2000800063f */
[----:B------:R-:W-:Y:S01]  /*1430*/  IMAD.WIDE.U32 R24, R27, c[0x0][0x240], R24 ;  /* 0x000090001b187a25 */ /* 0x000fe200078e0018 */
[----:B------:R3:W-:Y:S03]  /*1440*/  LDGSTS.E.BYPASS.LTC128B.128 [R17+0x80], [R10.64], !P4 ;  /* 0x000800000a117fae */ /* 0x0007e6000e101d4e */
[----:B------:R-:W-:Y:S01]  /*1450*/  IMAD.U32 R6, RZ, RZ, UR16 ;  /* 0x00000010ff067e24 */ /* 0x000fe2000f8e00ff */
[----:B------:R-:W-:Y:S01]  /*1460*/  USHF.L.U64.HI UR16, UR4, UR19, UR5 ;  /* 0x0000001304107299 */ /* 0x000fe20008010205 */
[----:B------:R-:W-:Y:S01]  /*1470*/  IMAD.U32 R12, RZ, RZ, UR6 ;  /* 0x00000006ff0c7e24 */ /* 0x000fe2000f8e00ff */
[----:B------:R-:W-:Y:S04]  /*1480*/  STL.64 [R1+0x30], R44 ;  /* 0x0000302c01007387 */ /* 0x000fe80000100a00 */
[----:B------:R-:W-:-:S04]  /*1490*/  IADD3 R12, -R38, UR12, -R12 ;  /* 0x0000000c260c7c10 */ /* 0x000fc8000fffe90c */
[----:B------:R-:W-:Y:S01]  /*14a0*/  ISETP.LT.OR P4, PT, R12, 0x41, P6 ;  /* 0x000000410c00780c */ /* 0x000fe20003781670 */
[----:B-1----:R-:W-:Y:S01]  /*14b0*/  IMAD.U32 R5, RZ, RZ, UR21 ;  /* 0x00000015ff057e24 */ /* 0x002fe2000f8e00ff */
[----:B------:R-:W-:Y:S01]  /*14c0*/  LOP3.LUT R5, R0, 0xfffffffe, RZ, 0xc0, !PT ;  /* 0xfffffffe00057812 */ /* 0x000fe200078ec0ff */
[----:B------:R-:W-:Y:S02]  /*14d0*/  IMAD R0, R36, c[0x0][0x178], RZ ;  /* 0x00005e0024007a24 */ /* 0x000fe400078e02ff */
[----:B------:R-:W-:Y:S01]  /*14e0*/  IMAD.U32 R4, RZ, RZ, UR20 ;  /* 0x00000014ff047e24 */ /* 0x000fe2000f8e00ff */
[----:B------:R-:W-:Y:S01]  /*14f0*/  UMOV UR20, 0x7 ;  /* 0x0000000700147882 */ /* 0x000fe20000000000 */
[----:B------:R-:W-:Y:S01]  /*1500*/  IMAD R0, R32, c[0x0][0x17c], R0 ;  /* 0x00005f0020007a24 */ /* 0x000fe200078e0200 */
[----:B--2---:R-:W-:Y:S01]  /*1510*/  IADD3 R8, P5, R10, UR17, RZ ;  /* 0x000000110a087c10 */ /* 0x004fe2000ffbe0ff */
[----:B------:R-:W-:Y:S02]  /*1520*/  IMAD.IADD R180, R3, 0x1, -R5 ;  /* 0x0000000103b47824 */ /* 0x000fe400078e0a05 */
[----:B------:R-:W-:Y:S01]  /*1530*/  IMAD.IADD R43, R45, 0x1, R0 ;  /* 0x000000012d2b7824 */ /* 0x000fe200078e0200 */
[----:B------:R-:W-:Y:S01]  /*1540*/  LEA R0, P0, R4, R44, 0x7 ;  /* 0x0000002c04007211 */ /* 0x000fe200078038ff */
[----:B------:R-:W-:Y:S01]  /*1550*/  IMAD R5, R36, c[0x0][0x208], RZ ;  /* 0x0000820024057a24 */ /* 0x000fe200078e02ff */
[----:B------:R-:W-:Y:S01]  /*1560*/  IADD3.X R9, R11, UR18, RZ, P5, !PT ;  /* 0x000000120b097c10 */ /* 0x000fe2000affe4ff */
[----:B------:R-:W-:Y:S01]  /*1570*/  IMAD.IADD R3, R19, 0x1, R28 ;  /* 0x0000000113037824 */ /* 0x000fe200078e021c */
[----:B------:R-:W-:Y:S01]  /*1580*/  ISETP.GE.AND P5, PT, R2, c[0x0][0x1fc], PT ;  /* 0x00007f0002007a0c */ /* 0x000fe20003fa6270 */
[----:B------:R-:W-:Y:S01]  /*1590*/  IMAD.MOV.U32 R2, RZ, RZ, R18 ;  /* 0x000000ffff027224 */ /* 0x000fe200078e0012 */
[----:B------:R-:W-:Y:S01]  /*15a0*/  LEA.HI.X R6, R4, R43, R6, 0x7, P0 ;  /* 0x0000002b04067211 */ /* 0x000fe200000f3c06 */
[----:B------:R-:W-:Y:S01]  /*15b0*/  IMAD R13, R32, c[0x0][0x20c], R5 ;  /* 0x00008300200d7a24 */ /* 0x000fe200078e0205 */
[----:B------:R-:W-:Y:S01]  /*15c0*/  LEA R4, P0, R0, c[0x0][0x160], 0x1 ;  /* 0x0000580000047a11 */ /* 0x000fe200078008ff */
[----:B------:R-:W-:Y:S01]  /*15d0*/  IMAD.WIDE.U32 R28, R32, c[0x0][0x208], R2 ;  /* 0x00008200201c7a25 */ /* 0x000fe200078e0002 */
[----:B------:R1:W-:Y:S01]  /*15e0*/  LDGSTS.E.BYPASS.LTC128B.128 [R17+0x1080], [R8.64], !P3 ;  /* 0x0108000008117fae */ /* 0x0003e2000d901d4e */
[----:B------:R-:W-:-:S02]  /*15f0*/  ISETP.LT.OR P3, PT, R12, 0x1, P6 ;  /* 0x000000010c00780c */ /* 0x000fc40003761670 */
[----:B------:R-:W-:Y:S01]  /*1600*/  LEA.HI.X R5, R0, c[0x0][0x164], R6, 0x1, P0 ;  /* 0x0000590000057a11 */ /* 0x000fe200000f0c06 */
[----:B------:R-:W-:Y:S01]  /*1610*/  IMAD.IADD R27, R29, 0x1, R13 ;  /* 0x000000011d1b7824 */ /* 0x000fe200078e020d */
[----:B------:R-:W-:Y:S01]  /*1620*/  IADD3 R2, P0, R8, UR17, RZ ;  /* 0x0000001108027c10 */ /* 0x000fe2000ff1e0ff */
[----:B------:R-:W-:Y:S01]  /*1630*/  IMAD.MOV.U32 R26, RZ, RZ, R28 ;  /* 0x000000ffff1a7224 */ /* 0x000fe200078e001c */
[----:B------:R-:W-:Y:S01]  /*1640*/  SHF.R.S32.HI R0, RZ, 0x1f, R15 ;  /* 0x0000001fff007819 */ /* 0x000fe2000001140f */
[----:B------:R-:W-:Y:S01]  /*1650*/  STL [R1+0x40], R43 ;  /* 0x0000402b01007387 */ /* 0x000fe20000100800 */
[----:B------:R-:W-:Y:S02]  /*1660*/  IADD3.X R3, R9, UR18, RZ, P0, !PT ;  /* 0x0000001209037c10 */ /* 0x000fe400087fe4ff */
[----:B------:R-:W-:Y:S01]  /*1670*/  IADD3 R6, P0, R2, UR17, RZ ;  /* 0x0000001102067c10 */ /* 0x000fe2000ff1e0ff */
[----:B------:R-:W-:Y:S01]  /*1680*/  USHF.L.U32 UR17, UR4, 0x6, URZ ;  /* 0x0000000604117899 */ /* 0x000fe2000800063f */
[----:B------:R-:W-:Y:S02]  /*1690*/  STL.64 [R1+0x28], R28 ;  /* 0x0000281c01007387 */ /* 0x000fe40000100a00 */
[----:B------:R-:W-:Y:S01]  /*16a0*/  IADD3.X R7, R3, UR18, RZ, P0, !PT ;  /* 0x0000001203077c10 */ /* 0x000fe200087fe4ff */
[----:B------:R-:W-:Y:S01]  /*16b0*/  ULDC.64 UR4, c[0x0][0x208] ;  /* 0x0000820000047ab9 */ /* 0x000fe20000000a00 */
[----:B------:R2:W-:Y:S01]  /*16c0*/  LDGSTS.E.BYPASS.LTC128B.128 [R17+0x2080], [R2.64], !P2 ;  /* 0x0208000002117fae */ /* 0x0005e2000d101d4e */
[C---:B------:R-:W-:Y:S01]  /*16d0*/  ISETP.LT.OR P0, PT, R12.reuse, 0x21, P6 ;  /* 0x000000210c00780c */ /* 0x040fe20003701670 */
[----:B------:R-:W-:Y:S01]  /*16e0*/  USHF.L.U64.HI UR20, UR4, UR20, UR5 ;  /* 0x0000001404147299 */ /* 0x000fe20008010205 */
[----:B------:R-:W-:Y:S01]  /*16f0*/  ISETP.LT.OR P2, PT, R12, 0x61, P6 ;  /* 0x000000610c00780c */ /* 0x000fe20003741670 */
[----:B------:R4:W-:Y:S01]  /*1700*/  LDGSTS.E.BYPASS.LTC128B.128 [R17+0x3080], [R6.64], !P1 ;  /* 0x0308000006117fae */ /* 0x0009e2000c901d4e */
[----:B------:R-:W-:-:S02]  /*1710*/  USHF.R.S32.HI UR5, URZ, 0x1f, UR6 ;  /* 0x0000001f3f057899 */ /* 0x000fc40008011406 */
[----:B------:R-:W-:Y:S01]  /*1720*/  USHF.L.U32 UR21, UR4, 0x7, URZ ;  /* 0x0000000704157899 */ /* 0x000fe2000800063f */
[----:B------:R-:W0:Y:S01]  /*1730*/  LDGDEPBAR ;  /* 0x00000000000079af */ /* 0x000e220000000000 */
[----:B------:R-:W-:-:S03]  /*1740*/  UIMAD UR18, UR20, UR9, URZ ;  /* 0x00000009141272a4 */ /* 0x000fc6000f8e023f */
[----:B------:R5:W-:Y:S01]  /*1750*/  LDGSTS.E.BYPASS.LTC128B.128 [R17+0x8080], [R4.64], !P3 ;  /* 0x0808000004117fae */ /* 0x000be2000d901d4e */
[----:B------:R-:W-:Y:S01]  /*1760*/  ISETP.GT.AND P3, PT, R22, 0x1f, PT ;  /* 0x0000001f1600780c */ /* 0x000fe20003f64270 */
[----:B------:R-:W-:Y:S01]  /*1770*/  IMAD.U32 R18, RZ, RZ, UR21 ;  /* 0x00000015ff127e24 */ /* 0x000fe2000f8e00ff */
[----:B------:R-:W-:Y:S01]  /*1780*/  UIMAD UR18, UR7, UR21, UR18 ;  /* 0x00000015071272a4 */ /* 0x000fe2000f8e0212 */
[----:B------:R-:W-:Y:S02]  /*1790*/  STL.64 [R1+0x20], R26 ;  /* 0x0000201a01007387 */ /* 0x000fe40000100a00 */
[----:B------:R-:W-:Y:S02]  /*17a0*/  ULDC UR7, c[0x0][0x20c] ;  /* 0x0000830000077ab9 */ /* 0x000fe40000000800 */
[----:B------:R-:W-:Y:S01]  /*17b0*/  USHF.L.U64.HI UR19, UR4, UR19, UR7 ;  /* 0x0000001304137299 */ /* 0x000fe20008010207 */
[----:B--2---:R-:W-:-:S04]  /*17c0*/  IADD3 R2, P1, R4, UR17, RZ ;  /* 0x0000001104027c10 */ /* 0x004fc8000ff3e0ff */
[----:B------:R-:W-:Y:S01]  /*17d0*/  IADD3.X R3, R5, UR16, RZ, P1, !PT ;  /* 0x0000001005037c10 */ /* 0x000fe20008ffe4ff */
[----:B----4-:R-:W-:-:S04]  /*17e0*/  IMAD.WIDE.U32 R6, R18, UR9, R26 ;  /* 0x0000000912067c25 */ /* 0x010fc8000f8e001a */
[----:B------:R2:W-:Y:S01]  /*17f0*/  LDGSTS.E.BYPASS.LTC128B.128 [R17+0x9080], [R2.64], !P0 ;  /* 0x0908000002117fae */ /* 0x0005e2000c101d4e */
[----:B------:R-:W-:Y:S01]  /*1800*/  IADD3 R7, R7, UR18, RZ ;  /* 0x0000001207077c10 */ /* 0x000fe2000fffe0ff */
[----:B------:R-:W-:Y:S01]  /*1810*/  USHF.L.U32 UR18, UR4, 0x6, URZ ;  /* 0x0000000604127899 */ /* 0x000fe2000800063f */
[----:B-----5:R-:W-:Y:S01]  /*1820*/  SHF.R.S32.HI R5, RZ, 0x5, R15 ;  /* 0x00000005ff057819 */ /* 0x020fe2000001140f */
[----:B------:R-:W-:-:S03]  /*1830*/  UIADD3 UR4, UR9, 0x1, URZ ;  /* 0x0000000109047890 */ /* 0x000fc6000fffe03f */
[----:B------:R-:W-:Y:S01]  /*1840*/  LEA.HI R0, R0, R5, RZ, 0x2 ;  /* 0x0000000500007211 */ /* 0x000fe200078f10ff */
[----:B------:R-:W-:-:S03]  /*1850*/  UISETP.GE.AND UP0, UPT, UR4, UR10, UPT ;  /* 0x0000000a0400728c */ /* 0x000fc6000bf06270 */
[----:B-1----:R-:W-:Y:S02]  /*1860*/  LOP3.LUT R9, R0, 0xfffffffc, RZ, 0xc0, !PT ;  /* 0xfffffffc00097812 */ /* 0x002fe400078ec0ff */
        /* <DEDUP_REMOVED lines=8> */
[----:B------:R-:W-:Y:S02]  /*18f0*/  IADD3 R8, P1, R2, UR17, RZ ;  /* 0x0000001102087c10 */ /* 0x000fe4000ff3e0ff */
[----:B------:R-:W-:Y:S01]  /*1900*/  LEA R4, P0, R6, c[0x0][0x1f0], 0x1 ;  /* 0x00007c0006047a11 */ /* 0x000fe200078008ff */
[----:B------:R1:W-:Y:S01]  /*1910*/  LDGSTS.E.BYPASS.LTC128B.128 [R17+0xa080], [R2.64], !P4 ;  /* 0x0a08000002117fae */ /* 0x0003e2000e101d4e */
[----:B------:R-:W-:Y:S02]  /*1920*/  IADD3.X R9, R3, UR16, RZ, P1, !PT ;  /* 0x0000001003097c10 */ /* 0x000fe40008ffe4ff */
[----:B------:R-:W-:Y:S02]  /*1930*/  ISETP.LT.OR P1, PT, R12, 0x1, P5 ;  /* 0x000000010c00780c */ /* 0x000fe40002f21670 */
[----:B------:R-:W-:Y:S01]  /*1940*/  LEA.HI.X R5, R6, c[0x0][0x1f4], R7, 0x1, P0 ;  /* 0x00007d0006057a11 */ /* 0x000fe200000f0c07 */
[----:B------:R2:W-:Y:S01]  /*1950*/  LDGSTS.E.BYPASS.LTC128B.128 [R17+0xb080], [R8.64], !P2 ;  /* 0x0b08000008117fae */ /* 0x0005e2000d101d4e */
[----:B------:R-:W-:-:S02]  /*1960*/  ISETP.LT.OR P0, PT, R12, 0x21, P5 ;  /* 0x000000210c00780c */ /* 0x000fc40002f01670 */
        /* <DEDUP_REMOVED lines=90> */
.L_x_1421:
[----:B---3--:R-:W-:Y:S05]  /*1f10*/  BSYNC B0 ;  /* 0x0000000000007941 */ /* 0x008fea0003800000 */
.L_x_1420:
        /* <DEDUP_REMOVED lines=110> */
.L_x_1440:
        /* <DEDUP_REMOVED lines=126> */
.L_x_1424:
[----:B------:R-:W-:Y:S04]  /*2de0*/  MOV R134, 0x1 ;  /* 0x0000000100867802 */ /* 0x000fe80000000f00 */
[----:B------:R-:W-:Y:S11]  /*2df0*/  ISETP.NE.AND P0, PT, R134, c[0x0][0x2a8], PT ;  /* 0x0000aa0086007a0c */ /* 0x000ff60003f05270 */
[----:B------:R-:W-:Y:S02]  /*2e00*/  @!UPT UIADD3 URZ, URZ, URZ, URZ ;  /* 0x0000003f3f3ff290 */ /* 0x000fe4000fffe03f */
[----:B------:R-:W-:Y:S05]  /*2e10*/  @P0 IMAD.HI.U32 R134, R133, c[0x0][0x2ac], RZ ;  /* 0x0000ab0085860a27 */ /* 0x000fea00078e00ff */
[----:B------:R-:W-:Y:S02]  /*2e20*/  @P0 SHF.R.U32.HI R133, RZ, c[0x0][0x2b0], R134 ;  /* 0x0000ac00ff850a19 */ /* 0x000fe40000011686 */
.L_x_1425:
[----:B------:R-:W-:Y:S05]  /*2e30*/  BSYNC B0 ;  /* 0x0000000000007941 */ /* 0x000fea0003800000 */
.L_x_1423:
[----:B------:R-:W2:Y:S01]  /*2e40*/  LDL R135, [R1+0x4] ;  /* 0x0000040001877983 */ /* 0x000ea20000100800 */
[----:B------:R-:W-:Y:S04]  /*2e50*/  IMAD.MOV.U32 R134, RZ, RZ, c[0x0][0x2a8] ;  /* 0x0000aa00ff867624 */ /* 0x000fe800078e00ff */
[----:B------:R-:W-:Y:S04]  /*2e60*/  IMAD R133, R133, R134, -UR13 ;  /* 0x8000000d85857e24 */ /* 0x000fe8000f8e0286 */
[----:B--2---:R-:W-:Y:S05]  /*2e70*/  IMAD.IADD R133, R133, 0x1, -R135 ;  /* 0x0000000185857824 */ /* 0x004fea00078e0a87 */
[----:B------:R-:W-:Y:S02]  /*2e80*/  IADD3 R134, R133, c[0x0][0x2a8], RZ ;  /* 0x0000aa0085867a10 */ /* 0x000fe40007ffe0ff */
[----:B------:R-:W-:Y:S02]  /*2e90*/  IMNMX R190, R190, R133, !PT ;  /* 0x00000085bebe7217 */ /* 0x000fe40007800200 */
[----:B------:R-:W-:Y:S02]  /*2ea0*/  IMNMX R194, R194, R134, PT ;  /* 0x00000086c2c27217 */ /* 0x000fe40003800200 */
.L_x_1422:
        /* <DEDUP_REMOVED lines=19> */
.L_x_1428:
[----:B------:R-:W-:Y:S04]  /*2fe0*/  MOV R134, 0x1 ;  /* 0x0000000100867802 */ /* 0x000fe80000000f00 */
[----:B------:R-:W-:Y:S11]  /*2ff0*/  ISETP.NE.AND P0, PT, R134, c[0x0][0x2a8], PT ;  /* 0x0000aa0086007a0c */ /* 0x000ff60003f05270 */
[----:B------:R-:W-:Y:S02]  /*3000*/  @!UPT UIADD3 URZ, URZ, URZ, URZ ;  /* 0x0000003f3f3ff290 */ /* 0x000fe4000fffe03f */
[----:B------:R-:W-:Y:S05]  /*3010*/  @P0 IMAD.HI.U32 R134, R133, c[0x0][0x2ac], RZ ;  /* 0x0000ab0085860a27 */ /* 0x000fea00078e00ff */
[----:B------:R-:W-:Y:S02]  /*3020*/  @P0 SHF.R.U32.HI R133, RZ, c[0x0][0x2b0], R134 ;  /* 0x0000ac00ff850a19 */ /* 0x000fe40000011686 */
.L_x_1429:
[----:B------:R-:W-:Y:S05]  /*3030*/  BSYNC B0 ;  /* 0x0000000000007941 */ /* 0x000fea0003800000 */
.L_x_1427:
[----:B------:R-:W2:Y:S01]  /*3040*/  LDL R135, [R1+0x4] ;  /* 0x0000040001877983 */ /* 0x000ea20000100800 */
[----:B------:R-:W-:Y:S04]  /*3050*/  IMAD.MOV.U32 R134, RZ, RZ, c[0x0][0x2a8] ;  /* 0x0000aa00ff867624 */ /* 0x000fe800078e00ff */
[----:B------:R-:W-:Y:S04]  /*3060*/  IMAD R133, R133, R134, -UR13 ;  /* 0x8000000d85857e24 */ /* 0x000fe8000f8e0286 */
[----:B--2---:R-:W-:Y:S05]  /*3070*/  IMAD.IADD R133, R133, 0x1, -R135 ;  /* 0x0000000185857824 */ /* 0x004fea00078e0a87 */
[----:B------:R-:W-:Y:S02]  /*3080*/  IADD3 R134, R133, c[0x0][0x2a8], RZ ;  /* 0x0000aa0085867a10 */ /* 0x000fe40007ffe0ff */
[----:B------:R-:W-:Y:S02]  /*3090*/  IMNMX R189, R189, R133, !PT ;  /* 0x00000085bdbd7217 */ /* 0x000fe40007800200 */
[----:B------:R-:W-:Y:S02]  /*30a0*/  IMNMX R193, R193, R134, PT ;  /* 0x00000086c1c17217 */ /* 0x000fe40003800200 */
.L_x_1426:
        /* <DEDUP_REMOVED lines=19> */
.L_x_1432:
[----:B------:R-:W-:Y:S04]  /*31e0*/  MOV R134, 0x1 ;  /* 0x0000000100867802 */ /* 0x000fe80000000f00 */
[----:B------:R-:W-:Y:S11]  /*31f0*/  ISETP.NE.AND P0, PT, R134, c[0x0][0x2a8], PT ;  /* 0x0000aa0086007a0c */ /* 0x000ff60003f05270 */
[----:B------:R-:W-:Y:S02]  /*3200*/  @!UPT UIADD3 URZ, URZ, URZ, URZ ;  /* 0x0000003f3f3ff290 */ /* 0x000fe4000fffe03f */
[----:B------:R-:W-:Y:S05]  /*3210*/  @P0 IMAD.HI.U32 R134, R133, c[0x0][0x2ac], RZ ;  /* 0x0000ab0085860a27 */ /* 0x000fea00078e00ff */
[----:B------:R-:W-:Y:S02]  /*3220*/  @P0 SHF.R.U32.HI R133, RZ, c[0x0][0x2b0], R134 ;  /* 0x0000ac00ff850a19 */ /* 0x000fe40000011686 */
.L_x_1433:
[----:B------:R-:W-:Y:S05]  /*3230*/  BSYNC B0 ;  /* 0x0000000000007941 */ /* 0x000fea0003800000 */
.L_x_1431:
[----:B------:R-:W2:Y:S01]  /*3240*/  LDL R135, [R1+0x4] ;  /* 0x0000040001877983 */ /* 0x000ea20000100800 */
[----:B------:R-:W-:Y:S04]  /*3250*/  IMAD.MOV.U32 R134, RZ, RZ, c[0x0][0x2a8] ;  /* 0x0000aa00ff867624 */ /* 0x000fe800078e00ff */
[----:B------:R-:W-:Y:S04]  /*3260*/  IMAD R133, R133, R134, -UR13 ;  /* 0x8000000d85857e24 */ /* 0x000fe8000f8e0286 */
[----:B--2---:R-:W-:Y:S05]  /*3270*/  IMAD.IADD R133, R133, 0x1, -R135 ;  /* 0x0000000185857824 */ /* 0x004fea00078e0a87 */
[----:B------:R-:W-:Y:S02]  /*3280*/  IADD3 R134, R133, c[0x0][0x2a8], RZ ;  /* 0x0000aa0085867a10 */ /* 0x000fe40007ffe0ff */
[----:B------:R-:W-:Y:S02]  /*3290*/  IMNMX R191, R191, R133, !PT ;  /* 0x00000085bfbf7217 */ /* 0x000fe40007800200 */
[----:B------:R-:W-:Y:S02]  /*32a0*/  IMNMX R196, R196, R134, PT ;  /* 0x00000086c4c47217 */ /* 0x000fe40003800200 */
.L_x_1430:
        /* <DEDUP_REMOVED lines=19> */
.L_x_1436:
[----:B------:R-:W-:Y:S04]  /*33e0*/  MOV R133, 0x1 ;  /* 0x0000000100857802 */ /* 0x000fe80000000f00 */
[----:B------:R-:W-:Y:S11]  /*33f0*/  ISETP.NE.AND P0, PT, R133, c[0x0][0x2a8], PT ;  /* 0x0000aa0085007a0c */ /* 0x000ff60003f05270 */
[----:B------:R-:W-:Y:S02]  /*3400*/  @!UPT UIADD3 URZ, URZ, URZ, URZ ;  /* 0x0000003f3f3ff290 */ /* 0x000fe4000fffe03f */
[----:B------:R-:W-:Y:S05]  /*3410*/  @P0 IMAD.HI.U32 R133, R132, c[0x0][0x2ac], RZ ;  /* 0x0000ab0084850a27 */ /* 0x000fea00078e00ff */
[----:B------:R-:W-:Y:S02]  /*3420*/  @P0 SHF.R.U32.HI R132, RZ, c[0x0][0x2b0], R133 ;  /* 0x0000ac00ff840a19 */ /* 0x000fe40000011685 */
.L_x_1437:
[----:B------:R-:W-:Y:S05]  /*3430*/  BSYNC B0 ;  /* 0x0000000000007941 */ /* 0x000fea0003800000 */
.L_x_1435:
[----:B------:R-:W2:Y:S01]  /*3440*/  LDL R134, [R1+0x4] ;  /* 0x0000040001867983 */ /* 0x000ea20000100800 */
[----:B------:R-:W-:Y:S04]  /*3450*/  IMAD.MOV.U32 R133, RZ, RZ, c[0x0][0x2a8] ;  /* 0x0000aa00ff857624 */ /* 0x000fe800078e00ff */
[----:B------:R-:W-:Y:S04]  /*3460*/  IMAD R132, R132, R133, -UR13 ;  /* 0x8000000d84847e24 */ /* 0x000fe8000f8e0285 */
[----:B--2---:R-:W-:Y:S05]  /*3470*/  IMAD.IADD R132, R132, 0x1, -R134 ;  /* 0x0000000184847824 */ /* 0x004fea00078e0a86 */
[----:B------:R-:W-:Y:S02]  /*3480*/  IADD3 R133, R132, c[0x0][0x2a8], RZ ;  /* 0x0000aa0084857a10 */ /* 0x000fe40007ffe0ff */
[----:B------:R-:W-:Y:S02]  /*3490*/  IMNMX R192, R192, R132, !PT ;  /* 0x00000084c0c07217 */ /* 0x000fe40007800200 */
[----:B------:R-:W-:Y:S02]  /*34a0*/  IMNMX R195, R195, R133, PT ;  /* 0x00000085c3c37217 */ /* 0x000fe40003800200 */
.L_x_1434:
        /* <DEDUP_REMOVED lines=27> */
[----:B-1----:R-:W-:Y:S02]  /*3660*/  IMAD.U32 R0, RZ, RZ, UR24 ;  /* 0x00000018ff007e24 */ /* 0x002fe4000f8e00ff */
        /* <DEDUP_REMOVED lines=9> */
[----:B--2---:R-:W-:Y:S02]  /*3700*/  LEA R0, P1, R0, R212, 0x7 ;  /* 0x000000d400007211 */ /* 0x004fe400078238ff */
[----:B---3--:R-:W-:Y:S02]  /*3710*/  IADD3 R2, -R207, UR22, RZ ;  /* 0x00000016cf027c10 */ /* 0x008fe4000fffe1ff */
[----:B-----5:R-:W-:Y:S02]  /*3720*/  @!P3 IADD3 R207, P0, R201, R205, RZ ;  /* 0x000000cdc9cfb210 */ /* 0x020fe40007f1e0ff */
[----:B------:R-:W-:Y:S02]  /*3730*/  ISETP.LT.OR P2, PT, R2, 0x1, P6 ;  /* 0x000000010200780c */ /* 0x000fe40003741670 */
[----:B----4-:R-:W-:Y:S02]  /*3740*/  LEA.HI.X R202, R203, R204, R202, 0x7, P1 ;  /* 0x000000cccbca7211 */ /* 0x010fe400008f3cca */
[C---:B------:R-:W-:Y:S02]  /*3750*/  LEA R204, P1, R0.reuse, c[0x0][0x160], 0x1 ;  /* 0x0000580000cc7a11 */ /* 0x040fe400078208ff */
[----:B------:R-:W-:Y:S02]  /*3760*/  @!P3 LEA.HI.X.SX32 R201, R201, R206, 0x1, P0 ;  /* 0x000000cec9c9b211 */ /* 0x000fe400000f0eff */
[----:B------:R-:W-:Y:S01]  /*3770*/  LEA.HI.X R205, R0, c[0x0][0x164], R202, 0x1, P1 ;  /* 0x0000590000cd7a11 */ /* 0x000fe200008f0cca */
        /* <DEDUP_REMOVED lines=9> */
[C---:B------:R-:W-:Y:S02]  /*3810*/  @!P3 LEA R206, P1, R207.reuse, c[0x0][0x258], 0x2 ;  /* 0x00009600cfceba11 */ /* 0x040fe400078210ff */
[C---:B------:R-:W-:Y:S02]  /*3820*/  ISETP.LT.OR P2, PT, R2.reuse, 0x41, P6 ;  /* 0x000000410200780c */ /* 0x040fe40003741670 */
[----:B------:R2:W-:Y:S01]  /*3830*/  LDGSTS.E.BYPASS.LTC128B.128 [R0+0x1000], [R202.64], !P0 ;  /* 0x01000000ca007fae */ /* 0x0005e2000c101d4e */
[----:B------:R-:W-:Y:S02]  /*3840*/  @!P3 LEA.HI.X R207, R207, c[0x0][0x25c], R201, 0x2, P1 ;  /* 0x00009700cfcfba11 */ /* 0x000fe400008f14c9 */
        /* <DEDUP_REMOVED lines=11> */
.L_x_1438:
        /* <DEDUP_REMOVED lines=527> */
[----:B------:R-:W5:Y:S01]  /*59f0*/  MUFU.EX2 R29, R176 ;  /* 0x000000b0001d7308 */ /* 0x000f620000000800 */
[----:B------:R-:W-:Y:S01]  /*5a00*/  F2FP.BF16.PACK_AB R35, R212, R213 ;  /* 0x000000d5d423723e */ /* 0x000fe200000010ff */
[----:B------:R-:W-:Y:S01]  /*5a10*/  FMUL.FTZ R144, R164, R64 ;  /* 0x00000040a4907220 */ /* 0x000fe20000410000 */
[----:B------:R-:W-:Y:S01]  /*5a20*/  F2FP.BF16.PACK_AB R52, R52, R34 ;  /* 0x000000223434723e */ /* 0x000fe200000010ff */
[----:B------:R-:W-:Y:S01]  /*5a30*/  FMUL.FTZ R65, R197, R65 ;  /* 0x00000041c5417220 */ /* 0x000fe20000410000 */
[----:B------:R-:W-:Y:S01]  /*5a40*/  F2FP.BF16.PACK_AB R34, R166, R209 ;  /* 0x000000d1a622723e */ /* 0x000fe200000010ff */
        /* <DEDUP_REMOVED lines=17> */
[----:B------:R-:W-:Y:S01]  /*5b60*/  F2FP.BF16.PACK_AB R32, R198, R237 ;  /* 0x000000edc620723e */ /* 0x000fe200000010ff */
        /* <DEDUP_REMOVED lines=9> */
[--C-:B------:R-:W-:Y:S01]  /*5c00*/  FADD.FTZ R47, R47, -R0.reuse ;  /* 0x800000002f2f7221 */ /* 0x100fe20000010000 */
[----:B------:R-:W-:Y:S01]  /*5c10*/  F2FP.BF16.PACK_AB R64, R197, R164 ;  /* 0x000000a4c540723e */ /* 0x000fe200000010ff */
        /* <DEDUP_REMOVED lines=10> */
[--C-:B------:R-:W-:Y:S02]  /*5cc0*/  FADD.FTZ R10, R10, -R0.reuse ;  /* 0x800000000a0a7221 */ /* 0x100fe40000010000 */
[----:B------:R-:W-:Y:S01]  /*5cd0*/  F2FP.BF16.PACK_AB R53, R19, R18 ;  /* 0x000000121335723e */ /* 0x000fe200000010ff */
[----:B------:R5:W-:Y:S01]  /*5ce0*/  STS [R226+0x2400], R2 ;  /* 0x00240002e2007388 */ /* 0x000be20000000800 */
[----:B------:R-:W3:Y:S01]  /*5cf0*/  MUFU.EX2 R24, R174 ;  /* 0x000000ae00187308 */ /* 0x000ee20000000800 */
        /* <DEDUP_REMOVED lines=10> */
[--C-:B------:R-:W-:Y:S01]  /*5da0*/  FADD.FTZ R30, R30, -R0.reuse ;  /* 0x800000001e1e7221 */ /* 0x100fe20000010000 */
[----:B------:R-:W-:Y:S01]  /*5db0*/  STS [R225+0x4000], R133 ;  /* 0x00400085e1007388 */ /* 0x000fe20000000800 */
[--C-:B------:R-:W-:Y:S02]  /*5dc0*/  FADD.FTZ R42, R42, -R0.reuse ;  /* 0x800000002a2a7221 */ /* 0x100fe40000010000 */
        /* <DEDUP_REMOVED lines=16> */
[----:B------:R-:W-:Y:S01]  /*5ed0*/  FMUL.FTZ R56, R169, R56 ;  /* 0x00000038a9387220 */ /* 0x000fe20000410000 */
[----:B------:R1:W-:Y:S01]  /*5ee0*/  STS [R227+0x4000], R132 ;  /* 0x00400084e3007388 */ /* 0x0003e20000000800 */
[----:B------:R-:W-:Y:S02]  /*5ef0*/  FMUL.FTZ R19, R165, R57 ;  /* 0x00000039a5137220 */ /* 0x000fe40000410000 */
[--C-:B------:R-:W-:Y:S01]  /*5f00*/  FADD.FTZ R62, R62, -R0.reuse ;  /* 0x800000003e3e7221 */ /* 0x100fe20000010000 */
[----:B------:R-:W-:Y:S01]  /*5f10*/  STS [R227+0x4400], R33 ;  /* 0x00440021e3007388 */ /* 0x000fe20000000800 */
[----:B------:R-:W-:Y:S01]  /*5f20*/  FADD.FTZ R63, R63, -R0 ;  /* 0x800000003f3f7221 */ /* 0x000fe20000010000 */
[----:B------:R-:W-:Y:S01]  /*5f30*/  F2FP.BF16.PACK_AB R19, R19, R56 ;  /* 0x000000381313723e */ /* 0x000fe200000010ff */
[----:B------:R-:W-:Y:S01]  /*5f40*/  FMUL.FTZ R62, R17, R62 ;  /* 0x0000003e113e7220 */ /* 0x000fe20000410000 */
        /* <DEDUP_REMOVED lines=9> */
[----:B---3--:R-:W-:Y:S02]  /*5fe0*/  F2FP.BF16.PACK_AB R2, R24, R25 ;  /* 0x000000191802723e */ /* 0x008fe400000010ff */
[----:B------:R-:W-:Y:S02]  /*5ff0*/  F2FP.BF16.PACK_AB R3, R3, R26 ;  /* 0x0000001a0303723e */ /* 0x000fe400000010ff */
[----:B------:R-:W-:Y:S01]  /*6000*/  F2FP.BF16.PACK_AB R20, R20, R60 ;  /* 0x0000003c1414723e */ /* 0x000fe200000010ff */
[----:B------:R3:W-:Y:S01]  /*6010*/  STS [R227+0x6400], R2 ;  /* 0x00640002e3007388 */ /* 0x0007e20000000800 */
[----:B-1----:R-:W-:Y:S03]  /*6020*/  IMAD.SHL.U32 R132, R187, 0x2, RZ ;  /* 0x00000002bb847824 */ /* 0x002fe600078e00ff */
[----:B------:R1:W-:Y:S01]  /*6030*/  STS [R226+0x6000], R5 ;  /* 0x00600005e2007388 */ /* 0x0003e20000000800 */
[----:B--2---:R-:W-:Y:S05]  /*6040*/  FMUL.FTZ R4, R153, R11 ;  /* 0x0000000b99047220 */ /* 0x004fea0000410000 */
[----:B------:R-:W-:Y:S02]  /*6050*/  F2FP.BF16.PACK_AB R4, R4, R10 ;  /* 0x0000000a0404723e */ /* 0x000fe400000010ff */
[----:B---3--:R-:W-:Y:S01]  /*6060*/  F2FP.BF16.PACK_AB R2, R200, R17 ;  /* 0x00000011c802723e */ /* 0x008fe200000010ff */
[----:B-1----:R-:W-:Y:S04]  /*6070*/  FMUL.FTZ R5, R147, R31 ;  /* 0x0000001f93057220 */ /* 0x002fe80000410000 */
        /* <DEDUP_REMOVED lines=158> */
[----:B--2-4-:R-:W2:Y:S01]  /*6a60*/  LDL R177, [R1+0x10] ;  /* 0x0000100001b17983 */ /* 0x014ea20000100800 */
[----:B------:R-:W-:Y:S01]  /*6a70*/  ULDC.64 UR6, c[0x0][0x208] ;  /* 0x0000820000067ab9 */ /* 0x000fe20000000a00 */
[----:B------:R-:W-:Y:S01]  /*6a80*/  IMAD.U32 R8, RZ, RZ, UR21 ;  /* 0x00000015ff087e24 */ /* 0x000fe2000f8e00ff */
[----:B------:R-:W-:Y:S01]  /*6a90*/  UIMAD.WIDE.U32 UR24, UR22, UR6, URZ ;  /* 0x00000006161872a5 */ /* 0x000fe2000f8e003f */
[----:B------:R-:W3:Y:S01]  /*6aa0*/  LDL.64 R156, [R1+0x28] ;  /* 0x00002800019c7983 */ /* 0x000ee20000100a00 */
[----:B------:R-:W-:Y:S03]  /*6ab0*/  USHF.R.S32.HI UR23, URZ, 0x1f, UR22 ;  /* 0x0000001f3f177899 */ /* 0x000fe60008011416 */
[----:B------:R-:W4:Y:S01]  /*6ac0*/  LDL.64 R60, [R1+0x20] ;  /* 0x00002000013c7983 */ /* 0x000f220000100a00 */
[----:B------:R-:W-:Y:S01]  /*6ad0*/  UIMAD UR23, UR23, UR6, URZ ;  /* 0x00000006171772a4 */ /* 0x000fe2000f8e023f */
[----:B------:R-:W-:Y:S02]  /*6ae0*/  IMAD.U32 R6, RZ, RZ, UR24 ;  /* 0x00000018ff067e24 */ /* 0x000fe4000f8e00ff */
        /* <DEDUP_REMOVED lines=17> */
[----:B------:R-:W-:Y:S02]  /*6c00*/  ISETP.LT.OR P0, PT, R9, 0x21, P5 ;  /* 0x000000210900780c */ /* 0x000fe40002f01670 */
[----:B------:R-:W-:Y:S02]  /*6c10*/  LEA.HI.X.SX32 R12, R12, R57, 0x1, P1 ;  /* 0x000000390c0c7211 */ /* 0x000fe400008f0eff */
        /* <DEDUP_REMOVED lines=8> */
[----:B------:R-:W-:Y:S01]  /*6ca0*/  ISETP.LT.OR P2, PT, R9, 0x41, P5 ;  /* 0x000000410900780c */ /* 0x000fe20002f41670 */
        /* <DEDUP_REMOVED lines=13> */
.L_x_1439:
[-C--:B-12-4-:R-:W-:Y:S01]  /*6d80*/  HMMA.16816.F32.BF16 R4, R32, R24.reuse, RZ ;  /* 0x000000182004723c */ /* 0x096fe200000418ff */
        /* <DEDUP_REMOVED lines=279> */
.L_x_1419:
[----:B------:R-:W-:Y:S05]  /*7f00*/  @P2 EXIT ;  /* 0x000000000000294d */ /* 0x000fea0003800000 */
[----:B------:R-:W2:Y:S01]  /*7f10*/  LDL.LU R9, [R1+0x5c] ;  /* 0x00005c0001097983 */ /* 0x000ea20000300800 */
[----:B------:R-:W-:-:S04]  /*7f20*/  ISETP.NE.U32.AND P2, PT, RZ, c[0x0][0x360], PT ;  /* 0x0000d800ff007a0c */ /* 0x000fc80003f45070 */
[----:B------:R-:W-:-:S13]  /*7f30*/  ISETP.NE.AND.EX P2, PT, RZ, c[0x0][0x364], PT, P2 ;  /* 0x0000d900ff007a0c */ /* 0x000fda0003f45320 */
[----:B------:R-:W-:-:S04]  /*7f40*/  @P2 IMAD.MOV.U32 R2, RZ, RZ, 0x4 ;  /* 0x00000004ff022424 */ /* 0x000fc800078e00ff */
[----:B--2---:R-:W-:-:S05]  /*7f50*/  @P2 IMAD.WIDE R2, R9, R2, c[0x0][0x360] ;  /* 0x0000d80009022625 */ /* 0x004fca00078e0202 */
[----:B-1----:R1:W2:Y:S01]  /*7f60*/  @P2 LDG.E R0, [R2.64] ;  /* 0x0000000e02002981 */ /* 0x0022a2000c1e1900 */
[----:B------:R-:W-:Y:S01]  /*7f70*/  IMAD.MOV.U32 R4, RZ, RZ, 0x1 ;  /* 0x00000001ff047424 */ /* 0x000fe200078e00ff */
[----:B------:R-:W-:Y:S02]  /*7f80*/  USHF.L.U32 UR5, UR8, 0xd, URZ ;  /* 0x0000000d08057899 */ /* 0x000fe4000800063f */
[----:B------:R-:W3:Y:S04]  /*7f90*/  S2R R5, SR_TID.X ;  /* 0x0000000000057919 */ /* 0x000ee80000002100 */
[----:B------:R-:W-:Y:S01]  /*7fa0*/  BAR.SYNC.DEFER_BLOCKING 0x1, 0x100 ;  /* 0x0044000000007b1d */ /* 0x000fe20000010000 */
[----:B------:R-:W-:Y:S01]  /*7fb0*/  ISETP.NE.AND P0, PT, R4, c[0x0][0x338], PT ;  /* 0x0000ce0004007a0c */ /* 0x000fe20003f05270 */
[----:B------:R-:W-:-:S04]  /*7fc0*/  USHF.R.S32.HI UR4, URZ, 0x1f, UR5 ;  /* 0x0000001f3f047899 */ /* 0x000fc80008011405 */
[----:B-1----:R-:W1:Y:S01]  /*7fd0*/  S2R R3, SR_CTAID.Y ;  /* 0x0000000000037919 */ /* 0x002e620000002600 */
[----:B---3--:R-:W-:-:S07]  /*7fe0*/  SHF.R.S32.HI R6, RZ, 0x1f, R5 ;  /* 0x0000001fff067819 */ /* 0x008fce0000011405 */
        /* <DEDUP_REMOVED lines=101> */
.L_x_1441:
        /* <DEDUP_REMOVED lines=12> */
.L_x_1842:


//--------------------- .text._ZN7cutlass13device_kernelIN5flash19enable_sm80_to_sm89INS1_16FlashAttnBwdSm80INS1_25CollectiveMainloopBwdSm80ILi2ELi2EN4cute5tupleIJNS5_1CILi128EEES8_NS7_ILi64EEEEEENS_10bfloat16_tEfNS_4arch4Sm80ELb0ELb1ELb0ELb1ELb1ELb0ELb0ELb0ELi2ELi4ELi4ELi4ELb0EEENS1_24CollectiveEpilogueBwdGQAISA_fSD_Li256ELb1ELb1EEENS1_19SingleTileSchedulerILb1ELb0ELb0ELi128EEEEEEEEEvNT_6ParamsE --------------------------
	.section	.text._ZN7cutlass13device_kernelIN5flash19enable_sm80_to_sm89INS1_16FlashAttnBwdSm80INS1_25CollectiveMainloopBwdSm80ILi2ELi2EN4cute5tupleIJNS5_1CILi128EEES8_NS7_ILi64EEEEEENS_10bfloat16_tEfNS_4arch4Sm80ELb0ELb1ELb0ELb1ELb1ELb0ELb0ELb0ELi2ELi4ELi4ELi4ELb0EEENS1_24CollectiveEpilogueBwdGQAISA_fSD_Li256ELb1ELb1EEENS1_19SingleTileSchedulerILb1ELb0ELb0ELi128EEEEEEEEEvNT_6ParamsE,"ax",@progbits
	.sectioninfo	@"SHI_REGISTERS=255"
	.align	128
.text._ZN7cutlass13device_kernelIN5flash19enable_sm80_to_sm89INS1_16FlashAttnBwdSm80INS1_25CollectiveMainloopBwdSm80ILi2ELi2EN4cute5tupleIJNS5_1CILi128EEES8_NS7_ILi64EEEEEENS_10bfloat16_tEfNS_4arch4Sm80ELb0ELb1ELb0ELb1ELb1ELb0ELb0ELb0ELi2ELi4ELi4ELi4ELb0EEENS1_24CollectiveEpilogueBwdGQAISA_fSD_Li256ELb1ELb1EEENS1_19SingleTileSchedulerILb1ELb0ELb0ELi128EEEEEEEEEvNT_6ParamsE:
        .type           _ZN7cutlass13device_kernelIN5flash19enable_sm80_to_sm89INS1_16FlashAttnBwdSm80INS1_25CollectiveMainloopBwdSm80ILi2ELi2EN4cute5tupleIJNS5_1CILi128EEES8_NS7_ILi64EEEEEENS_10bfloat16_tEfNS_4arch4Sm80ELb0ELb1ELb0ELb1ELb1ELb0ELb0ELb0ELi2ELi4ELi4ELi4ELb0EEENS1_24CollectiveEpilogueBwdGQAISA_fSD_Li256ELb1ELb1EEENS1_19SingleTileSchedulerILb1ELb0ELb0ELi128EEEEEEEEEvNT_6ParamsE,@function
        .size           _ZN7cutlass13device_kernelIN5flash19enable_sm80_to_sm89INS1_16FlashAttnBwdSm80INS1_25CollectiveMainloopBwdSm80ILi2ELi2EN4cute5tupleIJNS5_1CILi128EEES8_NS7_ILi64EEEEEENS_10bfloat16_tEfNS_4arch4Sm80ELb0ELb1ELb0ELb1ELb1ELb0ELb0ELb0ELi2ELi4ELi4ELi4ELb0EEENS1_24CollectiveEpilogueBwdGQAISA_fSD_Li256ELb1ELb1EEENS1_19SingleTileSchedulerILb1ELb0ELb0ELi128EEEEEEEEEvNT_6ParamsE,(.L_x_1843 - _ZN7cutlass13device_kernelIN5flash19enable_sm80_to_sm89INS1_16FlashAttnBwdSm80INS1_25CollectiveMainloopBwdSm80ILi2ELi2EN4cute5tupleIJNS5_1CILi128EEES8_NS7_ILi64EEEEEENS_10bfloat16_tEfNS_4arch4Sm80ELb0ELb1ELb0ELb1ELb1ELb0ELb0ELb0ELi2ELi4ELi4ELi4ELb0EEENS1_24CollectiveEpilogueBwdGQAISA_fSD_Li256ELb1ELb1EEENS1_19SingleTileSchedulerILb1ELb0ELb0ELi128EEEEEEEEEvNT_6ParamsE)
        .other          _ZN7cutlass13device_kernelIN5flash19enable_sm80_to_sm89INS1_16FlashAttnBwdSm80INS1_25CollectiveMainloopBwdSm80ILi2ELi2EN4cute5tupleIJNS5_1CILi128EEES8_NS7_ILi64EEEEEENS_10bfloat16_tEfNS_4arch4Sm80ELb0ELb1ELb0ELb1ELb1ELb0ELb0ELb0ELi2ELi4ELi4ELi4ELb0EEENS1_24CollectiveEpilogueBwdGQAISA_fSD_Li256ELb1ELb1EEENS1_19SingleTileSchedulerILb1ELb0ELb0ELi128EEEEEEEEEvNT_6ParamsE,@"STO_CUDA_ENTRY STV_DEFAULT"
_ZN7cutlass13device_kernelIN5flash19enable_sm80_to_sm89INS1_16FlashAttnBwdSm80INS1_25CollectiveMainloopBwdSm80ILi2ELi2EN4cute5tupleIJNS5_1CILi128EEES8_NS7_ILi64EEEEEENS_10bfloat16_tEfNS_4arch4Sm80ELb0ELb1ELb0ELb1ELb1ELb0ELb0ELb0ELi2ELi4ELi4ELi4ELb0EEENS1_24CollectiveEpilogueBwdGQAISA_fSD_Li256ELb1ELb1EEENS1_19SingleTileSchedulerILb1ELb0ELb0ELi128EEEEEEEEEvNT_6ParamsE:
        /* <DEDUP_REMOVED lines=18> */
.L_x_1443:
        /* <DEDUP_REMOVED lines=8> */
.L_x_1445:
[----:B------:R-:W-:Y:S02]  /*01a0*/  MOV R0, c[0x0][0x3ac] ;  /* 0x0000eb0000007a02 */ /* 0x000fe40000000f00 */
.L_x_1444:
[----:B------:R-:W-:-:S06]  /*01b0*/  USHF.L.U32 UR13, UR8, 0x7, URZ ;  /* 0x00000007080d7899 */ /* 0x000fcc000800063f */
[----:B-----5:R-:W-:-:S04]  /*01c0*/  ISETP.LE.AND P0, PT, R0, UR13, PT ;  /* 0x0000000d00007c0c */ /* 0x020fc8000bf03270 */
[----:B------:R-:W-:-:S05]  /*01d0*/  SEL R0, R5, 0xffffffff, !P0 ;  /* 0xffffffff05007807 */ /* 0x000fca0004000000 */
[----:B------:R2:W-:Y:S01]  /*01e0*/  STL [R1+0x5c], R0 ;  /* 0x00005c0001007387 */ /* 0x0005e20000100800 */
[----:B------:R-:W-:Y:S05]  /*01f0*/  BRA `(.L_x_1446) ;  /* 0x0000012000007947 */ /* 0x000fea0003800000 */
.L_x_1442:
[----:B--2-4-:R-:W-:-:S04]  /*0200*/  ISETP.NE.U32.AND P0, PT, RZ, c[0x0][0x3c8], PT ;  /* 0x0000f200ff007a0c */ /* 0x014fc80003f05070 */
[----:B------:R-:W-:-:S13]  /*0210*/  ISETP.NE.AND.EX P0, PT, RZ, c[0x0][0x3cc], PT, P0 ;  /* 0x0000f300ff007a0c */ /* 0x000fda0003f05300 */
[----:B------:R-:W-:Y:S05]  /*0220*/  @!P0 BRA `(.L_x_1447) ;  /* 0x0000002000008947 */ /* 0x000fea0003800000 */
[----:B------:R1:W5:Y:S01]  /*0230*/  LDG.E R0, [R2.64] ;  /* 0x0000000e02007981 */ /* 0x000362000c1e1900 */
[----:B------:R-:W-:Y:S05]  /*0240*/  BRA `(.L_x_1448) ;  /* 0x0000009000007947 */ /* 0x000fea0003800000 */
.L_x_1447:
        /* <DEDUP_REMOVED lines=8> */
.L_x_1449:
[----:B------:R-:W-:Y:S02]  /*02d0*/  MOV R0, c[0x0][0x3ac] ;  /* 0x0000eb0000007a02 */ /* 0x000fe40000000f00 */
.L_x_1448:
[----:B------:R-:W-:-:S06]  /*02e0*/  USHF.L.U32 UR13, UR8, 0x7, URZ ;  /* 0x00000007080d7899 */ /* 0x000fcc000800063f */
[----:B-----5:R-:W-:-:S04]  /*02f0*/  ISETP.LE.AND P0, PT, R0, UR13, PT ;  /* 0x0000000d00007c0c */ /* 0x020fc8000bf03270 */
[----:B------:R-:W-:-:S05]  /*0300*/  SEL R0, R5, 0xffffffff, !P0 ;  /* 0xffffffff05007807 */ /* 0x000fca0004000000 */
[----:B------:R2:W-:Y:S04]  /*0310*/  STL [R1+0x5c], R0 ;  /* 0x00005c0001007387 */ /* 0x0005e80000100800 */
.L_x_1446:
        /* <DEDUP_REMOVED lines=37> */
.L_x_1450:
[----:B--2---:R-:W-:-:S04]  /*0570*/  ISETP.NE.U32.AND P1, PT, RZ, c[0x0][0x2e0], PT ;  /* 0x0000b800ff007a0c */ /* 0x004fc80003f25070 */
[----:B------:R-:W-:-:S13]  /*0580*/  ISETP.NE.AND.EX P1, PT, RZ, c[0x0][0x2e4], PT, P1 ;  /* 0x0000b900ff007a0c */ /* 0x000fda0003f25310 */
[----:B------:R-:W-:Y:S05]  /*0590*/  @!P1 BRA `(.L_x_1451) ;  /* 0x0000004000009947 */ /* 0x000fea0003800000 */
[----:B------:R-:W-:-:S05]  /*05a0*/  IMAD.WIDE R2, R39, R10, c[0x0][0x2e0] ;  /* 0x0000b80027027625 */ /* 0x000fca00078e020a */
[----:B------:R-:W2:Y:S02]  /*05b0*/  LDG.E R0, [R2.64] ;  /* 0x0000000e02007981 */ /* 0x000ea4000c1e1900 */
[----:B--2---:R1:W2:Y:S01]  /*05c0*/  R2UR UR11, R0 ;  /* 0x00000000000b73c2 */ /* 0x0042a200000e0000 */
[----:B------:R-:W-:Y:S05]  /*05d0*/  BRA `(.L_x_1452) ;  /* 0x0000006000007947 */ /* 0x000fea0003800000 */
.L_x_1451:
[----:B------:R-:W-:Y:S05]  /*05e0*/  @!P5 BRA `(.L_x_1452) ;  /* 0x000000500000d947 */ /* 0x000fea0003800000 */
[----:B------:R1:W2:Y:S04]  /*05f0*/  LDG.E R0, [R2.64] ;  /* 0x0000000e02007981 */ /* 0x0002a8000c1e1900 */
[----:B-1----:R-:W3:Y:S01]  /*0600*/  LDG.E R2, [R2.64+0x4] ;  /* 0x0000040e02027981 */ /* 0x002ee2000c1e1900 */
[----:B--2---:R-:W1:Y:S08]  /*0610*/  R2UR UR11, R0 ;  /* 0x00000000000b73c2 */ /* 0x004e7000000e0000 */
[----:B---3--:R-:W1:Y:S02]  /*0620*/  R2UR UR4, R2 ;  /* 0x00000000020473c2 */ /* 0x008e6400000e0000 */
[----:B-1----:R-:W-:-:S06]  /*0630*/  UIADD3 UR11, -UR11, UR4, URZ ;  /* 0x000000040b0b7290 */ /* 0x002fcc000fffe13f */
.L_x_1452:
        /* <DEDUP_REMOVED lines=15> */
.L_x_1453:
        /* <DEDUP_REMOVED lines=101> */
[----:B------:R-:W-:Y:S01]  /*0d80*/  ULDC.64 UR4, c[0x0][0x178] ;  /* 0x00005e0000047ab9 */ /* 0x000fe20000000a00 */
[----:B------:R-:W-:Y:S01]  /*0d90*/  IMAD R31, R11, c[0x0][0x210], RZ ;  /* 0x000084000b1f7a24 */ /* 0x000fe200078e02ff */
[----:B------:R-:W-:Y:S01]  /*0da0*/  LOP3.LUT R28, R3, R0, RZ, 0x3c, !PT ;  /* 0x00000000031c7212 */ /* 0x000fe200078e3cff */
[----:B------:R-:W-:Y:S01]  /*0db0*/  IMAD.WIDE R12, R8, 0x80, R12 ;  /* 0x00000080080c7825 */ /* 0x000fe200078e020c */
[----:B------:R-:W-:Y:S01]  /*0dc0*/  SHF.R.S32.HI R0, RZ, 0x1f, R10 ;  /* 0x0000001fff007819 */ /* 0x000fe2000001140a */
[----:B------:R-:W-:Y:S01]  /*0dd0*/  UIMAD.WIDE.U32 UR22, UR9, UR4, URZ ;  /* 0x00000004091672a5 */ /* 0x000fe2000f8e003f */
[----:B------:R-:W-:Y:S01]  /*0de0*/  SHF.R.S32.HI R3, RZ, 0x1f, R2 ;  /* 0x0000001fff037819 */ /* 0x000fe20000011402 */
[----:B------:R-:W-:Y:S01]  /*0df0*/  IMAD.WIDE.U32 R8, R27, c[0x0][0x278], R4 ;  /* 0x00009e001b087a25 */ /* 0x000fe200078e0004 */
[----:B------:R-:W-:-:S02]  /*0e00*/  USHF.L.U32 UR19, UR6, 0x6, URZ ;  /* 0x0000000606137899 */ /* 0x000fc4000800063f */
[----:B------:R-:W-:Y:S01]  /*0e10*/  USHF.L.U32 UR21, UR4, 0x6, URZ ;  /* 0x0000000604157899 */ /* 0x000fe2000800063f */
        /* <DEDUP_REMOVED lines=48> */
[----:B------:R-:W-:Y:S01]  /*1120*/  IMAD R20, R20, c[0x0][0x240], RZ ;  /* 0x0000900014147a24 */ /* 0x000fe200078e02ff */
[C---:B------:R-:W-:Y:S01]  /*1130*/  LEA R4, P0, R8.reuse, c[0x0][0x1c0], 0x1 ;  /* 0x0000700008047a11 */ /* 0x040fe200078008ff */
[----:B------:R-:W-:Y:S02]  /*1140*/  IMAD.IADD R0, R9, 0x1, R0 ;  /* 0x0000000109007824 */ /* 0x000fe400078e0200 */
[----:B------:R-:W-:Y:S02]  /*1150*/  IMAD.IADD R15, R15, 0x1, R29 ;  /* 0x000000010f0f7824 */ /* 0x000fe400078e021d */
[----:B------:R-:W-:Y:S01]  /*1160*/  IMAD R29, R27, c[0x0][0x244], R20 ;  /* 0x000091001b1d7a24 */ /* 0x000fe200078e0214 */
[----:B------:R-:W-:Y:S01]  /*1170*/  LEA.HI.X R5, R8, c[0x0][0x1c4], R0, 0x1, P0 ;  /* 0x0000710008057a11 */ /* 0x000fe200000f0c00 */
[----:B------:R-:W-:Y:S01]  /*1180*/  IMAD.SHL.U32 R20, R34, 0x2, RZ ;  /* 0x0000000222147824 */ /* 0x000fe200078e00ff */
[----:B------:R-:W-:Y:S01]  /*1190*/  IADD3 R8, P0, R4, UR16, RZ ;  /* 0x0000001004087c10 */ /* 0x000fe2000ff1e0ff */
[----:B------:R-:W-:-:S02]  /*11a0*/  IMAD R0, R13, c[0x0][0x1a8], RZ ;  /* 0x00006a000d007a24 */ /* 0x000fc400078e02ff */
[----:B------:R-:W-:Y:S01]  /*11b0*/  IMAD.IADD R7, R17, 0x1, R21 ;  /* 0x0000000111077824 */ /* 0x000fe200078e0215 */
[----:B------:R-:W-:Y:S01]  /*11c0*/  IADD3.X R9, R5, UR18, RZ, P0, !PT ;  /* 0x0000001205097c10 */ /* 0x000fe200087fe4ff */
[----:B------:R-:W-:Y:S01]  /*11d0*/  @!PT LDS RZ, [RZ] ;  /* 0x00000000fffff984 */ /* 0x000fe20000000800 */
[----:B------:R-:W-:Y:S01]  /*11e0*/  @!PT LDS RZ, [RZ] ;  /* 0x00000000fffff984 */ /* 0x000fe20000000800 */
[----:B------:R-:W-:Y:S01]  /*11f0*/  @!PT LDS RZ, [RZ] ;  /* 0x00000000fffff984 */ /* 0x000fe20000000800 */
[----:B------:R1:W-:Y:S01]  /*1200*/  LDGSTS.E.BYPASS.LTC128B.128 [R20+0x4080], [R4.64], !P6 ;  /* 0x0408000004147fae */ /* 0x0003e2000f101d4e */
[----:B------:R-:W-:Y:S01]  /*1210*/  IMAD.MOV.U32 R6, RZ, RZ, R16 ;  /* 0x000000ffff067224 */ /* 0x000fe200078e0010 */
[C---:B------:R-:W-:Y:S01]  /*1220*/  ISETP.GE.OR P6, PT, R2.reuse, c[0x0][0x1cc], !P2 ;  /* 0x0000730002007a0c */ /* 0x040fe200057c6670 */
[----:B------:R-:W-:Y:S01]  /*1230*/  IMAD.WIDE.U32 R14, R27, c[0x0][0x188], R14 ;  /* 0x000062001b0e7a25 */ /* 0x000fe200078e000e */
[----:B------:R2:W-:Y:S01]  /*1240*/  LDGSTS.E.BYPASS.LTC128B.128 [R20+0x5080], [R8.64], !P5 ;  /* 0x0508000008147fae */ /* 0x0005e2000e901d4e */
[----:B------:R-:W-:Y:S02]  /*1250*/  ISETP.GE.OR P5, PT, R2, c[0x0][0x1cc], !P1 ;  /* 0x0000730002007a0c */ /* 0x000fe40004fa6670 */
[----:B------:R-:W-:Y:S01]  /*1260*/  IMAD R0, R12, c[0x0][0x1ac], R0 ;  /* 0x00006b000c007a24 */ /* 0x000fe200078e0200 */
[C---:B------:R-:W-:Y:S01]  /*1270*/  ISETP.GE.OR P2, PT, R2.reuse, c[0x0][0x19c], !P2 ;  /* 0x0000670002007a0c */ /* 0x040fe20005746670 */
[----:B------:R-:W-:Y:S01]  /*1280*/  IMAD.IADD R11, R19, 0x1, R31 ;  /* 0x00000001130b7824 */ /* 0x000fe200078e021f */
[----:B------:R-:W-:Y:S01]  /*1290*/  ISETP.GE.OR P1, PT, R2, c[0x0][0x19c], !P1 ;  /* 0x0000670002007a0c */ /* 0x000fe20004f26670 */
[----:B------:R-:W-:-:S02]  /*12a0*/  IMAD.MOV.U32 R10, RZ, RZ, R18 ;  /* 0x000000ffff0a7224 */ /* 0x000fc400078e0012 */
[----:B------:R-:W-:-:S04]  /*12b0*/  IMAD.WIDE.U32 R12, R12, c[0x0][0x1a8], R6 ;  /* 0x00006a000c0c7a25 */ /* 0x000fc800078e0006 */
[----:B------:R-:W-:Y:S01]  /*12c0*/  IMAD.MOV.U32 R6, RZ, RZ, R14 ;  /* 0x000000ffff067224 */ /* 0x000fe200078e000e */
[----:B------:R-:W-:Y:S01]  /*12d0*/  LEA.HI R14, R33, R22, RZ, 0x4 ;  /* 0x00000016210e7211 */ /* 0x000fe200078f20ff */
[----:B------:R-:W-:-:S03]  /*12e0*/  IMAD.WIDE.U32 R18, R27, c[0x0][0x218], R10 ;  /* 0x000086001b127a25 */ /* 0x000fc600078e000a */
[----:B------:R-:W-:Y:S01]  /*12f0*/  SHF.R.S32.HI R3, RZ, 0x4, R14 ;  /* 0x00000004ff037819 */ /* 0x000fe2000001140e */
[----:B------:R-:W-:Y:S02]  /*1300*/  IMAD.IADD R0, R13, 0x1, R0 ;  /* 0x000000010d007824 */ /* 0x000fe400078e0200 */
[----:B------:R-:W-:Y:S01]  /*1310*/  IMAD.IADD R7, R15, 0x1, R26 ;  /* 0x000000010f077824 */ /* 0x000fe200078e021a */
[----:B------:R-:W-:Y:S01]  /*1320*/  LEA.HI R15, R33, R22, RZ, 0x5 ;  /* 0x00000016210f7211 */ /* 0x000fe200078f28ff */
[----:B------:R-:W-:Y:S01]  /*1330*/  IMAD.WIDE.U32 R24, R27, c[0x0][0x240], R24 ;  /* 0x000090001b187a25 */ /* 0x000fe200078e0018 */
[----:B-1----:R-:W-:-:S03]  /*1340*/  IADD3 R4, P0, R8, UR16, RZ ;  /* 0x0000001008047c10 */ /* 0x002fc6000ff1e0ff */
[----:B------:R-:W-:Y:S01]  /*1350*/  IMAD.WIDE.U32 R44, R32, c[0x0][0x178], R6 ;  /* 0x00005e00202c7a25 */ /* 0x000fe200078e0006 */
[----:B------:R-:W-:Y:S02]  /*1360*/  IADD3.X R5, R9, UR18, RZ, P0, !PT ;  /* 0x0000001209057c10 */ /* 0x000fe400087fe4ff */
[----:B--2---:R-:W-:Y:S02]  /*1370*/  IADD3 R8, P0, R4, UR16, RZ ;  /* 0x0000001004087c10 */ /* 0x004fe4000ff1e0ff */
[----:B------:R-:W-:Y:S02]  /*1380*/  STL.64 [R1+0x30], R44 ;  /* 0x0000302c01007387 */ /* 0x000fe40000100a00 */
        /* <DEDUP_REMOVED lines=71> */
[----:B-----5:R-:W-:-:S04]  /*1800*/  SHF.R.S32.HI R5, RZ, 0x5, R15 ;  /* 0x00000005ff057819 */ /* 0x020fc8000001140f */
[----:B------:R-:W-:-:S04]  /*1810*/  LEA.HI R0, R0, R5, RZ, 0x2 ;  /* 0x0000000500007211 */ /* 0x000fc800078f10ff */
        /* <DEDUP_REMOVED lines=111> */
.L_x_1456:
[----:B---3--:R-:W-:Y:S05]  /*1f10*/  BSYNC B0 ;  /* 0x0000000000007941 */ /* 0x008fea0003800000 */
.L_x_1455:
[----:B-1-3--:R-:W-:Y:S01]  /*1f20*/  IMAD.MOV.U32 R3, RZ, RZ, 0x1 ;  /* 0x00000001ff037424 */ /* 0x00afe200078e00ff */
[----:B------:R-:W-:Y:S01]  /*1f30*/  LEA.HI R2, R33, R22, RZ, 0x2 ;  /* 0x0000001621027211 */ /* 0x000fe200078f10ff */
[----:B------:R-:W-:Y:S01]  /*1f40*/  IMAD.SHL.U32 R5, R37, 0x40, RZ ;  /* 0x0000004025057824 */ /* 0x000fe200078e00ff */
[----:B------:R-:W-:Y:S01]  /*1f50*/  LOP3.LUT R4, R15, 0xffffffe0, RZ, 0xc0, !PT ;  /* 0xffffffe00f047812 */ /* 0x000fe200078ec0ff */
[----:B------:R-:W-:Y:S01]  /*1f60*/  IMAD.SHL.U32 R7, R17, 0x10, RZ ;  /* 0x0000001011077824 */ /* 0x000fe200078e00ff */
[----:B------:R-:W-:Y:S01]  /*1f70*/  ISETP.LE.AND P4, PT, R3, c[0x0][0x2a8], PT ;  /* 0x0000aa0003007a0c */ /* 0x000fe20003f83270 */
[----:B------:R-:W-:Y:S01]  /*1f80*/  UIADD3 UR6, UR11, 0x1, -UR13 ;  /* 0x000000010b067890 */ /* 0x000fe2000fffe80d */
[----:B------:R-:W-:Y:S01]  /*1f90*/  LOP3.LUT R3, R2, 0x3ffffffc, RZ, 0xc0, !PT ;  /* 0x3ffffffc02037812 */ /* 0x000fe200078ec0ff */
[C---:B------:R-:W-:Y:S01]  /*1fa0*/  IMAD.IADD R9, R22.reuse, 0x1, -R4 ;  /* 0x0000000116097824 */ /* 0x040fe200078e0a04 */
[----:B------:R-:W-:Y:S01]  /*1fb0*/  LOP3.LUT R8, R5, 0x1c0, RZ, 0xc0, !PT ;  /* 0x000001c005087812 */ /* 0x000fe200078ec0ff */
[----:B------:R-:W-:Y:S01]  /*1fc0*/  ULDC UR4, c[0x0][0x2a0] ;  /* 0x0000a80000047ab9 */ /* 0x000fe20000000800 */
[--C-:B------:R-:W-:Y:S01]  /*1fd0*/  SHF.R.S32.HI R5, RZ, 0x2, R2.reuse ;  /* 0x00000002ff057819 */ /* 0x100fe20000011402 */
[----:B------:R-:W-:Y:S01]  /*1fe0*/  IMAD.IADD R22, R22, 0x1, -R3 ;  /* 0x0000000116167824 */ /* 0x000fe200078e0a03 */
[----:B------:R-:W-:Y:S01]  /*1ff0*/  SHF.R.S32.HI R2, RZ, 0x1f, R2 ;  /* 0x0000001fff027819 */ /* 0x000fe20000011402 */
[----:B------:R-:W-:Y:S01]  /*2000*/  IMAD.SHL.U32 R3, R38, 0x8, RZ ;  /* 0x0000000826037824 */ /* 0x000fe200078e00ff */
[--C-:B------:R-:W-:Y:S01]  /*2010*/  SHF.R.U32.HI R180, RZ, 0x3, R8.reuse ;  /* 0x00000003ffb47819 */ /* 0x100fe20000011608 */
[----:B------:R-:W-:Y:S01]  /*2020*/  ULOP3.LUT UR4, URZ, UR4, URZ, 0x33, !UPT ;  /* 0x000000043f047292 */ /* 0x000fe2000f8e333f */
[----:B------:R-:W-:Y:S01]  /*2030*/  LOP3.LUT R6, R8, 0x30, R7, 0xf8, !PT ;  /* 0x0000003008067812 */ /* 0x000fe200078ef807 */
[----:B------:R-:W-:Y:S01]  /*2040*/  IMAD.MOV.U32 R186, RZ, RZ, 0x20 ;  /* 0x00000020ffba7424 */ /* 0x000fe200078e00ff */
[----:B------:R-:W-:Y:S01]  /*2050*/  LOP3.LUT R3, R3, 0x8, RZ, 0xc0, !PT ;  /* 0x0000000803037812 */ /* 0x000fe200078ec0ff */
[----:B------:R-:W-:Y:S01]  /*2060*/  IMAD.MOV.U32 R172, RZ, RZ, 0x40 ;  /* 0x00000040ffac7424 */ /* 0x000fe200078e00ff */
[----:B------:R-:W-:Y:S01]  /*2070*/  LEA.HI R2, R2, R5, RZ, 0x3 ;  /* 0x0000000502027211 */ /* 0x000fe200078f18ff */
[----:B------:R-:W0:Y:S01]  /*2080*/  LDGDEPBAR ;  /* 0x00000000000079af */ /* 0x000e220000000000 */
[----:B------:R-:W-:Y:S01]  /*2090*/  LEA.HI R4, R181, R181, RZ, 0x1 ;  /* 0x000000b5b5047211 */ /* 0x000fe200078f08ff */
[----:B------:R-:W-:Y:S01]  /*20a0*/  CS2R R126, SRZ ;  /* 0x00000000007e7805 */ /* 0x000fe2000001ff00 */
[C---:B------:R-:W-:Y:S01]  /*20b0*/  LOP3.LUT R8, R180.reuse, R3, R8, 0x1e, !PT ;  /* 0x00000003b4087212 */ /* 0x040fe200078e1e08 */
[----:B------:R-:W-:Y:S01]  /*20c0*/  CS2R R124, SRZ ;  /* 0x00000000007c7805 */ /* 0x000fe2000001ff00 */
[----:B------:R-:W-:Y:S01]  /*20d0*/  LOP3.LUT R180, R180, R6, R3, 0x1e, !PT ;  /* 0x00000006b4b47212 */ /* 0x000fe200078e1e03 */
[----:B------:R-:W-:Y:S01]  /*20e0*/  CS2R R130, SRZ ;  /* 0x0000000000827805 */ /* 0x000fe2000001ff00 */
[----:B------:R-:W-:Y:S01]  /*20f0*/  SHF.R.S32.HI R6, RZ, 0x1f, R9 ;  /* 0x0000001fff067819 */ /* 0x000fe20000011409 */
[----:B------:R-:W-:Y:S01]  /*2100*/  CS2R R128, SRZ ;  /* 0x0000000000807805 */ /* 0x000fe2000001ff00 */
[----:B------:R-:W-:Y:S01]  /*2110*/  LOP3.LUT R3, R2, 0xfffffff8, RZ, 0xc0, !PT ;  /* 0xfffffff802037812 */ /* 0x000fe200078ec0ff */
[----:B------:R-:W-:Y:S01]  /*2120*/  IMAD R180, R16, 0x200, R180 ;  /* 0x0000020010b47824 */ /* 0x000fe200078e02b4 */
[----:B------:R-:W-:Y:S01]  /*2130*/  LOP3.LUT R4, R4, 0x1ffffffe, RZ, 0xc0, !PT ;  /* 0x1ffffffe04047812 */ /* 0x000fe200078ec0ff */
[----:B------:R-:W-:Y:S01]  /*2140*/  CS2R R122, SRZ ;  /* 0x00000000007a7805 */ /* 0x000fe2000001ff00 */
[----:B------:R-:W-:Y:S01]  /*2150*/  LEA.HI R2, R6, R9, RZ, 0x2 ;  /* 0x0000000906027211 */ /* 0x000fe200078f10ff */
[----:B------:R-:W-:Y:S01]  /*2160*/  IMAD.IADD R3, R5, 0x1, -R3 ;  /* 0x0000000105037824 */ /* 0x000fe200078e0a03 */
[----:B------:R-:W-:Y:S01]  /*2170*/  R2P PR, R37, 0x6 ;  /* 0x0000000625007804 */ /* 0x000fe20000000000 */
[----:B------:R-:W-:Y:S01]  /*2180*/  IMAD.IADD R10, R181, 0x1, -R4 ;  /* 0x00000001b50a7824 */ /* 0x000fe200078e0a04 */
[----:B------:R-:W-:Y:S01]  /*2190*/  LEA.HI.SX32 R4, R2, R7, 0x1e ;  /* 0x0000000702047211 */ /* 0x000fe200078ff2ff */
[----:B------:R-:W-:Y:S01]  /*21a0*/  IMAD R6, R22, 0x2, R0 ;  /* 0x0000000216067824 */ /* 0x000fe200078e0200 */
[----:B------:R-:W-:Y:S01]  /*21b0*/  LOP3.LUT R0, R2, 0x7ffffffc, RZ, 0xc0, !PT ;  /* 0x7ffffffc02007812 */ /* 0x000fe200078ec0ff */
[C---:B------:R-:W-:Y:S01]  /*21c0*/  IMAD.SHL.U32 R2, R3.reuse, 0x40, RZ ;  /* 0x0000004003027824 */ /* 0x040fe200078e00ff */
[----:B------:R-:W-:Y:S01]  /*21d0*/  SEL R183, R186, 0xffffffe0, !P1 ;  /* 0xffffffe0bab77807 */ /* 0x000fe20004800000 */
[----:B------:R1:W-:Y:S01]  /*21e0*/  STL [R1+0x14], R4 ;  /* 0x0000140401007387 */ /* 0x0003e20000100800 */
[----:B------:R-:W-:Y:S01]  /*21f0*/  SEL R182, R172, 0xffffffc0, !P2 ;  /* 0xffffffc0acb67807 */ /* 0x000fe20005000000 */
[----:B------:R-:W-:Y:S01]  /*2200*/  IMAD R181, R16, 0x2, R181 ;  /* 0x0000000210b57824 */ /* 0x000fe200078e02b5 */
[----:B------:R-:W-:Y:S01]  /*2210*/  R2P PR, R3, 0x6 ;  /* 0x0000000603007804 */ /* 0x000fe20000000000 */
[----:B------:R-:W-:Y:S01]  /*2220*/  CS2R R120, SRZ ;  /* 0x0000000000787805 */ /* 0x000fe2000001ff00 */
[----:B------:R-:W-:Y:S01]  /*2230*/  CS2R R118, SRZ ;  /* 0x0000000000767805 */ /* 0x000fe2000001ff00 */
[----:B------:R-:W-:Y:S01]  /*2240*/  IMAD.U32 R181, R181, 0x200, R8 ;  /* 0x00000200b5b57824 */ /* 0x000fe200078e0008 */
[----:B------:R-:W-:Y:S01]  /*2250*/  CS2R R116, SRZ ;  /* 0x0000000000747805 */ /* 0x000fe2000001ff00 */
[----:B------:R-:W-:Y:S01]  /*2260*/  SEL R226, R172, 0xffffffc0, !P2 ;  /* 0xffffffc0ace27807 */ /* 0x000fe20005000000 */
[----:B------:R-:W-:Y:S01]  /*2270*/  CS2R R110, SRZ ;  /* 0x00000000006e7805 */ /* 0x000fe2000001ff00 */
[----:B------:R-:W-:Y:S01]  /*2280*/  IMAD.SHL.U32 R181, R181, 0x2, RZ ;  /* 0x00000002b5b57824 */ /* 0x000fe200078e00ff */
[----:B------:R-:W-:Y:S01]  /*2290*/  CS2R R108, SRZ ;  /* 0x00000000006c7805 */ /* 0x000fe2000001ff00 */
        /* <DEDUP_REMOVED lines=14> */
[----:B------:R-:W-:Y:S01]  /*2380*/  LOP3.LUT R0, R2, 0x1c0, RZ, 0xc0, !PT ;  /* 0x000001c002007812 */ /* 0x000fe200078ec0ff */
[----:B------:R-:W-:Y:S01]  /*2390*/  CS2R R88, SRZ ;  /* 0x0000000000587805 */ /* 0x000fe2000001ff00 */
[----:B------:R-:W-:Y:S01]  /*23a0*/  CS2R R86, SRZ ;  /* 0x0000000000567805 */ /* 0x000fe2000001ff00 */
[----:B------:R-:W-:Y:S01]  /*23b0*/  IMAD R4, R10, 0x4, R4 ;  /* 0x000000040a047824 */ /* 0x000fe200078e0204 */
[----:B------:R-:W-:Y:S01]  /*23c0*/  SHF.R.U32.HI R2, RZ, 0x3, R0 ;  /* 0x00000003ff027819 */ /* 0x000fe20000011600 */
[----:B------:R-:W-:Y:S01]  /*23d0*/  CS2R R84, SRZ ;  /* 0x0000000000547805 */ /* 0x000fe2000001ff00 */
[----:B------:R-:W-:Y:S01]  /*23e0*/  CS2R R78, SRZ ;  /* 0x00000000004e7805 */ /* 0x000fe2000001ff00 */
[----:B------:R-:W-:Y:S01]  /*23f0*/  IMAD.SHL.U32 R5, R4, 0x2, RZ ;  /* 0x0000000204057824 */ /* 0x000fe200078e00ff */
[----:B------:R-:W-:Y:S01]  /*2400*/  LOP3.LUT R0, R2, R0, R13, 0x1e, !PT ;  /* 0x0000000002007212 */ /* 0x000fe200078e1e0d */
[----:B------:R-:W-:Y:S01]  /*2410*/  IMAD.U32 R2, RZ, RZ, UR6 ;  /* 0x00000006ff027e24 */ /* 0x000fe2000f8e00ff */
[----:B------:R-:W-:Y:S01]  /*2420*/  CS2R R76, SRZ ;  /* 0x00000000004c7805 */ /* 0x000fe2000001ff00 */
[----:B------:R-:W-:Y:S01]  /*2430*/  CS2R R82, SRZ ;  /* 0x0000000000527805 */ /* 0x000fe2000001ff00 */
[----:B------:R-:W-:Y:S01]  /*2440*/  STL [R1+0x4], R5 ;  /* 0x0000040501007387 */ /* 0x000fe20000100800 */
[----:B------:R-:W-:Y:S01]  /*2450*/  IMAD.IADD R0, R0, 0x1, R6 ;  /* 0x0000000100007824 */ /* 0x000fe200078e0206 */
[----:B------:R-:W-:Y:S01]  /*2460*/  CS2R R80, SRZ ;  /* 0x0000000000507805 */ /* 0x000fe2000001ff00 */
[----:B------:R-:W-:Y:S01]  /*2470*/  CS2R R74, SRZ ;  /* 0x00000000004a7805 */ /* 0x000fe2000001ff00 */
[----:B------:R-:W-:Y:S01]  /*2480*/  CS2R R72, SRZ ;  /* 0x0000000000487805 */ /* 0x000fe2000001ff00 */
[----:B------:R-:W-:Y:S01]  /*2490*/  CS2R R70, SRZ ;  /* 0x0000000000467805 */ /* 0x000fe2000001ff00 */
[----:B------:R-:W-:Y:S01]  /*24a0*/  LEA R224, R0, 0x18880, 0x1 ;  /* 0x0001888000e07811 */ /* 0x000fe200078e08ff */
[----:B------:R-:W-:Y:S01]  /*24b0*/  CS2R R68, SRZ ;  /* 0x0000000000447805 */ /* 0x000fe2000001ff00 */
[----:B------:R-:W-:Y:S01]  /*24c0*/  IADD3 R0, R2, -UR12, -R5 ;  /* 0x8000000c02007c10 */ /* 0x000fe2000fffe805 */
[----:B------:R-:W-:Y:S01]  /*24d0*/  IMAD.SHL.U32 R180, R180, 0x2, RZ ;  /* 0x00000002b4b47824 */ /* 0x000fe200078e00ff */
[----:B------:R-:W-:Y:S01]  /*24e0*/  IADD3 R2, -R5, UR20, RZ ;  /* 0x0000001405027c10 */ /* 0x000fe2000fffe1ff */
[C---:B------:R-:W-:Y:S01]  /*24f0*/  IMAD.IADD R227, R224.reuse, 0x1, R226 ;  /* 0x00000001e0e37824 */ /* 0x040fe200078e02e2 */
[C---:B------:R-:W-:Y:S01]  /*2500*/  IADD3 R225, R224.reuse, 0x20, RZ ;  /* 0x00000020e0e17810 */ /* 0x040fe20007ffe0ff */
[----:B------:R-:W-:Y:S01]  /*2510*/  IMAD.IADD R183, R183, 0x1, R182 ;  /* 0x00000001b7b77824 */ /* 0x000fe200078e02b6 */
[----:B------:R-:W-:Y:S01]  /*2520*/  @P1 IADD3 R225, R224, -0x20, RZ ;  /* 0xffffffe0e0e11810 */ /* 0x000fe20007ffe0ff */
[----:B------:R1:W-:Y:S01]  /*2530*/  STL [R1+0xc], R2 ;  /* 0x00000c0201007387 */ /* 0x0003e20000100800 */
[----:B------:R-:W-:Y:S01]  /*2540*/  R2P PR, R188, 0x6 ;  /* 0x00000006bc007804 */ /* 0x000fe20000000000 */
[----:B------:R-:W-:-:S02]  /*2550*/  UMOV UR19, URZ ;  /* 0x0000003f00137c82 */ /* 0x000fc40008000000 */
[----:B------:R-:W-:Y:S01]  /*2560*/  IMAD.IADD R226, R226, 0x1, R225 ;  /* 0x00000001e2e27824 */ /* 0x000fe200078e02e1 */
[----:B------:R-:W-:Y:S01]  /*2570*/  UMOV UR18, 0x1 ;  /* 0x0000000100127882 */ /* 0x000fe20000000000 */
[----:B------:R-:W-:Y:S01]  /*2580*/  SEL R186, R186, 0xffffffe0, !P1 ;  /* 0xffffffe0baba7807 */ /* 0x000fe20004800000 */
[----:B------:R-:W-:Y:S01]  /*2590*/  UMOV UR5, URZ ;  /* 0x0000003f00057c82 */ /* 0x000fe20008000000 */
[----:B------:R-:W-:Y:S01]  /*25a0*/  SEL R172, R172, 0xffffffc0, !P2 ;  /* 0xffffffc0acac7807 */ /* 0x000fe20005000000 */
[----:B------:R-:W-:Y:S02]  /*25b0*/  ULDC.64 UR22, c[0x0][0x118] ;  /* 0x0000460000167ab9 */ /* 0x000fe40000000a00 */
[----:B------:R-:W-:Y:S02]  /*25c0*/  UISETP.GT.AND UP4, UPT, UR8, -0x1, UPT ;  /* 0xffffffff0800788c */ /* 0x000fe4000bf84270 */
[----:B------:R-:W-:Y:S01]  /*25d0*/  ULDC.64 UR20, c[0x0][0x118] ;  /* 0x0000460000147ab9 */ /* 0x000fe20000000a00 */
[----:B-1----:R-:W-:-:S02]  /*25e0*/  IADD3 R2, R0, c[0x0][0x2a4], RZ ;  /* 0x0000a90000027a10 */ /* 0x002fc40007ffe0ff */
[----:B------:R-:W-:-:S03]  /*25f0*/  IADD3 R0, R0, UR4, RZ ;  /* 0x0000000400007c10 */ /* 0x000fc6000fffe0ff */
[----:B------:R1:W-:Y:S04]  /*2600*/  STL [R1], R2 ;  /* 0x0000000201007387 */ /* 0x0003e80000100800 */
[----:B------:R1:W-:Y:S02]  /*2610*/  STL [R1+0x8], R0 ;  /* 0x0000080001007387 */ /* 0x0003e40000100800 */
.L_x_1475:
        /* <DEDUP_REMOVED lines=126> */
.L_x_1459:
[----:B------:R-:W-:Y:S04]  /*2e00*/  MOV R134, 0x1 ;  /* 0x0000000100867802 */ /* 0x000fe80000000f00 */
[----:B------:R-:W-:Y:S11]  /*2e10*/  ISETP.NE.AND P0, PT, R134, c[0x0][0x2a8], PT ;  /* 0x0000aa0086007a0c */ /* 0x000ff60003f05270 */
[----:B------:R-:W-:Y:S02]  /*2e20*/  @!UPT UIADD3 URZ, URZ, URZ, URZ ;  /* 0x0000003f3f3ff290 */ /* 0x000fe4000fffe03f */
[----:B------:R-:W-:Y:S05]  /*2e30*/  @P0 IMAD.HI.U32 R134, R133, c[0x0][0x2ac], RZ ;  /* 0x0000ab0085860a27 */ /* 0x000fea00078e00ff */
[----:B------:R-:W-:Y:S02]  /*2e40*/  @P0 SHF.R.U32.HI R133, RZ, c[0x0][0x2b0], R134 ;  /* 0x0000ac00ff850a19 */ /* 0x000fe40000011686 */
.L_x_1460:
[----:B------:R-:W-:Y:S05]  /*2e50*/  BSYNC B0 ;  /* 0x0000000000007941 */ /* 0x000fea0003800000 */
.L_x_1458:
[----:B------:R-:W2:Y:S01]  /*2e60*/  LDL R135, [R1+0x4] ;  /* 0x0000040001877983 */ /* 0x000ea20000100800 */
[----:B------:R-:W-:Y:S04]  /*2e70*/  IMAD.MOV.U32 R134, RZ, RZ, c[0x0][0x2a8] ;  /* 0x0000aa00ff867624 */ /* 0x000fe800078e00ff */
[----:B------:R-:W-:Y:S04]  /*2e80*/  IMAD R133, R133, R134, -UR13 ;  /* 0x8000000d85857e24 */ /* 0x000fe8000f8e0286 */
[----:B--2---:R-:W-:Y:S05]  /*2e90*/  IMAD.IADD R133, R133, 0x1, -R135 ;  /* 0x0000000185857824 */ /* 0x004fea00078e0a87 */
[----:B------:R-:W-:Y:S02]  /*2ea0*/  IADD3 R134, R133, c[0x0][0x2a8], RZ ;  /* 0x0000aa0085867a10 */ /* 0x000fe40007ffe0ff */
[----:B------:R-:W-:Y:S02]  /*2eb0*/  IMNMX R190, R190, R133, !PT ;  /* 0x00000085bebe7217 */ /* 0x000fe40007800200 */
[----:B------:R-:W-:Y:S02]  /*2ec0*/  IMNMX R194, R194, R134, PT ;  /* 0x00000086c2c27217 */ /* 0x000fe40003800200 */
.L_x_1457:
        /* <DEDUP_REMOVED lines=19> */
.L_x_1463:
[----:B------:R-:W-:Y:S04]  /*3000*/  MOV R134, 0x1 ;  /* 0x0000000100867802 */ /* 0x000fe80000000f00 */
[----:B------:R-:W-:Y:S11]  /*3010*/  ISETP.NE.AND P0, PT, R134, c[0x0][0x2a8], PT ;  /* 0x0000aa0086007a0c */ /* 0x000ff60003f05270 */
[----:B------:R-:W-:Y:S02]  /*3020*/  @!UPT UIADD3 URZ, URZ, URZ, URZ ;  /* 0x0000003f3f3ff290 */ /* 0x000fe4000fffe03f */
[----:B------:R-:W-:Y:S05]  /*3030*/  @P0 IMAD.HI.U32 R134, R133, c[0x0][0x2ac], RZ ;  /* 0x0000ab0085860a27 */ /* 0x000fea00078e00ff */
[----:B------:R-:W-:Y:S02]  /*3040*/  @P0 SHF.R.U32.HI R133, RZ, c[0x0][0x2b0], R134 ;  /* 0x0000ac00ff850a19 */ /* 0x000fe40000011686 */
.L_x_1464:
[----:B------:R-:W-:Y:S05]  /*3050*/  BSYNC B0 ;  /* 0x0000000000007941 */ /* 0x000fea0003800000 */
.L_x_1462:
[----:B------:R-:W2:Y:S01]  /*3060*/  LDL R135, [R1+0x4] ;  /* 0x0000040001877983 */ /* 0x000ea20000100800 */
[----:B------:R-:W-:Y:S04]  /*3070*/  IMAD.MOV.U32 R134, RZ, RZ, c[0x0][0x2a8] ;  /* 0x0000aa00ff867624 */ /* 0x000fe800078e00ff */
[----:B------:R-:W-:Y:S04]  /*3080*/  IMAD R133, R133, R134, -UR13 ;  /* 0x8000000d85857e24 */ /* 0x000fe8000f8e0286 */
[----:B--2---:R-:W-:Y:S05]  /*3090*/  IMAD.IADD R133, R133, 0x1, -R135 ;  /* 0x0000000185857824 */ /* 0x004fea00078e0a87 */
[----:B------:R-:W-:Y:S02]  /*30a0*/  IADD3 R134, R133, c[0x0][0x2a8], RZ ;  /* 0x0000aa0085867a10 */ /* 0x000fe40007ffe0ff */
[----:B------:R-:W-:Y:S02]  /*30b0*/  IMNMX R189, R189, R133, !PT ;  /* 0x00000085bdbd7217 */ /* 0x000fe40007800200 */
[----:B------:R-:W-:Y:S02]  /*30c0*/  IMNMX R193, R193, R134, PT ;  /* 0x00000086c1c17217 */ /* 0x000fe40003800200 */
.L_x_1461:
        /* <DEDUP_REMOVED lines=19> */
.L_x_1467:
[----:B------:R-:W-:Y:S04]  /*3200*/  MOV R134, 0x1 ;  /* 0x0000000100867802 */ /* 0x000fe80000000f00 */
[----:B------:R-:W-:Y:S11]  /*3210*/  ISETP.NE.AND P0, PT, R134, c[0x0][0x2a8], PT ;  /* 0x0000aa0086007a0c */ /* 0x000ff60003f05270 */
[----:B------:R-:W-:Y:S02]  /*3220*/  @!UPT UIADD3 URZ, URZ, URZ, URZ ;  /* 0x0000003f3f3ff290 */ /* 0x000fe4000fffe03f */
[----:B------:R-:W-:Y:S05]  /*3230*/  @P0 IMAD.HI.U32 R134, R133, c[0x0][0x2ac], RZ ;  /* 0x0000ab0085860a27 */ /* 0x000fea00078e00ff */
[----:B------:R-:W-:Y:S02]  /*3240*/  @P0 SHF.R.U32.HI R133, RZ, c[0x0][0x2b0], R134 ;  /* 0x0000ac00ff850a19 */ /* 0x000fe40000011686 */
.L_x_1468:
[----:B------:R-:W-:Y:S05]  /*3250*/  BSYNC B0 ;  /* 0x0000000000007941 */ /* 0x000fea0003800000 */
.L_x_1466:
[----:B------:R-:W2:Y:S01]  /*3260*/  LDL R135, [R1+0x4] ;  /* 0x0000040001877983 */ /* 0x000ea20000100800 */
[----:B------:R-:W-:Y:S04]  /*3270*/  IMAD.MOV.U32 R134, RZ, RZ, c[0x0][0x2a8] ;  /* 0x0000aa00ff867624 */ /* 0x000fe800078e00ff */
[----:B------:R-:W-:Y:S04]  /*3280*/  IMAD R133, R133, R134, -UR13 ;  /* 0x8000000d85857e24 */ /* 0x000fe8000f8e0286 */
[----:B--2---:R-:W-:Y:S05]  /*3290*/  IMAD.IADD R133, R133, 0x1, -R135 ;  /* 0x0000000185857824 */ /* 0x004fea00078e0a87 */
[----:B------:R-:W-:Y:S02]  /*32a0*/  IADD3 R134, R133, c[0x0][0x2a8], RZ ;  /* 0x0000aa0085867a10 */ /* 0x000fe40007ffe0ff */
[----:B------:R-:W-:Y:S02]  /*32b0*/  IMNMX R191, R191, R133, !PT ;  /* 0x00000085bfbf7217 */ /* 0x000fe40007800200 */
[----:B------:R-:W-:Y:S02]  /*32c0*/  IMNMX R196, R196, R134, PT ;  /* 0x00000086c4c47217 */ /* 0x000fe40003800200 */
.L_x_1465:
        /* <DEDUP_REMOVED lines=19> */
.L_x_1471:
[----:B------:R-:W-:Y:S04]  /*3400*/  MOV R133, 0x1 ;  /* 0x0000000100857802 */ /* 0x000fe80000000f00 */
[----:B------:R-:W-:Y:S11]  /*3410*/  ISETP.NE.AND P0, PT, R133, c[0x0][0x2a8], PT ;  /* 0x0000aa0085007a0c */ /* 0x000ff60003f05270 */
[----:B------:R-:W-:Y:S02]  /*3420*/  @!UPT UIADD3 URZ, URZ, URZ, URZ ;  /* 0x0000003f3f3ff290 */ /* 0x000fe4000fffe03f */
[----:B------:R-:W-:Y:S05]  /*3430*/  @P0 IMAD.HI.U32 R133, R132, c[0x0][0x2ac], RZ ;  /* 0x0000ab0084850a27 */ /* 0x000fea00078e00ff */
[----:B------:R-:W-:Y:S02]  /*3440*/  @P0 SHF.R.U32.HI R132, RZ, c[0x0][0x2b0], R133 ;  /* 0x0000ac00ff840a19 */ /* 0x000fe40000011685 */
.L_x_1472:
[----:B------:R-:W-:Y:S05]  /*3450*/  BSYNC B0 ;  /* 0x0000000000007941 */ /* 0x000fea0003800000 */
.L_x_1470:
[----:B------:R-:W2:Y:S01]  /*3460*/  LDL R134, [R1+0x4] ;  /* 0x0000040001867983 */ /* 0x000ea20000100800 */
[----:B------:R-:W-:Y:S04]  /*3470*/  IMAD.MOV.U32 R133, RZ, RZ, c[0x0][0x2a8] ;  /* 0x0000aa00ff857624 */ /* 0x000fe800078e00ff */
[----:B------:R-:W-:Y:S04]  /*3480*/  IMAD R132, R132, R133, -UR13 ;  /* 0x8000000d84847e24 */ /* 0x000fe8000f8e0285 */
[----:B--2---:R-:W-:Y:S05]  /*3490*/  IMAD.IADD R132, R132, 0x1, -R134 ;  /* 0x0000000184847824 */ /* 0x004fea00078e0a86 */
[----:B------:R-:W-:Y:S02]  /*34a0*/  IADD3 R133, R132, c[0x0][0x2a8], RZ ;  /* 0x0000aa0084857a10 */ /* 0x000fe40007ffe0ff */
[----:B------:R-:W-:Y:S02]  /*34b0*/  IMNMX R192, R192, R132, !PT ;  /* 0x00000084c0c07217 */ /* 0x000fe40007800200 */
[----:B------:R-:W-:Y:S02]  /*34c0*/  IMNMX R195, R195, R133, PT ;  /* 0x00000085c3c37217 */ /* 0x000fe40003800200 */
.L_x_1469:
        /* <DEDUP_REMOVED lines=70> */
.L_x_1473:
        /* <DEDUP_REMOVED lines=840> */
.L_x_1474:
        /* <DEDUP_REMOVED lines=280> */
.L_x_1454:
[----:B------:R-:W-:Y:S05]  /*7f30*/  @P2 EXIT ;  /* 0x000000000000294d */ /* 0x000fea0003800000 */
[----:B------:R-:W2:Y:S01]  /*7f40*/  LDL.LU R8, [R1+0x5c] ;  /* 0x00005c0001087983 */ /* 0x000ea20000300800 */
[----:B------:R-:W-:Y:S01]  /*7f50*/  ISETP.NE.U32.AND P1, PT, RZ, c[0x0][0x360], PT ;  /* 0x0000d800ff007a0c */ /* 0x000fe20003f25070 */
[----:B------:R-:W-:-:S03]  /*7f60*/  ULDC.64 UR6, c[0x0][0x118] ;  /* 0x0000460000067ab9 */ /* 0x000fc60000000a00 */
[----:B------:R-:W-:-:S13]  /*7f70*/  ISETP.NE.AND.EX P1, PT, RZ, c[0x0][0x364], PT, P1 ;  /* 0x0000d900ff007a0c */ /* 0x000fda0003f25310 */
[----:B------:R-:W-:Y:S01]  /*7f80*/  @P1 IMAD.MOV.U32 R2, RZ, RZ, 0x4 ;  /* 0x00000004ff021424 */ /* 0x000fe200078e00ff */
[----:B------:R-:W3:Y:S03]  /*7f90*/  S2R R5, SR_CTAID.Y ;  /* 0x0000000000057919 */ /* 0x000ee60000002600 */
[----:B--2---:R-:W-:-:S06]  /*7fa0*/  @P1 IMAD.WIDE R2, R8, R2, c[0x0][0x360] ;  /* 0x0000d80008021625 */ /* 0x004fcc00078e0202 */
[----:B------:R2:W4:Y:S01]  /*7fb0*/  @P1 LDG.E R2, [R2.64] ;  /* 0x0000000602021981 */ /* 0x000522000c1e1900 */
[----:B-1----:R-:W-:Y:S01]  /*7fc0*/  IMAD.MOV.U32 R0, RZ, RZ, 0x1 ;  /* 0x00000001ff007424 */ /* 0x002fe200078e00ff */
[----:B------:R-:W-:Y:S01]  /*7fd0*/  ULDC UR5, c[0x0][0x358] ;  /* 0x0000d60000057ab9 */ /* 0x000fe20000000800 */
[----:B---3--:R-:W-:Y:S01]  /*7fe0*/  IMAD.MOV.U32 R7, RZ, RZ, R5 ;  /* 0x000000ffff077224 */ /* 0x008fe200078e0005 */
[----:B------:R-:W1:Y:S01]  /*7ff0*/  S2R R10, SR_TID.X ;  /* 0x00000000000a7919 */ /* 0x000e620000002100 */
[----:B------:R-:W-:-:S03]  /*8000*/  UIMAD UR5, UR8, UR5, URZ ;  /* 0x00000005080572a4 */ /* 0x000fc6000f8e023f */
[----:B------:R-:W-:Y:S01]  /*8010*/  BAR.SYNC.DEFER_BLOCKING 0x1, 0x100 ;  /* 0x0044000000007b1d */ /* 0x000fe20000010000 */
[----:B------:R-:W-:Y:S01]  /*8020*/  ISETP.NE.AND P0, PT, R0, c[0x0][0x338], PT ;  /* 0x0000ce0000007a0c */ /* 0x000fe20003f05270 */
[C---:B------:R-:W-:Y:S01]  /*8030*/  IMAD R0, R8.reuse, c[0x0][0x2f4], RZ ;  /* 0x0000bd0008007a24 */ /* 0x040fe200078e02ff */
[----:B------:R-:W-:Y:S02]  /*8040*/  SHF.R.S32.HI R16, RZ, 0x1f, R8 ;  /* 0x0000001fff107819 */ /* 0x000fe40000011408 */
[----:B------:R-:W-:Y:S01]  /*8050*/  SEL R12, R8, RZ, !P1 ;  /* 0x000000ff080c7207 */ /* 0x000fe20004800000 */
[----:B------:R-:W-:Y:S01]  /*8060*/  ULDC UR4, c[0x0][0x2f4] ;  /* 0x0000bd0000047ab9 */ /* 0x000fe20000000800 */
[----:B------:R-:W-:Y:S01]  /*8070*/  SHF.R.S32.HI R4, RZ, 0x1f, R0 ;  /* 0x0000001fff047819 */ /* 0x000fe20000011400 */
[----:B------:R-:W-:Y:S01]  /*8080*/  UIMAD UR5, UR5, UR4, URZ ;  /* 0x00000004050572a4 */ /* 0x000fe2000f8e023f */
[----:B------:R-:W-:Y:S01]  /*8090*/  BSSY B0, `(.L_x_1476) ;  /* 0x000001c000007945 */ /* 0x000fe20003800000 */
[----:B------:R-:W-:-:S02]  /*80a0*/  SEL R16, R16, RZ, !P1 ;  /* 0x000000ff10107207 */ /* 0x000fc40004800000 */
[----:B------:R-:W-:Y:S02]  /*80b0*/  USHF.R.S32.HI UR4, URZ, 0x1f, UR5 ;  /* 0x0000001f3f047899 */ /* 0x000fe40008011405 */
[----:B--2---:R-:W-:-:S05]  /*80c0*/  @P0 IMAD.HI.U32 R3, R5, c[0x0][0x33c], RZ ;  /* 0x0000cf0005030a27 */ /* 0x004fca00078e00ff */
[----:B------:R-:W-:-:S04]  /*80d0*/  @P0 SHF.R.U32.HI R7, RZ, c[0x0][0x340], R3 ;  /* 0x0000d000ff070a19 */ /* 0x000fc80000011603 */
[--C-:B------:R-:W-:Y:S01]  /*80e0*/  IADD3 R0, P2, P0, R0, UR5, R7.reuse ;  /* 0x0000000500007c10 */ /* 0x100fe2000f85e007 */
[--C-:B------:R-:W-:Y:S01]  /*80f0*/  IMAD.MOV R6, RZ, RZ, -R7.reuse ;  /* 0x000000ffff067224 */ /* 0x100fe200078e0a07 */
[----:B------:R-:W-:-:S03]  /*8100*/  SHF.R.S32.HI R13, RZ, 0x1f, R7 ;  /* 0x0000001fff0d7819 */ /* 0x000fc60000011407 */
[----:B------:R-:W-:Y:S02]  /*8110*/  IMAD.SHL.U32 R14, R0, 0x4, RZ ;  /* 0x00000004000e7824 */ /* 0x000fe400078e00ff */
[----:B------:R-:W-:Y:S02]  /*8120*/  IMAD R6, R6, c[0x0][0x338], R5 ;  /* 0x0000ce0006067a24 */ /* 0x000fe400078e0205 */
[----:B----4-:R-:W-:-:S05]  /*8130*/  @P1 IMAD R2, R8, 0x80, R2 ;  /* 0x0000008008021824 */ /* 0x010fca00078e0202 */
[----:B------:R-:W-:-:S04]  /*8140*/  @P1 SHF.R.S32.HI R3, RZ, 0x1f, R2 ;  /* 0x0000001fff031819 */ /* 0x000fc80000011402 */
[----:B------:R-:W-:Y:S02]  /*8150*/  @P1 LEA.HI R3, R3, R2, RZ, 0x7 ;  /* 0x0000000203031211 */ /* 0x000fe400078f38ff */
[----:B------:R-:W-:Y:S02]  /*8160*/  IADD3.X R2, R4, UR4, R13, P2, P0 ;  /* 0x0000000404027c10 */ /* 0x000fe400097e040d */
[----:B-1----:R-:W-:Y:S01]  /*8170*/  ISETP.NE.AND P2, PT, R10, RZ, PT ;  /* 0x000000ff0a00720c */ /* 0x002fe20003f45270 */
[----:B------:R-:W-:Y:S01]  /*8180*/  @P1 IMAD.SHL.U32 R3, R3, 0x40, RZ ;  /* 0x0000004003031824 */ /* 0x000fe200078e00ff */
[----:B------:R-:W-:Y:S02]  /*8190*/  SHF.L.U64.HI R15, R0, 0x2, R2 ;  /* 0x00000002000f7819 */ /* 0x000fe40000010202 */
[----:B------:R-:W-:Y:S02]  /*81a0*/  IADD3 R4, P0, R14, c[0x0][0x350], RZ ;  /* 0x0000d4000e047a10 */ /* 0x000fe40007f1e0ff */
[----:B------:R-:W-:-:S02]  /*81b0*/  @P1 LOP3.LUT R2, R3, 0xffffe000, RZ, 0xc0, !PT ;  /* 0xffffe00003021812 */ /* 0x000fc400078ec0ff */
[----:B------:R-:W-:Y:S02]  /*81c0*/  IADD3.X R5, R15, c[0x0][0x354], RZ, P0, !PT ;  /* 0x0000d5000f057a10 */ /* 0x000fe400007fe4ff */
[----:B------:R-:W-:Y:S02]  /*81d0*/  @P1 SHF.R.S32.HI R3, RZ, 0x1f, R2 ;  /* 0x0000001fff031819 */ /* 0x000fe40000011402 */
[----:B------:R-:W-:Y:S01]  /*81e0*/  @!P1 CS2R R2, SRZ ;  /* 0x0000000000029805 */ /* 0x000fe2000001ff00 */
[----:B------:R-:W-:Y:S05]  /*81f0*/  @P2 BRA `(.L_x_1477) ;  /* 0x0000005000002947 */ /* 0x000fea0003800000 */
.L_x_1478:
[----:B------:R-:W2:Y:S01]  /*8200*/  LDG.E.STRONG.GPU R0, [R4.64] ;  /* 0x0000000604007981 */ /* 0x000ea2000c1ef900 */
[----:B------:R-:W-:Y:S01]  /*8210*/  YIELD ;  /* 0x0000000000007946 */ /* 0x000fe20003800000 */
[----:B--2---:R-:W-:Y:S01]  /*8220*/  ISETP.NE.AND P0, PT, R0, R6, PT ;  /* 0x000000060000720c */ /* 0x004fe20003f05270 */
[----:B------:R-:W-:-:S12]  /*8230*/  CCTL.IVALL ;  /* 0x00000000ff00798f */ /* 0x000fd80002000000 */
[----:B------:R-:W-:Y:S05]  /*8240*/  @P0 BRA `(.L_x_1478) ;  /* 0xffffffb000000947 */ /* 0x000fea000383ffff */
.L_x_1477:
[----:B------:R-:W-:Y:S05]  /*8250*/  BSYNC B0 ;  /* 0x0000000000007941 */ /* 0x000fea0003800000 */
.L_x_1476:
[----:B------:R-:W-:Y:S01]  /*8260*/  MOV R17, 0xffffffff ;  /* 0xffffffff00117802 */ /* 0x000fe20000000f00 */
[----:B------:R-:W-:Y:S05]  /*8270*/  BRA.CONV ~URZ, `(.L_x_1479) ;  /* 0x000000237f007947 */ /* 0x000fea000b800000 */
[----:B------:R-:W-:Y:S02]  /*8280*/  MOV R8, 0x82a0 ;  /* 0x000082a000087802 */ /* 0x000fe40000000f00 */
[----:B------:R-:W-:Y:S05]  /*8290*/  CALL.REL.NOINC `($__internal_9_$__cuda_sm70_warpsync) ;  /* 0x0000089000007944 */ /* 0x000fea0003c00000 */
.L_x_1479:
        /* <DEDUP_REMOVED lines=50> */
[----:B-1----:R-:W-:Y:S05]  /*85c0*/  CALL.REL.NOINC `($__internal_9_$__cuda_sm70_warpsync) ;  /* 0x0000056000007944 */ /* 0x002fea0003c00000 */
.L_x_1480:
        /* <DEDUP_REMOVED lines=12> */
.L_x_1482:
[----:B------:R-:W-:Y:S05]  /*8690*/  BSYNC B0 ;  /* 0x0000000000007941 */ /* 0x000fea0003800000 */
.L_x_1481:
[----:B--2---:R-:W-:Y:S01]  /*86a0*/  IADD3 R4, P0, R14, c[0x0][0x348], RZ ;  /* 0x0000d2000e047a10 */ /* 0x004fe20007f1e0ff */
[----:B------:R-:W-:Y:S03]  /*86b0*/  BSSY B0, `(.L_x_1483) ;  /* 0x0000008000007945 */ /* 0x000fe60003800000 */
[----:B------:R-:W-:Y:S01]  /*86c0*/  IADD3.X R5, R15, c[0x0][0x34c], RZ, P0, !PT ;  /* 0x0000d3000f057a10 */ /* 0x000fe200007fe4ff */
[----:B------:R-:W-:Y:S05]  /*86d0*/  @P2 BRA `(.L_x_1484) ;  /* 0x0000005000002947 */ /* 0x000fea0003800000 */
.L_x_1485:
[----:B------:R-:W2:Y:S01]  /*86e0*/  LDG.E.STRONG.GPU R0, [R4.64] ;  /* 0x0000000604007981 */ /* 0x000ea2000c1ef900 */
[----:B------:R-:W-:Y:S01]  /*86f0*/  YIELD ;  /* 0x0000000000007946 */ /* 0x000fe20003800000 */
[----:B--2---:R-:W-:Y:S01]  /*8700*/  ISETP.NE.AND P0, PT, R0, R6, PT ;  /* 0x000000060000720c */ /* 0x004fe20003f05270 */
[----:B------:R-:W-:-:S12]  /*8710*/  CCTL.IVALL ;  /* 0x00000000ff00798f */ /* 0x000fd80002000000 */
[----:B------:R-:W-:Y:S05]  /*8720*/  @P0 BRA `(.L_x_1485) ;  /* 0xffffffb000000947 */ /* 0x000fea000383ffff */
.L_x_1484:
[----:B------:R-:W-:Y:S05]  /*8730*/  BSYNC B0 ;  /* 0x0000000000007941 */ /* 0x000fea0003800000 */
.L_x_1483:
[----:B------:R-:W-:Y:S05]  /*8740*/  BRA.CONV ~URZ, `(.L_x_1486) ;  /* 0x000000237f007947 */ /* 0x000fea000b800000 */
[----:B------:R-:W-:Y:S02]  /*8750*/  MOV R8, 0x8770 ;  /* 0x0000877000087802 */ /* 0x000fe40000000f00 */
[----:B-1----:R-:W-:Y:S05]  /*8760*/  CALL.REL.NOINC `($__internal_9_$__cuda_sm70_warpsync) ;  /* 0x000003c000007944 */ /* 0x002fea0003c00000 */
.L_x_1486:
        /* <DEDUP_REMOVED lines=48> */
.L_x_1487:
        /* <DEDUP_REMOVED lines=12> */
        .weak           $__internal_9_$__cuda_sm70_warpsync
        .type           $__internal_9_$__cuda_sm70_warpsync,@function
        .size           $__internal_9_$__cuda_sm70_warpsync,(.L_x_1843 - $__internal_9_$__cuda_sm70_warpsync)
$__internal_9_$__cuda_sm70_warpsync:
[----:B------:R-:W-:Y:S01]  /*8b30*/  MOV R9, 0x0 ;  /* 0x0000000000097802 */ /* 0x000fe20000000f00 */
[----:B------:R-:W-:Y:S04]  /*8b40*/  WARPSYNC R17 ;  /* 0x0000001100007348 */ /* 0x000fe80003800000 */
[----:B------:R-:W-:Y:S05]  /*8b50*/  RET.REL.NODEC R8 `(_ZN7cutlass13device_kernelIN5flash19enable_sm80_to_sm89INS1_16FlashAttnBwdSm80INS1_25CollectiveMainloopBwdSm80ILi2ELi2EN4cute5tupleIJNS5_1CILi128EEES8_NS7_ILi64EEEEEENS_10bfloat16_tEfNS_4arch4Sm80ELb0ELb1ELb0ELb1ELb1ELb0ELb0ELb0ELi2ELi4ELi4ELi4ELb0EEENS1_24CollectiveEpilogueBwdGQAISA_fSD_Li256ELb1ELb1EEENS1_19SingleTileSchedulerILb1ELb0ELb0ELi128EEEEEEEEEvNT_6ParamsE) ;  /* 0xffff74a008007950 */ /* 0x000fea0003c3ffff */
.L_x_1488:
        /* <DEDUP_REMOVED lines=10> */
.L_x_1843:


//--------------------- .text._ZN7cutlass13device_kernelIN5flash19enable_sm80_to_sm89INS1_16FlashAttnBwdSm80INS1_25CollectiveMainloopBwdSm80ILi2ELi2EN4cute5tupleIJNS5_1CILi128EEES8_NS7_ILi64EEEEEENS_10bfloat16_tEfNS_4arch4Sm80ELb1ELb0ELb0ELb0ELb0ELb0ELb0ELb0ELi2ELi4ELi4ELi4ELb0EEENS1_21CollectiveEpilogueBwdISA_SB_SD_Li256ELb0ELb0ELi2EEENS1_25SingleTileBwdLPTSchedulerILb0ELi128ELb0EEEEEEEEEvNT_6ParamsE --------------------------
	.section	.text._ZN7cutlass13device_kernelIN5flash19enable_sm80_to_sm89INS1_16FlashAttnBwdSm80INS1_25CollectiveMainloopBwdSm80ILi2ELi2EN4cute5tupleIJNS5_1CILi128EEES8_NS7_ILi64EEEEEENS_10bfloat16_tEfNS_4arch4Sm80ELb1ELb0ELb0ELb0ELb0ELb0ELb0ELb0ELi2ELi4ELi4ELi4ELb0EEENS1_21CollectiveEpilogueBwdISA_SB_SD_Li256ELb0ELb0ELi2EEENS1_25SingleTileBwdLPTSchedulerILb0ELi128ELb0EEEEEEEEEvNT_6ParamsE,"ax",@progbits
	.sectioninfo	@"SHI_REGISTERS=255"
	.align	128
.text._ZN7cutlass13device_kernelIN5flash19enable_sm80_to_sm89INS1_16FlashAttnBwdSm80INS1_25CollectiveMainloopBwdSm80ILi2ELi2EN4cute5tupleIJNS5_1CILi128EEES8_NS7_ILi64EEEEEENS_10bfloat16_tEfNS_4arch4Sm80ELb1ELb0ELb0ELb0ELb0ELb0ELb0ELb0ELi2ELi4ELi4ELi4ELb0EEENS1_21CollectiveEpilogueBwdISA_SB_SD_Li256ELb0ELb0ELi2EEENS1_25SingleTileBwdLPTSchedulerILb0ELi128ELb0EEEEEEEEEvNT_6ParamsE:
        .type           _ZN7cutlass13device_kernelIN5flash19enable_sm80_to_sm89INS1_16FlashAttnBwdSm80INS1_25CollectiveMainloopBwdSm80ILi2ELi2EN4cute5tupleIJNS5_1CILi128EEES8_NS7_ILi64EEEEEENS_10bfloat16_tEfNS_4arch4Sm80ELb1ELb0ELb0ELb0ELb0ELb0ELb0ELb0ELi2ELi4ELi4ELi4ELb0EEENS1_21CollectiveEpilogueBwdISA_SB_SD_Li256ELb0ELb0ELi2EEENS1_25SingleTileBwdLPTSchedulerILb0ELi128ELb0EEEEEEEEEvNT_6ParamsE,@function
        .size           _ZN7cutlass13device_kernelIN5flash19enable_sm80_to_sm89INS1_16FlashAttnBwdSm80INS1_25CollectiveMainloopBwdSm80ILi2ELi2EN4cute5tupleIJNS5_1CILi128EEES8_NS7_ILi64EEEEEENS_10bfloat16_tEfNS_4arch4Sm80ELb1ELb0ELb0ELb0ELb0ELb0ELb0ELb0ELi2ELi4ELi4ELi4ELb0EEENS1_21CollectiveEpilogueBwdISA_SB_SD_Li256ELb0ELb0ELi2EEENS1_25SingleTileBwdLPTSchedulerILb0ELi128ELb0EEEEEEEEEvNT_6ParamsE,(.L_x_1845 - _ZN7cutlass13device_kernelIN5flash19enable_sm80_to_sm89INS1_16FlashAttnBwdSm80INS1_25CollectiveMainloopBwdSm80ILi2ELi2EN4cute5tupleIJNS5_1CILi128EEES8_NS7_ILi64EEEEEENS_10bfloat16_tEfNS_4arch4Sm80ELb1ELb0ELb0ELb0ELb0ELb0ELb0ELb0ELi2ELi4ELi4ELi4ELb0EEENS1_21CollectiveEpilogueBwdISA_SB_SD_Li256ELb0ELb0ELi2EEENS1_25SingleTileBwdLPTSchedulerILb0ELi128ELb0EEEEEEEEEvNT_6ParamsE)
        .other          _ZN7cutlass13device_kernelIN5flash19enable_sm80_to_sm89INS1_16FlashAttnBwdSm80INS1_25CollectiveMainloopBwdSm80ILi2ELi2EN4cute5tupleIJNS5_1CILi128EEES8_NS7_ILi64EEEEEENS_10bfloat16_tEfNS_4arch4Sm80ELb1ELb0ELb0ELb0ELb0ELb0ELb0ELb0ELi2ELi4ELi4ELi4ELb0EEENS1_21CollectiveEpilogueBwdISA_SB_SD_Li256ELb0ELb0ELi2EEENS1_25SingleTileBwdLPTSchedulerILb0ELi128ELb0EEEEEEEEEvNT_6ParamsE,@"STO_CUDA_ENTRY STV_DEFAULT"
_ZN7cutlass13device_kernelIN5flash19enable_sm80_to_sm89INS1_16FlashAttnBwdSm80INS1_25CollectiveMainloopBwdSm80ILi2ELi2EN4cute5tupleIJNS5_1CILi128EEES8_NS7_ILi64EEEEEENS_10bfloat16_tEfNS_4arch4Sm80ELb1ELb0ELb0ELb0ELb0ELb0ELb0ELb0ELi2ELi4ELi4ELi4ELb0EEENS1_21CollectiveEpilogueBwdISA_SB_SD_Li256ELb0ELb0ELi2EEENS1_25SingleTileBwdLPTSchedulerILb0ELi128ELb0EEEEEEEEEvNT_6ParamsE:
[----:B------:R-:W-:-:S03]  /*0000*/  MOV R1, c[0x0][0x28] ;  /* 0x00000a0000017a02 */ /* 0x000fc60000000f00 */
[----:B------:R-:W1:Y:S01]  /*0010*/  S2R R2, SR_TID.X ;  /* 0x0000000000027919 */ /* 0x000e620000002100 */
[----:B------:R-:W-:Y:S01]  /*0020*/  IADD3 R1, R1, -0x58, RZ ;  /* 0xffffffa801017810 */ /* 0x000fe20007ffe0ff */
[----:B------:R-:W2:Y:S01]  /*0030*/  S2UR UR4, SR_CTAID.X ;  /* 0x00000000000479c3 */ /* 0x000ea20000002500 */
[----:B------:R-:W-:Y:S02]  /*0040*/  IMAD.MOV.U32 R27, RZ, RZ, R3 ;  /* 0x000000ffff1b7224 */ /* 0x000fe400078e0003 */
[--C-:B-1----:R-:W-:Y:S01]  /*0050*/  IMAD.MOV.U32 R26, RZ, RZ, R2.reuse ;  /* 0x000000ffff1a7224 */ /* 0x102fe200078e0002 */
[----:B------:R-:W-:Y:S01]  /*0060*/  STL [R1], R2 ;  /* 0x0000000201007387 */ /* 0x000fe20000100800 */
[----:B------:R-:W-:-:S05]  /*0070*/  IMAD.MOV.U32 R26, RZ, RZ, R2 ;  /* 0x000000ffff1a7224 */ /* 0x000fca00078e0002 */
[----:B------:R-:W-:-:S06]  /*0080*/  SHF.R.U32.HI R0, RZ, 0x5, R26 ;  /* 0x00000005ff007819 */ /* 0x000fcc000001161a */
[----:B------:R-:W1:Y:S02]  /*0090*/  SHFL.IDX PT, R0, R0, RZ, 0x1f ;  /* 0x00001fff00007589 */ /* 0x000e6400000e0000 */
[----:B-1----:R-:W-:-:S13]  /*00a0*/  ISETP.NE.AND P0, PT, R0, RZ, PT ;  /* 0x000000ff0000720c */ /* 0x002fda0003f05270 */
[----:B--2---:R-:W-:Y:S05]  /*00b0*/  @!P0 BRA `(.L_x_1489) ;  /* 0x0000026000008947 */ /* 0x004fea0003800000 */
[----:B------:R-:W-:Y:S02]  /*00c0*/  ULDC.64 UR6, c[0x0][0x3b8] ;  /* 0x0000ee0000067ab9 */ /* 0x000fe40000000a00 */
[----:B------:R-:W-:Y:S02]  /*00d0*/  UISETP.NE.AND UP0, UPT, UR6, 0x1, UPT ;  /* 0x000000010600788c */ /* 0x000fe4000bf05270 */
[----:B------:R-:W-:Y:S02]  /*00e0*/  UIMAD.WIDE.U32 UR10, UR4, UR7, URZ ;  /* 0x00000007040a72a5 */ /* 0x000fe4000f8e003f */
[----:B------:R-:W-:Y:S02]  /*00f0*/  ULDC UR5, c[0x0][0x3c0] ;  /* 0x0000f00000057ab9 */ /* 0x000fe40000000800 */
[----:B------:R-:W-:-:S05]  /*0100*/  UMOV UR8, UR4 ;  /* 0x0000000400087c82 */ /* 0x000fca0008000000 */
[----:B------:R-:W-:-:S03]  /*0110*/  @UP0 USHF.R.U32.HI UR8, URZ, UR5, UR11 ;  /* 0x000000053f080299 */ /* 0x000fc6000801160b */
[----:B------:R-:W-:Y:S02]  /*0120*/  ULDC UR5, c[0x0][0x3d0] ;  /* 0x0000f40000057ab9 */ /* 0x000fe40000000800 */
[----:B------:R-:W-:Y:S02]  /*0130*/  UISETP.GE.AND UP0, UPT, UR8, UR5, UPT ;  /* 0x000000050800728c */ /* 0x000fe4000bf06270 */
[----:B------:R-:W-:-:S04]  /*0140*/  UIADD3 UR5, -UR8, URZ, URZ ;  /* 0x0000003f08057290 */ /* 0x000fc8000fffe13f */
[----:B------:R-:W-:Y:S01]  /*0150*/  PLOP3.LUT P0, PT, PT, PT, UP0, 0x80, 0x0 ;  /* 0x000000000000781c */ /* 0x000fe20003f0f008 */
[----:B------:R-:W-:-:S12]  /*0160*/  UIMAD UR6, UR5, UR6, UR4 ;  /* 0x00000006050672a4 */ /* 0x000fd8000f8e0204 */
[----:B------:R-:W-:Y:S05]  /*0170*/  @!P0 BRA `(.L_x_1490) ;  /* 0x0000008000008947 */ /* 0x000fea0003800000 */
[----:B------:R-:W-:Y:S02]  /*0180*/  ULDC UR7, c[0x0][0x3c4] ;  /* 0x0000f10000077ab9 */ /* 0x000fe40000000800 */
[----:B------:R-:W-:Y:S02]  /*0190*/  UISETP.NE.AND UP0, UPT, UR7, 0x1, UPT ;  /* 0x000000010700788c */ /* 0x000fe4000bf05270 */
[----:B------:R-:W-:Y:S02]  /*01a0*/  ULDC.64 UR4, c[0x0][0x3c8] ;  /* 0x0000f20000047ab9 */ /* 0x000fe40000000a00 */
[----:B------:R-:W-:Y:S02]  /*01b0*/  UIMAD.WIDE.U32 UR10, UR6, UR4, URZ ;  /* 0x00000004060a72a5 */ /* 0x000fe4000f8e003f */
[----:B------:R-:W-:-:S05]  /*01c0*/  UMOV UR15, UR6 ;  /* 0x00000006000f7c82 */ /* 0x000fca0008000000 */
[----:B------:R-:W-:-:S04]  /*01d0*/  @UP0 USHF.R.U32.HI UR15, URZ, UR5, UR11 ;  /* 0x000000053f0f0299 */ /* 0x000fc8000801160b */
[----:B------:R-:W-:Y:S01]  /*01e0*/  UIMAD UR7, UR15, UR7, URZ ;  /* 0x000000070f0772a4 */ /* 0x000fe2000f8e023f */
[----:B------:R-:W-:Y:S05]  /*01f0*/  BRA `(.L_x_1491) ;  /* 0x0000007000007947 */ /* 0x000fea0003800000 */
.L_x_1490:
[----:B------:R-:W-:Y:S02]  /*0200*/  ULDC UR7, c[0x0][0x3ac] ;  /* 0x0000eb0000077ab9 */ /* 0x000fe40000000800 */
[----:B------:R-:W-:Y:S02]  /*0210*/  UISETP.NE.AND UP0, UPT, UR7, 0x1, UPT ;  /* 0x000000010700788c */ /* 0x000fe4000bf05270 */
[----:B------:R-:W-:Y:S02]  /*0220*/  ULDC.64 UR4, c[0x0][0x3b0] ;  /* 0x0000ec0000047ab9 */ /* 0x000fe40000000a00 */
[----:B------:R-:W-:Y:S02]  /*0230*/  UIMAD.WIDE.U32 UR10, UR6, UR4, URZ ;  /* 0x00000004060a72a5 */ /* 0x000fe4000f8e003f */
[----:B------:R-:W-:-:S05]  /*0240*/  UMOV UR15, UR6 ;  /* 0x00000006000f7c82 */ /* 0x000fca0008000000 */
[----:B------:R-:W-:-:S04]  /*0250*/  @UP0 USHF.R.U32.HI UR15, URZ, UR5, UR11 ;  /* 0x000000053f0f0299 */ /* 0x000fc8000801160b */
[----:B------:R-:W-:-:S04]  /*0260*/  UIMAD UR7, UR15, UR7, URZ ;  /* 0x000000070f0772a4 */ /* 0x000fc8000f8e023f */
.L_x_1491:
[----:B------:R-:W-:Y:S02]  /*0270*/  UIADD3 UR9, UR6, -UR7, URZ ;  /* 0x8000000706097290 */ /* 0x000fe4000fffe03f */
[----:B------:R-:W-:Y:S02]  /*0280*/  ULDC.64 UR4, c[0x0][0x3a8] ;  /* 0x0000ea0000047ab9 */ /* 0x000fe40000000a00 */
[----:B------:R-:W-:Y:S02]  /*0290*/  ULDC.64 UR6, c[0x0][0x3a0] ;  /* 0x0000e80000067ab9 */ /* 0x000fe40000000a00 */
[----:B------:R-:W-:Y:S02]  /*02a0*/  UISETP.NE.AND UP0, UPT, UR6, 0x1, UPT ;  /* 0x000000010600788c */ /* 0x000fe4000bf05270 */
[----:B------:R-:W-:-:S04]  /*02b0*/  UIMAD UR5, UR8, UR5, UR9 ;  /* 0x00000005080572a4 */ /* 0x000fc8000f8e0209 */
[----:B------:R-:W-:-:S03]  /*02c0*/  UIMAD.WIDE.U32 UR8, UR5, UR7, URZ ;  /* 0x00000007050872a5 */ /* 0x000fc6000f8e003f */
[----:B------:R-:W-:Y:S02]  /*02d0*/  UMOV UR14, UR5 ;  /* 0x00000005000e7c82 */ /* 0x000fe40008000000 */
[----:B------:R-:W-:-:S04]  /*02e0*/  @UP0 USHF.R.U32.HI UR14, URZ, UR4, UR9 ;  /* 0x000000043f0e0299 */ /* 0x000fc80008011609 */
[----:B------:R-:W-:-:S04]  /*02f0*/  UIADD3 UR13, -UR14, URZ, URZ ;  /* 0x0000003f0e0d7290 */ /* 0x000fc8000fffe13f */
[----:B------:R-:W-:Y:S01]  /*0300*/  UIMAD UR13, UR13, UR6, UR5 ;  /* 0x000000060d0d72a4 */ /* 0x000fe2000f8e0205 */
[----:B------:R-:W-:Y:S05]  /*0310*/  BRA `(.L_x_1492) ;  /* 0x0000025000007947 */ /* 0x000fea0003800000 */
.L_x_1489:
        /* <DEDUP_REMOVED lines=20> */
.L_x_1493:
[----:B------:R-:W-:Y:S02]  /*0460*/  ULDC UR7, c[0x0][0x3ac] ;  /* 0x0000eb0000077ab9 */ /* 0x000fe40000000800 */
[----:B------:R-:W-:Y:S02]  /*0470*/  UISETP.NE.AND UP0, UPT, UR7, 0x1, UPT ;  /* 0x000000010700788c */ /* 0x000fe4000bf05270 */
[----:B------:R-:W-:Y:S02]  /*0480*/  ULDC.64 UR4, c[0x0][0x3b0] ;  /* 0x0000ec0000047ab9 */ /* 0x000fe40000000a00 */
[----:B------:R-:W-:Y:S02]  /*0490*/  UIMAD.WIDE.U32 UR10, UR6, UR4, URZ ;  /* 0x00000004060a72a5 */ /* 0x000fe4000f8e003f */
[----:B------:R-:W-:-:S05]  /*04a0*/  UMOV UR15, UR6 ;  /* 0x00000006000f7c82 */ /* 0x000fca0008000000 */
[----:B------:R-:W-:-:S04]  /*04b0*/  @UP0 USHF.R.U32.HI UR15, URZ, UR5, UR11 ;  /* 0x000000053f0f0299 */ /* 0x000fc8000801160b */
[----:B------:R-:W-:-:S04]  /*04c0*/  UIMAD UR7, UR15, UR7, URZ ;  /* 0x000000070f0772a4 */ /* 0x000fc8000f8e023f */
.L_x_1494:
        /* <DEDUP_REMOVED lines=9> */
[----:B------:R-:W-:Y:S02]  /*0560*/  UIMAD UR13, UR13, UR6, UR5 ;  /* 0x000000060d0d72a4 */ /* 0x000fe4000f8e0205 */
.L_x_1492:
[----:B------:R-:W-:-:S13]  /*0570*/  ISETP.LE.AND P0, PT, RZ, UR14, PT ;  /* 0x0000000eff007c0c */ /* 0x000fda000bf03270 */
[----:B------:R-:W-:Y:S05]  /*0580*/  @!P0 EXIT ;  /* 0x000000000000894d */ /* 0x000fea0003800000 */
[----:B------:R-:W-:Y:S01]  /*0590*/  USHF.L.U32 UR10, UR15, 0x7, URZ ;  /* 0x000000070f0a7899 */ /* 0x000fe2000800063f */
        /* <DEDUP_REMOVED lines=8> */
[----:B------:R-:W-:Y:S01]  /*0620*/  IMAD.MOV.U32 R130, RZ, RZ, RZ ;  /* 0x000000ffff827224 */ /* 0x000fe200078e00ff */
[----:B------:R-:W-:Y:S01]  /*0630*/  UIADD3 UR5, UR5, -UR4, URZ ;  /* 0x8000000405057290 */ /* 0x000fe2000fffe03f */
[----:B------:R-:W-:Y:S01]  /*0640*/  IMAD.MOV.U32 R128, RZ, RZ, RZ ;  /* 0x000000ffff807224 */ /* 0x000fe200078e00ff */
[----:B------:R-:W-:Y:S01]  /*0650*/  UIADD3 UR6, UR6, 0x7f, URZ ;  /* 0x0000007f06067890 */ /* 0x000fe2000fffe03f */
[----:B------:R-:W-:Y:S01]  /*0660*/  MOV R13, RZ ;  /* 0x000000ff000d7202 */ /* 0x000fe20000000f00 */
[----:B------:R-:W-:Y:S01]  /*0670*/  USHF.R.S32.HI UR4, URZ, 0x1f, UR5 ;  /* 0x0000001f3f047899 */ /* 0x000fe20008011405 */
[----:B------:R-:W-:Y:S01]  /*0680*/  IMAD.MOV.U32 R122, RZ, RZ, RZ ;  /* 0x000000ffff7a7224 */ /* 0x000fe200078e00ff */
[----:B------:R-:W-:Y:S01]  /*0690*/  ULDC.64 UR16, c[0x0][0x118] ;  /* 0x0000460000107ab9 */ /* 0x000fe20000000a00 */
[----:B------:R-:W-:Y:S01]  /*06a0*/  MOV R15, RZ ;  /* 0x000000ff000f7202 */ /* 0x000fe20000000f00 */
[----:B------:R-:W-:Y:S01]  /*06b0*/  ULEA.HI UR11, UR4, UR5, URZ, 0x7 ;  /* 0x00000005040b7291 */ /* 0x000fe2000f8f383f */
[----:B------:R-:W-:Y:S01]  /*06c0*/  IMAD.MOV.U32 R120, RZ, RZ, RZ ;  /* 0x000000ffff787224 */ /* 0x000fe200078e00ff */
[----:B------:R-:W-:Y:S01]  /*06d0*/  USHF.R.S32.HI UR4, URZ, 0x1f, UR6 ;  /* 0x0000001f3f047899 */ /* 0x000fe20008011406 */
[----:B------:R-:W-:Y:S01]  /*06e0*/  CS2R R16, SRZ ;  /* 0x0000000000107805 */ /* 0x000fe2000001ff00 */
[----:B------:R-:W-:Y:S01]  /*06f0*/  USHF.R.S32.HI UR11, URZ, 0x7, UR11 ;  /* 0x000000073f0b7899 */ /* 0x000fe2000801140b */
[----:B------:R-:W-:Y:S01]  /*0700*/  MOV R118, RZ ;  /* 0x000000ff00767202 */ /* 0x000fe20000000f00 */
[----:B------:R-:W-:Y:S01]  /*0710*/  ULEA.HI UR4, UR4, UR6, URZ, 0x7 ;  /* 0x0000000604047291 */ /* 0x000fe2000f8f383f */
[----:B------:R-:W-:Y:S01]  /*0720*/  CS2R R116, SRZ ;  /* 0x0000000000747805 */ /* 0x000fe2000001ff00 */
[----:B------:R-:W-:Y:S01]  /*0730*/  UISETP.LT.AND UP0, UPT, URZ, UR11, UPT ;  /* 0x0000000b3f00728c */ /* 0x000fe2000bf01270 */
[----:B------:R-:W-:Y:S01]  /*0740*/  CS2R R110, SRZ ;  /* 0x00000000006e7805 */ /* 0x000fe2000001ff00 */
[----:B------:R-:W-:Y:S01]  /*0750*/  USHF.R.S32.HI UR12, URZ, 0x7, UR4 ;  /* 0x000000073f0c7899 */ /* 0x000fe20008011404 */
[----:B------:R-:W-:Y:S01]  /*0760*/  CS2R R108, SRZ ;  /* 0x00000000006c7805 */ /* 0x000fe2000001ff00 */
[----:B------:R-:W-:Y:S01]  /*0770*/  USEL UR11, URZ, UR11, !UP0 ;  /* 0x0000000b3f0b7287 */ /* 0x000fe2000c000000 */
[----:B------:R-:W-:Y:S01]  /*0780*/  IMAD.MOV.U32 R114, RZ, RZ, RZ ;  /* 0x000000ffff727224 */ /* 0x000fe200078e00ff */
[----:B------:R-:W-:Y:S01]  /*0790*/  CS2R R18, SRZ ;  /* 0x0000000000127805 */ /* 0x000fe2000001ff00 */
[----:B------:R-:W-:Y:S01]  /*07a0*/  MOV R112, RZ ;  /* 0x000000ff00707202 */ /* 0x000fe20000000f00 */
[----:B------:R-:W-:Y:S01]  /*07b0*/  UISETP.GT.AND UP0, UPT, UR12, UR11, UPT ;  /* 0x0000000b0c00728c */ /* 0x000fe2000bf04270 */
[----:B------:R-:W-:Y:S01]  /*07c0*/  IMAD.MOV.U32 R106, RZ, RZ, RZ ;  /* 0x000000ffff6a7224 */ /* 0x000fe200078e00ff */
[----:B------:R-:W-:Y:S01]  /*07d0*/  CS2R R20, SRZ ;  /* 0x0000000000147805 */ /* 0x000fe2000001ff00 */
[----:B------:R-:W-:Y:S01]  /*07e0*/  MOV R104, RZ ;  /* 0x000000ff00687202 */ /* 0x000fe20000000f00 */
[----:B------:R-:W-:Y:S01]  /*07f0*/  IMAD.MOV.U32 R102, RZ, RZ, RZ ;  /* 0x000000ffff667224 */ /* 0x000fe200078e00ff */
[----:B------:R-:W-:Y:S01]  /*0800*/  MOV R22, RZ ;  /* 0x000000ff00167202 */ /* 0x000fe20000000f00 */
[----:B------:R-:W-:Y:S01]  /*0810*/  IMAD.MOV.U32 R100, RZ, RZ, RZ ;  /* 0x000000ffff647224 */ /* 0x000fe200078e00ff */
        /* <DEDUP_REMOVED lines=18> */
[----:B------:R-:W-:Y:S01]  /*0940*/  USHF.R.S32.HI UR19, URZ, 0x1f, UR13 ;  /* 0x0000001f3f137899 */ /* 0x000fe2000801140d */
[----:B------:R-:W-:Y:S01]  /*0950*/  IMAD.SHL.U32 R22, R26, 0x4, RZ ;  /* 0x000000041a167824 */ /* 0x000fe200078e00ff */
[----:B------:R-:W-:Y:S01]  /*0960*/  ULDC.64 UR4, c[0x0][0x270] ;  /* 0x00009c0000047ab9 */ /* 0x000fe20000000a00 */
[----:B------:R-:W-:Y:S01]  /*0970*/  SHF.R.S32.HI R24, RZ, 0x1f, R26 ;  /* 0x0000001fff187819 */ /* 0x000fe2000001141a */
[----:B------:R-:W-:Y:S01]  /*0980*/  UIMAD UR4, UR19, UR4, URZ ;  /* 0x00000004130472a4 */ /* 0x000fe2000f8e023f */
[----:B------:R-:W-:Y:S01]  /*0990*/  IMAD.U32 R2, RZ, RZ, UR13 ;  /* 0x0000000dff027e24 */ /* 0x000fe2000f8e00ff */
[----:B------:R-:W-:Y:S01]  /*09a0*/  ULDC.64 UR6, c[0x0][0x248] ;  /* 0x0000920000067ab9 */ /* 0x000fe20000000a00 */
[-C--:B------:R-:W-:Y:S01]  /*09b0*/  LEA.HI R4, R24, R26.reuse, RZ, 0x3 ;  /* 0x0000001a18047211 */ /* 0x080fe200078f18ff */
[----:B------:R-:W-:Y:S01]  /*09c0*/  UIMAD UR9, UR13, UR5, UR4 ;  /* 0x000000050d0972a4 */ /* 0x000fe2000f8e0204 */
[----:B------:R-:W-:Y:S01]  /*09d0*/  SHF.R.S32.HI R23, RZ, 0x1f, R22 ;  /* 0x0000001fff177819 */ /* 0x000fe20000011416 */
[----:B------:R-:W-:Y:S01]  /*09e0*/  ULDC UR8, c[0x0][0x198] ;  /* 0x0000660000087ab9 */ /* 0x000fe20000000800 */
[----:B------:R-:W-:Y:S01]  /*09f0*/  SHF.R.S32.HI R28, RZ, 0x3, R4 ;  /* 0x00000003ff1c7819 */ /* 0x000fe20000011404 */
[----:B------:R-:W-:Y:S01]  /*0a00*/  UISETP.NE.AND UP0, UPT, UR6, 0x1, UPT ;  /* 0x000000010600788c */ /* 0x000fe2000bf05270 */
[----:B------:R-:W-:Y:S01]  /*0a10*/  LOP3.LUT R4, R4, 0xfffffff8, RZ, 0xc0, !PT ;  /* 0xfffffff804047812 */ /* 0x000fe200078ec0ff */
[----:B------:R-:W-:Y:S01]  /*0a20*/  ULDC.64 UR4, c[0x0][0x180] ;  /* 0x0000600000047ab9 */ /* 0x000fe20000000a00 */
[----:B------:R-:W-:Y:S01]  /*0a30*/  IMAD.WIDE.U32 R2, R2, c[0x0][0x270], R22 ;  /* 0x00009c0002027a25 */ /* 0x000fe200078e0016 */
[----:B------:R-:W-:Y:S01]  /*0a40*/  UIADD3 UR8, -UR10, UR8, URZ ;  /* 0x000000080a087290 */ /* 0x000fe2000fffe13f */
[----:B------:R-:W-:Y:S01]  /*0a50*/  SHF.R.S32.HI R29, RZ, 0x1f, R28 ;  /* 0x0000001fff1d7819 */ /* 0x000fe2000001141c */
[----:B------:R-:W-:Y:S01]  /*0a60*/  UIMAD UR4, UR19, UR4, URZ ;  /* 0x00000004130472a4 */ /* 0x000fe2000f8e023f */
[----:B------:R-:W-:Y:S01]  /*0a70*/  IMAD.IADD R25, R26, 0x1, -R4 ;  /* 0x000000011a197824 */ /* 0x000fe200078e0a04 */
[----:B------:R-:W-:Y:S01]  /*0a80*/  UIMAD.WIDE.U32 UR6, UR13, UR7, URZ ;  /* 0x000000070d0672a5 */ /* 0x000fe2000f8e003f */
[----:B------:R-:W-:Y:S01]  /*0a90*/  IADD3 R3, R3, UR9, RZ ;  /* 0x0000000903037c10 */ /* 0x000fe2000fffe0ff */
[----:B------:R-:W-:Y:S01]  /*0aa0*/  UMOV UR9, UR13 ;  /* 0x0000000d00097c82 */ /* 0x000fe20008000000 */
[----:B------:R-:W-:Y:S01]  /*0ab0*/  IADD3 R0, -R28, UR8, RZ ;  /* 0x000000081c007c10 */ /* 0x000fe2000fffe1ff */
[----:B------:R-:W-:Y:S01]  /*0ac0*/  UIMAD UR8, UR13, UR5, UR4 ;  /* 0x000000050d0872a4 */ /* 0x000fe2000f8e0204 */
[----:B------:R-:W-:Y:S01]  /*0ad0*/  IMAD.SHL.U32 R8, R25, 0x8, RZ ;  /* 0x0000000819087824 */ /* 0x000fe200078e00ff */
[----:B------:R-:W-:Y:S01]  /*0ae0*/  UMOV UR21, 0x6 ;  /* 0x0000000600157882 */ /* 0x000fe20000000000 */
[C---:B------:R-:W-:Y:S01]  /*0af0*/  ISETP.GE.AND P5, PT, R0.reuse, 0x1, PT ;  /* 0x000000010000780c */ /* 0x040fe20003fa6270 */
[----:B------:R-:W-:Y:S01]  /*0b00*/  ULDC UR4, c[0x0][0x250] ;  /* 0x0000940000047ab9 */ /* 0x000fe20000000800 */
[C---:B------:R-:W-:Y:S01]  /*0b10*/  ISETP.GE.AND P3, PT, R0.reuse, 0x21, PT ;  /* 0x000000210000780c */ /* 0x040fe20003f66270 */
[----:B------:R-:W-:Y:S01]  /*0b20*/  @UP0 USHF.R.U32.HI UR9, URZ, UR4, UR7 ;  /* 0x000000043f090299 */ /* 0x000fe20008011607 */
[C---:B------:R-:W-:Y:S01]  /*0b30*/  ISETP.GE.AND P2, PT, R0.reuse, 0x41, PT ;  /* 0x000000410000780c */ /* 0x040fe20003f46270 */
[----:B------:R-:W-:Y:S01]  /*0b40*/  IMAD.U32 R6, RZ, RZ, UR14 ;  /* 0x0000000eff067e24 */ /* 0x000fe2000f8e00ff */
[----:B------:R-:W-:Y:S01]  /*0b50*/  ISETP.GE.AND P1, PT, R0, 0x61, PT ;  /* 0x000000610000780c */ /* 0x000fe20003f26270 */
[----:B------:R-:W-:Y:S01]  /*0b60*/  USHF.R.S32.HI UR18, URZ, 0x1f, UR9 ;  /* 0x0000001f3f127899 */ /* 0x000fe20008011409 */
[----:B------:R-:W-:Y:S01]  /*0b70*/  IMAD.SHL.U32 R0, R28, 0x40, RZ ;  /* 0x000000401c007824 */ /* 0x000fe200078e00ff */
[----:B------:R-:W-:Y:S01]  /*0b80*/  ULDC.64 UR4, c[0x0][0x1b0] ;  /* 0x00006c0000047ab9 */ /* 0x000fe20000000a00 */
[----:B------:R-:W-:Y:S01]  /*0b90*/  SHF.R.S32.HI R9, RZ, 0x1f, R8 ;  /* 0x0000001fff097819 */ /* 0x000fe20000011408 */
[----:B------:R-:W-:Y:S01]  /*0ba0*/  ULDC.64 UR6, c[0x0][0x1e0] ;  /* 0x0000780000067ab9 */ /* 0x000fe20000000a00 */
[----:B------:R-:W-:Y:S01]  /*0bb0*/  IMAD.U32 R10, RZ, RZ, UR9 ;  /* 0x00000009ff0a7e24 */ /* 0x000fe2000f8e00ff */
[----:B------:R-:W-:Y:S01]  /*0bc0*/  UIMAD UR4, UR18, UR4, URZ ;  /* 0x00000004120472a4 */ /* 0x000fe2000f8e023f */
[----:B------:R-:W-:Y:S01]  /*0bd0*/  LOP3.LUT R0, R0, 0x1c0, RZ, 0xc0, !PT ;  /* 0x000001c000007812 */ /* 0x000fe200078ec0ff */
[----:B------:R-:W-:Y:S01]  /*0be0*/  UIMAD UR6, UR18, UR6, URZ ;  /* 0x00000006120672a4 */ /* 0x000fe2000f8e023f */
[----:B------:R-:W-:Y:S01]  /*0bf0*/  IMAD.WIDE.U32 R30, R6, c[0x0][0x278], R2 ;  /* 0x00009e00061e7a25 */ /* 0x000fe200078e0002 */
[----:B------:R-:W-:Y:S01]  /*0c00*/  USHF.R.S32.HI UR18, URZ, 0x1f, UR14 ;  /* 0x0000001f3f127899 */ /* 0x000fe2000801140e */
[----:B------:R-:W-:Y:S01]  /*0c10*/  LOP3.LUT R5, R0, 0x38, R8, 0xf8, !PT ;  /* 0x0000003800057812 */ /* 0x000fe200078ef808 */
[----:B------:R-:W-:Y:S01]  /*0c20*/  UIMAD UR7, UR9, UR7, UR6 ;  /* 0x00000007090772a4 */ /* 0x000fe2000f8e0206 */
[----:B------:R-:W-:Y:S01]  /*0c30*/  SHF.R.U32.HI R4, RZ, 0x3, R0 ;  /* 0x00000003ff047819 */ /* 0x000fe20000011600 */
[----:B------:R-:W-:Y:S01]  /*0c40*/  UIMAD UR6, UR9, UR5, UR4 ;  /* 0x00000005090672a4 */ /* 0x000fe2000f8e0204 */
[----:B------:R-:W-:Y:S01]  /*0c50*/  LEA.HI R0, R24, R26, RZ, 0x6 ;  /* 0x0000001a18007211 */ /* 0x000fe200078f30ff */
[----:B------:R-:W-:Y:S01]  /*0c60*/  IMAD.U32 R6, RZ, RZ, UR13 ;  /* 0x0000000dff067e24 */ /* 0x000fe2000f8e00ff */
[----:B------:R-:W-:Y:S01]  /*0c70*/  ULDC.64 UR4, c[0x0][0x210] ;  /* 0x0000840000047ab9 */ /* 0x000fe20000000a00 */
[--C-:B------:R-:W-:Y:S01]  /*0c80*/  IMAD.WIDE.U32 R2, R10, c[0x0][0x1e0], R8.reuse ;  /* 0x000078000a027a25 */ /* 0x100fe200078e0008 */
[----:B------:R-:W-:Y:S01]  /*0c90*/  UIMAD UR4, UR19, UR4, URZ ;  /* 0x00000004130472a4 */ /* 0x000fe2000f8e023f */
[----:B------:R-:W-:Y:S01]  /*0ca0*/  LOP3.LUT R4, R5, R4, RZ, 0x3c, !PT ;  /* 0x0000000405047212 */ /* 0x000fe200078e3cff */
[----:B------:R-:W-:Y:S01]  /*0cb0*/  USHF.R.S32.HI UR20, URZ, 0x1f, UR11 ;  /* 0x0000001f3f147899 */ /* 0x000fe2000801140b */
[----:B------:R-:W-:Y:S01]  /*0cc0*/  IMAD.SHL.U32 R0, R0, 0x8, RZ ;  /* 0x0000000800007824 */ /* 0x000fe200078e00ff */
[----:B------:R-:W-:Y:S01]  /*0cd0*/  UIMAD UR9, UR13, UR5, UR4 ;  /* 0x000000050d0972a4 */ /* 0x000fe2000f8e0204 */
[----:B------:R-:W-:Y:S01]  /*0ce0*/  IMAD.WIDE.U32 R6, R6, c[0x0][0x180], R8 ;  /* 0x0000600006067a25 */ /* 0x000fe200078e0008 */
[----:B------:R-:W-:Y:S01]  /*0cf0*/  IADD3 R5, R3, UR7, RZ ;  /* 0x0000000703057c10 */ /* 0x000fe2000fffe0ff */
[----:B------:R-:W-:Y:S01]  /*0d00*/  ULDC.64 UR4, c[0x0][0x1e8] ;  /* 0x00007a0000047ab9 */ /* 0x000fe20000000a00 */
[----:B------:R-:W-:Y:S01]  /*0d10*/  LOP3.LUT R20, R4, 0xfffffe00, R0, 0xf8, !PT ;  /* 0xfffffe0004147812 */ /* 0x000fe200078ef800 */
[----:B------:R-:W-:Y:S01]  /*0d20*/  IMAD.WIDE.U32 R10, R10, c[0x0][0x1b0], R8 ;  /* 0x00006c000a0a7a25 */ /* 0x000fe200078e0008 */
[----:B------:R-:W-:Y:S01]  /*0d30*/  UIMAD UR4, UR18, UR4, URZ ;  /* 0x00000004120472a4 */ /* 0x000fe2000f8e023f */
[----:B------:R-:W-:Y:S01]  /*0d40*/  IADD3 R7, R7, UR8, RZ ;  /* 0x0000000807077c10 */ /* 0x000fe2000fffe0ff */
[----:B------:R-:W-:Y:S01]  /*0d50*/  STL.64 [R1+0x8], R28 ;  /* 0x0000081c01007387 */ /* 0x000fe20000100a00 */
[----:B------:R-:W-:Y:S01]  /*0d60*/  IMAD.U32 R12, RZ, RZ, UR13 ;  /* 0x0000000dff0c7e24 */ /* 0x000fe2000f8e00ff */
[----:B------:R-:W-:Y:S01]  /*0d70*/  UIMAD UR8, UR14, UR5, UR4 ;  /* 0x000000050e0872a4 */ /* 0x000fe2000f8e0204 */
[----:B------:R-:W-:Y:S01]  /*0d80*/  IMAD.MOV.U32 R4, RZ, RZ, R2 ;  /* 0x000000ffff047224 */ /* 0x000fe200078e0002 */
[----:B------:R-:W-:Y:S01]  /*0d90*/  IADD3 R3, R11, UR6, RZ ;  /* 0x000000060b037c10 */ /* 0x000fe2000fffe0ff */
[----:B------:R-:W-:Y:S01]  /*0da0*/  IMAD.U32 R0, RZ, RZ, UR14 ;  /* 0x0000000eff007e24 */ /* 0x000fe2000f8e00ff */
[----:B------:R-:W-:Y:S01]  /*0db0*/  ULDC.64 UR6, c[0x0][0x188] ;  /* 0x0000620000067ab9 */ /* 0x000fe20000000a00 */
[----:B------:R-:W-:Y:S01]  /*0dc0*/  IMAD.U32 R16, RZ, RZ, UR15 ;  /* 0x0000000fff107e24 */ /* 0x000fe2000f8e00ff */
[----:B------:R-:W-:Y:S01]  /*0dd0*/  ULDC.64 UR4, c[0x0][0x1b8] ;  /* 0x00006e0000047ab9 */ /* 0x000fe20000000a00 */
[----:B------:R-:W-:Y:S01]  /*0de0*/  IMAD.WIDE.U32 R12, R12, c[0x0][0x210], R8 ;  /* 0x000084000c0c7a25 */ /* 0x000fe200078e0008 */
[----:B------:R-:W-:Y:S01]  /*0df0*/  UIMAD UR6, UR18, UR6, URZ ;  /* 0x00000006120672a4 */ /* 0x000fe2000f8e023f */
[----:B------:R-:W-:Y:S01]  /*0e00*/  ISETP.GE.OR P6, PT, R8, c[0x0][0x1cc], !P5 ;  /* 0x0000730008007a0c */ /* 0x000fe20006fc6670 */
[----:B------:R-:W-:Y:S01]  /*0e10*/  UIMAD UR4, UR18, UR4, URZ ;  /* 0x00000004120472a4 */ /* 0x000fe2000f8e023f */
[----:B------:R-:W-:Y:S01]  /*0e20*/  IMAD.WIDE.U32 R4, R0, c[0x0][0x1e8], R4 ;  /* 0x00007a0000047a25 */ /* 0x000fe200078e0004 */
[----:B------:R-:W-:Y:S01]  /*0e30*/  UIMAD UR6, UR14, UR7, UR6 ;  /* 0x000000070e0672a4 */ /* 0x000fe2000f8e0206 */
[----:B------:R-:W-:Y:S01]  /*0e40*/  ISETP.GE.OR P4, PT, R8, c[0x0][0x1cc], !P3 ;  /* 0x0000730008007a0c */ /* 0x000fe20005f86670 */
[----:B------:R-:W-:Y:S01]  /*0e50*/  UIMAD UR7, UR14, UR5, UR4 ;  /* 0x000000050e0772a4 */ /* 0x000fe2000f8e0204 */
[----:B------:R-:W-:Y:S01]  /*0e60*/  IMAD.MOV.U32 R2, RZ, RZ, R10 ;  /* 0x000000ffff027224 */ /* 0x000fe200078e000a */
[----:B------:R-:W-:Y:S01]  /*0e70*/  IADD3 R5, R5, UR8, RZ ;  /* 0x0000000805057c10 */ /* 0x000fe2000fffe0ff */
[----:B------:R-:W-:Y:S01]  /*0e80*/  IMAD.U32 R9, RZ, RZ, UR14 ;  /* 0x0000000eff097e24 */ /* 0x000fe2000f8e00ff */
[----:B------:R-:W-:Y:S01]  /*0e90*/  ULDC.64 UR4, c[0x0][0x1d8] ;  /* 0x0000760000047ab9 */ /* 0x000fe20000000a00 */
[----:B------:R-:W-:Y:S01]  /*0ea0*/  IMAD.WIDE R16, R16, 0x80, R28 ;  /* 0x0000008010107825 */ /* 0x000fe200078e021c */
[----:B------:R-:W-:Y:S01]  /*0eb0*/  USHF.L.U32 UR23, UR4, 0x6, URZ ;  /* 0x0000000604177899 */ /* 0x000fe2000800063f */
[----:B------:R-:W-:Y:S01]  /*0ec0*/  IADD3 R19, R13, UR9, RZ ;  /* 0x000000090d137c10 */ /* 0x000fe2000fffe0ff */
[----:B------:R-:W-:Y:S01]  /*0ed0*/  USHF.L.U64.HI UR24, UR4, UR21, UR5 ;  /* 0x0000001504187299 */ /* 0x000fe20008010205 */
[----:B------:R-:W-:Y:S01]  /*0ee0*/  IMAD.WIDE.U32 R6, R9, c[0x0][0x188], R6 ;  /* 0x0000620009067a25 */ /* 0x000fe200078e0006 */
[----:B------:R-:W-:Y:S01]  /*0ef0*/  ULDC.64 UR8, c[0x0][0x1a8] ;  /* 0x00006a0000087ab9 */ /* 0x000fe20000000a00 */
[----:B------:R-:W-:Y:S01]  /*0f00*/  ISETP.GE.OR P5, PT, R8, c[0x0][0x19c], !P5 ;  /* 0x0000670008007a0c */ /* 0x000fe20006fa6670 */
[----:B------:R-:W-:Y:S01]  /*0f10*/  ULDC.64 UR4, c[0x0][0x178] ;  /* 0x00005e0000047ab9 */ /* 0x000fe20000000a00 */
[----:B------:R-:W-:Y:S01]  /*0f20*/  IMAD.WIDE.U32 R2, R0, c[0x0][0x1b8], R2 ;  /* 0x00006e0000027a25 */ /* 0x000fe200078e0002 */
[----:B------:R-:W-:Y:S01]  /*0f30*/  IADD3 R15, R7, UR6, RZ ;  /* 0x00000006070f7c10 */ /* 0x000fe2000fffe0ff */
[----:B------:R-:W-:Y:S01]  /*0f40*/  UIMAD UR22, UR20, UR4, URZ ;  /* 0x00000004141672a4 */ /* 0x000fe2000f8e023f */
[----:B------:R1:W-:Y:S01]  /*0f50*/  STL.64 [R1+0x40], R30 ;  /* 0x0000401e01007387 */ /* 0x0003e20000100a00 */
[----:B------:R-:W-:Y:S01]  /*0f60*/  IMAD R0, R17, c[0x0][0x1d8], RZ ;  /* 0x0000760011007a24 */ /* 0x000fe200078e02ff */
[----:B------:R-:W-:Y:S01]  /*0f70*/  IADD3 R3, R3, UR7, RZ ;  /* 0x0000000703037c10 */ /* 0x000fe2000fffe0ff */
[----:B------:R-:W-:Y:S01]  /*0f80*/  IMAD.MOV.U32 R14, RZ, RZ, R6 ;  /* 0x000000ffff0e7224 */ /* 0x000fe200078e0006 */
[----:B------:R-:W-:Y:S01]  /*0f90*/  UIMAD.WIDE.U32 UR26, UR11, UR4, URZ ;  /* 0x000000040b1a72a5 */ /* 0x000fe2000f8e003f */
[C---:B------:R-:W-:Y:S01]  /*0fa0*/  IMAD R6, R16.reuse, c[0x0][0x1dc], R0 ;  /* 0x0000770010067a24 */ /* 0x040fe200078e0200 */
[----:B------:R-:W-:Y:S01]  /*0fb0*/  UIMAD UR22, UR11, UR5, UR22 ;  /* 0x000000050b1672a4 */ /* 0x000fe2000f8e0216 */
[----:B------:R-:W-:Y:S01]  /*0fc0*/  IMAD.WIDE.U32 R10, R16, c[0x0][0x1d8], R4 ;  /* 0x00007600100a7a25 */ /* 0x000fe200078e0004 */
[----:B------:R-:W-:Y:S01]  /*0fd0*/  ULDC.64 UR6, c[0x0][0x278] ;  /* 0x00009e0000067ab9 */ /* 0x000fe20000000a00 */
[----:B------:R-:W-:Y:S01]  /*0fe0*/  ISETP.GE.OR P3, PT, R8, c[0x0][0x19c], !P3 ;  /* 0x0000670008007a0c */ /* 0x000fe20005f66670 */
[----:B------:R-:W-:Y:S01]  /*0ff0*/  UIADD3 UR22, UR27, UR22, URZ ;  /* 0x000000161b167290 */ /* 0x000fe2000fffe03f */
[----:B------:R-:W-:Y:S01]  /*1000*/  IMAD.IADD R7, R11, 0x1, R6 ;  /* 0x000000010b077824 */ /* 0x000fe200078e0206 */
[----:B------:R-:W-:Y:S01]  /*1010*/  LEA R6, P0, R10, c[0x0][0x1c0], 0x1 ;  /* 0x000070000a067a11 */ /* 0x000fe200078008ff */
[----:B------:R-:W-:Y:S01]  /*1020*/  IMAD R0, R17, c[0x0][0x1a8], RZ ;  /* 0x00006a0011007a24 */ /* 0x000fe200078e02ff */
[----:B------:R-:W-:Y:S01]  /*1030*/  UIMAD UR6, UR18, UR6, URZ ;  /* 0x00000006120672a4 */ /* 0x000fe2000f8e023f */
[----:B------:R-:W-:Y:S01]  /*1040*/  IMAD.WIDE.U32 R4, R16, c[0x0][0x1a8], R2 ;  /* 0x00006a0010047a25 */ /* 0x000fe200078e0002 */
[----:B------:R-:W-:Y:S01]  /*1050*/  LEA.HI.X R7, R10, c[0x0][0x1c4], R7, 0x1, P0 ;  /* 0x000071000a077a11 */ /* 0x000fe200000f0c07 */
[----:B------:R-:W-:Y:S01]  /*1060*/  USHF.L.U32 UR25, UR8, 0x6, URZ ;  /* 0x0000000608197899 */ /* 0x000fe2000800063f */
[----:B------:R-:W-:Y:S01]  /*1070*/  IADD3 R2, P0, R6, UR23, RZ ;  /* 0x0000001706027c10 */ /* 0x000fe2000ff1e0ff */
[----:B------:R-:W-:-:S02]  /*1080*/  IMAD R0, R16, c[0x0][0x1ac], R0 ;  /* 0x00006b0010007a24 */ /* 0x000fc400078e0200 */
[----:B------:R-:W-:Y:S01]  /*1090*/  IMAD.MOV.U32 R18, RZ, RZ, R12 ;  /* 0x000000ffff127224 */ /* 0x000fe200078e000c */
[----:B------:R-:W-:Y:S01]  /*10a0*/  IADD3.X R3, R7, UR24, RZ, P0, !PT ;  /* 0x0000001807037c10 */ /* 0x000fe200087fe4ff */
[----:B------:R-:W-:Y:S01]  /*10b0*/  IMAD.IADD R0, R5, 0x1, R0 ;  /* 0x0000000105007824 */ /* 0x000fe200078e0200 */
[----:B------:R-:W-:Y:S01]  /*10c0*/  LEA R12, P0, R4, c[0x0][0x190], 0x1 ;  /* 0x00006400040c7a11 */ /* 0x000fe200078008ff */
[----:B------:R-:W-:Y:S02]  /*10d0*/  IMAD.SHL.U32 R16, R20, 0x2, RZ ;  /* 0x0000000214107824 */ /* 0x000fe400078e00ff */
[----:B------:R-:W-:Y:S01]  /*10e0*/  IMAD.WIDE.U32 R34, R28, c[0x0][0x178], R14 ;  /* 0x00005e001c227a25 */ /* 0x000fe200078e000e */
[----:B------:R-:W-:Y:S02]  /*10f0*/  LEA.HI.X R13, R4, c[0x0][0x194], R0, 0x1, P0 ;  /* 0x00006500040d7a11 */ /* 0x000fe400000f0c00 */
[----:B------:R-:W-:Y:S01]  /*1100*/  @!PT LDS RZ, [RZ] ;  /* 0x00000000fffff984 */ /* 0x000fe20000000800 */
[----:B------:R-:W-:Y:S01]  /*1110*/  @!PT LDS RZ, [RZ] ;  /* 0x00000000fffff984 */ /* 0x000fe20000000800 */
[----:B------:R-:W-:Y:S01]  /*1120*/  @!PT LDS RZ, [RZ] ;  /* 0x00000000fffff984 */ /* 0x000fe20000000800 */
[----:B------:R2:W-:Y:S01]  /*1130*/  LDGSTS.E.BYPASS.LTC128B.128 [R16+0x4080], [R6.64], !P6 ;  /* 0x0408000006107fae */ /* 0x0005e2000f101d50 */
[----:B------:R-:W-:Y:S01]  /*1140*/  IMAD R0, R29, c[0x0][0x178], RZ ;  /* 0x00005e001d007a24 */ /* 0x000fe200078e02ff */
[----:B------:R-:W-:Y:S01]  /*1150*/  ISETP.GE.OR P0, PT, R8, c[0x0][0x1cc], !P2 ;  /* 0x0000730008007a0c */ /* 0x000fe20005706670 */
[----:B------:R-:W-:Y:S01]  /*1160*/  IMAD.U32 R4, RZ, RZ, UR26 ;  /* 0x0000001aff047e24 */ /* 0x000fe2000f8e00ff */
[----:B------:R3:W-:Y:S01]  /*1170*/  LDGSTS.E.BYPASS.LTC128B.128 [R16+0x5080], [R2.64], !P4 ;  /* 0x0508000002107fae */ /* 0x0007e2000e101d50 */
[----:B------:R-:W-:Y:S01]  /*1180*/  IMAD R0, R28, c[0x0][0x17c], R0 ;  /* 0x00005f001c007a24 */ /* 0x000fe200078e0200 */
[----:B------:R-:W-:Y:S01]  /*1190*/  ISETP.GE.OR P2, PT, R8, c[0x0][0x19c], !P2 ;  /* 0x0000670008007a0c */ /* 0x000fe20005746670 */
[----:B------:R-:W-:Y:S01]  /*11a0*/  IMAD.U32 R5, RZ, RZ, UR27 ;  /* 0x0000001bff057e24 */ /* 0x000fe2000f8e00ff */
[----:B------:R-:W-:Y:S01]  /*11b0*/  STL.64 [R1+0x38], R34 ;  /* 0x0000382201007387 */ /* 0x000fe20000100a00 */
[----:B------:R-:W-:Y:S01]  /*11c0*/  IMAD.U32 R5, RZ, RZ, UR22 ;  /* 0x00000016ff057e24 */ /* 0x000fe2000f8e00ff */
[----:B------:R-:W-:Y:S01]  /*11d0*/  USHF.L.U64.HI UR22, UR8, UR21, UR9 ;  /* 0x0000001508167299 */ /* 0x000fe20008010209 */
[----:B------:R-:W-:Y:S01]  /*11e0*/  IMAD.IADD R21, R35, 0x1, R0 ;  /* 0x0000000123157824 */ /* 0x000fe200078e0200 */
[C---:B------:R-:W-:Y:S01]  /*11f0*/  LEA R0, P4, R4.reuse, R34, 0x7 ;  /* 0x0000002204007211 */ /* 0x040fe200078838ff */
[----:B------:R-:W-:Y:S01]  /*1200*/  UIMAD UR8, UR14, UR7, UR6 ;  /* 0x000000070e0872a4 */ /* 0x000fe2000f8e0206 */
[----:B------:R-:W-:Y:S01]  /*1210*/  IMAD.U32 R10, RZ, RZ, UR14 ;  /* 0x0000000eff0a7e24 */ /* 0x000fe2000f8e00ff */
[----:B------:R-:W-:Y:S01]  /*1220*/  USHF.L.U32 UR9, UR11, 0x7, URZ ;  /* 0x000000070b097899 */ /* 0x000fe2000800063f */
[----:B------:R-:W-:Y:S01]  /*1230*/  LEA.HI.X R5, R4, R21, R5, 0x7, P4 ;  /* 0x0000001504057211 */ /* 0x000fe200020f3c05 */
[----:B------:R-:W-:Y:S01]  /*1240*/  STL [R1+0x48], R21 ;  /* 0x0000481501007387 */ /* 0x000fe20000100800 */
[----:B------:R-:W-:Y:S01]  /*1250*/  ISETP.GT.AND P4, PT, R26, 0x1f, PT ;  /* 0x0000001f1a00780c */ /* 0x000fe20003f84270 */
[----:B------:R-:W-:Y:S01]  /*1260*/  ULDC.64 UR6, c[0x0][0x218] ;  /* 0x0000860000067ab9 */ /* 0x000fe20000000a00 */
[----:B------:R-:W-:Y:S01]  /*1270*/  IADD3 R14, R31, UR8, RZ ;  /* 0x000000081f0e7c10 */ /* 0x000fe2000fffe0ff */
[----:B------:R-:W-:Y:S01]  /*1280*/  UIMAD UR6, UR18, UR6, URZ ;  /* 0x00000006120672a4 */ /* 0x000fe2000f8e023f */
[----:B------:R-:W-:Y:S01]  /*1290*/  IMAD.WIDE.U32 R10, R10, c[0x0][0x218], R18 ;  /* 0x000086000a0a7a25 */ /* 0x000fe200078e0012 */
[----:B------:R-:W-:Y:S01]  /*12a0*/  USHF.L.U64.HI UR8, UR4, UR21, UR5 ;  /* 0x0000001504087299 */ /* 0x000fe20008010205 */
[----:B------:R-:W-:Y:S01]  /*12b0*/  LEA.HI R15, R24, R26, RZ, 0x4 ;  /* 0x0000001a180f7211 */ /* 0x000fe200078f20ff */
[----:B------:R4:W-:Y:S01]  /*12c0*/  STL [R1+0x34], R14 ;  /* 0x0000340e01007387 */ /* 0x0009e20000100800 */
[----:B------:R-:W-:Y:S01]  /*12d0*/  UIMAD UR7, UR14, UR7, UR6 ;  /* 0x000000070e0772a4 */ /* 0x000fe2000f8e0206 */
[----:B------:R-:W-:Y:S01]  /*12e0*/  IMAD.U32 R18, RZ, RZ, UR13 ;  /* 0x0000000dff127e24 */ /* 0x000fe2000f8e00ff */
[----:B---3--:R-:W-:-:S03]  /*12f0*/  IADD3 R2, P6, R2, UR23, RZ ;  /* 0x0000001702027c10 */ /* 0x008fc6000ffde0ff */
[----:B------:R-:W-:Y:S01]  /*1300*/  IMAD.WIDE.U32 R18, R18, c[0x0][0x288], R22 ;  /* 0x0000a20012127a25 */ /* 0x000fe200078e0016 */
[----:B------:R-:W-:Y:S01]  /*1310*/  IADD3 R11, R11, UR7, RZ ;  /* 0x000000070b0b7c10 */ /* 0x000fe2000fffe0ff */
[----:B------:R-:W-:Y:S01]  /*1320*/  ULDC.64 UR6, c[0x0][0x288] ;  /* 0x0000a20000067ab9 */ /* 0x000fe20000000a00 */
[----:B------:R-:W-:Y:S01]  /*1330*/  IADD3.X R3, R3, UR24, RZ, P6, !PT ;  /* 0x0000001803037c10 */ /* 0x000fe2000b7fe4ff */
[----:B------:R-:W-:Y:S02]  /*1340*/  UIMAD UR19, UR19, UR6, URZ ;  /* 0x00000006131372a4 */ /* 0x000fe4000f8e023f */
[----:B------:R-:W-:Y:S02]  /*1350*/  USHF.L.U32 UR6, UR4, 0x6, URZ ;  /* 0x0000000604067899 */ /* 0x000fe4000800063f */
[----:B------:R3:W-:Y:S01]  /*1360*/  LDGSTS.E.BYPASS.LTC128B.128 [R16+0x6080], [R2.64], !P0 ;  /* 0x0608000002107fae */ /* 0x0007e2000c101d50 */
[----:B--2---:R-:W-:Y:S01]  /*1370*/  LEA R6, P0, R0, c[0x0][0x160], 0x1 ;  /* 0x0000580000067a11 */ /* 0x004fe200078008ff */
[----:B------:R-:W-:-:S02]  /*1380*/  UIMAD UR7, UR13, UR7, UR19 ;  /* 0x000000070d0772a4 */ /* 0x000fc4000f8e0213 */
[----:B------:R-:W-:Y:S01]  /*1390*/  ULDC.64 UR4, c[0x0][0x208] ;  /* 0x0000820000047ab9 */ /* 0x000fe20000000a00 */
[----:B------:R-:W-:Y:S01]  /*13a0*/  LEA.HI.X R7, R0, c[0x0][0x164], R5, 0x1, P0 ;  /* 0x0000590000077a11 */ /* 0x000fe200000f0c05 */
[----:B------:R-:W-:Y:S01]  /*13b0*/  UMOV UR19, 0x7 ;  /* 0x0000000700137882 */ /* 0x000fe20000000000 */
[----:B------:R-:W-:Y:S01]  /*13c0*/  @!P4 IADD3 R0, P0, R30, UR9, RZ ;  /* 0x000000091e00cc10 */ /* 0x000fe2000ff1e0ff */
[----:B------:R-:W-:Y:S01]  /*13d0*/  USHF.L.U64.HI UR19, UR4, UR19, UR5 ;  /* 0x0000001304137299 */ /* 0x000fe20008010205 */
[----:B-1----:R-:W-:Y:S01]  /*13e0*/  IMAD.WIDE.U32 R30, R28, c[0x0][0x208], R10 ;  /* 0x000082001c1e7a25 */ /* 0x002fe200078e000a */
[----:B------:R-:W-:Y:S02]  /*13f0*/  IADD3 R9, R19, UR7, RZ ;  /* 0x0000000713097c10 */ /* 0x000fe4000fffe0ff */
[----:B------:R-:W-:Y:S01]  /*1400*/  UIMAD UR5, UR19, UR11, URZ ;  /* 0x0000000b130572a4 */ /* 0x000fe2000f8e023f */
[----:B------:R-:W-:Y:S01]  /*1410*/  IMAD.MOV.U32 R32, RZ, RZ, R30 ;  /* 0x000000ffff207224 */ /* 0x000fe200078e001e */
[----:B------:R1:W-:Y:S01]  /*1420*/  STL.64 [R1+0x28], R30 ;  /* 0x0000281e01007387 */ /* 0x0003e20000100a00 */
[----:B---3--:R-:W-:Y:S01]  /*1430*/  IADD3 R2, P6, R2, UR23, RZ ;  /* 0x0000001702027c10 */ /* 0x008fe2000ffde0ff */
[----:B------:R-:W-:-:S03]  /*1440*/  USHF.R.S32.HI UR23, URZ, 0x1f, UR9 ;  /* 0x0000001f3f177899 */ /* 0x000fc60008011409 */
[----:B------:R-:W-:Y:S02]  /*1450*/  IADD3.X R3, R3, UR24, RZ, P6, !PT ;  /* 0x0000001803037c10 */ /* 0x000fe4000b7fe4ff */
[----:B------:R-:W-:Y:S02]  /*1460*/  ISETP.GE.OR P6, PT, R8, c[0x0][0x1cc], !P1 ;  /* 0x0000730008007a0c */ /* 0x000fe40004fc6670 */
[----:B------:R-:W-:Y:S01]  /*1470*/  @!P4 IADD3.X R4, R14, UR23, RZ, P0, !PT ;  /* 0x000000170e04cc10 */ /* 0x000fe200087fe4ff */
[----:B----4-:R-:W-:Y:S01]  /*1480*/  IMAD.U32 R14, RZ, RZ, UR9 ;  /* 0x00000009ff0e7e24 */ /* 0x010fe2000f8e00ff */
[----:B------:R-:W-:Y:S02]  /*1490*/  @!P4 LEA R20, P0, R0, c[0x0][0x258], 0x2 ;  /* 0x000096000014ca11 */ /* 0x000fe400078010ff */
[----:B------:R-:W-:Y:S02]  /*14a0*/  ISETP.GE.OR P1, PT, R8, c[0x0][0x19c], !P1 ;  /* 0x0000670008007a0c */ /* 0x000fe40004f26670 */
[----:B------:R-:W-:Y:S01]  /*14b0*/  @!P4 LEA.HI.X R21, R0, c[0x0][0x25c], R4, 0x2, P0 ;  /* 0x000097000015ca11 */ /* 0x000fe200000f1404 */
[----:B------:R-:W-:Y:S01]  /*14c0*/  IMAD R0, R29, c[0x0][0x208], RZ ;  /* 0x000082001d007a24 */ /* 0x000fe200078e02ff */
[----:B------:R-:W-:-:S02]  /*14d0*/  IADD3 R4, P0, R12, UR25, RZ ;  /* 0x000000190c047c10 */ /* 0x000fc4000ff1e0ff */
[C---:B------:R-:W-:Y:S01]  /*14e0*/  IADD3 R14, -R28.reuse, c[0x0][0x168], -R14 ;  /* 0x00005a001c0e7a10 */ /* 0x040fe20007ffe90e */
[----:B------:R2:W-:Y:S01]  /*14f0*/  LDGSTS.E.BYPASS.LTC128B.128 [R16+0x7080], [R2.64], !P6 ;  /* 0x0708000002107fae */ /* 0x0005e2000f101d50 */
[----:B------:R-:W-:Y:S01]  /*1500*/  IADD3.X R5, R13, UR22, RZ, P0, !PT ;  /* 0x000000160d057c10 */ /* 0x000fe200087fe4ff */
[----:B------:R-:W-:Y:S01]  /*1510*/  IMAD R0, R28, c[0x0][0x20c], R0 ;  /* 0x000083001c007a24 */ /* 0x000fe200078e0200 */
[C---:B------:R-:W-:Y:S01]  /*1520*/  ISETP.GE.AND P6, PT, R8.reuse, c[0x0][0x16c], PT ;  /* 0x00005b0008007a0c */ /* 0x040fe20003fc6270 */
[----:B------:R3:W-:Y:S01]  /*1530*/  LDGSTS.E.BYPASS.LTC128B.128 [R16+0x80], [R12.64], !P5 ;  /* 0x000800000c107fae */ /* 0x0007e2000e901d50 */
[----:B------:R-:W-:Y:S01]  /*1540*/  ISETP.GE.AND P5, PT, R8, c[0x0][0x1fc], PT ;  /* 0x00007f0008007a0c */ /* 0x000fe20003fa6270 */
[----:B------:R-:W-:Y:S02]  /*1550*/  IMAD.IADD R33, R31, 0x1, R0 ;  /* 0x000000011f217824 */ /* 0x000fe400078e0200 */
[----:B------:R4:W-:Y:S01]  /*1560*/  LDGSTS.E.BYPASS.LTC128B.128 [R16+0x1080], [R4.64], !P3 ;  /* 0x0108000004107fae */ /* 0x0009e2000d901d50 */
[----:B------:R-:W-:Y:S01]  /*1570*/  ISETP.LT.OR P3, PT, R14, 0x1, P6 ;  /* 0x000000010e00780c */ /* 0x000fe20003761670 */
[----:B------:R-:W-:-:S02]  /*1580*/  IMAD.MOV.U32 R8, RZ, RZ, R18 ;  /* 0x000000ffff087224 */ /* 0x000fc400078e0012 */
[----:B------:R1:W-:Y:S01]  /*1590*/  STL.64 [R1+0x18], R32 ;  /* 0x0000182001007387 */ /* 0x0003e20000100a00 */
[----:B--2---:R-:W-:-:S04]  /*15a0*/  IADD3 R2, P0, R4, UR25, RZ ;  /* 0x0000001904027c10 */ /* 0x004fc8000ff1e0ff */
[----:B------:R-:W-:Y:S02]  /*15b0*/  IADD3.X R3, R5, UR22, RZ, P0, !PT ;  /* 0x0000001605037c10 */ /* 0x000fe400087fe4ff */
[----:B---3--:R-:W-:-:S03]  /*15c0*/  IADD3 R12, P0, R2, UR25, RZ ;  /* 0x00000019020c7c10 */ /* 0x008fc6000ff1e0ff */
[----:B------:R2:W-:Y:S01]  /*15d0*/  LDGSTS.E.BYPASS.LTC128B.128 [R16+0x2080], [R2.64], !P2 ;  /* 0x0208000002107fae */ /* 0x0005e2000d101d50 */
[----:B------:R-:W-:Y:S01]  /*15e0*/  IADD3.X R13, R3, UR22, RZ, P0, !PT ;  /* 0x00000016030d7c10 */ /* 0x000fe200087fe4ff */
[----:B------:R-:W-:Y:S01]  /*15f0*/  USHF.L.U32 UR22, UR4, 0x7, URZ ;  /* 0x0000000704167899 */ /* 0x000fe2000800063f */
[----:B------:R-:W-:-:S03]  /*1600*/  ISETP.LT.OR P2, PT, R14, 0x41, P6 ;  /* 0x000000410e00780c */ /* 0x000fc60003741670 */
[----:B------:R3:W-:Y:S01]  /*1610*/  LDGSTS.E.BYPASS.LTC128B.128 [R16+0x3080], [R12.64], !P1 ;  /* 0x030800000c107fae */ /* 0x0007e2000c901d50 */
[----:B------:R-:W-:Y:S01]  /*1620*/  UIMAD UR5, UR20, UR22, UR5 ;  /* 0x00000016140572a4 */ /* 0x000fe2000f8e0205 */
[----:B------:R-:W-:Y:S01]  /*1630*/  IMAD.U32 R22, RZ, RZ, UR22 ;  /* 0x00000016ff167e24 */ /* 0x000fe2000f8e00ff */
[----:B------:R-:W-:Y:S01]  /*1640*/  ISETP.LT.OR P1, PT, R14, 0x61, P6 ;  /* 0x000000610e00780c */ /* 0x000fe20003721670 */
[----:B------:R-:W0:Y:S02]  /*1650*/  LDGDEPBAR ;  /* 0x00000000000079af */ /* 0x000e240000000000 */
[----:B------:R-:W-:Y:S02]  /*1660*/  IMAD.WIDE.U32 R10, R22, UR11, R32 ;  /* 0x0000000b160a7c25 */ /* 0x000fe4000f8e0020 */
[----:B------:R5:W-:Y:S01]  /*1670*/  LDGSTS.E.BYPASS.LTC128B.128 [R16+0x8080], [R6.64], !P3 ;  /* 0x0808000006107fae */ /* 0x000be2000d901d50 */
[----:B------:R-:W-:Y:S02]  /*1680*/  ISETP.LT.OR P3, PT, R14, 0x21, P6 ;  /* 0x000000210e00780c */ /* 0x000fe40003761670 */
[----:B------:R-:W-:Y:S01]  /*1690*/  IADD3 R0, R11, UR5, RZ ;  /* 0x000000050b007c10 */ /* 0x000fe2000fffe0ff */
[----:B------:R-:W-:-:S02]  /*16a0*/  ULDC UR5, c[0x0][0x20c] ;  /* 0x0000830000057ab9 */ /* 0x000fc40000000800 */
[----:B------:R-:W-:Y:S01]  /*16b0*/  USHF.L.U64.HI UR21, UR4, UR21, UR5 ;  /* 0x0000001504157299 */ /* 0x000fe20008010205 */
[----:B--2---:R-:W-:-:S04]  /*16c0*/  SHF.R.S32.HI R3, RZ, 0x4, R15 ;  /* 0x00000004ff037819 */ /* 0x004fc8000001140f */
[----:B------:R-:W-:-:S04]  /*16d0*/  LEA.HI R2, R15, R3, RZ, 0x1 ;  /* 0x000000030f027211 */ /* 0x000fc800078f08ff */
[----:B------:R-:W-:-:S05]  /*16e0*/  LOP3.LUT R17, R2, 0xfffffffe, RZ, 0xc0, !PT ;  /* 0xfffffffe02117812 */ /* 0x000fca00078ec0ff */
[----:B------:R-:W-:Y:S01]  /*16f0*/  IMAD.IADD R17, R3, 0x1, -R17 ;  /* 0x0000000103117824 */ /* 0x000fe200078e0a11 */
[----:B-----5:R-:W-:-:S04]  /*1700*/  IADD3 R6, P0, R6, UR6, RZ ;  /* 0x0000000606067c10 */ /* 0x020fc8000ff1e0ff */
[----:B------:R-:W-:Y:S02]  /*1710*/  IADD3.X R7, R7, UR8, RZ, P0, !PT ;  /* 0x0000000807077c10 */ /* 0x000fe400087fe4ff */
[----:B----4-:R-:W-:-:S03]  /*1720*/  IADD3 R4, P0, R6, UR6, RZ ;  /* 0x0000000606047c10 */ /* 0x010fc6000ff1e0ff */
[----:B------:R2:W-:Y:S01]  /*1730*/  LDGSTS.E.BYPASS.LTC128B.128 [R16+0x9080], [R6.64], !P3 ;  /* 0x0908000006107fae */ /* 0x0005e2000d901d50 */
[----:B------:R-:W-:Y:S02]  /*1740*/  IADD3.X R5, R7, UR8, RZ, P0, !PT ;  /* 0x0000000807057c10 */ /* 0x000fe400087fe4ff */
[----:B---3--:R-:W-:Y:S01]  /*1750*/  IADD3 R12, P0, R4, UR6, RZ ;  /* 0x00000006040c7c10 */ /* 0x008fe2000ff1e0ff */
[----:B------:R-:W-:Y:S01]  /*1760*/  USHF.L.U32 UR6, UR4, 0x6, URZ ;  /* 0x0000000604067899 */ /* 0x000fe2000800063f */
[----:B------:R-:W-:Y:S01]  /*1770*/  ISETP.LT.OR P3, PT, R14, 0x41, P5 ;  /* 0x000000410e00780c */ /* 0x000fe20002f61670 */
[----:B------:R3:W-:Y:S01]  /*1780*/  LDGSTS.E.BYPASS.LTC128B.128 [R16+0xa080], [R4.64], !P2 ;  /* 0x0a08000004107fae */ /* 0x0007e2000d101d50 */
[----:B------:R-:W-:Y:S01]  /*1790*/  IADD3.X R13, R5, UR8, RZ, P0, !PT ;  /* 0x00000008050d7c10 */ /* 0x000fe200087fe4ff */
[----:B------:R-:W-:Y:S01]  /*17a0*/  ULDC.64 UR4, c[0x0][0x290] ;  /* 0x0000a40000047ab9 */ /* 0x000fe20000000a00 */
[----:B------:R-:W-:Y:S01]  /*17b0*/  LEA R2, P0, R10, c[0x0][0x1f0], 0x1 ;  /* 0x00007c000a027a11 */ /* 0x000fe200078008ff */
[----:B------:R-:W-:Y:S01]  /*17c0*/  UIMAD UR4, UR18, UR4, URZ ;  /* 0x00000004120472a4 */ /* 0x000fe2000f8e023f */
[----:B------:R-:W-:Y:S01]  /*17d0*/  ISETP.LT.OR P2, PT, R14, 0x61, P5 ;  /* 0x000000610e00780c */ /* 0x000fe20002f41670 */
[----:B------:R4:W-:Y:S01]  /*17e0*/  LDGSTS.E.BYPASS.LTC128B.128 [R16+0xb080], [R12.64], !P1 ;  /* 0x0b0800000c107fae */ /* 0x0009e2000c901d50 */
[----:B------:R-:W-:Y:S01]  /*17f0*/  LEA.HI.X R3, R10, c[0x0][0x1f4], R0, 0x1, P0 ;  /* 0x00007d000a037a11 */ /* 0x000fe200000f0c00 */
[----:B------:R-:W-:Y:S01]  /*1800*/  IMAD.U32 R0, RZ, RZ, UR14 ;  /* 0x0000000eff007e24 */ /* 0x000fe2000f8e00ff */
[C---:B------:R-:W-:Y:S01]  /*1810*/  ISETP.LT.OR P0, PT, R14.reuse, 0x1, P5 ;  /* 0x000000010e00780c */ /* 0x040fe20002f01670 */
[----:B------:R-:W-:Y:S01]  /*1820*/  UIMAD UR4, UR14, UR5, UR4 ;  /* 0x000000050e0472a4 */ /* 0x000fe2000f8e0204 */
[----:B------:R-:W-:Y:S01]  /*1830*/  ISETP.LT.OR P1, PT, R14, 0x21, P5 ;  /* 0x000000210e00780c */ /* 0x000fe20002f21670 */
[----:B-1----:R-:W-:Y:S01]  /*1840*/  IMAD.WIDE.U32 R30, R0, c[0x0][0x290], R8 ;  /* 0x0000a400001e7a25 */ /* 0x002fe200078e0008 */
[----:B------:R-:W-:-:S04]  /*1850*/  LOP3.LUT R0, R15, 0xfffffff0, RZ, 0xc0, !PT ;  /* 0xfffffff00f007812 */ /* 0x000fc800078ec0ff */
[----:B------:R-:W-:Y:S01]  /*1860*/  IADD3 R23, R31, UR4, RZ ;  /* 0x000000041f177c10 */ /* 0x000fe2000fffe0ff */
[----:B------:R-:W-:Y:S01]  /*1870*/  UIADD3 UR4, UR11, 0x1, URZ ;  /* 0x000000010b047890 */ /* 0x000fe2000fffe03f */
[----:B------:R1:W-:Y:S01]  /*1880*/  STL.64 [R1+0x20], R30 ;  /* 0x0000201e01007387 */ /* 0x0003e20000100a00 */
[C---:B--2---:R-:W-:Y:S02]  /*1890*/  IMAD.IADD R7, R26.reuse, 0x1, -R0 ;  /* 0x000000011a077824 */ /* 0x044fe400078e0a00 */
[----:B------:R-:W-:Y:S01]  /*18a0*/  UISETP.GE.AND UP0, UPT, UR4, UR12, UPT ;  /* 0x0000000c0400728c */ /* 0x000fe2000bf06270 */
[----:B------:R1:W-:Y:S02]  /*18b0*/  STL [R1+0x30], R23 ;  /* 0x0000301701007387 */ /* 0x0003e40000100800 */
[----:B------:R-:W-:Y:S01]  /*18c0*/  SHF.R.S32.HI R0, RZ, 0x1f, R7 ;  /* 0x0000001fff007819 */ /* 0x000fe20000011407 */
[----:B---3--:R-:W-:-:S03]  /*18d0*/  @!P4 IMAD.SHL.U32 R4, R26, 0x10, RZ ;  /* 0x000000101a04c824 */ /* 0x008fc600078e00ff */
[----:B------:R-:W-:Y:S02]  /*18e0*/  LEA.HI R11, R0, R7, RZ, 0x3 ;  /* 0x00000007000b7211 */ /* 0x000fe400078f18ff */
[----:B------:R2:W-:Y:S01]  /*18f0*/  @!P4 LDGSTS.E.BYPASS.LTC128B.128 [R4+0x18080], [R20.64] ;  /* 0x180800001404cfae */ /* 0x0005e2000b901d50 */
[----:B----4-:R-:W-:Y:S02]  /*1900*/  LEA.HI R12, R24, R26, RZ, 0x5 ;  /* 0x0000001a180c7211 */ /* 0x010fe400078f28ff */
[----:B------:R-:W-:Y:S01]  /*1910*/  LOP3.LUT R9, R11, 0xfffffff8, RZ, 0xc0, !PT ;  /* 0xfffffff80b097812 */ /* 0x000fe200078ec0ff */
[----:B------:R-:W0:Y:S01]  /*1920*/  LDGDEPBAR ;  /* 0x00000000000079af */ /* 0x000e220000000000 */
[----:B------:R-:W-:-:S03]  /*1930*/  SHF.R.S32.HI R5, RZ, 0x5, R12 ;  /* 0x00000005ff057819 */ /* 0x000fc6000001140c */
[----:B------:R3:W-:Y:S01]  /*1940*/  LDGSTS.E.BYPASS.LTC128B.128 [R16+0x10080], [R2.64], !P0 ;  /* 0x1008000002107fae */ /* 0x0007e2000c101d50 */
[----:B--2---:R-:W-:-:S04]  /*1950*/  SHF.R.S32.HI R4, RZ, 0x1f, R12 ;  /* 0x0000001fff047819 */ /* 0x004fc8000001140c */
[----:B------:R-:W-:Y:S02]  /*1960*/  LEA.HI R4, R4, R5, RZ, 0x2 ;  /* 0x0000000504047211 */ /* 0x000fe400078f10ff */
[----:B---3--:R-:W-:Y:S02]  /*1970*/  IADD3 R2, P0, R2, UR6, RZ ;  /* 0x0000000602027c10 */ /* 0x008fe4000ff1e0ff */
[----:B------:R-:W-:Y:S02]  /*1980*/  LOP3.LUT R0, R4, 0xfffffffc, RZ, 0xc0, !PT ;  /* 0xfffffffc04007812 */ /* 0x000fe400078ec0ff */
[----:B------:R-:W-:Y:S02]  /*1990*/  IADD3.X R3, R3, UR21, RZ, P0, !PT ;  /* 0x0000001503037c10 */ /* 0x000fe400087fe4ff */
[----:B------:R-:W-:Y:S01]  /*19a0*/  IADD3 R8, P0, R30, UR9, RZ ;  /* 0x000000091e087c10 */ /* 0x000fe2000ff1e0ff */
[----:B------:R-:W-:Y:S02]  /*19b0*/  IMAD.IADD R13, R5, 0x1, -R0 ;  /* 0x00000001050d7824 */ /* 0x000fe400078e0a00 */
[----:B------:R2:W-:Y:S01]  /*19c0*/  LDGSTS.E.BYPASS.LTC128B.128 [R16+0x11080], [R2.64], !P1 ;  /* 0x1108000002107fae */ /* 0x0005e2000c901d50 */
[----:B------:R-:W-:Y:S01]  /*19d0*/  IADD3.X R10, R23, UR23, RZ, P0, !PT ;  /* 0x00000017170a7c10 */ /* 0x000fe200087fe4ff */
[----:B------:R-:W-:Y:S01]  /*19e0*/  IMAD.IADD R0, R7, 0x1, -R9 ;  /* 0x0000000107007824 */ /* 0x000fe200078e0a09 */
[----:B------:R-:W-:-:S04]  /*19f0*/  LEA R4, P0, R8, c[0x0][0x280], 0x2 ;  /* 0x0000a00008047a11 */ /* 0x000fc800078010ff */
[----:B------:R-:W-:Y:S02]  /*1a00*/  LEA.HI.X R5, R8, c[0x0][0x284], R10, 0x2, P0 ;  /* 0x0000a10008057a11 */ /* 0x000fe400000f140a */
[----:B------:R-:W-:Y:S02]  /*1a10*/  LEA.HI R8, R24, R26, RZ, 0x7 ;  /* 0x0000001a18087211 */ /* 0x000fe400078f38ff */
[----:B------:R-:W-:Y:S02]  /*1a20*/  PLOP3.LUT P0, PT, PT, PT, UP0, 0x80, 0x0 ;  /* 0x000000000000781c */ /* 0x000fe40003f0f008 */
[----:B------:R-:W-:Y:S02]  /*1a30*/  SHF.R.S32.HI R201, RZ, 0x7, R8 ;  /* 0x00000007ffc97819 */ /* 0x000fe40000011408 */
[----:B--2---:R-:W-:-:S04]  /*1a40*/  IADD3 R2, P1, R2, UR6, RZ ;  /* 0x0000000602027c10 */ /* 0x004fc8000ff3e0ff */
[----:B------:R-:W-:Y:S02]  /*1a50*/  IADD3.X R3, R3, UR21, RZ, P1, !PT ;  /* 0x0000001503037c10 */ /* 0x000fe40008ffe4ff */
[----:B------:R-:W-:-:S03]  /*1a60*/  IADD3 R6, P1, R2, UR6, RZ ;  /* 0x0000000602067c10 */ /* 0x000fc6000ff3e0ff */
[----:B------:R2:W-:Y:S01]  /*1a70*/  LDGSTS.E.BYPASS.LTC128B.128 [R16+0x12080], [R2.64], !P3 ;  /* 0x1208000002107fae */ /* 0x0005e2000d901d50 */
[----:B------:R-:W-:-:S05]  /*1a80*/  IADD3.X R7, R3, UR21, RZ, P1, !PT ;  /* 0x0000001503077c10 */ /* 0x000fca0008ffe4ff */
[----:B------:R3:W-:Y:S01]  /*1a90*/  LDGSTS.E.BYPASS.LTC128B.128 [R16+0x13080], [R6.64], !P2 ;  /* 0x1308000006107fae */ /* 0x0007e2000d101d50 */
[----:B--2---:R-:W-:Y:S02]  /*1aa0*/  @!P4 IMAD.SHL.U32 R3, R26, 0x10, RZ ;  /* 0x000000101a03c824 */ /* 0x004fe400078e00ff */
[----:B------:R-:W-:-:S03]  /*1ab0*/  IMAD.SHL.U32 R2, R201, 0x8, RZ ;  /* 0x00000008c9027824 */ /* 0x000fc600078e00ff */
[----:B------:R2:W-:Y:S01]  /*1ac0*/  @!P4 LDGSTS.E.BYPASS.LTC128B.128 [R3+0x18480], [R4.64] ;  /* 0x184800000403cfae */ /* 0x0005e2000b901d50 */
[----:B---3--:R-:W-:Y:S01]  /*1ad0*/  IMAD.SHL.U32 R6, R11, 0x40, RZ ;  /* 0x000000400b067824 */ /* 0x008fe200078e00ff */
[----:B------:R-:W-:Y:S01]  /*1ae0*/  LOP3.LUT R14, R2, 0x8, RZ, 0xc0, !PT ;  /* 0x00000008020e7812 */ /* 0x000fe200078ec0ff */
[----:B------:R-:W-:Y:S01]  /*1af0*/  IMAD.SHL.U32 R2, R17, 0x10, RZ ;  /* 0x0000001011027824 */ /* 0x000fe200078e00ff */
[----:B------:R-:W0:Y:S04]  /*1b00*/  LDGDEPBAR ;  /* 0x00000000000079af */ /* 0x000e280000000000 */
[----:B------:R-:W-:Y:S01]  /*1b10*/  LOP3.LUT R2, R14, 0x10, R2, 0xf8, !PT ;  /* 0x000000100e027812 */ /* 0x000fe200078ef802 */
[----:B------:R-:W0:Y:S01]  /*1b20*/  LDGDEPBAR ;  /* 0x00000000000079af */ /* 0x000e220000000000 */
[----:B--2---:R-:W-:-:S02]  /*1b30*/  IMAD.SHL.U32 R4, R0, 0x40, RZ ;  /* 0x0000004000047824 */ /* 0x004fc400078e00ff */
        /* <DEDUP_REMOVED lines=47> */
.L_x_1497:
[----:B--2---:R-:W-:Y:S05]  /*1e30*/  BSYNC B0 ;  /* 0x0000000000007941 */ /* 0x004fea0003800000 */
.L_x_1496:
[C---:B-1----:R-:W-:Y:S01]  /*1e40*/  IMAD.SHL.U32 R4, R25.reuse, 0x40, RZ ;  /* 0x0000004019047824 */ /* 0x042fe200078e00ff */
[----:B------:R-:W-:Y:S01]  /*1e50*/  R2P PR, R25, 0x6 ;  /* 0x0000000619007804 */ /* 0x000fe20000000000 */
[----:B------:R-:W-:Y:S01]  /*1e60*/  IMAD.SHL.U32 R3, R28, 0x8, RZ ;  /* 0x000000081c037824 */ /* 0x000fe200078e00ff */
[----:B------:R-:W-:Y:S01]  /*1e70*/  LOP3.LUT P3, RZ, R0, 0x2, RZ, 0xc0, !PT ;  /* 0x0000000200ff7812 */ /* 0x000fe2000786c0ff */
[----:B------:R-:W-:Y:S01]  /*1e80*/  IMAD.SHL.U32 R8, R13, 0x10, RZ ;  /* 0x000000100d087824 */ /* 0x000fe200078e00ff */
[----:B------:R-:W-:Y:S01]  /*1e90*/  LOP3.LUT R6, R4, 0x1c0, RZ, 0xc0, !PT ;  /* 0x000001c004067812 */ /* 0x000fe200078ec0ff */
[----:B------:R-:W-:Y:S01]  /*1ea0*/  IMAD.MOV.U32 R206, RZ, RZ, 0x20 ;  /* 0x00000020ffce7424 */ /* 0x000fe200078e00ff */
[----:B------:R-:W-:Y:S01]  /*1eb0*/  LOP3.LUT R3, R3, 0x8, RZ, 0xc0, !PT ;  /* 0x0000000803037812 */ /* 0x000fe200078ec0ff */
[----:B------:R-:W-:Y:S01]  /*1ec0*/  IMAD.MOV.U32 R223, RZ, RZ, 0x40 ;  /* 0x00000040ffdf7424 */ /* 0x000fe200078e00ff */
[----:B------:R-:W-:Y:S01]  /*1ed0*/  SHF.R.U32.HI R5, RZ, 0x3, R6 ;  /* 0x00000003ff057819 */ /* 0x000fe20000011606 */
[----:B------:R-:W0:Y:S01]  /*1ee0*/  LDGDEPBAR ;  /* 0x00000000000079af */ /* 0x000e220000000000 */
[----:B------:R-:W-:Y:S01]  /*1ef0*/  LOP3.LUT R4, R6, 0x30, R8, 0xf8, !PT ;  /* 0x0000003006047812 */ /* 0x000fe200078ef808 */
[----:B------:R-:W-:Y:S01]  /*1f00*/  CS2R R126, SRZ ;  /* 0x00000000007e7805 */ /* 0x000fe2000001ff00 */
[----:B------:R-:W-:Y:S01]  /*1f10*/  LOP3.LUT P0, RZ, R0, 0x4, RZ, 0xc0, !PT ;  /* 0x0000000400ff7812 */ /* 0x000fe2000780c0ff */
[----:B------:R-:W-:Y:S01]  /*1f20*/  CS2R R124, SRZ ;  /* 0x00000000007c7805 */ /* 0x000fe2000001ff00 */
[----:B------:R-:W-:Y:S01]  /*1f30*/  LEA.HI R0, R24, R26, RZ, 0x2 ;  /* 0x0000001a18007211 */ /* 0x000fe200078f10ff */
[----:B------:R-:W-:Y:S01]  /*1f40*/  CS2R R130, SRZ ;  /* 0x0000000000827805 */ /* 0x000fe2000001ff00 */
[C---:B------:R-:W-:Y:S01]  /*1f50*/  LOP3.LUT R9, R5.reuse, R3, R6, 0x1e, !PT ;  /* 0x0000000305097212 */ /* 0x040fe200078e1e06 */
[----:B------:R-:W-:Y:S01]  /*1f60*/  CS2R R128, SRZ ;  /* 0x0000000000807805 */ /* 0x000fe2000001ff00 */
[----:B------:R-:W-:Y:S01]  /*1f70*/  LOP3.LUT R200, R5, R4, R3, 0x1e, !PT ;  /* 0x0000000405c87212 */ /* 0x000fe200078e1e03 */
[----:B------:R-:W-:Y:S01]  /*1f80*/  CS2R R122, SRZ ;  /* 0x00000000007a7805 */ /* 0x000fe2000001ff00 */
[----:B------:R-:W-:Y:S01]  /*1f90*/  LEA.HI R3, R201, R201, RZ, 0x1 ;  /* 0x000000c9c9037211 */ /* 0x000fe200078f08ff */
[----:B------:R-:W-:Y:S01]  /*1fa0*/  CS2R R120, SRZ ;  /* 0x0000000000787805 */ /* 0x000fe2000001ff00 */
[----:B------:R-:W-:Y:S01]  /*1fb0*/  SHF.R.S32.HI R4, RZ, 0x2, R0 ;  /* 0x00000002ff047819 */ /* 0x000fe20000011400 */
[----:B------:R-:W-:Y:S01]  /*1fc0*/  IMAD R200, R17, 0x200, R200 ;  /* 0x0000020011c87824 */ /* 0x000fe200078e02c8 */
[----:B------:R-:W-:Y:S01]  /*1fd0*/  SHF.R.S32.HI R6, RZ, 0x1f, R0 ;  /* 0x0000001fff067819 */ /* 0x000fe20000011400 */
[----:B------:R-:W-:Y:S01]  /*1fe0*/  CS2R R118, SRZ ;  /* 0x0000000000767805 */ /* 0x000fe2000001ff00 */
[----:B------:R-:W-:Y:S01]  /*1ff0*/  LOP3.LUT R5, R0, 0x3ffffffc, RZ, 0xc0, !PT ;  /* 0x3ffffffc00057812 */ /* 0x000fe200078ec0ff */
[----:B------:R-:W-:Y:S01]  /*2000*/  CS2R R116, SRZ ;  /* 0x0000000000747805 */ /* 0x000fe2000001ff00 */
[----:B------:R-:W-:Y:S01]  /*2010*/  LOP3.LUT R7, R12, 0xffffffe0, RZ, 0xc0, !PT ;  /* 0xffffffe00c077812 */ /* 0x000fe200078ec0ff */
[----:B------:R-:W-:Y:S01]  /*2020*/  CS2R R110, SRZ ;  /* 0x00000000006e7805 */ /* 0x000fe2000001ff00 */
[----:B------:R-:W-:Y:S01]  /*2030*/  LOP3.LUT R0, R3, 0x1ffffffe, RZ, 0xc0, !PT ;  /* 0x1ffffffe03007812 */ /* 0x000fe200078ec0ff */
[----:B------:R-:W-:Y:S01]  /*2040*/  IMAD.IADD R5, R26, 0x1, -R5 ;  /* 0x000000011a057824 */ /* 0x000fe200078e0a05 */
[----:B------:R-:W-:Y:S01]  /*2050*/  LEA.HI R3, R6, R4, RZ, 0x3 ;  /* 0x0000000406037211 */ /* 0x000fe200078f18ff */
[----:B------:R-:W-:Y:S01]  /*2060*/  IMAD.IADD R7, R26, 0x1, -R7 ;  /* 0x000000011a077824 */ /* 0x000fe200078e0a07 */
[----:B------:R-:W-:Y:S01]  /*2070*/  SHF.R.S32.HI R27, RZ, 0x1f, R26 ;  /* 0x0000001fff1b7819 */ /* 0x000fe2000001141a */
[----:B------:R-:W-:Y:S01]  /*2080*/  IMAD.IADD R6, R201, 0x1, -R0 ;  /* 0x00000001c9067824 */ /* 0x000fe200078e0a00 */
[----:B------:R-:W-:Y:S01]  /*2090*/  LOP3.LUT R0, R3, 0xfffffff8, RZ, 0xc0, !PT ;  /* 0xfffffff803007812 */ /* 0x000fe200078ec0ff */
[----:B------:R-:W-:Y:S01]  /*20a0*/  IMAD R5, R5, 0x2, R2 ;  /* 0x0000000205057824 */ /* 0x000fe200078e0202 */
[----:B------:R-:W-:Y:S01]  /*20b0*/  SHF.R.S32.HI R3, RZ, 0x1f, R7 ;  /* 0x0000001fff037819 */ /* 0x000fe20000011407 */
[----:B------:R-:W-:Y:S01]  /*20c0*/  IMAD R201, R17, 0x2, R201 ;  /* 0x0000000211c97824 */ /* 0x000fe200078e02c9 */
[----:B------:R-:W-:Y:S01]  /*20d0*/  SEL R203, R206, 0xffffffe0, !P1 ;  /* 0xffffffe0cecb7807 */ /* 0x000fe20004800000 */
[----:B------:R-:W-:Y:S01]  /*20e0*/  IMAD.IADD R4, R4, 0x1, -R0 ;  /* 0x0000000104047824 */ /* 0x000fe200078e0a00 */
[----:B------:R-:W-:Y:S01]  /*20f0*/  LEA.HI R0, R3, R7, RZ, 0x2 ;  /* 0x0000000703007211 */ /* 0x000fe200078f10ff */
[----:B------:R-:W-:Y:S01]  /*2100*/  IMAD.U32 R201, R201, 0x200, R9 ;  /* 0x00000200c9c97824 */ /* 0x000fe200078e0009 */
[----:B------:R-:W-:Y:S01]  /*2110*/  SEL R202, R223, 0xffffffc0, !P2 ;  /* 0xffffffc0dfca7807 */ /* 0x000fe20005000000 */
[----:B------:R-:W-:Y:S01]  /*2120*/  IMAD.SHL.U32 R3, R4, 0x40, RZ ;  /* 0x0000004004037824 */ /* 0x000fe200078e00ff */
[C---:B------:R-:W-:Y:S01]  /*2130*/  LOP3.LUT R2, R0.reuse, 0x7ffffffc, RZ, 0xc0, !PT ;  /* 0x7ffffffc00027812 */ /* 0x040fe200078ec0ff */
[----:B------:R-:W-:Y:S01]  /*2140*/  IMAD.SHL.U32 R201, R201, 0x2, RZ ;  /* 0x00000002c9c97824 */ /* 0x000fe200078e00ff */
[----:B------:R-:W-:Y:S01]  /*2150*/  LEA.HI.SX32 R8, R0, R8, 0x1e ;  /* 0x0000000800087211 */ /* 0x000fe200078ff2ff */
[----:B------:R-:W-:Y:S01]  /*2160*/  CS2R R108, SRZ ;  /* 0x00000000006c7805 */ /* 0x000fe2000001ff00 */
[----:B------:R-:W-:Y:S01]  /*2170*/  LOP3.LUT R0, R3, 0x1c0, RZ, 0xc0, !PT ;  /* 0x000001c003007812 */ /* 0x000fe200078ec0ff */
[----:B------:R-:W-:Y:S01]  /*2180*/  IMAD.IADD R3, R7, 0x1, -R2 ;  /* 0x0000000107037824 */ /* 0x000fe200078e0a02 */
[----:B------:R-:W-:Y:S01]  /*2190*/  R2P PR, R4, 0x6 ;  /* 0x0000000604007804 */ /* 0x000fe20000000000 */
[----:B------:R1:W-:Y:S01]  /*21a0*/  STL [R1+0x14], R8 ;  /* 0x0000140801007387 */ /* 0x0003e20000100800 */
[----:B------:R-:W-:Y:S01]  /*21b0*/  SHF.R.U32.HI R2, RZ, 0x3, R0 ;  /* 0x00000003ff027819 */ /* 0x000fe20000011600 */
[----:B------:R-:W-:Y:S01]  /*21c0*/  IMAD R3, R6, 0x4, R3 ;  /* 0x0000000406037824 */ /* 0x000fe200078e0203 */
[----:B------:R-:W-:Y:S01]  /*21d0*/  SEL R180, R223, 0xffffffc0, !P0 ;  /* 0xffffffc0dfb47807 */ /* 0x000fe20004000000 */
[C---:B------:R-:W-:Y:S01]  /*21e0*/  IMAD.IADD R202, R201.reuse, 0x1, R202 ;  /* 0x00000001c9ca7824 */ /* 0x040fe200078e02ca */
        /* <DEDUP_REMOVED lines=11> */
[----:B------:R-:W-:Y:S01]  /*22a0*/  IMAD.SHL.U32 R0, R3, 0x2, RZ ;  /* 0x0000000203007824 */ /* 0x000fe200078e00ff */
[----:B------:R-:W-:Y:S01]  /*22b0*/  CS2R R94, SRZ ;  /* 0x00000000005e7805 */ /* 0x000fe2000001ff00 */
[----:B------:R-:W-:Y:S01]  /*22c0*/  CS2R R92, SRZ ;  /* 0x00000000005c7805 */ /* 0x000fe2000001ff00 */
[C---:B------:R-:W-:Y:S01]  /*22d0*/  IADD3 R222, R221.reuse, 0x20, RZ ;  /* 0x00000020ddde7810 */ /* 0x040fe20007ffe0ff */
[C---:B------:R-:W-:Y:S01]  /*22e0*/  IMAD.IADD R224, R221.reuse, 0x1, R223 ;  /* 0x00000001dde07824 */ /* 0x040fe200078e02df */
[----:B------:R1:W-:Y:S01]  /*22f0*/  STL [R1+0x10], R0 ;  /* 0x0000100001007387 */ /* 0x0003e20000100800 */
[----:B------:R-:W-:Y:S01]  /*2300*/  @P1 IADD3 R222, R221, -0x20, RZ ;  /* 0xffffffe0ddde1810 */ /* 0x000fe20007ffe0ff */
        /* <DEDUP_REMOVED lines=17> */
[----:B------:R-:W-:Y:S01]  /*2420*/  ULDC UR9, c[0x0][0x198] ;  /* 0x0000660000097ab9 */ /* 0x000fe20000000800 */
[----:B------:R-:W-:Y:S01]  /*2430*/  IMAD.IADD R203, R203, 0x1, R202 ;  /* 0x00000001cbcb7824 */ /* 0x000fe200078e02ca */
[----:B------:R-:W-:Y:S01]  /*2440*/  UMOV UR23, URZ ;  /* 0x0000003f00177c82 */ /* 0x000fe20008000000 */
[----:B------:R-:W-:Y:S01]  /*2450*/  IMAD.IADD R223, R223, 0x1, R222 ;  /* 0x00000001dfdf7824 */ /* 0x000fe200078e02de */
[----:B------:R-:W-:-:S02]  /*2460*/  UMOV UR22, 0x1 ;  /* 0x0000000100167882 */ /* 0x000fc40000000000 */
[----:B------:R-:W-:Y:S02]  /*2470*/  UMOV UR5, URZ ;  /* 0x0000003f00057c82 */ /* 0x000fe40008000000 */
[----:B------:R-:W-:Y:S02]  /*2480*/  UMOV UR20, 0xffffff80 ;  /* 0xffffff8000147882 */ /* 0x000fe40000000000 */
[----:B------:R-:W-:Y:S02]  /*2490*/  UIADD3 UR19, -UR10, UR9, URZ ;  /* 0x000000090a137290 */ /* 0x000fe4000fffe13f */
[----:B-1----:R-:W-:Y:S02]  /*24a0*/  ULDC UR18, c[0x0][0x168] ;  /* 0x00005a0000127ab9 */ /* 0x002fe40000000800 */
.L_x_1500:
        /* <DEDUP_REMOVED lines=16> */
[----:B------:R-:W3:Y:S05]  /*25b0*/  LDSM.16.M88.4 R48, [R201+0x2080] ;  /* 0x00208000c930783b */ /* 0x000eea0000000200 */
[----:B------:R-:W3:Y:S05]  /*25c0*/  LDSM.16.M88.4 R132, [R201+0x3080] ;  /* 0x00308000c984783b */ /* 0x000eea0000000200 */
[----:B------:R-:W-:Y:S05]  /*25d0*/  LDSM.16.M88.4 R140, [R204+0x80] ;  /* 0x00008000cc8c783b */ /* 0x000fea0000000200 */
[----:B------:R-:W3:Y:S05]  /*25e0*/  LDSM.16.M88.4 R136, [R184+0x8080] ;  /* 0x00808000b888783b */ /* 0x000eea0000000200 */
[----:B------:R-:W3:Y:S01]  /*25f0*/  LDSM.16.M88.4 R144, [R184+0xa080] ;  /* 0x00a08000b890783b */ /* 0x000ee20000000200 */
[-C--:B-1----:R-:W-:Y:S04]  /*2600*/  HMMA.16816.F32.BF16 R4, R64, R16.reuse, RZ ;  /* 0x000000104004723c */ /* 0x082fe800000418ff */
[----:B------:R-:W1:Y:S05]  /*2610*/  LDSM.16.M88.4 R148, [R204+0x1080] ;  /* 0x00108000cc94783b */ /* 0x000e6a0000000200 */
[----:B------:R-:W4:Y:S01]  /*2620*/  LDL R213, [R1+0x14] ;  /* 0x0000140001d57983 */ /* 0x000f220000100800 */
        /* <DEDUP_REMOVED lines=12> */
[-C--:B------:R-:W-:Y:S01]  /*26f0*/  HMMA.16816.F32.BF16 R28, R60, R34.reuse, RZ ;  /* 0x000000223c1c723c */ /* 0x080fe200000418ff */
[----:B------:R2:W5:Y:S07]  /*2700*/  LDL.64 R236, [R1] ;  /* 0x0000000001ec7983 */ /* 0x00056e0000100a00 */
        /* <DEDUP_REMOVED lines=8> */
[----:B------:R-:W-:Y:S01]  /*2790*/  HMMA.16816.F32.BF16 R64, R64, R134, RZ ;  /* 0x000000864040723c */ /* 0x000fe200000418ff */
[----:B------:R-:W3:Y:S07]  /*27a0*/  LDSM.16.M88.4 R132, [R204+0x2080] ;  /* 0x00208000cc84783b */ /* 0x000eee0000000200 */
[-C--:B------:R-:W-:Y:S08]  /*27b0*/  HMMA.16816.F32.BF16 R4, R136, R140.reuse, R4 ;  /* 0x0000008c8804723c */ /* 0x080ff00000041804 */
[C---:B------:R-:W-:Y:S08]  /*27c0*/  HMMA.16816.F32.BF16 R8, R144.reuse, R140, R8 ;  /* 0x0000008c9008723c */ /* 0x040ff00000041808 */
[-C--:B------:R-:W-:Y:S08]  /*27d0*/  HMMA.16816.F32.BF16 R12, R144, R142.reuse, R12 ;  /* 0x0000008e900c723c */ /* 0x080ff0000004180c */
[C---:B------:R-:W-:Y:S01]  /*27e0*/  HMMA.16816.F32.BF16 R16, R136.reuse, R142, R16 ;  /* 0x0000008e8810723c */ /* 0x040fe20000041810 */
[----:B------:R-:W2:Y:S07]  /*27f0*/  LDSM.16.M88.4 R140, [R202+0x1080] ;  /* 0x00108000ca8c783b */ /* 0x000eae0000000200 */
[-C--:B-1----:R-:W-:Y:S08]  /*2800*/  HMMA.16816.F32.BF16 R20, R136, R148.reuse, R20 ;  /* 0x000000948814723c */ /* 0x082ff00000041814 */
[C---:B------:R-:W-:Y:S08]  /*2810*/  HMMA.16816.F32.BF16 R24, R144.reuse, R148, R24 ;  /* 0x000000949018723c */ /* 0x040ff00000041818 */
[-C--:B------:R-:W-:Y:S08]  /*2820*/  HMMA.16816.F32.BF16 R28, R144, R150.reuse, R28 ;  /* 0x00000096901c723c */ /* 0x080ff0000004181c */
[C---:B------:R-:W-:Y:S01]  /*2830*/  HMMA.16816.F32.BF16 R32, R136.reuse, R150, R32 ;  /* 0x000000968820723c */ /* 0x040fe20000041820 */
[----:B------:R-:W1:Y:S05]  /*2840*/  LDSM.16.M88.4 R148, [R180+0x8080] ;  /* 0x00808000b494783b */ /* 0x000e6a0000000200 */
[----:B------:R-:W1:Y:S02]  /*2850*/  LDSM.16.M88.4 R180, [R180+0xa080] ;  /* 0x00a08000b4b4783b */ /* 0x000e640000000200 */
        /* <DEDUP_REMOVED lines=14> */
[-C--:B--2---:R-:W-:Y:S08]  /*2940*/  HMMA.16816.F32.BF16 R20, R156, R140.reuse, R20 ;  /* 0x0000008c9c14723c */ /* 0x084ff00000041814 */
[C---:B------:R-:W-:Y:S08]  /*2950*/  HMMA.16816.F32.BF16 R24, R164.reuse, R140, R24 ;  /* 0x0000008ca418723c */ /* 0x040ff00000041818 */
[-C--:B------:R-:W-:Y:S04]  /*2960*/  HMMA.16816.F32.BF16 R28, R164, R142.reuse, R28 ;  /* 0x0000008ea41c723c */ /* 0x080fe8000004181c */
[----:B----4-:R-:W-:Y:S04]  /*2970*/  LEA R3, R3, R213, 0x7 ;  /* 0x000000d503037211 */ /* 0x010fe800078e38ff */
[C---:B------:R-:W-:Y:S01]  /*2980*/  HMMA.16816.F32.BF16 R32, R156.reuse, R142, R32 ;  /* 0x0000008e9c20723c */ /* 0x040fe20000041820 */
[----:B------:R-:W2:Y:S03]  /*2990*/  LDSM.16.M88.4 R140, [R203+0x3080] ;  /* 0x00308000cb8c783b */ /* 0x000ea60000000200 */
        /* <DEDUP_REMOVED lines=18> */
[C---:B------:R-:W-:Y:S03]  /*2ac0*/  HMMA.16816.F32.BF16 R8, R180.reuse, R176, R8 ;  /* 0x000000b0b408723c */ /* 0x040fe60000041808 */
[----:B------:R4:W1:Y:S05]  /*2ad0*/  LDSM.16.M88.4 R144, [R0+0x10080] ;  /* 0x010080000090783b */ /* 0x00086a0000000200 */
[-C--:B------:R-:W-:Y:S01]  /*2ae0*/  HMMA.16816.F32.BF16 R12, R180, R178.reuse, R12 ;  /* 0x000000b2b40c723c */ /* 0x080fe2000004180c */
[----:B------:R4:W1:Y:S05]  /*2af0*/  LDSM.16.M88.4 R156, [R0+0x12080] ;  /* 0x01208000009c783b */ /* 0x00086a0000000200 */
[----:B------:R4:W1:Y:S02]  /*2b00*/  LDSM.16.M88.4 R152, [R201+0x4080] ;  /* 0x00408000c998783b */ /* 0x0008640000000200 */
[C---:B------:R-:W-:Y:S03]  /*2b10*/  HMMA.16816.F32.BF16 R16, R148.reuse, R178, R16 ;  /* 0x000000b29410723c */ /* 0x040fe60000041810 */
[----:B------:R4:W1:Y:S05]  /*2b20*/  LDSM.16.M88.4 R160, [R201+0x5080] ;  /* 0x00508000c9a0783b */ /* 0x00086a0000000200 */
[-C--:B---3--:R-:W-:Y:S01]  /*2b30*/  HMMA.16816.F32.BF16 R20, R148, R132.reuse, R20 ;  /* 0x000000849414723c */ /* 0x088fe20000041814 */
[----:B------:R4:W3:Y:S05]  /*2b40*/  LDSM.16.M88.4 R164, [R201+0x6080] ;  /* 0x00608000c9a4783b */ /* 0x0008ea0000000200 */
        /* <DEDUP_REMOVED lines=12> */
[-C--:B--2---:R-:W-:Y:S08]  /*2c10*/  HMMA.16816.F32.BF16 R52, R148, R140.reuse, R52 ;  /* 0x0000008c9434723c */ /* 0x084ff00000041834 */
[C---:B------:R-:W-:Y:S08]  /*2c20*/  HMMA.16816.F32.BF16 R56, R180.reuse, R140, R56 ;  /* 0x0000008cb438723c */ /* 0x040ff00000041838 */
[-C--:B------:R-:W-:Y:S08]  /*2c30*/  HMMA.16816.F32.BF16 R60, R180, R142.reuse, R60 ;  /* 0x0000008eb43c723c */ /* 0x080ff0000004183c */
[----:B------:R-:W-:Y:S01]  /*2c40*/  HMMA.16816.F32.BF16 R64, R148, R142, R64 ;  /* 0x0000008e9440723c */ /* 0x000fe20000041840 */
[----:B------:R-:W-:-:S07]  /*2c50*/  @P1 BRA `(.L_x_1498) ;  /* 0x0000034000001947 */ /* 0x000fce0003800000 */
[----:B-1-34-:R-:W2:Y:S01]  /*2c60*/  LDL.64 R226, [R1+0x40] ;  /* 0x0000400001e27983 */ /* 0x01aea20000100a00 */
[----:B------:R-:W-:Y:S01]  /*2c70*/  ULDC.64 UR6, c[0x0][0x178] ;  /* 0x00005e0000067ab9 */ /* 0x000fe20000000a00 */
[----:B------:R-:W-:Y:S01]  /*2c80*/  IMAD.U32 R132, RZ, RZ, UR11 ;  /* 0x0000000bff847e24 */ /* 0x000fe2000f8e00ff */
[----:B------:R-:W-:Y:S01]  /*2c90*/  UIMAD.WIDE.U32 UR26, UR25, UR6, URZ ;  /* 0x00000006191a72a5 */ /* 0x000fe2000f8e003f */
[----:B------:R-:W3:Y:S01]  /*2ca0*/  LDL.64 R228, [R1+0x8] ;  /* 0x0000080001e47983 */ /* 0x000ee20000100a00 */
[----:B------:R-:W-:Y:S02]  /*2cb0*/  USHF.R.S32.HI UR4, URZ, 0x1f, UR25 ;  /* 0x0000001f3f047899 */ /* 0x000fe40008011419 */
[----:B------:R-:W-:Y:S01]  /*2cc0*/  @!P4 LEA R132, R132, 0x80, 0x7 ;  /* 0x000000808484c811 */ /* 0x000fe200078e38ff */
[----:B------:R-:W4:Y:S01]  /*2cd0*/  LDL R218, [R1+0x34] ;  /* 0x0000340001da7983 */ /* 0x000f220000100800 */
[----:B------:R-:W-:Y:S01]  /*2ce0*/  UIMAD UR4, UR4, UR6, URZ ;  /* 0x00000006040472a4 */ /* 0x000fe2000f8e023f */
[----:B------:R-:W-:Y:S01]  /*2cf0*/  IMAD.U32 R133, RZ, RZ, UR26 ;  /* 0x0000001aff857e24 */ /* 0x000fe2000f8e00ff */
[----:B------:R-:W-:Y:S01]  /*2d00*/  UIMAD UR24, UR25, UR20, UR18 ;  /* 0x00000014191872a4 */ /* 0x000fe2000f8e0212 */
[----:B------:R-:W4:Y:S01]  /*2d10*/  LDL.64 R216, [R1+0x38] ;  /* 0x0000380001d87983 */ /* 0x000f220000100a00 */
[----:B------:R-:W-:Y:S01]  /*2d20*/  UIMAD UR4, UR25, UR7, UR4 ;  /* 0x00000007190472a4 */ /* 0x000fe2000f8e0204 */
[----:B------:R-:W-:Y:S01]  /*2d30*/  IMAD.U32 R135, RZ, RZ, UR26 ;  /* 0x0000001aff877e24 */ /* 0x000fe2000f8e00ff */
[----:B------:R-:W-:Y:S01]  /*2d40*/  USHF.L.U32 UR6, UR6, 0x6, URZ ;  /* 0x0000000606067899 */ /* 0x000fe2000800063f */
[----:B------:R-:W4:Y:S01]  /*2d50*/  LDL R215, [R1+0x48] ;  /* 0x0000480001d77983 */ /* 0x000f220000100800 */
[----:B------:R-:W-:Y:S03]  /*2d60*/  UIADD3 UR4, UR27, UR4, URZ ;  /* 0x000000041b047290 */ /* 0x000fe6000fffe03f */
[----:B------:R-:W4:Y:S01]  /*2d70*/  LDL R214, [R1+0x50] ;  /* 0x0000500001d67983 */ /* 0x000f220000100800 */
[----:B--2---:R-:W-:Y:S02]  /*2d80*/  @!P4 IADD3 R3, P1, R132, R226, RZ ;  /* 0x000000e28403c210 */ /* 0x004fe40007f3e0ff */
[----:B---3--:R-:W-:Y:S02]  /*2d90*/  IADD3 R136, -R228, UR24, RZ ;  /* 0x00000018e4887c10 */ /* 0x008fe4000fffe1ff */
[----:B------:R-:W-:Y:S02]  /*2da0*/  @!P4 LEA R138, P2, R3, c[0x0][0x258], 0x2 ;  /* 0x00009600038aca11 */ /* 0x000fe400078410ff */
[----:B----4-:R-:W-:Y:S02]  /*2db0*/  @!P4 LEA.HI.X.SX32 R134, R132, R218, 0x1, P1 ;  /* 0x000000da8486c211 */ /* 0x010fe400008f0eff */
[----:B------:R-:W-:Y:S02]  /*2dc0*/  ISETP.LT.OR P3, PT, R136, 0x1, P6 ;  /* 0x000000018800780c */ /* 0x000fe40003761670 */
[----:B------:R-:W-:Y:S01]  /*2dd0*/  LEA R132, P1, R133, R216, 0x7 ;  /* 0x000000d885847211 */ /* 0x000fe200078238ff */
[----:B------:R-:W-:Y:S01]  /*2de0*/  IMAD.U32 R133, RZ, RZ, UR4 ;  /* 0x00000004ff857e24 */ /* 0x000fe2000f8e00ff */
[----:B------:R-:W-:Y:S01]  /*2df0*/  @!P4 LEA.HI.X R139, R3, c[0x0][0x25c], R134, 0x2, P2 ;  /* 0x00009700038bca11 */ /* 0x000fe200010f1486 */
[----:B------:R-:W-:Y:S01]  /*2e00*/  IMAD.U32 R3, RZ, RZ, UR22 ;  /* 0x00000016ff037e24 */ /* 0x000fe2000f8e00ff */
[----:B------:R-:W-:Y:S02]  /*2e10*/  LEA R134, P2, R132, c[0x0][0x160], 0x1 ;  /* 0x0000580084867a11 */ /* 0x000fe400078408ff */
[----:B------:R-:W-:Y:S02]  /*2e20*/  LEA.HI.X R133, R135, R215, R133, 0x7, P1 ;  /* 0x000000d787857211 */ /* 0x000fe400008f3c85 */
[----:B------:R-:W-:Y:S01]  /*2e30*/  ISETP.LT.OR P1, PT, R136, 0x21, P6 ;  /* 0x000000218800780c */ /* 0x000fe20003721670 */
[----:B------:R-:W-:Y:S01]  /*2e40*/  IMAD R3, R3, 0x4000, R214 ;  /* 0x0000400003037824 */ /* 0x000fe200078e02d6 */
[----:B------:R-:W-:Y:S02]  /*2e50*/  LEA.HI.X R135, R132, c[0x0][0x164], R133, 0x1, P2 ;  /* 0x0000590084877a11 */ /* 0x000fe400010f0c85 */
[----:B------:R-:W-:Y:S03]  /*2e60*/  IADD3 R132, P2, R134, UR6, RZ ;  /* 0x0000000686847c10 */ /* 0x000fe6000ff5e0ff */
[----:B------:R-:W-:Y:S01]  /*2e70*/  @!PT LDS RZ, [RZ] ;  /* 0x00000000fffff984 */ /* 0x000fe20000000800 */
[----:B------:R-:W-:Y:S01]  /*2e80*/  @!PT LDS RZ, [RZ] ;  /* 0x00000000fffff984 */ /* 0x000fe20000000800 */
[----:B------:R-:W-:Y:S01]  /*2e90*/  @!PT LDS RZ, [RZ] ;  /* 0x00000000fffff984 */ /* 0x000fe20000000800 */
[----:B------:R1:W-:Y:S01]  /*2ea0*/  LDGSTS.E.BYPASS.LTC128B.128 [R3], [R134.64], !P3 ;  /* 0x0000000086037fae */ /* 0x0003e2000d901d50 */
[----:B------:R-:W-:Y:S02]  /*2eb0*/  IADD3.X R133, R135, UR8, RZ, P2, !PT ;  /* 0x0000000887857c10 */ /* 0x000fe400097fe4ff */
[C---:B------:R-:W-:Y:S02]  /*2ec0*/  ISETP.LT.OR P3, PT, R136.reuse, 0x41, P6 ;  /* 0x000000418800780c */ /* 0x040fe40003761670 */
[----:B------:R-:W-:Y:S01]  /*2ed0*/  ISETP.LT.OR P2, PT, R136, 0x61, P6 ;  /* 0x000000618800780c */ /* 0x000fe20003741670 */
[----:B------:R2:W-:Y:S01]  /*2ee0*/  LDGSTS.E.BYPASS.LTC128B.128 [R3+0x1000], [R132.64], !P1 ;  /* 0x0100000084037fae */ /* 0x0005e2000c901d50 */
[----:B------:R-:W-:Y:S02]  /*2ef0*/  IMAD.U32 R136, RZ, RZ, UR22 ;  /* 0x00000016ff887e24 */ /* 0x000fe4000f8e00ff */
[----:B-1---5:R-:W-:Y:S04]  /*2f00*/  IMAD.SHL.U32 R135, R236, 0x4, RZ ;  /* 0x00000004ec877824 */ /* 0x022fe800078e00ff */
        /* <DEDUP_REMOVED lines=9> */
.L_x_1498:
[----:B-1-34-:R-:W2:Y:S01]  /*2fa0*/  LDL R132, [R1+0x10] ;  /* 0x0000100001847983 */ /* 0x01aea20000100800 */
[----:B------:R-:W-:Y:S02]  /*2fb0*/  ULEA UR6, UR11, 0x1, 0x7 ;  /* 0x000000010b067891 */ /* 0x000fe4000f8e383f */
[----:B------:R-:W-:Y:S01]  /*2fc0*/  USHF.L.U32 UR4, UR5, 0xd, URZ ;  /* 0x0000000d05047899 */ /* 0x000fe2000800063f */
[----:B------:R-:W0:Y:S01]  /*2fd0*/  LDGDEPBAR ;  /* 0x00000000000079af */ /* 0x000e220000000000 */
[----:B------:R-:W-:Y:S02]  /*2fe0*/  UIADD3 UR6, UR6, UR9, -UR10 ;  /* 0x0000000906067290 */ /* 0x000fe4000fffe80a */
[----:B------:R-:W-:Y:S04]  /*2ff0*/  UIADD3 UR24, UR11, 0x2, URZ ;  /* 0x000000020b187890 */ /* 0x000fe8000fffe03f */
[----:B------:R-:W-:Y:S01]  /*3000*/  IMAD.U32 R3, RZ, RZ, UR6 ;  /* 0x00000006ff037e24 */ /* 0x000fe2000f8e00ff */
[----:B------:R-:W-:Y:S04]  /*3010*/  UISETP.GE.AND UP0, UPT, UR24, UR12, UPT ;  /* 0x0000000c1800728c */ /* 0x000fe8000bf06270 */
[----:B------:R-:W-:Y:S05]  /*3020*/  IADD3 R3, R213, -c[0x0][0x168], R3 ;  /* 0x80005a00d5037a10 */ /* 0x000fea0007ffe003 */
[----:B--2---:R-:W-:Y:S01]  /*3030*/  IMAD.IADD R134, R3, 0x1, -R132 ;  /* 0x0000000103867824 */ /* 0x004fe200078e0a84 */
[----:B------:R-:W-:Y:S04]  /*3040*/  IADD3 R133, -R132, UR19, RZ ;  /* 0x0000001384857c10 */ /* 0x000fe8000fffe1ff */
[----:B------:R-:W-:Y:S02]  /*3050*/  IMNMX R3, R133, R134, PT ;  /* 0x0000008685037217 */ /* 0x000fe40003800200 */
[----:B------:R-:W-:Y:S02]  /*3060*/  IADD3 R132, R134, 0x8, RZ ;  /* 0x0000000886847810 */ /* 0x000fe40007ffe0ff */
[----:B------:R-:W-:Y:S02]  /*3070*/  ISETP.GT.AND P2, PT, R3, RZ, PT ;  /* 0x000000ff0300720c */ /* 0x000fe40003f44270 */
[----:B------:R-:W-:Y:S02]  /*3080*/  IMNMX R132, R133, R132, PT ;  /* 0x0000008485847217 */ /* 0x000fe40003800200 */
[----:B------:R-:W-:Y:S02]  /*3090*/  ISETP.GT.AND P1, PT, R3, 0x1, PT ;  /* 0x000000010300780c */ /* 0x000fe40003f24270 */
[----:B------:R-:W-:Y:S02]  /*30a0*/  FSEL R226, R4, -INF , P2 ;  /* 0xff80000004e27808 */ /* 0x000fe40001000000 */
[----:B------:R-:W-:Y:S02]  /*30b0*/  ISETP.GT.AND P2, PT, R132, 0x1, PT ;  /* 0x000000018400780c */ /* 0x000fe40003f44270 */
[----:B------:R-:W-:Y:S01]  /*30c0*/  FSEL R220, R5, -INF , P1 ;  /* 0xff80000005dc7808 */ /* 0x000fe20000800000 */
[--C-:B------:R-:W-:Y:S01]  /*30d0*/  FFMA.FTZ R226, R226, c[0x0][0x29c], -R208.reuse ;  /* 0x0000a700e2e27a23 */ /* 0x100fe200000108d0 */
[----:B------:R-:W-:Y:S02]  /*30e0*/  ISETP.GT.AND P1, PT, R3, 0x10, PT ;  /* 0x000000100300780c */ /* 0x000fe40003f24270 */
[----:B------:R-:W-:Y:S01]  /*30f0*/  FSEL R228, R7, -INF , P2 ;  /* 0xff80000007e47808 */ /* 0x000fe20001000000 */
[--C-:B------:R-:W-:Y:S01]  /*3100*/  FFMA.FTZ R220, R220, c[0x0][0x29c], -R208.reuse ;  /* 0x0000a700dcdc7a23 */ /* 0x100fe200000108d0 */
[----:B------:R-:W-:Y:S02]  /*3110*/  FSEL R218, R16, -INF , P1 ;  /* 0xff80000010da7808 */ /* 0x000fe40000800000 */
[----:B------:R-:W-:Y:S01]  /*3120*/  ISETP.GT.AND P1, PT, R132, 0x11, PT ;  /* 0x000000118400780c */ /* 0x000fe20003f24270 */
[--C-:B------:R-:W-:Y:S01]  /*3130*/  FFMA.FTZ R228, R228, c[0x0][0x29c], -R209.reuse ;  /* 0x0000a700e4e47a23 */ /* 0x100fe200000108d1 */
[----:B------:R-:W-:Y:S01]  /*3140*/  ISETP.GT.AND P2, PT, R3, 0x11, PT ;  /* 0x000000110300780c */ /* 0x000fe20003f44270 */
[--C-:B------:R-:W-:Y:S01]  /*3150*/  FFMA.FTZ R218, R218, c[0x0][0x29c], -R208.reuse ;  /* 0x0000a700dada7a23 */ /* 0x100fe200000108d0 */
[----:B------:R-:W-:Y:S02]  /*3160*/  ISETP.GT.AND P3, PT, R132, RZ, PT ;  /* 0x000000ff8400720c */ /* 0x000fe40003f64270 */
[----:B------:R-:W-:Y:S02]  /*3170*/  FSEL R216, R17, -INF , P2 ;  /* 0xff80000011d87808 */ /* 0x000fe40001000000 */
[----:B------:R-:W-:Y:S02]  /*3180*/  FSEL R225, R19, -INF , P1 ;  /* 0xff80000013e17808 */ /* 0x000fe40000800000 */
[C---:B------:R-:W-:Y:S01]  /*3190*/  ISETP.GT.AND P2, PT, R3.reuse, 0x20, PT ;  /* 0x000000200300780c */ /* 0x040fe20003f44270 */
[--C-:B------:R-:W-:Y:S01]  /*31a0*/  FFMA.FTZ R216, R216, c[0x0][0x29c], -R208.reuse ;  /* 0x0000a700d8d87a23 */ /* 0x100fe200000108d0 */
[----:B------:R-:W-:Y:S01]  /*31b0*/  ISETP.GT.AND P1, PT, R3, 0x21, PT ;  /* 0x000000210300780c */ /* 0x000fe20003f24270 */
[--C-:B------:R-:W-:Y:S01]  /*31c0*/  FFMA.FTZ R225, R225, c[0x0][0x29c], -R209.reuse ;  /* 0x0000a700e1e17a23 */ /* 0x100fe200000108d1 */
[----:B------:R-:W-:Y:S02]  /*31d0*/  FSEL R229, R6, -INF , P3 ;  /* 0xff80000006e57808 */ /* 0x000fe40001800000 */
[-C--:B------:R-:W-:Y:S03]  /*31e0*/  HMMA.16816.F32.BF16 R4, R144, R152.reuse, RZ ;  /* 0x000000989004723c */ /* 0x080fe600000418ff */
[----:B------:R-:W-:Y:S01]  /*31f0*/  ISETP.GT.AND P3, PT, R132, 0x10, PT ;  /* 0x000000108400780c */ /* 0x000fe20003f64270 */
[--C-:B------:R-:W-:Y:S01]  /*3200*/  FFMA.FTZ R229, R229, c[0x0][0x29c], -R209.reuse ;  /* 0x0000a700e5e57a23 */ /* 0x100fe200000108d1 */
[----:B------:R-:W-:Y:S02]  /*3210*/  FSEL R214, R20, -INF , P2 ;  /* 0xff80000014d67808 */ /* 0x000fe40001000000 */
[----:B------:R-:W-:Y:S02]  /*3220*/  ISETP.GT.AND P2, PT, R132, 0x21, PT ;  /* 0x000000218400780c */ /* 0x000fe40003f44270 */
[----:B------:R-:W-:Y:S02]  /*3230*/  FSEL R183, R21, -INF , P1 ;  /* 0xff80000015b77808 */ /* 0x000fe40000800000 */
[----:B------:R-:W-:Y:S01]  /*3240*/  ISETP.GT.AND P1, PT, R3, 0x30, PT ;  /* 0x000000300300780c */ /* 0x000fe20003f24270 */
[--C-:B------:R-:W-:Y:S01]  /*3250*/  FFMA.FTZ R214, R214, c[0x0][0x29c], -R208.reuse ;  /* 0x0000a700d6d67a23 */ /* 0x100fe200000108d0 */
[----:B------:R-:W-:Y:S01]  /*3260*/  FSEL R227, R18, -INF , P3 ;  /* 0xff80000012e37808 */ /* 0x000fe20001800000 */
[--C-:B------:R-:W-:Y:S01]  /*3270*/  FFMA.FTZ R183, R183, c[0x0][0x29c], -R208.reuse ;  /* 0x0000a700b7b77a23 */ /* 0x100fe200000108d0 */
[----:B------:R-:W-:Y:S02]  /*3280*/  ISETP.GT.AND P3, PT, R132, 0x20, PT ;  /* 0x000000208400780c */ /* 0x000fe40003f64270 */
        /* <DEDUP_REMOVED lines=12> */
[----:B------:R-:W-:Y:S02]  /*3350*/  FSEL R213, R35, -INF , P1 ;  /* 0xff80000023d57808 */ /* 0x000fe40000800000 */
[----:B------:R-:W-:Y:S02]  /*3360*/  ISETP.GT.AND P1, PT, R3, 0x41, PT ;  /* 0x000000410300780c */ /* 0x000fe40003f24270 */
[----:B------:R-:W-:Y:S01]  /*3370*/  FSEL R149, R36, -INF , P2 ;  /* 0xff80000024957808 */ /* 0x000fe20001000000 */
[--C-:B------:R-:W-:Y:S01]  /*3380*/  FFMA.FTZ R213, R213, c[0x0][0x29c], -R209.reuse ;  /* 0x0000a700d5d57a23 */ /* 0x100fe200000108d1 */
[----:B------:R-:W-:Y:S02]  /*3390*/  ISETP.GT.AND P2, PT, R132, 0x41, PT ;  /* 0x000000418400780c */ /* 0x000fe40003f44270 */
[----:B------:R-:W-:Y:S02]  /*33a0*/  FSEL R143, R37, -INF , P1 ;  /* 0xff800000258f7808 */ /* 0x000fe40000800000 */
[----:B------:R-:W-:Y:S02]  /*33b0*/  FSEL R215, R34, -INF , P3 ;  /* 0xff80000022d77808 */ /* 0x000fe40001800000 */
[----:B------:R-:W-:Y:S02]  /*33c0*/  ISETP.GT.AND P3, PT, R132, 0x40, PT ;  /* 0x000000408400780c */ /* 0x000fe40003f64270 */
[----:B------:R-:W-:Y:S01]  /*33d0*/  ISETP.GT.AND P1, PT, R3, 0x50, PT ;  /* 0x000000500300780c */ /* 0x000fe20003f24270 */
[--C-:B------:R-:W-:Y:S01]  /*33e0*/  FFMA.FTZ R215, R215, c[0x0][0x29c], -R209.reuse ;  /* 0x0000a700d7d77a23 */ /* 0x100fe200000108d1 */
[----:B------:R-:W-:Y:S02]  /*33f0*/  FSEL R182, R38, -INF , P3 ;  /* 0xff80000026b67808 */ /* 0x000fe40001800000 */
[----:B------:R-:W-:Y:S02]  /*3400*/  FSEL R142, R48, -INF , P1 ;  /* 0xff800000308e7808 */ /* 0x000fe40000800000 */
[C---:B------:R-:W-:Y:S02]  /*3410*/  ISETP.GT.AND P1, PT, R132.reuse, 0x51, PT ;  /* 0x000000518400780c */ /* 0x040fe40003f24270 */
[----:B------:R-:W-:Y:S02]  /*3420*/  FSEL R180, R39, -INF , P2 ;  /* 0xff80000027b47808 */ /* 0x000fe40001000000 */
[----:B------:R-:W-:Y:S02]  /*3430*/  ISETP.GT.AND P2, PT, R132, 0x50, PT ;  /* 0x000000508400780c */ /* 0x000fe40003f44270 */
[----:B------:R-:W-:Y:S01]  /*3440*/  ISETP.GT.AND P3, PT, R3, 0x51, PT ;  /* 0x000000510300780c */ /* 0x000fe20003f64270 */
[--C-:B------:R-:W-:Y:S01]  /*3450*/  FFMA.FTZ R233, R180, c[0x0][0x29c], -R209.reuse ;  /* 0x0000a700b4e97a23 */ /* 0x100fe200000108d1 */
[----:B------:R-:W-:Y:S02]  /*3460*/  FSEL R150, R50, -INF , P2 ;  /* 0xff80000032967808 */ /* 0x000fe40001000000 */
[----:B------:R-:W-:Y:S02]  /*3470*/  FSEL R148, R51, -INF , P1 ;  /* 0xff80000033947808 */ /* 0x000fe40000800000 */
[----:B------:R-:W-:Y:S01]  /*3480*/  FSEL R140, R49, -INF , P3 ;  /* 0xff800000318c7808 */ /* 0x000fe20001800000 */
[--C-:B------:R-:W-:Y:S01]  /*3490*/  FFMA.FTZ R234, R150, c[0x0][0x29c], -R209.reuse ;  /* 0x0000a70096ea7a23 */ /* 0x100fe200000108d1 */
[----:B------:R-:W-:Y:S01]  /*34a0*/  ISETP.GT.AND P1, PT, R132, 0x60, PT ;  /* 0x000000608400780c */ /* 0x000fe20003f24270 */
[--C-:B------:R-:W-:Y:S01]  /*34b0*/  FFMA.FTZ R243, R148, c[0x0][0x29c], -R209.reuse ;  /* 0x0000a70094f37a23 */ /* 0x100fe200000108d1 */
[----:B------:R-:W-:Y:S02]  /*34c0*/  IADD3 R32, R134, 0x40, RZ ;  /* 0x0000004086207810 */ /* 0x000fe40007ffe0ff */
[C---:B------:R-:W-:Y:S02]  /*34d0*/  ISETP.GT.AND P2, PT, R3.reuse, 0x60, PT ;  /* 0x000000600300780c */ /* 0x040fe40003f44270 */
[----:B------:R-:W-:Y:S02]  /*34e0*/  ISETP.GT.AND P3, PT, R3, 0x61, PT ;  /* 0x000000610300780c */ /* 0x000fe40003f64270 */
[----:B------:R-:W-:Y:S02]  /*34f0*/  FSEL R39, R52, -INF , P2 ;  /* 0xff80000034277808 */ /* 0x000fe40001000000 */
[----:B------:R-:W-:Y:S02]  /*3500*/  FSEL R35, R53, -INF , P3 ;  /* 0xff80000035237808 */ /* 0x000fe40001800000 */
[----:B------:R-:W-:Y:S01]  /*3510*/  ISETP.GT.AND P3, PT, R132, 0x61, PT ;  /* 0x000000618400780c */ /* 0x000fe20003f64270 */
[--C-:B------:R-:W-:Y:S01]  /*3520*/  FFMA.FTZ R232, R39, c[0x0][0x29c], -R208.reuse ;  /* 0x0000a70027e87a23 */ /* 0x100fe200000108d0 */
[----:B------:R-:W-:Y:S01]  /*3530*/  FSEL R141, R54, -INF , P1 ;  /* 0xff800000368d7808 */ /* 0x000fe20000800000 */
[--C-:B------:R-:W-:Y:S01]  /*3540*/  FFMA.FTZ R231, R35, c[0x0][0x29c], -R208.reuse ;  /* 0x0000a70023e77a23 */ /* 0x100fe200000108d0 */
[----:B------:R-:W-:Y:S02]  /*3550*/  IMNMX R32, R133, R32, PT ;  /* 0x0000002085207217 */ /* 0x000fe40003800200 */
[----:B------:R-:W-:Y:S01]  /*3560*/  IADD3 R134, R134, 0x48, RZ ;  /* 0x0000004886867810 */ /* 0x000fe20007ffe0ff */
[--C-:B------:R-:W-:Y:S01]  /*3570*/  FFMA.FTZ R246, R141, c[0x0][0x29c], -R209.reuse ;  /* 0x0000a7008df67a23 */ /* 0x100fe200000108d1 */
[C---:B------:R-:W-:Y:S02]  /*3580*/  ISETP.GT.AND P2, PT, R3.reuse, 0x70, PT ;  /* 0x000000700300780c */ /* 0x040fe40003f44270 */
[----:B------:R-:W-:Y:S02]  /*3590*/  ISETP.GT.AND P1, PT, R3, 0x71, PT ;  /* 0x000000710300780c */ /* 0x000fe40003f24270 */
[----:B------:R-:W-:Y:S02]  /*35a0*/  IMNMX R3, R133, R134, PT ;  /* 0x0000008685037217 */ /* 0x000fe40003800200 */
[----:B------:R-:W-:Y:S02]  /*35b0*/  FSEL R38, R55, -INF , P3 ;  /* 0xff80000037267808 */ /* 0x000fe40001800000 */
[----:B------:R-:W-:Y:S02]  /*35c0*/  ISETP.GT.AND P3, PT, R132, 0x70, PT ;  /* 0x000000708400780c */ /* 0x000fe40003f64270 */
[----:B------:R-:W-:Y:S01]  /*35d0*/  FSEL R34, R64, -INF , P2 ;  /* 0xff80000040227808 */ /* 0x000fe20001000000 */
[--C-:B------:R-:W-:Y:S01]  /*35e0*/  FFMA.FTZ R245, R38, c[0x0][0x29c], -R209.reuse ;  /* 0x0000a70026f57a23 */ /* 0x100fe200000108d1 */
[----:B------:R-:W-:Y:S02]  /*35f0*/  ISETP.GT.AND P2, PT, R132, 0x71, PT ;  /* 0x000000718400780c */ /* 0x000fe40003f44270 */
[----:B------:R-:W-:Y:S01]  /*3600*/  FSEL R33, R65, -INF , P1 ;  /* 0xff80000041217808 */ /* 0x000fe20000800000 */
[----:B------:R-:W-:Y:S01]  /*3610*/  FFMA.FTZ R230, R34, c[0x0][0x29c], -R208 ;  /* 0x0000a70022e67a23 */ /* 0x000fe200000108d0 */
[----:B------:R-:W-:Y:S02]  /*3620*/  ISETP.GT.AND P1, PT, R32, RZ, PT ;  /* 0x000000ff2000720c */ /* 0x000fe40003f24270 */
[----:B------:R-:W-:Y:S02]  /*3630*/  FSEL R37, R66, -INF , P3 ;  /* 0xff80000042257808 */ /* 0x000fe40001800000 */
[----:B------:R-:W-:Y:S02]  /*3640*/  FSEL R36, R67, -INF , P2 ;  /* 0xff80000043247808 */ /* 0x000fe40001000000 */
[----:B------:R-:W-:Y:S01]  /*3650*/  ISETP.GT.AND P3, PT, R32, 0x1, PT ;  /* 0x000000012000780c */ /* 0x000fe20003f64270 */
[----:B------:R-:W-:Y:S01]  /*3660*/  FFMA.FTZ R244, R37, c[0x0][0x29c], -R209 ;  /* 0x0000a70025f47a23 */ /* 0x000fe200000108d1 */
[C---:B------:R-:W-:Y:S02]  /*3670*/  ISETP.GT.AND P2, PT, R3.reuse, RZ, PT ;  /* 0x000000ff0300720c */ /* 0x040fe40003f44270 */
[----:B------:R-:W-:Y:S02]  /*3680*/  FSEL R135, R8, -INF , P1 ;  /* 0xff80000008877808 */ /* 0x000fe40000800000 */
[----:B------:R-:W-:Y:S02]  /*3690*/  ISETP.GT.AND P1, PT, R3, 0x1, PT ;  /* 0x000000010300780c */ /* 0x000fe40003f24270 */
[----:B------:R-:W-:Y:S01]  /*36a0*/  FSEL R139, R10, -INF , P2 ;  /* 0xff8000000a8b7808 */ /* 0x000fe20001000000 */
[--C-:B------:R-:W-:Y:S01]  /*36b0*/  FFMA.FTZ R242, R135, c[0x0][0x29c], -R210.reuse ;  /* 0x0000a70087f27a23 */ /* 0x100fe200000108d2 */
[----:B------:R-:W-:Y:S01]  /*36c0*/  FSEL R134, R9, -INF , P3 ;  /* 0xff80000009867808 */ /* 0x000fe20001800000 */
[----:B-----5:R-:W-:Y:S01]  /*36d0*/  IMAD.MOV.U32 R135, RZ, RZ, R237 ;  /* 0x000000ffff877224 */ /* 0x020fe200078e00ed */
[----:B------:R-:W-:Y:S02]  /*36e0*/  FSEL R137, R11, -INF , P1 ;  /* 0xff8000000b897808 */ /* 0x000fe40000800000 */
[C---:B------:R-:W-:Y:S02]  /*36f0*/  HMMA.16816.F32.BF16 R8, R156.reuse, R152, RZ ;  /* 0x000000989c08723c */ /* 0x040fe400000418ff */
[----:B------:R-:W-:Y:S01]  /*3700*/  ISETP.GT.AND P1, PT, R32, 0x10, PT ;  /* 0x000000102000780c */ /* 0x000fe20003f24270 */
[----:B------:R-:W-:Y:S01]  /*3710*/  FFMA.FTZ R241, R134, c[0x0][0x29c], -R210 ;  /* 0x0000a70086f17a23 */ /* 0x000fe200000108d2 */
[----:B------:R-:W-:Y:S01]  /*3720*/  ISETP.GT.AND P3, PT, R32, 0x11, PT ;  /* 0x000000112000780c */ /* 0x000fe20003f64270 */
[--C-:B------:R-:W-:Y:S01]  /*3730*/  FFMA.FTZ R137, R137, c[0x0][0x29c], -R211.reuse ;  /* 0x0000a70089897a23 */ /* 0x100fe200000108d3 */
[----:B------:R-:W-:Y:S01]  /*3740*/  FSEL R133, R12, -INF , P1 ;  /* 0xff8000000c857808 */ /* 0x000fe20000800000 */
[--C-:B------:R-:W-:Y:S01]  /*3750*/  FFMA.FTZ R152, R149, c[0x0][0x29c], -R208.reuse ;  /* 0x0000a70095987a23 */ /* 0x100fe200000108d0 */
[----:B------:R-:W-:Y:S01]  /*3760*/  ISETP.GT.AND P2, PT, R3, 0x10, PT ;  /* 0x000000100300780c */ /* 0x000fe20003f44270 */
[----:B------:R-:W-:Y:S01]  /*3770*/  FFMA.FTZ R153, R143, c[0x0][0x29c], -R208 ;  /* 0x0000a7008f997a23 */ /* 0x000fe200000108d0 */
[----:B------:R-:W-:Y:S02]  /*3780*/  ISETP.GT.AND P1, PT, R3, 0x11, PT ;  /* 0x000000110300780c */ /* 0x000fe40003f24270 */
[----:B------:R-:W-:Y:S01]  /*3790*/  FSEL R138, R14, -INF , P2 ;  /* 0xff8000000e8a7808 */ /* 0x000fe20001000000 */
[--C-:B------:R-:W-:Y:S01]  /*37a0*/  FFMA.FTZ R240, R133, c[0x0][0x29c], -R210.reuse ;  /* 0x0000a70085f07a23 */ /* 0x100fe200000108d2 */
[----:B------:R-:W-:Y:S02]  /*37b0*/  FSEL R67, R13, -INF , P3 ;  /* 0xff8000000d437808 */ /* 0x000fe40001800000 */
[----:B------:R-:W-:Y:S02]  /*37c0*/  FSEL R136, R15, -INF , P1 ;  /* 0xff8000000f887808 */ /* 0x000fe40000800000 */
[-C--:B------:R-:W-:Y:S01]  /*37d0*/  HMMA.16816.F32.BF16 R12, R156, R154.reuse, RZ ;  /* 0x0000009a9c0c723c */ /* 0x080fe200000418ff */
[----:B------:R-:W-:Y:S01]  /*37e0*/  ISETP.GT.AND P1, PT, R32, 0x20, PT ;  /* 0x000000202000780c */ /* 0x000fe20003f24270 */
[--C-:B------:R-:W-:Y:S01]  /*37f0*/  FFMA.FTZ R239, R67, c[0x0][0x29c], -R210.reuse ;  /* 0x0000a70043ef7a23 */ /* 0x100fe200000108d2 */
[----:B------:R-:W-:Y:S01]  /*3800*/  MOV R134, R236 ;  /* 0x000000ec00867202 */ /* 0x000fe20000000f00 */
[--C-:B------:R-:W-:Y:S01]  /*3810*/  FFMA.FTZ R136, R136, c[0x0][0x29c], -R211.reuse ;  /* 0x0000a70088887a23 */ /* 0x100fe200000108d3 */
[----:B------:R-:W-:Y:S02]  /*3820*/  FSEL R55, R24, -INF , P1 ;  /* 0xff80000018377808 */ /* 0x000fe40000800000 */
[C---:B------:R-:W-:Y:S01]  /*3830*/  ISETP.GT.AND P1, PT, R3.reuse, 0x21, PT ;  /* 0x000000210300780c */ /* 0x040fe20003f24270 */
[C---:B------:R-:W-:Y:S02]  /*3840*/  HMMA.16816.F32.BF16 R16, R144.reuse, R154, RZ ;  /* 0x0000009a9010723c */ /* 0x040fe400000418ff */
[----:B------:R-:W-:Y:S02]  /*3850*/  ISETP.GT.AND P2, PT, R3, 0x20, PT ;  /* 0x000000200300780c */ /* 0x000fe40003f44270 */
[----:B------:R-:W-:Y:S01]  /*3860*/  FSEL R66, R27, -INF , P1 ;  /* 0xff8000001b427808 */ /* 0x000fe20000800000 */
[--C-:B------:R-:W-:Y:S01]  /*3870*/  FFMA.FTZ R238, R55, c[0x0][0x29c], -R210.reuse ;  /* 0x0000a70037ee7a23 */ /* 0x100fe200000108d2 */
[----:B------:R-:W-:Y:S02]  /*3880*/  ISETP.GT.AND P1, PT, R32, 0x30, PT ;  /* 0x000000302000780c */ /* 0x000fe40003f24270 */
[-C--:B------:R-:W-:Y:S01]  /*3890*/  HMMA.16816.F32.BF16 R20, R144, R160.reuse, RZ ;  /* 0x000000a09014723c */ /* 0x080fe200000418ff */
[----:B------:R-:W-:Y:S02]  /*38a0*/  FSEL R132, R26, -INF , P2 ;  /* 0xff8000001a847808 */ /* 0x000fe40001000000 */
[----:B------:R-:W-:Y:S02]  /*38b0*/  ISETP.GT.AND P3, PT, R32, 0x21, PT ;  /* 0x000000212000780c */ /* 0x000fe40003f64270 */
[----:B------:R-:W-:Y:S01]  /*38c0*/  FSEL R50, R28, -INF , P1 ;  /* 0xff8000001c327808 */ /* 0x000fe20000800000 */
[--C-:B------:R-:W-:Y:S01]  /*38d0*/  FFMA.FTZ R155, R132, c[0x0][0x29c], -R211.reuse ;  /* 0x0000a700849b7a23 */ /* 0x100fe200000108d3 */
[C---:B------:R-:W-:Y:S02]  /*38e0*/  ISETP.GT.AND P1, PT, R3.reuse, 0x31, PT ;  /* 0x000000310300780c */ /* 0x040fe40003f24270 */
[----:B------:R-:W-:Y:S03]  /*38f0*/  ISETP.GT.AND P2, PT, R3, 0x30, PT ;  /* 0x000000300300780c */ /* 0x000fe60003f44270 */
[----:B------:R-:W-:Y:S01]  /*3900*/  FSEL R64, R31, -INF , P1 ;  /* 0xff8000001f407808 */ /* 0x000fe20000800000 */
[--C-:B------:R-:W-:Y:S01]  /*3910*/  FFMA.FTZ R236, R50, c[0x0][0x29c], -R210.reuse ;  /* 0x0000a70032ec7a23 */ /* 0x100fe200000108d2 */
[----:B------:R-:W-:Y:S02]  /*3920*/  ISETP.GT.AND P1, PT, R32, 0x40, PT ;  /* 0x000000402000780c */ /* 0x000fe40003f24270 */
[----:B------:R-:W-:Y:S01]  /*3930*/  FSEL R51, R25, -INF , P3 ;  /* 0xff80000019337808 */ /* 0x000fe20001800000 */
[--C-:B------:R-:W-:Y:S01]  /*3940*/  FFMA.FTZ R64, R64, c[0x0][0x29c], -R211.reuse ;  /* 0x0000a70040407a23 */ /* 0x100fe200000108d3 */
[C---:B------:R-:W-:Y:S02]  /*3950*/  HMMA.16816.F32.BF16 R24, R156.reuse, R160, RZ ;  /* 0x000000a09c18723c */ /* 0x040fe400000418ff */
[----:B------:R-:W-:Y:S01]  /*3960*/  FSEL R40, R40, -INF , P1 ;  /* 0xff80000028287808 */ /* 0x000fe20000800000 */
[----:B------:R-:W-:Y:S01]  /*3970*/  FFMA.FTZ R237, R51, c[0x0][0x29c], -R210 ;  /* 0x0000a70033ed7a23 */ /* 0x000fe200000108d2 */
[C---:B------:R-:W-:Y:S02]  /*3980*/  ISETP.GT.AND P1, PT, R3.reuse, 0x41, PT ;  /* 0x000000410300780c */ /* 0x040fe40003f24270 */
[----:B------:R-:W-:Y:S01]  /*3990*/  ISETP.GT.AND P3, PT, R32, 0x31, PT ;  /* 0x000000312000780c */ /* 0x000fe20003f64270 */
[--C-:B------:R-:W-:Y:S01]  /*39a0*/  FFMA.FTZ R161, R142, c[0x0][0x29c], -R208.reuse ;  /* 0x0000a7008ea17a23 */ /* 0x100fe200000108d0 */
[----:B------:R-:W-:Y:S01]  /*39b0*/  FSEL R65, R30, -INF , P2 ;  /* 0xff8000001e417808 */ /* 0x000fe20001000000 */
[----:B------:R-:W-:Y:S01]  /*39c0*/  FFMA.FTZ R160, R140, c[0x0][0x29c], -R208 ;  /* 0x0000a7008ca07a23 */ /* 0x000fe200000108d0 */
[----:B------:R-:W-:Y:S02]  /*39d0*/  ISETP.GT.AND P2, PT, R3, 0x40, PT ;  /* 0x000000400300780c */ /* 0x000fe40003f44270 */
[----:B------:R-:W-:Y:S01]  /*39e0*/  FSEL R54, R43, -INF , P1 ;  /* 0xff8000002b367808 */ /* 0x000fe20000800000 */
[--C-:B------:R-:W-:Y:S01]  /*39f0*/  FFMA.FTZ R247, R40, c[0x0][0x29c], -R210.reuse ;  /* 0x0000a70028f77a23 */ /* 0x100fe200000108d2 */
[----:B------:R-:W-:Y:S01]  /*3a00*/  ISETP.GT.AND P1, PT, R32, 0x50, PT ;  /* 0x000000502000780c */ /* 0x000fe20003f24270 */
[--C-:B------:R-:W-:Y:S01]  /*3a10*/  FFMA.FTZ R140, R65, c[0x0][0x29c], -R211.reuse ;  /* 0x0000a700418c7a23 */ /* 0x100fe200000108d3 */
[----:B------:R-:W-:Y:S01]  /*3a20*/  FSEL R48, R29, -INF , P3 ;  /* 0xff8000001d307808 */ /* 0x000fe20001800000 */
[--C-:B------:R-:W-:Y:S01]  /*3a30*/  FFMA.FTZ R149, R54, c[0x0][0x29c], -R211.reuse ;  /* 0x0000a70036957a23 */ /* 0x100fe200000108d3 */
[-C--:B------:R-:W-:Y:S01]  /*3a40*/  HMMA.16816.F32.BF16 R28, R156, R162.reuse, RZ ;  /* 0x000000a29c1c723c */ /* 0x080fe200000418ff */
[----:B------:R-:W-:Y:S01]  /*3a50*/  ISETP.GT.AND P3, PT, R32, 0x41, PT ;  /* 0x000000412000780c */ /* 0x000fe20003f64270 */
[----:B------:R-:W-:Y:S01]  /*3a60*/  MUFU.EX2 R161, R161 ;  /* 0x000000a100a17308 */ /* 0x000fe20000000800 */
[----:B------:R-:W-:Y:S01]  /*3a70*/  FSEL R49, R42, -INF , P2 ;  /* 0xff8000002a317808 */ /* 0x000fe20001000000 */
[--C-:B------:R-:W-:Y:S01]  /*3a80*/  FFMA.FTZ R235, R48, c[0x0][0x29c], -R210.reuse ;  /* 0x0000a70030eb7a23 */ /* 0x100fe200000108d2 */
[----:B------:R-:W-:Y:S02]  /*3a90*/  ISETP.GT.AND P2, PT, R3, 0x50, PT ;  /* 0x000000500300780c */ /* 0x000fe40003f44270 */
[----:B------:R-:W-:Y:S01]  /*3aa0*/  FSEL R44, R44, -INF , P1 ;  /* 0xff8000002c2c7808 */ /* 0x000fe20000800000 */
[--C-:B------:R-:W-:Y:S01]  /*3ab0*/  FFMA.FTZ R154, R49, c[0x0][0x29c], -R211.reuse ;  /* 0x0000a700319a7a23 */ /* 0x100fe200000108d3 */
[----:B------:R-:W-:Y:S03]  /*3ac0*/  ISETP.GT.AND P1, PT, R3, 0x51, PT ;  /* 0x000000510300780c */ /* 0x000fe60003f24270 */
[----:B------:R-:W-:Y:S01]  /*3ad0*/  FSEL R53, R46, -INF , P2 ;  /* 0xff8000002e357808 */ /* 0x000fe20001000000 */
[--C-:B------:R-:W-:Y:S01]  /*3ae0*/  FFMA.FTZ R249, R44, c[0x0][0x29c], -R210.reuse ;  /* 0x0000a7002cf97a23 */ /* 0x100fe200000108d2 */
[----:B------:R-:W-:Y:S02]  /*3af0*/  FSEL R52, R47, -INF , P1 ;  /* 0xff8000002f347808 */ /* 0x000fe40000800000 */
[C---:B------:R-:W-:Y:S02]  /*3b00*/  ISETP.GT.AND P2, PT, R32.reuse, 0x60, PT ;  /* 0x000000602000780c */ /* 0x040fe40003f44270 */
[----:B------:R-:W-:Y:S01]  /*3b10*/  ISETP.GT.AND P1, PT, R32, 0x61, PT ;  /* 0x000000612000780c */ /* 0x000fe20003f24270 */
[--C-:B------:R-:W-:Y:S01]  /*3b20*/  FFMA.FTZ R180, R52, c[0x0][0x29c], -R211.reuse ;  /* 0x0000a70034b47a23 */ /* 0x100fe200000108d3 */
[----:B------:R-:W-:Y:S02]  /*3b30*/  FSEL R41, R41, -INF , P3 ;  /* 0xff80000029297808 */ /* 0x000fe40001800000 */
[----:B------:R-:W-:Y:S02]  /*3b40*/  ISETP.GT.AND P3, PT, R32, 0x51, PT ;  /* 0x000000512000780c */ /* 0x000fe40003f64270 */
[----:B------:R-:W-:Y:S01]  /*3b50*/  FSEL R56, R56, -INF , P2 ;  /* 0xff80000038387808 */ /* 0x000fe20001000000 */
[--C-:B------:R-:W-:Y:S01]  /*3b60*/  FFMA.FTZ R248, R41, c[0x0][0x29c], -R210.reuse ;  /* 0x0000a70029f87a23 */ /* 0x100fe200000108d2 */
[----:B------:R-:W-:Y:S02]  /*3b70*/  FSEL R45, R45, -INF , P3 ;  /* 0xff8000002d2d7808 */ /* 0x000fe40001800000 */
[C---:B------:R-:W-:Y:S01]  /*3b80*/  ISETP.GT.AND P3, PT, R3.reuse, 0x60, PT ;  /* 0x000000600300780c */ /* 0x040fe20003f64270 */
[--C-:B------:R-:W-:Y:S01]  /*3b90*/  FFMA.FTZ R251, R56, c[0x0][0x29c], -R210.reuse ;  /* 0x0000a70038fb7a23 */ /* 0x100fe200000108d2 */
[----:B------:R-:W-:Y:S01]  /*3ba0*/  ISETP.GT.AND P2, PT, R3, 0x61, PT ;  /* 0x000000610300780c */ /* 0x000fe20003f44270 */
[--C-:B------:R-:W-:Y:S01]  /*3bb0*/  FFMA.FTZ R250, R45, c[0x0][0x29c], -R210.reuse ;  /* 0x0000a7002dfa7a23 */ /* 0x100fe200000108d2 */
        /* <DEDUP_REMOVED lines=8> */
[C---:B------:R-:W-:Y:S01]  /*3c40*/  ISETP.GT.AND P2, PT, R3.reuse, 0x70, PT ;  /* 0x000000700300780c */ /* 0x040fe20003f44270 */
[----:B------:R-:W-:Y:S01]  /*3c50*/  FFMA.FTZ R143, R60, c[0x0][0x29c], -R210 ;  /* 0x0000a7003c8f7a23 */ /* 0x000fe200000108d2 */
[----:B------:R-:W-:Y:S01]  /*3c60*/  ISETP.GT.AND P1, PT, R3, 0x71, PT ;  /* 0x000000710300780c */ /* 0x000fe20003f24270 */
[--C-:B------:R-:W-:Y:S01]  /*3c70*/  FFMA.FTZ R3, R151, c[0x0][0x29c], -R208.reuse ;  /* 0x0000a70097037a23 */ /* 0x100fe200000108d0 */
[----:B------:R-:W-:Y:S01]  /*3c80*/  FSEL R62, R62, -INF , P2 ;  /* 0xff8000003e3e7808 */ /* 0x000fe20001000000 */
[----:B------:R-:W-:Y:S01]  /*3c90*/  FFMA.FTZ R208, R33, c[0x0][0x29c], -R208 ;  /* 0x0000a70021d07a23 */ /* 0x000fe200000108d0 */
[----:B------:R-:W-:Y:S01]  /*3ca0*/  FSEL R61, R61, -INF , P3 ;  /* 0xff8000003d3d7808 */ /* 0x000fe20001800000 */
[C---:B------:R-:W-:Y:S02]  /*3cb0*/  HMMA.16816.F32.BF16 R32, R144.reuse, R162, RZ ;  /* 0x000000a29020723c */ /* 0x040fe400000418ff */
[--C-:B------:R-:W-:Y:S01]  /*3cc0*/  FFMA.FTZ R151, R53, c[0x0][0x29c], -R211.reuse ;  /* 0x0000a70035977a23 */ /* 0x100fe200000108d3 */
[----:B------:R-:W-:Y:S01]  /*3cd0*/  FSEL R63, R63, -INF , P1 ;  /* 0xff8000003f3f7808 */ /* 0x000fe20000800000 */
[----:B------:R-:W-:Y:S01]  /*3ce0*/  FFMA.FTZ R141, R62, c[0x0][0x29c], -R211 ;  /* 0x0000a7003e8d7a23 */ /* 0x000fe200000108d3 */
[----:B------:R-:W-:Y:S01]  /*3cf0*/  MUFU.EX2 R3, R3 ;  /* 0x0000000300037308 */ /* 0x000fe20000000800 */
[----:B------:R-:W-:Y:S01]  /*3d00*/  FFMA.FTZ R210, R61, c[0x0][0x29c], -R210 ;  /* 0x0000a7003dd27a23 */ /* 0x000fe200000108d2 */
[----:B------:R-:W-:Y:S01]  /*3d10*/  PLOP3.LUT P1, PT, PT, PT, UP0, 0x80, 0x0 ;  /* 0x000000000000781c */ /* 0x000fe20003f2f008 */
[--C-:B------:R-:W-:Y:S04]  /*3d20*/  FFMA.FTZ R162, R182, c[0x0][0x29c], -R209.reuse ;  /* 0x0000a700b6a27a23 */ /* 0x100fe800000108d1 */
[----:B------:R-:W-:Y:S02]  /*3d30*/  FFMA.FTZ R209, R36, c[0x0][0x29c], -R209 ;  /* 0x0000a70024d17a23 */ /* 0x000fe400000108d1 */
[-C--:B------:R-:W-:Y:S01]  /*3d40*/  HMMA.16816.F32.BF16 R36, R144, R164.reuse, RZ ;  /* 0x000000a49024723c */ /* 0x080fe200000418ff */
[--C-:B------:R-:W-:Y:S01]  /*3d50*/  FFMA.FTZ R163, R138, c[0x0][0x29c], -R211.reuse ;  /* 0x0000a7008aa37a23 */ /* 0x100fe200000108d3 */
[----:B------:R-:W-:Y:S01]  /*3d60*/  MUFU.EX2 R208, R208 ;  /* 0x000000d000d07308 */ /* 0x000fe20000000800 */
[--C-:B------:R-:W-:Y:S05]  /*3d70*/  FFMA.FTZ R182, R59, c[0x0][0x29c], -R211.reuse ;  /* 0x0000a7003bb67a23 */ /* 0x100fea00000108d3 */
[C---:B------:R-:W-:Y:S04]  /*3d80*/  HMMA.16816.F32.BF16 R40, R156.reuse, R164, RZ ;  /* 0x000000a49c28723c */ /* 0x040fe800000418ff */
[----:B------:R-:W-:Y:S03]  /*3d90*/  MUFU.EX2 R209, R209 ;  /* 0x000000d100d17308 */ /* 0x000fe60000000800 */
[--C-:B------:R-:W-:Y:S01]  /*3da0*/  FFMA.FTZ R164, R139, c[0x0][0x29c], -R211.reuse ;  /* 0x0000a7008ba47a23 */ /* 0x100fe200000108d3 */
[-C--:B------:R-:W-:Y:S01]  /*3db0*/  HMMA.16816.F32.BF16 R44, R156, R166.reuse, RZ ;  /* 0x000000a69c2c723c */ /* 0x080fe200000418ff */
[--C-:B------:R-:W-:Y:S03]  /*3dc0*/  FFMA.FTZ R165, R66, c[0x0][0x29c], -R211.reuse ;  /* 0x0000a70042a57a23 */ /* 0x100fe600000108d3 */
[----:B------:R-:W-:Y:S02]  /*3dd0*/  FFMA.FTZ R211, R63, c[0x0][0x29c], -R211 ;  /* 0x0000a7003fd37a23 */ /* 0x000fe400000108d3 */
[----:B------:R-:W-:Y:S02]  /*3de0*/  MUFU.EX2 R210, R210 ;  /* 0x000000d200d27308 */ /* 0x000fe40000000800 */
[C---:B------:R-:W-:Y:S07]  /*3df0*/  HMMA.16816.F32.BF16 R48, R144.reuse, R166, RZ ;  /* 0x000000a69030723c */ /* 0x040fee00000418ff */
[----:B------:R-:W-:Y:S01]  /*3e00*/  IMAD.MOV.U32 R167, RZ, RZ, R143 ;  /* 0x000000ffffa77224 */ /* 0x000fe200078e008f */
[-C--:B------:R-:W-:Y:S01]  /*3e10*/  HMMA.16816.F32.BF16 R52, R144, R168.reuse, RZ ;  /* 0x000000a89034723c */ /* 0x080fe200000418ff */
[----:B------:R1:W-:Y:S07]  /*3e20*/  MUFU.EX2 R166, R220 ;  /* 0x000000dc00a67308 */ /* 0x0003ee0000000800 */
[C---:B------:R-:W-:Y:S03]  /*3e30*/  HMMA.16816.F32.BF16 R56, R156.reuse, R168, RZ ;  /* 0x000000a89c38723c */ /* 0x040fe600000418ff */
[----:B------:R-:W-:Y:S04]  /*3e40*/  MUFU.EX2 R211, R211 ;  /* 0x000000d300d37308 */ /* 0x000fe80000000800 */
[----:B------:R-:W-:Y:S01]  /*3e50*/  MOV R169, R149 ;  /* 0x0000009500a97202 */ /* 0x000fe20000000f00 */
[-C--:B------:R-:W-:Y:S01]  /*3e60*/  HMMA.16816.F32.BF16 R60, R156, R170.reuse, RZ ;  /* 0x000000aa9c3c723c */ /* 0x080fe200000418ff */
[----:B------:R-:W-:Y:S06]  /*3e70*/  IMAD.MOV.U32 R168, RZ, RZ, R136 ;  /* 0x000000ffffa87224 */ /* 0x000fec00078e0088 */
[----:B------:R-:W-:Y:S01]  /*3e80*/  IMAD.MOV.U32 R159, RZ, RZ, R64 ;  /* 0x000000ffff9f7224 */ /* 0x000fe200078e0040 */
[----:B------:R-:W-:Y:S01]  /*3e90*/  MOV R158, R141 ;  /* 0x0000008d009e7202 */ /* 0x000fe20000000f00 */
[----:B------:R-:W-:Y:S01]  /*3ea0*/  HMMA.16816.F32.BF16 R64, R144, R170, RZ ;  /* 0x000000aa9040723c */ /* 0x000fe200000418ff */
[----:B------:R-:W-:Y:S02]  /*3eb0*/  LDSM.16.M88.4 R144, [R202+0x5080] ;  /* 0x00508000ca90783b */ /* 0x000fe40000000200 */
[----:B------:R-:W-:Y:S02]  /*3ec0*/  IMAD.MOV.U32 R156, RZ, RZ, R134 ;  /* 0x000000ffff9c7224 */ /* 0x000fe400078e0086 */
[----:B------:R-:W-:Y:S02]  /*3ed0*/  IMAD.MOV.U32 R157, RZ, RZ, R135 ;  /* 0x000000ffff9d7224 */ /* 0x000fe400078e0087 */
[----:B------:R-:W-:Y:S01]  /*3ee0*/  MOV R170, R140 ;  /* 0x0000008c00aa7202 */ /* 0x000fe20000000f00 */
[-C--:B------:R-:W-:Y:S01]  /*3ef0*/  HMMA.16816.F32.BF16 R4, R172, R176.reuse, R4 ;  /* 0x000000b0ac04723c */ /* 0x080fe20000041804 */
[----:B------:R-:W-:Y:S04]  /*3f00*/  LDSM.16.M88.4 R132, [R2+0x10080] ;  /* 0x010080000284783b */ /* 0x000fe80000000200 */
[----:B------:R-:W-:Y:S03]  /*3f10*/  IMAD.MOV.U32 R171, RZ, RZ, R142 ;  /* 0x000000ffffab7224 */ /* 0x000fe600078e008e */
[C---:B------:R-:W-:Y:S01]  /*3f20*/  HMMA.16816.F32.BF16 R8, R184.reuse, R176, R8 ;  /* 0x000000b0b808723c */ /* 0x040fe20000041808 */
[----:B------:R2:W-:Y:S03]  /*3f30*/  LDSM.16.M88.4 R140, [R2+0x12080] ;  /* 0x01208000028c783b */ /* 0x0005e60000000200 */
[----:B-1----:R-:W-:Y:S02]  /*3f40*/  MOV R220, R171 ;  /* 0x000000ab00dc7202 */ /* 0x002fe40000000f00 */
[----:B------:R-:W-:Y:S01]  /*3f50*/  MUFU.EX2 R171, R234 ;  /* 0x000000ea00ab7308 */ /* 0x000fe20000000800 */
[----:B------:R-:W-:Y:S01]  /*3f60*/  MOV R177, R137 ;  /* 0x0000008900b17202 */ /* 0x000fe20000000f00 */
[-C--:B------:R-:W-:Y:S01]  /*3f70*/  HMMA.16816.F32.BF16 R12, R184, R178.reuse, R12 ;  /* 0x000000b2b80c723c */ /* 0x080fe2000004180c */
[----:B------:R-:W1:Y:S03]  /*3f80*/  LDSM.16.M88.4 R136, [R202+0x4080] ;  /* 0x00408000ca88783b */ /* 0x000e660000000200 */
[----:B------:R-:W-:Y:S04]  /*3f90*/  IMAD.MOV.U32 R176, RZ, RZ, R151 ;  /* 0x000000ffffb07224 */ /* 0x000fe800078e0097 */
[C---:B------:R-:W-:Y:S01]  /*3fa0*/  HMMA.16816.F32.BF16 R16, R172.reuse, R178, R16 ;  /* 0x000000b2ac10723c */ /* 0x040fe20000041810 */
[----:B------:R-:W3:Y:S01]  /*3fb0*/  LDSM.16.M88.4 R148, [R202+0x6080] ;  /* 0x00608000ca94783b */ /* 0x000ee20000000200 */
[----:B------:R-:W-:Y:S06]  /*3fc0*/  MUFU.EX2 R179, R181 ;  /* 0x000000b500b37308 */ /* 0x000fec0000000800 */
[-C--:B------:R-:W-:Y:S04]  /*3fd0*/  HMMA.16816.F32.BF16 R20, R172, R188.reuse, R20 ;  /* 0x000000bcac14723c */ /* 0x080fe80000041814 */
[----:B--2---:R2:W4:Y:S04]  /*3fe0*/  MUFU.EX2 R2, R226 ;  /* 0x000000e200027308 */ /* 0x0045280000000800 */
[C---:B------:R-:W-:Y:S06]  /*3ff0*/  HMMA.16816.F32.BF16 R24, R184.reuse, R188, R24 ;  /* 0x000000bcb818723c */ /* 0x040fec0000041818 */
[----:B------:R-:W-:Y:S01]  /*4000*/  MUFU.EX2 R181, R242 ;  /* 0x000000f200b57308 */ /* 0x000fe20000000800 */
[----:B------:R-:W-:Y:S01]  /*4010*/  MOV R188, R177 ;  /* 0x000000b100bc7202 */ /* 0x000fe20000000f00 */
[-C--:B------:R-:W-:Y:S04]  /*4020*/  HMMA.16816.F32.BF16 R28, R184, R190.reuse, R28 ;  /* 0x000000beb81c723c */ /* 0x080fe8000004181c */
[----:B------:R-:W-:Y:S04]  /*4030*/  MOV R177, R154 ;  /* 0x0000009a00b17202 */ /* 0x000fe80000000f00 */
[C---:B------:R-:W-:Y:S01]  /*4040*/  HMMA.16816.F32.BF16 R32, R172.reuse, R190, R32 ;  /* 0x000000beac20723c */ /* 0x040fe20000041820 */
[----:B------:R-:W-:Y:S03]  /*4050*/  MUFU.EX2 R178, R218 ;  /* 0x000000da00b27308 */ /* 0x000fe60000000800 */
[----:B--2---:R-:W-:Y:S03]  /*4060*/  IMAD.MOV.U32 R226, RZ, RZ, R182 ;  /* 0x000000ffffe27224 */ /* 0x004fe600078e00b6 */
[----:B------:R-:W-:Y:S01]  /*4070*/  MOV R190, R165 ;  /* 0x000000a500be7202 */ /* 0x000fe20000000f00 */
[-C--:B------:R-:W-:Y:S03]  /*4080*/  HMMA.16816.F32.BF16 R36, R172, R192.reuse, R36 ;  /* 0x000000c0ac24723c */ /* 0x080fe60000041824 */
[----:B------:R2:W-:Y:S05]  /*4090*/  MUFU.EX2 R182, R216 ;  /* 0x000000d800b67308 */ /* 0x0005ea0000000800 */
[C---:B------:R-:W-:Y:S05]  /*40a0*/  HMMA.16816.F32.BF16 R40, R184.reuse, R192, R40 ;  /* 0x000000c0b828723c */ /* 0x040fea0000041828 */
[----:B------:R1:W-:Y:S02]  /*40b0*/  MUFU.EX2 R165, R228 ;  /* 0x000000e400a57308 */ /* 0x0003e40000000800 */
[----:B------:R-:W-:Y:S01]  /*40c0*/  IMAD.MOV.U32 R193, RZ, RZ, R157 ;  /* 0x000000ffffc17224 */ /* 0x000fe200078e009d */
[-C--:B------:R-:W-:Y:S04]  /*40d0*/  HMMA.16816.F32.BF16 R44, R184, R194.reuse, R44 ;  /* 0x000000c2b82c723c */ /* 0x080fe8000004182c */
[----:B------:R-:W-:Y:S03]  /*40e0*/  IMAD.MOV.U32 R192, RZ, RZ, R156 ;  /* 0x000000ffffc07224 */ /* 0x000fe600078e009c */
[----:B------:R3:W-:Y:S01]  /*40f0*/  MUFU.EX2 R157, R232 ;  /* 0x000000e8009d7308 */ /* 0x0007e20000000800 */
[C---:B------:R-:W-:Y:S04]  /*4100*/  HMMA.16816.F32.BF16 R48, R172.reuse, R194, R48 ;  /* 0x000000c2ac30723c */ /* 0x040fe80000041830 */
[----:B--2---:R-:W-:Y:S02]  /*4110*/  IMAD.MOV.U32 R216, RZ, RZ, R176 ;  /* 0x000000ffffd87224 */ /* 0x004fe400078e00b0 */
[----:B------:R-:W-:Y:S01]  /*4120*/  IMAD.MOV.U32 R176, RZ, RZ, R155 ;  /* 0x000000ffffb07224 */ /* 0x000fe200078e009b */
[----:B------:R-:W-:Y:S01]  /*4130*/  MOV R195, R158 ;  /* 0x0000009e00c37202 */ /* 0x000fe20000000f00 */
[-C--:B------:R-:W-:Y:S01]  /*4140*/  HMMA.16816.F32.BF16 R52, R172, R196.reuse, R52 ;  /* 0x000000c4ac34723c */ /* 0x080fe20000041834 */
[----:B------:R-:W2:Y:S03]  /*4150*/  MUFU.EX2 R156, R160 ;  /* 0x000000a0009c7308 */ /* 0x000ea60000000800 */
[----:B------:R-:W-:Y:S02]  /*4160*/  IMAD.MOV.U32 R194, RZ, RZ, R159 ;  /* 0x000000ffffc27224 */ /* 0x000fe400078e009f */
[----:B-1----:R-:W-:Y:S02]  /*4170*/  IMAD.MOV.U32 R228, RZ, RZ, R170 ;  /* 0x000000ffffe47224 */ /* 0x002fe400078e00aa */
[C---:B------:R-:W-:Y:S03]  /*4180*/  HMMA.16816.F32.BF16 R56, R184.reuse, R196, R56 ;  /* 0x000000c4b838723c */ /* 0x040fe60000041838 */
[----:B------:R-:W-:Y:S01]  /*4190*/  MUFU.EX2 R159, R153 ;  /* 0x00000099009f7308 */ /* 0x000fe20000000800 */
[----:B---3--:R-:W-:Y:S04]  /*41a0*/  IMAD.MOV.U32 R232, RZ, RZ, R177 ;  /* 0x000000ffffe87224 */ /* 0x008fe800078e00b1 */
[-C--:B------:R-:W-:Y:S04]  /*41b0*/  HMMA.16816.F32.BF16 R60, R184, R198.reuse, R60 ;  /* 0x000000c6b83c723c */ /* 0x080fe8000004183c */
[----:B------:R-:W-:Y:S01]  /*41c0*/  IMAD.MOV.U32 R196, RZ, RZ, R180 ;  /* 0x000000ffffc47224 */ /* 0x000fe200078e00b4 */
[----:B------:R1:W-:Y:S01]  /*41d0*/  MUFU.EX2 R177, R217 ;  /* 0x000000d900b17308 */ /* 0x0003e20000000800 */
[----:B------:R-:W-:Y:S02]  /*41e0*/  IMAD.MOV.U32 R180, RZ, RZ, 0x40 ;  /* 0x00000040ffb47424 */ /* 0x000fe400078e00ff */
[----:B------:R-:W-:Y:S04]  /*41f0*/  HMMA.16816.F32.BF16 R64, R172, R198, R64 ;  /* 0x000000c6ac40723c */ /* 0x000fe80000041840 */
[----:B------:R-:W-:Y:S01]  /*4200*/  IMAD.MOV.U32 R187, RZ, RZ, R163 ;  /* 0x000000ffffbb7224 */ /* 0x000fe200078e00a3 */
[----:B------:R-:W-:Y:S01]  /*4210*/  SEL R180, R180, 0xffffffc0, !P0 ;  /* 0xffffffc0b4b47807 */ /* 0x000fe20004000000 */
[----:B------:R-:W-:Y:S01]  /*4220*/  IMAD.MOV.U32 R197, RZ, RZ, R164 ;  /* 0x000000ffffc57224 */ /* 0x000fe200078e00a4 */
[----:B------:R3:W-:Y:S01]  /*4230*/  MUFU.EX2 R163, R152 ;  /* 0x0000009800a37308 */ /* 0x0007e20000000800 */
[-C--:B------:R-:W-:Y:S05]  /*4240*/  HMMA.16816.F32.BF16 R4, R132, R136.reuse, R4 ;  /* 0x000000888404723c */ /* 0x080fea0000041804 */
[----:B------:R-:W-:Y:S01]  /*4250*/  MOV R218, R196 ;  /* 0x000000c400da7202 */ /* 0x000fe20000000f00 */
[----:B------:R-:W-:Y:S02]  /*4260*/  IMAD.MOV.U32 R199, RZ, RZ, R195 ;  /* 0x000000ffffc77224 */ /* 0x000fe400078e00c3 */
[C---:B------:R-:W-:Y:S01]  /*4270*/  HMMA.16816.F32.BF16 R8, R140.reuse, R136, R8 ;  /* 0x000000888c08723c */ /* 0x040fe20000041808 */
[----:B------:R2:W-:Y:S03]  /*4280*/  MUFU.EX2 R164, R229 ;  /* 0x000000e500a47308 */ /* 0x0005e60000000800 */
[----:B-1----:R-:W-:Y:S04]  /*4290*/  IMAD.MOV.U32 R217, RZ, RZ, R187 ;  /* 0x000000ffffd97224 */ /* 0x002fe800078e00bb */
[-C--:B------:R-:W-:Y:S03]  /*42a0*/  HMMA.16816.F32.BF16 R12, R140, R138.reuse, R12 ;  /* 0x0000008a8c0c723c */ /* 0x080fe6000004180c */
[----:B------:R1:W-:Y:S01]  /*42b0*/  MUFU.EX2 R174, R227 ;  /* 0x000000e300ae7308 */ /* 0x0003e20000000800 */
[----:B---3--:R-:W-:Y:S04]  /*42c0*/  LDSM.16.M88.4 R152, [R203+0x4080] ;  /* 0x00408000cb98783b */ /* 0x008fe80000000200 */
[C---:B------:R-:W-:Y:S05]  /*42d0*/  HMMA.16816.F32.BF16 R16, R132.reuse, R138, R16 ;  /* 0x0000008a8410723c */ /* 0x040fea0000041810 */
[----:B------:R3:W-:Y:S01]  /*42e0*/  MUFU.EX2 R175, R225 ;  /* 0x000000e100af7308 */ /* 0x0007e20000000800 */
[----:B------:R-:W4:Y:S02]  /*42f0*/  LDSM.16.M88.4 R136, [R202+0x7080] ;  /* 0x00708000ca88783b */ /* 0x000f240000000200 */
[-C--:B------:R-:W-:Y:S04]  /*4300*/  HMMA.16816.F32.BF16 R20, R132, R144.reuse, R20 ;  /* 0x000000908414723c */ /* 0x080fe80000041814 */
[----:B--2---:R-:W-:Y:S03]  /*4310*/  MOV R229, R194 ;  /* 0x000000c200e57202 */ /* 0x004fe60000000f00 */
[----:B------:R2:W-:Y:S01]  /*4320*/  MUFU.EX2 R187, R215 ;  /* 0x000000d700bb7308 */ /* 0x0005e20000000800 */
[C---:B------:R-:W-:Y:S04]  /*4330*/  HMMA.16816.F32.BF16 R24, R140.reuse, R144, R24 ;  /* 0x000000908c18723c */ /* 0x040fe80000041818 */
[----:B-1----:R-:W-:Y:S04]  /*4340*/  IMAD.MOV.U32 R227, RZ, RZ, R190 ;  /* 0x000000ffffe37224 */ /* 0x002fe800078e00be */
[-C--:B------:R-:W-:Y:S01]  /*4350*/  HMMA.16816.F32.BF16 R28, R140, R146.reuse, R28 ;  /* 0x000000928c1c723c */ /* 0x080fe2000004181c */
[----:B------:R1:W-:Y:S03]  /*4360*/  MUFU.EX2 R190, R213 ;  /* 0x000000d500be7308 */ /* 0x0003e60000000800 */
[----:B---3--:R-:W-:Y:S04]  /*4370*/  MOV R225, R176 ;  /* 0x000000b000e17202 */ /* 0x008fe80000000f00 */
[C---:B------:R-:W-:Y:S03]  /*4380*/  HMMA.16816.F32.BF16 R32, R132.reuse, R146, R32 ;  /* 0x000000928420723c */ /* 0x040fe60000041820 */
[----:B------:R3:W-:Y:S01]  /*4390*/  MUFU.EX2 R160, R230 ;  /* 0x000000e600a07308 */ /* 0x0007e20000000800 */
[----:B--2---:R-:W-:Y:S04]  /*43a0*/  MOV R215, R188 ;  /* 0x000000bc00d77202 */ /* 0x004fe80000000f00 */
[-C--:B------:R-:W-:Y:S05]  /*43b0*/  HMMA.16816.F32.BF16 R36, R132, R148.reuse, R36 ;  /* 0x000000948424723c */ /* 0x080fea0000041824 */
[----:B------:R2:W-:Y:S03]  /*43c0*/  MUFU.EX2 R176, R219 ;  /* 0x000000db00b07308 */ /* 0x0005e60000000800 */
[C---:B------:R-:W-:Y:S04]  /*43d0*/  HMMA.16816.F32.BF16 R40, R140.reuse, R148, R40 ;  /* 0x000000948c28723c */ /* 0x040fe80000041828 */
[----:B-1----:R-:W-:Y:S03]  /*43e0*/  IMAD.MOV.U32 R213, RZ, RZ, R197 ;  /* 0x000000ffffd57224 */ /* 0x002fe600078e00c5 */
[----:B------:R-:W-:Y:S01]  /*43f0*/  IADD3 R148, R180, R0, R206 ;  /* 0x00000000b4947210 */ /* 0x000fe20007ffe0ce */
[-C--:B------:R-:W-:Y:S01]  /*4400*/  HMMA.16816.F32.BF16 R44, R140, R150.reuse, R44 ;  /* 0x000000968c2c723c */ /* 0x080fe2000004182c */
[----:B------:R-:W-:Y:S01]  /*4410*/  LDS R0, [R212+0x18480] ;  /* 0x01848000d4007984 */ /* 0x000fe20000000800 */
[----:B------:R1:W1:Y:S02]  /*4420*/  MUFU.EX2 R158, R231 ;  /* 0x000000e7009e7308 */ /* 0x0002640000000800 */
[----:B---3--:R-:W-:Y:S01]  /*4430*/  MOV R230, R192 ;  /* 0x000000c000e67202 */ /* 0x008fe20000000f00 */
[----:B------:R-:W3:Y:S03]  /*4440*/  LDSM.16.M88.4 R144, [R148+0x10080] ;  /* 0x010080009490783b */ /* 0x000ee60000000200 */
[C---:B------:R-:W-:Y:S04]  /*4450*/  HMMA.16816.F32.BF16 R48, R132.reuse, R150, R48 ;  /* 0x000000968430723c */ /* 0x040fe80000041830 */
[----:B------:R-:W-:Y:S01]  /*4460*/  MUFU.EX2 R185, R241 ;  /* 0x000000f100b97308 */ /* 0x000fe20000000800 */
[----:B------:R-:W3:Y:S01]  /*4470*/  LDSM.16.M88.4 R148, [R148+0x12080] ;  /* 0x012080009494783b */ /* 0x000ee20000000200 */
[----:B--2---:R-:W-:Y:S02]  /*4480*/  IMAD.MOV.U32 R219, RZ, RZ, R168 ;  /* 0x000000ffffdb7224 */ /* 0x004fe400078e00a8 */
[-C--:B----4-:R-:W-:Y:S06]  /*4490*/  HMMA.16816.F32.BF16 R52, R132, R136.reuse, R52 ;  /* 0x000000888434723c */ /* 0x090fec0000041834 */
[----:B------:R-:W-:Y:S02]  /*44a0*/  MUFU.EX2 R186, R240 ;  /* 0x000000f000ba7308 */ /* 0x000fe40000000800 */
[C---:B------:R-:W-:Y:S04]  /*44b0*/  HMMA.16816.F32.BF16 R56, R140.reuse, R136, R56 ;  /* 0x000000888c38723c */ /* 0x040fe80000041838 */
[----:B-1----:R-:W-:Y:S04]  /*44c0*/  IMAD.MOV.U32 R231, RZ, RZ, R193 ;  /* 0x000000ffffe77224 */ /* 0x002fe800078e00c1 */
[-C--:B------:R-:W-:Y:S01]  /*44d0*/  HMMA.16816.F32.BF16 R60, R140, R138.reuse, R60 ;  /* 0x0000008a8c3c723c */ /* 0x080fe2000004183c */
[----:B------:R-:W1:Y:S01]  /*44e0*/  LDSM.16.M88.4 R140, [R203+0x5080] ;  /* 0x00508000cb8c783b */ /* 0x000e620000000200 */
[----:B------:R-:W2:Y:S06]  /*44f0*/  MUFU.EX2 R188, R239 ;  /* 0x000000ef00bc7308 */ /* 0x000eac0000000800 */
[----:B------:R-:W-:Y:S01]  /*4500*/  HMMA.16816.F32.BF16 R64, R132, R138, R64 ;  /* 0x0000008a8440723c */ /* 0x000fe20000041840 */
[----:B------:R-:W4:Y:S03]  /*4510*/  LDSM.16.M88.4 R132, [R203+0x6080] ;  /* 0x00608000cb84783b */ /* 0x000f260000000200 */
[----:B------:R-:W-:Y:S04]  /*4520*/  MUFU.EX2 R197, R236 ;  /* 0x000000ec00c57308 */ /* 0x000fe80000000800 */
[-C--:B---3--:R-:W-:Y:S01]  /*4530*/  HMMA.16816.F32.BF16 R4, R144, R152.reuse, R4 ;  /* 0x000000989004723c */ /* 0x088fe20000041804 */
[----:B------:R-:W3:Y:S05]  /*4540*/  LDSM.16.M88.4 R136, [R203+0x7080] ;  /* 0x00708000cb88783b */ /* 0x000eea0000000200 */
[----:B------:R-:W-:Y:S02]  /*4550*/  MUFU.EX2 R198, R235 ;  /* 0x000000eb00c67308 */ /* 0x000fe40000000800 */
[C---:B------:R-:W-:Y:S08]  /*4560*/  HMMA.16816.F32.BF16 R8, R148.reuse, R152, R8 ;  /* 0x000000989408723c */ /* 0x040ff00000041808 */
[-C--:B------:R-:W-:Y:S01]  /*4570*/  HMMA.16816.F32.BF16 R12, R148, R154.reuse, R12 ;  /* 0x0000009a940c723c */ /* 0x080fe2000004180c */
[----:B------:R2:W2:Y:S07]  /*4580*/  MUFU.EX2 R189, R214 ;  /* 0x000000d600bd7308 */ /* 0x0004ae0000000800 */
[C---:B------:R-:W-:Y:S03]  /*4590*/  HMMA.16816.F32.BF16 R16, R144.reuse, R154, R16 ;  /* 0x0000009a9010723c */ /* 0x040fe60000041810 */
[----:B------:R-:W3:Y:S01]  /*45a0*/  MUFU.EX2 R191, R183 ;  /* 0x000000b700bf7308 */ /* 0x000ee20000000800 */
[--C-:B------:R-:W-:Y:S02]  /*45b0*/  FADD.FTZ R4, R4, -R0.reuse ;  /* 0x8000000004047221 */ /* 0x100fe40000010000 */
[--C-:B------:R-:W-:Y:S01]  /*45c0*/  FADD.FTZ R5, R5, -R0.reuse ;  /* 0x8000000005057221 */ /* 0x100fe20000010000 */
[C---:B------:R-:W-:Y:S01]  /*45d0*/  F2FP.BF16.PACK_AB R154, R166.reuse, R2 ;  /* 0x00000002a69a723e */ /* 0x040fe200000010ff */
[-C--:B-1----:R-:W-:Y:S04]  /*45e0*/  HMMA.16816.F32.BF16 R20, R144, R140.reuse, R20 ;  /* 0x0000008c9014723c */ /* 0x082fe80000041814 */
[----:B------:R-:W-:Y:S01]  /*45f0*/  FMUL.FTZ R5, R166, R5 ;  /* 0x00000005a6057220 */ /* 0x000fe20000410000 */
[----:B------:R1:W-:Y:S03]  /*4600*/  MUFU.EX2 R184, R233 ;  /* 0x000000e900b87308 */ /* 0x0003e60000000800 */
[C---:B------:R-:W-:Y:S04]  /*4610*/  HMMA.16816.F32.BF16 R24, R148.reuse, R140, R24 ;  /* 0x0000008c9418723c */ /* 0x040fe80000041818 */
[----:B--2---:R-:W-:Y:S03]  /*4620*/  MOV R214, R169 ;  /* 0x000000a900d67202 */ /* 0x004fe60000000f00 */
[----:B------:R-:W-:Y:S01]  /*4630*/  MUFU.EX2 R194, R238 ;  /* 0x000000ee00c27308 */ /* 0x000fe20000000800 */
[-C--:B------:R-:W-:Y:S04]  /*4640*/  HMMA.16816.F32.BF16 R28, R148, R142.reuse, R28 ;  /* 0x0000008e941c723c */ /* 0x080fe8000004181c */
[--C-:B------:R-:W-:Y:S01]  /*4650*/  FADD.FTZ R16, R16, -R0.reuse ;  /* 0x8000000010107221 */ /* 0x100fe20000010000 */
[----:B------:R-:W-:Y:S01]  /*4660*/  F2FP.BF16.PACK_AB R141, R156, R161 ;  /* 0x000000a19c8d723e */ /* 0x000fe200000010ff */
[--C-:B------:R-:W-:Y:S01]  /*4670*/  FADD.FTZ R17, R17, -R0.reuse ;  /* 0x8000000011117221 */ /* 0x100fe20000010000 */
[----:B------:R-:W-:Y:S01]  /*4680*/  F2FP.BF16.PACK_AB R140, R158, R157 ;  /* 0x0000009d9e8c723e */ /* 0x000fe200000010ff */
[C---:B------:R-:W-:Y:S01]  /*4690*/  HMMA.16816.F32.BF16 R32, R144.reuse, R142, R32 ;  /* 0x0000008e9020723c */ /* 0x040fe20000041820 */
[----:B------:R-:W-:Y:S03]  /*46a0*/  MUFU.EX2 R143, R215 ;  /* 0x000000d7008f7308 */ /* 0x000fe60000000800 */
[--C-:B------:R-:W-:Y:S02]  /*46b0*/  FADD.FTZ R20, R20, -R0.reuse ;  /* 0x8000000014147221 */ /* 0x100fe40000010000 */
[--C-:B------:R-:W-:Y:S02]  /*46c0*/  FADD.FTZ R21, R21, -R0.reuse ;  /* 0x8000000015157221 */ /* 0x100fe40000010000 */
[-C--:B----4-:R-:W-:Y:S03]  /*46d0*/  HMMA.16816.F32.BF16 R36, R144, R132.reuse, R36 ;  /* 0x000000849024723c */ /* 0x090fe60000041824 */
[----:B------:R-:W-:Y:S01]  /*46e0*/  MUFU.EX2 R142, R217 ;  /* 0x000000d9008e7308 */ /* 0x000fe20000000800 */
[----:B------:R-:W-:Y:S02]  /*46f0*/  FMUL.FTZ R16, R178, R16 ;  /* 0x00000010b2107220 */ /* 0x000fe40000410000 */
[----:B------:R-:W-:Y:S02]  /*4700*/  FMUL.FTZ R17, R182, R17 ;  /* 0x00000011b6117220 */ /* 0x000fe40000410000 */
[C---:B------:R-:W-:Y:S04]  /*4710*/  HMMA.16816.F32.BF16 R40, R148.reuse, R132, R40 ;  /* 0x000000849428723c */ /* 0x040fe80000041828 */
[----:B------:R-:W-:Y:S01]  /*4720*/  F2FP.BF16.PACK_AB R155, R17, R16 ;  /* 0x00000010119b723e */ /* 0x000fe200000010ff */
[----:B------:R-:W-:Y:S01]  /*4730*/  MUFU.EX2 R196, R237 ;  /* 0x000000ed00c47308 */ /* 0x000fe20000000800 */
[----:B------:R-:W-:Y:S01]  /*4740*/  F2FP.BF16.PACK_AB R16, R188, R186 ;  /* 0x000000babc10723e */ /* 0x000fe200000010ff */
[----:B------:R-:W-:Y:S01]  /*4750*/  FMUL.FTZ R132, R2, R4 ;  /* 0x0000000402847220 */ /* 0x000fe20000410000 */
[-C--:B------:R-:W-:Y:S01]  /*4760*/  HMMA.16816.F32.BF16 R44, R148, R134.reuse, R44 ;  /* 0x00000086942c723c */ /* 0x080fe2000004182c */
[----:B------:R-:W2:Y:S03]  /*4770*/  LDS R2, [R212+0x184a0] ;  /* 0x0184a000d4027984 */ /* 0x000ea60000000800 */
[--C-:B------:R-:W-:Y:S01]  /*4780*/  FADD.FTZ R33, R33, -R0.reuse ;  /* 0x8000000021217221 */ /* 0x100fe20000010000 */
[----:B------:R-:W-:Y:S01]  /*4790*/  F2FP.BF16.PACK_AB R153, R5, R132 ;  /* 0x000000840599723e */ /* 0x000fe200000010ff */
[--C-:B------:R-:W-:Y:S01]  /*47a0*/  FADD.FTZ R32, R32, -R0.reuse ;  /* 0x8000000020207221 */ /* 0x100fe20000010000 */
[----:B------:R-:W-:Y:S01]  /*47b0*/  MUFU.EX2 R133, R227 ;  /* 0x000000e300857308 */ /* 0x000fe20000000800 */
[C---:B------:R-:W-:Y:S04]  /*47c0*/  HMMA.16816.F32.BF16 R48, R144.reuse, R134, R48 ;  /* 0x000000869030723c */ /* 0x040fe80000041830 */
[--C-:B------:R-:W-:Y:S02]  /*47d0*/  FADD.FTZ R4, R36, -R0.reuse ;  /* 0x8000000024047221 */ /* 0x100fe40000010000 */
[----:B------:R-:W-:Y:S02]  /*47e0*/  FMUL.FTZ R33, R3, R33 ;  /* 0x0000002103217220 */ /* 0x000fe40000410000 */
[-C--:B---3--:R-:W-:Y:S01]  /*47f0*/  HMMA.16816.F32.BF16 R52, R144, R136.reuse, R52 ;  /* 0x000000889034723c */ /* 0x088fe20000041834 */
[----:B------:R-:W3:Y:S03]  /*4800*/  MUFU.EX2 R193, R162 ;  /* 0x000000a200c17308 */ /* 0x000ee60000000800 */
[----:B------:R-:W-:Y:S02]  /*4810*/  FMUL.FTZ R4, R163, R4 ;  /* 0x00000004a3047220 */ /* 0x000fe40000410000 */
[----:B------:R-:W-:Y:S02]  /*4820*/  FMUL.FTZ R32, R179, R32 ;  /* 0x00000020b3207220 */ /* 0x000fe40000410000 */
[C---:B------:R-:W-:Y:S03]  /*4830*/  HMMA.16816.F32.BF16 R56, R148.reuse, R136, R56 ;  /* 0x000000889438723c */ /* 0x040fe60000041838 */
[----:B------:R-:W-:Y:S01]  /*4840*/  MUFU.EX2 R136, R225 ;  /* 0x000000e100887308 */ /* 0x000fe20000000800 */
[----:B-1----:R-:W-:Y:S02]  /*4850*/  IMAD.MOV.U32 R233, RZ, RZ, R167 ;  /* 0x000000ffffe97224 */ /* 0x002fe400078e00a7 */
[----:B------:R-:W-:Y:S01]  /*4860*/  FMUL.FTZ R20, R189, R20 ;  /* 0x00000014bd147220 */ /* 0x000fe20000410000 */
[----:B------:R-:W-:Y:S01]  /*4870*/  F2FP.BF16.PACK_AB R137, R208, R160 ;  /* 0x000000a0d089723e */ /* 0x000fe200000010ff */
[-C--:B------:R-:W-:Y:S04]  /*4880*/  HMMA.16816.F32.BF16 R60, R148, R138.reuse, R60 ;  /* 0x0000008a943c723c */ /* 0x080fe8000004183c */
[--C-:B------:R-:W-:Y:S01]  /*4890*/  FADD.FTZ R48, R48, -R0.reuse ;  /* 0x8000000030307221 */ /* 0x100fe20000010000 */
[----:B------:R-:W1:Y:S01]  /*48a0*/  MUFU.EX2 R148, R213 ;  /* 0x000000d500947308 */ /* 0x000e620000000800 */
[--C-:B------:R-:W-:Y:S01]  /*48b0*/  FADD.FTZ R49, R49, -R0.reuse ;  /* 0x8000000031317221 */ /* 0x100fe20000010000 */
[----:B------:R-:W-:Y:S01]  /*48c0*/  F2FP.BF16.PACK_AB R149, R182, R178 ;  /* 0x000000b2b695723e */ /* 0x000fe200000010ff */
[----:B------:R-:W-:Y:S04]  /*48d0*/  HMMA.16816.F32.BF16 R64, R144, R138, R64 ;  /* 0x0000008a9040723c */ /* 0x000fe80000041840 */
[--C-:B------:R-:W-:Y:S02]  /*48e0*/  FADD.FTZ R52, R52, -R0.reuse ;  /* 0x8000000034347221 */ /* 0x100fe40000010000 */
[--C-:B------:R-:W-:Y:S01]  /*48f0*/  FADD.FTZ R53, R53, -R0.reuse ;  /* 0x8000000035357221 */ /* 0x100fe20000010000 */
[----:B------:R-:W-:Y:S01]  /*4900*/  F2FP.BF16.PACK_AB R145, R3, R179 ;  /* 0x000000b30391723e */ /* 0x000fe200000010ff */
[----:B------:R-:W-:Y:S01]  /*4910*/  FADD.FTZ R3, R37, -R0 ;  /* 0x8000000025037221 */ /* 0x000fe20000010000 */
[----:B------:R-:W-:Y:S03]  /*4920*/  MUFU.EX2 R139, R219 ;  /* 0x000000db008b7308 */ /* 0x000fe60000000800 */
[C---:B------:R-:W-:Y:S01]  /*4930*/  FMUL.FTZ R3, R159.reuse, R3 ;  /* 0x000000039f037220 */ /* 0x040fe20000410000 */
[----:B------:R-:W-:Y:S01]  /*4940*/  F2FP.BF16.PACK_AB R144, R159, R163 ;  /* 0x000000a39f90723e */ /* 0x000fe200000010ff */
[--C-:B--2---:R-:W-:Y:S01]  /*4950*/  FADD.FTZ R22, R22, -R2.reuse ;  /* 0x8000000216167221 */ /* 0x104fe20000010000 */
[----:B------:R-:W-:Y:S01]  /*4960*/  F2FP.BF16.PACK_AB R163, R33, R32 ;  /* 0x0000002021a3723e */ /* 0x000fe200000010ff */
[--C-:B------:R-:W-:Y:S01]  /*4970*/  FADD.FTZ R23, R23, -R2.reuse ;  /* 0x8000000217177221 */ /* 0x100fe20000010000 */
[----:B------:R-:W-:Y:S01]  /*4980*/  F2FP.BF16.PACK_AB R166, R3, R4 ;  /* 0x0000000403a6723e */ /* 0x000fe200000010ff */
[--C-:B------:R-:W-:Y:S01]  /*4990*/  FADD.FTZ R3, R6, -R2.reuse ;  /* 0x8000000206037221 */ /* 0x100fe20000010000 */
[----:B------:R-:W-:Y:S01]  /*49a0*/  F2FP.BF16.PACK_AB R147, R191, R189 ;  /* 0x000000bdbf93723e */ /* 0x000fe200000010ff */
[----:B------:R-:W-:Y:S01]  /*49b0*/  FADD.FTZ R34, R34, -R2 ;  /* 0x8000000222227221 */ /* 0x000fe20000010000 */
[----:B------:R-:W-:Y:S01]  /*49c0*/  MUFU.EX2 R167, R243 ;  /* 0x000000f300a77308 */ /* 0x000fe20000000800 */
[----:B------:R-:W-:Y:S02]  /*49d0*/  FMUL.FTZ R3, R164, R3 ;  /* 0x00000003a4037220 */ /* 0x000fe40000410000 */
[--C-:B------:R-:W-:Y:S01]  /*49e0*/  FADD.FTZ R4, R65, -R0.reuse ;  /* 0x8000000041047221 */ /* 0x100fe20000010000 */
[----:B------:R-:W-:Y:S01]  /*49f0*/  F2FP.BF16.PACK_AB R65, R165, R164 ;  /* 0x000000a4a541723e */ /* 0x000fe200000010ff */
[----:B------:R-:W-:Y:S02]  /*4a00*/  FADD.FTZ R5, R64, -R0 ;  /* 0x8000000040057221 */ /* 0x000fe40000010000 */
[--C-:B------:R-:W-:Y:S02]  /*4a10*/  FADD.FTZ R0, R7, -R2.reuse ;  /* 0x8000000207007221 */ /* 0x100fe40000010000 */
[----:B------:R-:W-:Y:S01]  /*4a20*/  FMUL.FTZ R5, R160, R5 ;  /* 0x00000005a0057220 */ /* 0x000fe20000410000 */
[----:B------:R-:W-:Y:S01]  /*4a30*/  MUFU.EX2 R64, R228 ;  /* 0x000000e400407308 */ /* 0x000fe20000000800 */
[----:B------:R-:W-:Y:S02]  /*4a40*/  FMUL.FTZ R0, R165, R0 ;  /* 0x00000000a5007220 */ /* 0x000fe40000410000 */
[----:B------:R-:W-:Y:S02]  /*4a50*/  FMUL.FTZ R4, R208, R4 ;  /* 0x00000004d0047220 */ /* 0x000fe40000410000 */
[--C-:B------:R-:W-:Y:S01]  /*4a60*/  FADD.FTZ R38, R38, -R2.reuse ;  /* 0x8000000226267221 */ /* 0x100fe20000010000 */
[----:B------:R-:W-:Y:S01]  /*4a70*/  F2FP.BF16.PACK_AB R138, R0, R3 ;  /* 0x00000003008a723e */ /* 0x000fe200000010ff */
[--C-:B------:R-:W-:Y:S01]  /*4a80*/  FADD.FTZ R3, R19, -R2.reuse ;  /* 0x8000000213037221 */ /* 0x100fe20000010000 */
[----:B------:R-:W2:Y:S01]  /*4a90*/  LDS R0, [R212+0x18580] ;  /* 0x01858000d4007984 */ /* 0x000ea20000000800 */
[----:B------:R-:W-:Y:S01]  /*4aa0*/  F2FP.BF16.PACK_AB R151, R4, R5 ;  /* 0x000000050497723e */ /* 0x000fe200000010ff */
[--C-:B------:R-:W-:Y:S01]  /*4ab0*/  FADD.FTZ R4, R18, -R2.reuse ;  /* 0x8000000212047221 */ /* 0x100fe20000010000 */
[----:B------:R-:W-:Y:S01]  /*4ac0*/  MUFU.EX2 R37, R232 ;  /* 0x000000e800257308 */ /* 0x000fe20000000800 */
[----:B------:R-:W-:Y:S02]  /*4ad0*/  FMUL.FTZ R3, R175, R3 ;  /* 0x00000003af037220 */ /* 0x000fe40000410000 */
[----:B------:R-:W-:Y:S02]  /*4ae0*/  FMUL.FTZ R4, R174, R4 ;  /* 0x00000004ae047220 */ /* 0x000fe40000410000 */
[--C-:B------:R-:W-:Y:S02]  /*4af0*/  FADD.FTZ R39, R39, -R2.reuse ;  /* 0x8000000227277221 */ /* 0x100fe40000010000 */
[--C-:B------:R-:W-:Y:S01]  /*4b00*/  FADD.FTZ R50, R50, -R2.reuse ;  /* 0x8000000232327221 */ /* 0x100fe20000010000 */
[----:B------:R-:W-:Y:S01]  /*4b10*/  F2FP.BF16.PACK_AB R135, R3, R4 ;  /* 0x000000040387723e */ /* 0x000fe200000010ff */
[--C-:B------:R-:W-:Y:S01]  /*4b20*/  FADD.FTZ R3, R35, -R2.reuse ;  /* 0x8000000223037221 */ /* 0x100fe20000010000 */
[----:B------:R-:W-:Y:S01]  /*4b30*/  MUFU.EX2 R36, R214 ;  /* 0x000000d600247308 */ /* 0x000fe20000000800 */
[--C-:B------:R-:W-:Y:S01]  /*4b40*/  FADD.FTZ R51, R51, -R2.reuse ;  /* 0x8000000233337221 */ /* 0x100fe20000010000 */
[----:B---3--:R-:W-:Y:S01]  /*4b50*/  F2FP.BF16.PACK_AB R35, R184, R193 ;  /* 0x000000c1b823723e */ /* 0x008fe200000010ff */
[--C-:B------:R-:W-:Y:S02]  /*4b60*/  FADD.FTZ R54, R54, -R2.reuse ;  /* 0x8000000236367221 */ /* 0x100fe40000010000 */
[--C-:B------:R-:W-:Y:S02]  /*4b70*/  FADD.FTZ R55, R55, -R2.reuse ;  /* 0x8000000237377221 */ /* 0x100fe40000010000 */
[--C-:B------:R-:W-:Y:S02]  /*4b80*/  FADD.FTZ R66, R66, -R2.reuse ;  /* 0x8000000242427221 */ /* 0x100fe40000010000 */
[----:B------:R-:W-:Y:S01]  /*4b90*/  FADD.FTZ R67, R67, -R2 ;  /* 0x8000000243437221 */ /* 0x000fe20000010000 */
[----:B------:R-:W-:Y:S01]  /*4ba0*/  MUFU.EX2 R195, R247 ;  /* 0x000000f700c37308 */ /* 0x000fe20000000800 */
[----:B------:R-:W-:Y:S02]  /*4bb0*/  FMUL.FTZ R52, R157, R52 ;  /* 0x000000349d347220 */ /* 0x000fe40000410000 */
[----:B------:R-:W-:Y:S02]  /*4bc0*/  FMUL.FTZ R53, R158, R53 ;  /* 0x000000359e357220 */ /* 0x000fe40000410000 */
[----:B------:R-:W-:Y:S02]  /*4bd0*/  FMUL.FTZ R34, R187, R34 ;  /* 0x00000022bb227220 */ /* 0x000fe40000410000 */
[----:B------:R-:W-:Y:S01]  /*4be0*/  FMUL.FTZ R3, R190, R3 ;  /* 0x00000003be037220 */ /* 0x000fe20000410000 */
[----:B------:R-:W-:Y:S01]  /*4bf0*/  F2FP.BF16.PACK_AB R152, R53, R52 ;  /* 0x000000343598723e */ /* 0x000fe200000010ff */
[----:B------:R-:W-:Y:S01]  /*4c00*/  FMUL.FTZ R48, R161, R48 ;  /* 0x00000030a1307220 */ /* 0x000fe20000410000 */
[----:B------:R-:W-:Y:S01]  /*4c10*/  F2FP.BF16.PACK_AB R52, R175, R174 ;  /* 0x000000aeaf34723e */ /* 0x000fe200000010ff */
[----:B------:R-:W-:Y:S01]  /*4c20*/  MUFU.EX2 R53, R229 ;  /* 0x000000e500357308 */ /* 0x000fe20000000800 */
[----:B------:R-:W-:Y:S01]  /*4c30*/  F2FP.BF16.PACK_AB R134, R3, R34 ;  /* 0x000000220386723e */ /* 0x000fe200000010ff */
[----:B------:R-:W-:Y:S01]  /*4c40*/  FMUL.FTZ R49, R156, R49 ;  /* 0x000000319c317220 */ /* 0x000fe20000410000 */
[----:B-1----:R-:W-:Y:S01]  /*4c50*/  F2FP.BF16.PACK_AB R3, R143, R148 ;  /* 0x000000948f03723e */ /* 0x002fe200000010ff */
[----:B------:R-:W-:Y:S02]  /*4c60*/  FMUL.FTZ R22, R176, R22 ;  /* 0x00000016b0167220 */ /* 0x000fe40000410000 */
[--C-:B--2---:R-:W-:Y:S01]  /*4c70*/  FADD.FTZ R8, R8, -R0.reuse ;  /* 0x8000000008087221 */ /* 0x104fe20000010000 */
        /* <DEDUP_REMOVED lines=8> */
[----:B------:R-:W1:Y:S01]  /*4d00*/  MUFU.EX2 R192, R248 ;  /* 0x000000f800c07308 */ /* 0x000e620000000800 */
        /* <DEDUP_REMOVED lines=12> */
[----:B------:R-:W-:Y:S02]  /*4dd0*/  FADD.FTZ R61, R61, -R0 ;  /* 0x800000003d3d7221 */ /* 0x000fe40000010000 */
[----:B------:R-:W2:Y:S01]  /*4de0*/  LDS R0, [R212+0x185a0] ;  /* 0x0185a000d4007984 */ /* 0x000ea20000000800 */
[----:B------:R-:W-:Y:S01]  /*4df0*/  FMUL.FTZ R8, R181, R8 ;  /* 0x00000008b5087220 */ /* 0x000fe20000410000 */
[----:B-1----:R-:W-:Y:S01]  /*4e00*/  F2FP.BF16.PACK_AB R7, R192, R195 ;  /* 0x000000c3c007723e */ /* 0x002fe200000010ff */
[----:B------:R-:W-:Y:S01]  /*4e10*/  FMUL.FTZ R2, R185, R2 ;  /* 0x00000002b9027220 */ /* 0x000fe20000410000 */
[----:B------:R-:W-:Y:S01]  /*4e20*/  STS [R221], R154 ;  /* 0x0000009add007388 */ /* 0x000fe20000000800 */
[----:B------:R-:W-:Y:S02]  /*4e30*/  FMUL.FTZ R12, R186, R12 ;  /* 0x0000000cba0c7220 */ /* 0x000fe40000410000 */
[----:B------:R-:W-:Y:S01]  /*4e40*/  FMUL.FTZ R13, R188, R13 ;  /* 0x0000000dbc0d7220 */ /* 0x000fe20000410000 */
[----:B------:R-:W-:Y:S01]  /*4e50*/  STS [R221+0x400], R65 ;  /* 0x00040041dd007388 */ /* 0x000fe20000000800 */
[----:B------:R-:W-:Y:S01]  /*4e60*/  F2FP.BF16.PACK_AB R33, R2, R8 ;  /* 0x000000080221723e */ /* 0x000fe200000010ff */
[----:B------:R-:W-:Y:S01]  /*4e70*/  FMUL.FTZ R2, R197, R28 ;  /* 0x0000001cc5027220 */ /* 0x000fe20000410000 */
[C---:B------:R-:W-:Y:S01]  /*4e80*/  F2FP.BF16.PACK_AB R8, R198.reuse, R197 ;  /* 0x000000c5c608723e */ /* 0x040fe200000010ff */
[----:B------:R-:W-:Y:S01]  /*4e90*/  STS [R222], R149 ;  /* 0x00000095de007388 */ /* 0x000fe20000000800 */
[----:B------:R-:W-:Y:S01]  /*4ea0*/  F2FP.BF16.PACK_AB R32, R13, R12 ;  /* 0x0000000c0d20723e */ /* 0x000fe200000010ff */
[----:B------:R-:W-:Y:S01]  /*4eb0*/  FMUL.FTZ R12, R198, R29 ;  /* 0x0000001dc60c7220 */ /* 0x000fe20000410000 */
[----:B------:R-:W-:Y:S01]  /*4ec0*/  F2FP.BF16.PACK_AB R13, R196, R194 ;  /* 0x000000c2c40d723e */ /* 0x000fe200000010ff */
[----:B------:R-:W-:Y:S01]  /*4ed0*/  STS [R222+0x400], R52 ;  /* 0x00040034de007388 */ /* 0x000fe20000000800 */
[----:B------:R-:W-:Y:S01]  /*4ee0*/  MUFU.EX2 R17, R226 ;  /* 0x000000e200117308 */ /* 0x000fe20000000800 */
[----:B------:R-:W-:Y:S01]  /*4ef0*/  FMUL.FTZ R39, R184, R39 ;  /* 0x00000027b8277220 */ /* 0x000fe20000410000 */
[----:B------:R-:W-:Y:S01]  /*4f00*/  F2FP.BF16.PACK_AB R12, R12, R2 ;  /* 0x000000020c0c723e */ /* 0x000fe200000010ff */
[----:B------:R-:W-:Y:S01]  /*4f10*/  STS [R221+0x2000], R9 ;  /* 0x00200009dd007388 */ /* 0x000fe20000000800 */
[----:B------:R-:W-:Y:S01]  /*4f20*/  F2FP.BF16.PACK_AB R2, R139, R142 ;  /* 0x0000008e8b02723e */ /* 0x000fe200000010ff */
[----:B------:R-:W-:Y:S02]  /*4f30*/  FMUL.FTZ R40, R195, R40 ;  /* 0x00000028c3287220 */ /* 0x000fe40000410000 */
[----:B------:R1:W-:Y:S01]  /*4f40*/  STS [R221+0x2400], R3 ;  /* 0x00240003dd007388 */ /* 0x0003e20000000800 */
[----:B------:R-:W-:Y:S02]  /*4f50*/  FMUL.FTZ R51, R167, R51 ;  /* 0x00000033a7337220 */ /* 0x000fe40000410000 */
[----:B------:R-:W-:Y:S01]  /*4f60*/  FMUL.FTZ R23, R177, R23 ;  /* 0x00000017b1177220 */ /* 0x000fe20000410000 */
[----:B------:R3:W-:Y:S01]  /*4f70*/  STS [R222+0x2400], R2 ;  /* 0x00240002de007388 */ /* 0x0007e20000000800 */
[----:B------:R-:W4:Y:S01]  /*4f80*/  MUFU.EX2 R183, R249 ;  /* 0x000000f900b77308 */ /* 0x000f220000000800 */
[----:B------:R-:W-:Y:S02]  /*4f90*/  FMUL.FTZ R21, R191, R21 ;  /* 0x00000015bf157220 */ /* 0x000fe40000410000 */
[----:B------:R-:W-:Y:S01]  /*4fa0*/  STS [R222+0x2000], R16 ;  /* 0x00200010de007388 */ /* 0x000fe20000000800 */
[----:B------:R-:W-:Y:S01]  /*4fb0*/  F2FP.BF16.PACK_AB R132, R23, R22 ;  /* 0x000000161784723e */ /* 0x000fe200000010ff */
[----:B------:R-:W-:Y:S01]  /*4fc0*/  FMUL.FTZ R23, R192, R41 ;  /* 0x00000029c0177220 */ /* 0x000fe20000410000 */
[----:B------:R-:W-:Y:S01]  /*4fd0*/  F2FP.BF16.PACK_AB R22, R167, R171 ;  /* 0x000000aba716723e */ /* 0x000fe200000010ff */
[----:B------:R-:W-:Y:S01]  /*4fe0*/  STS [R224], R147 ;  /* 0x00000093e0007388 */ /* 0x000fe20000000800 */
[----:B------:R-:W-:Y:S01]  /*4ff0*/  F2FP.BF16.PACK_AB R159, R21, R20 ;  /* 0x00000014159f723e */ /* 0x000fe200000010ff */
[----:B------:R-:W-:Y:S01]  /*5000*/  FMUL.FTZ R24, R194, R24 ;  /* 0x00000018c2187220 */ /* 0x000fe20000410000 */
[----:B------:R-:W-:Y:S01]  /*5010*/  F2FP.BF16.PACK_AB R23, R23, R40 ;  /* 0x000000281717723e */ /* 0x000fe200000010ff */
[----:B------:R-:W-:Y:S01]  /*5020*/  STS [R224+0x400], R49 ;  /* 0x00040031e0007388 */ /* 0x000fe20000000800 */
[--C-:B--2---:R-:W-:Y:S01]  /*5030*/  FADD.FTZ R11, R11, -R0.reuse ;  /* 0x800000000b0b7221 */ /* 0x104fe20000010000 */
[----:B------:R-:W2:Y:S01]  /*5040*/  MUFU.EX2 R172, R250 ;  /* 0x000000fa00ac7308 */ /* 0x000ea20000000800 */
[--C-:B------:R-:W-:Y:S01]  /*5050*/  FADD.FTZ R15, R15, -R0.reuse ;  /* 0x800000000f0f7221 */ /* 0x100fe20000010000 */
[----:B------:R-:W-:Y:S01]  /*5060*/  STS [R223], R145 ;  /* 0x00000091df007388 */ /* 0x000fe20000000800 */
[--C-:B------:R-:W-:Y:S02]  /*5070*/  FADD.FTZ R31, R31, -R0.reuse ;  /* 0x800000001f1f7221 */ /* 0x100fe40000010000 */
[--C-:B------:R-:W-:Y:S01]  /*5080*/  FADD.FTZ R10, R10, -R0.reuse ;  /* 0x800000000a0a7221 */ /* 0x100fe20000010000 */
[----:B------:R-:W-:Y:S01]  /*5090*/  STS [R223+0x400], R48 ;  /* 0x00040030df007388 */ /* 0x000fe20000000800 */
[----:B-1----:R-:W-:Y:S01]  /*50a0*/  F2FP.BF16.PACK_AB R3, R133, R136 ;  /* 0x000000888503723e */ /* 0x002fe200000010ff */
[--C-:B------:R-:W-:Y:S02]  /*50b0*/  FADD.FTZ R26, R26, -R0.reuse ;  /* 0x800000001a1a7221 */ /* 0x100fe40000010000 */
[----:B------:R-:W-:Y:S01]  /*50c0*/  STS [R224+0x2000], R13 ;  /* 0x0020000de0007388 */ /* 0x000fe20000000800 */
[----:B---3--:R-:W-:Y:S01]  /*50d0*/  F2FP.BF16.PACK_AB R2, R53, R64 ;  /* 0x000000403502723e */ /* 0x008fe200000010ff */
[----:B------:R-:W-:Y:S01]  /*50e0*/  FMUL.FTZ R10, R148, R10 ;  /* 0x0000000a940a7220 */ /* 0x000fe20000410000 */
[----:B------:R-:W-:Y:S01]  /*50f0*/  MUFU.EX2 R168, R246 ;  /* 0x000000f600a87308 */ /* 0x000fe20000000800 */
[----:B------:R1:W-:Y:S01]  /*5100*/  STS [R224+0x2400], R3 ;  /* 0x00240003e0007388 */ /* 0x0003e20000000800 */
[----:B------:R-:W-:Y:S02]  /*5110*/  FMUL.FTZ R26, R136, R26 ;  /* 0x0000001a881a7220 */ /* 0x000fe40000410000 */
[----:B----4-:R-:W-:Y:S01]  /*5120*/  FMUL.FTZ R44, R183, R44 ;  /* 0x0000002cb72c7220 */ /* 0x010fe20000410000 */
[----:B------:R3:W-:Y:S01]  /*5130*/  STS [R223+0x2400], R2 ;  /* 0x00240002df007388 */ /* 0x0007e20000000800 */
[----:B------:R-:W-:Y:S02]  /*5140*/  FMUL.FTZ R25, R196, R25 ;  /* 0x00000019c4197220 */ /* 0x000fe40000410000 */
[--C-:B------:R-:W-:Y:S01]  /*5150*/  FADD.FTZ R30, R30, -R0.reuse ;  /* 0x800000001e1e7221 */ /* 0x100fe20000010000 */
[----:B------:R-:W-:Y:S01]  /*5160*/  STS [R223+0x2000], R8 ;  /* 0x00200008df007388 */ /* 0x000fe20000000800 */
[----:B------:R-:W4:Y:S01]  /*5170*/  MUFU.EX2 R169, R245 ;  /* 0x000000f500a97308 */ /* 0x000f220000000800 */
[----:B--2---:R-:W-:Y:S01]  /*5180*/  F2FP.BF16.PACK_AB R6, R172, R183 ;  /* 0x000000b7ac06723e */ /* 0x004fe200000010ff */
[----:B------:R-:W-:Y:S01]  /*5190*/  FMUL.FTZ R30, R64, R30 ;  /* 0x0000001e401e7220 */ /* 0x000fe20000410000 */
[----:B------:R-:W-:Y:S01]  /*51a0*/  STS [R221+0x4000], R144 ;  /* 0x00400090dd007388 */ /* 0x000fe20000000800 */
[----:B------:R-:W-:Y:S01]  /*51b0*/  F2FP.BF16.PACK_AB R28, R25, R24 ;  /* 0x00000018191c723e */ /* 0x000fe200000010ff */
[----:B------:R-:W-:Y:S02]  /*51c0*/  FMUL.FTZ R24, R172, R45 ;  /* 0x0000002dac187220 */ /* 0x000fe40000410000 */
[----:B------:R-:W-:Y:S01]  /*51d0*/  STS [R221+0x4400], R35 ;  /* 0x00440023dd007388 */ /* 0x000fe20000000800 */
[----:B------:R-:W-:Y:S02]  /*51e0*/  FMUL.FTZ R38, R193, R38 ;  /* 0x00000026c1267220 */ /* 0x000fe40000410000 */
[----:B------:R-:W-:Y:S01]  /*51f0*/  F2FP.BF16.PACK_AB R24, R24, R44 ;  /* 0x0000002c1818723e */ /* 0x000fe200000010ff */
[----:B------:R-:W-:Y:S01]  /*5200*/  STS [R222+0x4000], R141 ;  /* 0x0040008dde007388 */ /* 0x000fe20000000800 */
[----:B------:R-:W2:Y:S01]  /*5210*/  MUFU.EX2 R173, R244 ;  /* 0x000000f400ad7308 */ /* 0x000ea20000000800 */
[----:B------:R-:W-:Y:S01]  /*5220*/  F2FP.BF16.PACK_AB R38, R39, R38 ;  /* 0x000000262726723e */ /* 0x000fe200000010ff */
[--C-:B------:R-:W-:Y:S01]  /*5230*/  FADD.FTZ R42, R42, -R0.reuse ;  /* 0x800000002a2a7221 */ /* 0x100fe20000010000 */
[----:B------:R-:W-:Y:S01]  /*5240*/  STS [R222+0x4400], R22 ;  /* 0x00440016de007388 */ /* 0x000fe20000000800 */
[----:B-1----:R-:W-:Y:S01]  /*5250*/  F2FP.BF16.PACK_AB R3, R36, R37 ;  /* 0x000000252403723e */ /* 0x002fe200000010ff */
[----:B------:R-:W-:Y:S02]  /*5260*/  FMUL.FTZ R50, R171, R50 ;  /* 0x00000032ab327220 */ /* 0x000fe40000410000 */
[----:B------:R-:W-:Y:S01]  /*5270*/  STS [R221+0x6000], R7 ;  /* 0x00600007dd007388 */ /* 0x000fe20000000800 */
[----:B---3--:R-:W-:Y:S01]  /*5280*/  F2FP.BF16.PACK_AB R2, R19, R34 ;  /* 0x000000221302723e */ /* 0x008fe200000010ff */
[----:B------:R-:W-:Y:S01]  /*5290*/  FMUL.FTZ R42, R37, R42 ;  /* 0x0000002a252a7220 */ /* 0x000fe20000410000 */
[----:B------:R-:W1:Y:S01]  /*52a0*/  MUFU.EX2 R18, R220 ;  /* 0x000000dc00127308 */ /* 0x000e620000000800 */
[----:B------:R3:W-:Y:S01]  /*52b0*/  STS [R221+0x6400], R3 ;  /* 0x00640003dd007388 */ /* 0x0007e20000000800 */
[----:B----4-:R-:W-:Y:S01]  /*52c0*/  F2FP.BF16.PACK_AB R21, R169, R168 ;  /* 0x000000a8a915723e */ /* 0x010fe200000010ff */
[--C-:B------:R-:W-:Y:S01]  /*52d0*/  FADD.FTZ R46, R46, -R0.reuse ;  /* 0x800000002e2e7221 */ /* 0x100fe20000010000 */
[----:B------:R-:W-:Y:S01]  /*52e0*/  F2FP.BF16.PACK_AB R50, R51, R50 ;  /* 0x000000323332723e */ /* 0x000fe200000010ff */
[----:B------:R1:W-:Y:S01]  /*52f0*/  STS [R222+0x6400], R2 ;  /* 0x00640002de007388 */ /* 0x0003e20000000800 */
[----:B------:R-:W-:Y:S02]  /*5300*/  FMUL.FTZ R55, R169, R55 ;  /* 0x00000037a9377220 */ /* 0x000fe40000410000 */
[----:B------:R-:W-:Y:S01]  /*5310*/  FMUL.FTZ R46, R34, R46 ;  /* 0x0000002e222e7220 */ /* 0x000fe20000410000 */
[----:B------:R-:W-:Y:S01]  /*5320*/  STS [R222+0x6000], R6 ;  /* 0x00600006de007388 */ /* 0x000fe20000000800 */
[----:B------:R-:W4:Y:S01]  /*5330*/  MUFU.EX2 R170, R251 ;  /* 0x000000fb00aa7308 */ /* 0x000f220000000800 */
[----:B------:R-:W-:Y:S02]  /*5340*/  FMUL.FTZ R54, R168, R54 ;  /* 0x00000036a8367220 */ /* 0x000fe40000410000 */
[----:B------:R4:W-:Y:S01]  /*5350*/  STS [R224+0x4000], R140 ;  /* 0x0040008ce0007388 */ /* 0x0009e20000000800 */
[----:B--2---:R-:W-:Y:S01]  /*5360*/  F2FP.BF16.PACK_AB R20, R209, R173 ;  /* 0x000000add114723e */ /* 0x004fe200000010ff */
[--C-:B------:R-:W-:Y:S01]  /*5370*/  FADD.FTZ R58, R58, -R0.reuse ;  /* 0x800000003a3a7221 */ /* 0x100fe20000010000 */
[----:B------:R-:W-:Y:S01]  /*5380*/  F2FP.BF16.PACK_AB R54, R55, R54 ;  /* 0x000000363736723e */ /* 0x000fe200000010ff */
[----:B------:R-:W-:Y:S01]  /*5390*/  STS [R224+0x4400], R21 ;  /* 0x00440015e0007388 */ /* 0x000fe20000000800 */
[----:B------:R-:W-:Y:S02]  /*53a0*/  FMUL.FTZ R66, R173, R66 ;  /* 0x00000042ad427220 */ /* 0x000fe40000410000 */
[----:B------:R-:W2:Y:S01]  /*53b0*/  MUFU.EX2 R162, R252 ;  /* 0x000000fc00a27308 */ /* 0x000ea20000000800 */
[----:B------:R-:W-:Y:S01]  /*53c0*/  STS [R223+0x4000], R137 ;  /* 0x00400089df007388 */ /* 0x000fe20000000800 */
[----:B------:R-:W-:Y:S02]  /*53d0*/  FMUL.FTZ R67, R209, R67 ;  /* 0x00000043d1437220 */ /* 0x000fe40000410000 */
[--C-:B------:R-:W-:Y:S01]  /*53e0*/  FADD.FTZ R62, R62, -R0.reuse ;  /* 0x800000003e3e7221 */ /* 0x100fe20000010000 */
[----:B------:R-:W-:Y:S01]  /*53f0*/  STS [R223+0x4400], R20 ;  /* 0x00440014df007388 */ /* 0x000fe20000000800 */
[--C-:B---3--:R-:W-:Y:S01]  /*5400*/  FADD.FTZ R3, R14, -R0.reuse ;  /* 0x800000000e037221 */ /* 0x108fe20000010000 */
[----:B------:R-:W-:Y:S01]  /*5410*/  F2FP.BF16.PACK_AB R66, R67, R66 ;  /* 0x000000424342723e */ /* 0x000fe200000010ff */
[--C-:B------:R-:W-:Y:S01]  /*5420*/  FADD.FTZ R63, R63, -R0.reuse ;  /* 0x800000003f3f7221 */ /* 0x100fe20000010000 */
[----:B-1----:R-:W-:Y:S01]  /*5430*/  F2FP.BF16.PACK_AB R2, R17, R18 ;  /* 0x000000121102723e */ /* 0x002fe200000010ff */
[----:B------:R-:W1:Y:S01]  /*5440*/  MUFU.EX2 R146, R233 ;  /* 0x000000e900927308 */ /* 0x000e620000000800 */
[----:B------:R-:W-:Y:S02]  /*5450*/  FMUL.FTZ R3, R142, R3 ;  /* 0x000000038e037220 */ /* 0x000fe40000410000 */
[----:B------:R-:W-:Y:S01]  /*5460*/  FMUL.FTZ R18, R18, R58 ;  /* 0x0000003a12127220 */ /* 0x000fe20000410000 */
[----:B------:R3:W-:Y:S01]  /*5470*/  STS [R224+0x6400], R2 ;  /* 0x00640002e0007388 */ /* 0x0007e20000000800 */
[----:B----4-:R-:W-:Y:S02]  /*5480*/  FMUL.FTZ R56, R170, R56 ;  /* 0x00000038aa387220 */ /* 0x010fe40000410000 */
[----:B------:R-:W-:Y:S01]  /*5490*/  FMUL.FTZ R61, R210, R61 ;  /* 0x0000003dd23d7220 */ /* 0x000fe20000410000 */
[----:B------:R-:W-:Y:S02]  /*54a0*/  SHF.L.U32 R140, R207, 0x1, RZ ;  /* 0x00000001cf8c7819 */ /* 0x000fe400000006ff */
[----:B------:R-:W3:Y:S01]  /*54b0*/  MUFU.EX2 R9, R199 ;  /* 0x000000c700097308 */ /* 0x000ee20000000800 */
[C---:B--2---:R-:W-:Y:S01]  /*54c0*/  F2FP.BF16.PACK_AB R4, R162.reuse, R170 ;  /* 0x000000aaa204723e */ /* 0x044fe200000010ff */
[----:B------:R-:W-:Y:S04]  /*54d0*/  FMUL.FTZ R25, R162, R57 ;  /* 0x00000039a2197220 */ /* 0x000fe80000410000 */
[----:B------:R2:W-:Y:S01]  /*54e0*/  STS [R224+0x6000], R4 ;  /* 0x00600004e0007388 */ /* 0x0005e20000000800 */
[----:B------:R-:W-:Y:S02]  /*54f0*/  F2FP.BF16.PACK_AB R25, R25, R56 ;  /* 0x000000381919723e */ /* 0x000fe400000010ff */
[----:B-1----:R-:W-:Y:S01]  /*5500*/  F2FP.BF16.PACK_AB R5, R210, R146 ;  /* 0x00000092d205723e */ /* 0x002fe200000010ff */
[----:B------:R-:W-:Y:S04]  /*5510*/  FMUL.FTZ R60, R146, R60 ;  /* 0x0000003c923c7220 */ /* 0x000fe80000410000 */
[----:B------:R1:W-:Y:S01]  /*5520*/  STS [R223+0x6000], R5 ;  /* 0x00600005df007388 */ /* 0x0003e20000000800 */
[----:B------:R-:W-:Y:S02]  /*5530*/  F2FP.BF16.PACK_AB R61, R61, R60 ;  /* 0x0000003c3d3d723e */ /* 0x000fe400000010ff */
[----:B---3--:R-:W-:Y:S01]  /*5540*/  F2FP.BF16.PACK_AB R2, R211, R9 ;  /* 0x00000009d302723e */ /* 0x008fe200000010ff */
[----:B------:R-:W-:Y:S02]  /*5550*/  FMUL.FTZ R9, R9, R62 ;  /* 0x0000003e09097220 */ /* 0x000fe40000410000 */
[----:B------:R-:W-:Y:S02]  /*5560*/  FMUL.FTZ R211, R211, R63 ;  /* 0x0000003fd3d37220 */ /* 0x000fe40000410000 */
[----:B------:R3:W-:Y:S04]  /*5570*/  STS [R223+0x6400], R2 ;  /* 0x00640002df007388 */ /* 0x0007e80000000800 */
[----:B------:R-:W-:Y:S01]  /*5580*/  BAR.SYNC.DEFER_BLOCKING 0x0 ;  /* 0x0000000000007b1d */ /* 0x000fe20000010000 */
[----:B--2---:R-:W-:Y:S01]  /*5590*/  FMUL.FTZ R4, R143, R11 ;  /* 0x0000000b8f047220 */ /* 0x004fe20000410000 */
[----:B------:R-:W-:Y:S04]  /*55a0*/  MOV R143, 0x20 ;  /* 0x00000020008f7802 */ /* 0x000fe80000000f00 */
[----:B------:R-:W-:Y:S02]  /*55b0*/  F2FP.BF16.PACK_AB R4, R4, R10 ;  /* 0x0000000a0404723e */ /* 0x000fe400000010ff */
[----:B------:R-:W-:Y:S01]  /*55c0*/  SEL R143, R143, 0xffffffe0, !P0 ;  /* 0xffffffe08f8f7807 */ /* 0x000fe20004000000 */
[----:B-1----:R-:W-:Y:S05]  /*55d0*/  FMUL.FTZ R5, R53, R31 ;  /* 0x0000001f35057220 */ /* 0x002fea0000410000 */
[----:B------:R-:W-:Y:S01]  /*55e0*/  F2FP.BF16.PACK_AB R5, R5, R30 ;  /* 0x0000001e0505723e */ /* 0x000fe200000010ff */
[----:B---3--:R-:W-:Y:S01]  /*55f0*/  FMUL.FTZ R2, R139, R15 ;  /* 0x0000000f8b027220 */ /* 0x008fe20000410000 */
[----:B------:R-:W-:Y:S04]  /*5600*/  STS [R221+0x8000], R153 ;  /* 0x00800099dd007388 */ /* 0x000fe80000000800 */
[----:B------:R-:W-:Y:S01]  /*5610*/  F2FP.BF16.PACK_AB R2, R2, R3 ;  /* 0x000000030202723e */ /* 0x000fe200000010ff */
[--C-:B------:R-:W-:Y:S01]  /*5620*/  FADD.FTZ R3, R27, -R0.reuse ;  /* 0x800000001b037221 */ /* 0x100fe20000010000 */
[----:B------:R-:W-:Y:S03]  /*5630*/  STS [R221+0x8400], R138 ;  /* 0x0084008add007388 */ /* 0x000fe60000000800 */
[----:B------:R-:W-:Y:S01]  /*5640*/  FMUL.FTZ R3, R133, R3 ;  /* 0x0000000385037220 */ /* 0x000fe20000410000 */
[----:B------:R-:W-:Y:S04]  /*5650*/  STS [R222+0x8000], R155 ;  /* 0x0080009bde007388 */ /* 0x000fe80000000800 */
[----:B------:R-:W-:Y:S01]  /*5660*/  STS [R222+0x8400], R135 ;  /* 0x00840087de007388 */ /* 0x000fe20000000800 */
[----:B------:R-:W-:Y:S03]  /*5670*/  F2FP.BF16.PACK_AB R3, R3, R26 ;  /* 0x0000001a0303723e */ /* 0x000fe600000010ff */
[----:B------:R-:W-:Y:S04]  /*5680*/  STS [R221+0xa000], R33 ;  /* 0x00a00021dd007388 */ /* 0x000fe80000000800 */
[----:B------:R1:W-:Y:S04]  /*5690*/  STS [R221+0xa400], R4 ;  /* 0x00a40004dd007388 */ /* 0x0003e80000000800 */
[----:B------:R2:W-:Y:S04]  /*56a0*/  STS [R222+0xa400], R2 ;  /* 0x00a40002de007388 */ /* 0x0005e80000000800 */
[----:B------:R-:W-:Y:S04]  /*56b0*/  STS [R222+0xa000], R32 ;  /* 0x00a00020de007388 */ /* 0x000fe80000000800 */
[----:B------:R-:W-:Y:S04]  /*56c0*/  STS [R224+0x8000], R159 ;  /* 0x0080009fe0007388 */ /* 0x000fe80000000800 */
[----:B------:R-:W-:Y:S04]  /*56d0*/  STS [R224+0x8400], R132 ;  /* 0x00840084e0007388 */ /* 0x000fe80000000800 */
[----:B------:R-:W-:Y:S04]  /*56e0*/  STS [R223+0x8000], R163 ;  /* 0x008000a3df007388 */ /* 0x000fe80000000800 */
[----:B------:R-:W-:Y:S01]  /*56f0*/  STS [R223+0x8400], R134 ;  /* 0x00840086df007388 */ /* 0x000fe20000000800 */
[--C-:B-1----:R-:W-:Y:S03]  /*5700*/  FADD.FTZ R4, R47, -R0.reuse ;  /* 0x800000002f047221 */ /* 0x102fe60000010000 */
[----:B------:R-:W-:Y:S01]  /*5710*/  STS [R224+0xa000], R28 ;  /* 0x00a0001ce0007388 */ /* 0x000fe20000000800 */
[--C-:B--2---:R-:W-:Y:S02]  /*5720*/  FADD.FTZ R2, R43, -R0.reuse ;  /* 0x800000002b027221 */ /* 0x104fe40000010000 */
[----:B------:R-:W-:Y:S01]  /*5730*/  FMUL.FTZ R4, R19, R4 ;  /* 0x0000000413047220 */ /* 0x000fe20000410000 */
[----:B------:R1:W-:Y:S01]  /*5740*/  STS [R224+0xa400], R3 ;  /* 0x00a40003e0007388 */ /* 0x0003e20000000800 */
[----:B------:R-:W-:Y:S03]  /*5750*/  FMUL.FTZ R2, R36, R2 ;  /* 0x0000000224027220 */ /* 0x000fe60000410000 */
[----:B------:R-:W-:Y:S01]  /*5760*/  STS [R223+0xa000], R12 ;  /* 0x00a0000cdf007388 */ /* 0x000fe20000000800 */
[----:B------:R-:W-:Y:S02]  /*5770*/  F2FP.BF16.PACK_AB R4, R4, R46 ;  /* 0x0000002e0404723e */ /* 0x000fe400000010ff */
[----:B------:R-:W-:Y:S01]  /*5780*/  F2FP.BF16.PACK_AB R2, R2, R42 ;  /* 0x0000002a0202723e */ /* 0x000fe200000010ff */
[----:B------:R-:W-:Y:S04]  /*5790*/  STS [R223+0xa400], R5 ;  /* 0x00a40005df007388 */ /* 0x000fe80000000800 */
[----:B------:R-:W-:Y:S04]  /*57a0*/  STS [R221+0xc000], R166 ;  /* 0x00c000a6dd007388 */ /* 0x000fe80000000800 */
[----:B------:R-:W-:Y:S04]  /*57b0*/  STS [R221+0xc400], R38 ;  /* 0x00c40026dd007388 */ /* 0x000fe80000000800 */
[----:B------:R-:W-:Y:S04]  /*57c0*/  STS [R222+0xc000], R150 ;  /* 0x00c00096de007388 */ /* 0x000fe80000000800 */
[----:B------:R-:W-:Y:S01]  /*57d0*/  STS [R222+0xc400], R50 ;  /* 0x00c40032de007388 */ /* 0x000fe20000000800 */
[----:B-1----:R-:W-:Y:S01]  /*57e0*/  FADD.FTZ R3, R59, -R0 ;  /* 0x800000003b037221 */ /* 0x002fe20000010000 */
[----:B------:R-:W-:Y:S02]  /*57f0*/  IADD3 R0, R205, UR4, RZ ;  /* 0x00000004cd007c10 */ /* 0x000fe4000fffe0ff */
[----:B------:R1:W-:Y:S01]  /*5800*/  STS [R221+0xe400], R2 ;  /* 0x00e40002dd007388 */ /* 0x0003e20000000800 */
[----:B------:R-:W-:Y:S01]  /*5810*/  FMUL.FTZ R3, R17, R3 ;  /* 0x0000000311037220 */ /* 0x000fe20000410000 */
[----:B------:R-:W-:Y:S02]  /*5820*/  SHF.L.U32 R0, R0, 0x1, RZ ;  /* 0x0000000100007819 */ /* 0x000fe400000006ff */
[----:B------:R-:W-:Y:S02]  /*5830*/  STS [R221+0xe000], R23 ;  /* 0x00e00017dd007388 */ /* 0x000fe40000000800 */
[----:B------:R-:W-:Y:S02]  /*5840*/  F2FP.BF16.PACK_AB R3, R3, R18 ;  /* 0x000000120303723e */ /* 0x000fe400000010ff */
        /* <DEDUP_REMOVED lines=13> */
[----:B-1----:R-:W-:Y:S07]  /*5920*/  IMAD.SHL.U32 R3, R205, 0x2, RZ ;  /* 0x00000002cd037824 */ /* 0x002fee00078e00ff */
[----:B------:R-:W1:Y:S01]  /*5930*/  LDSM.16.MT88.4 R12, [R200+0x1c880] ;  /* 0x01c88000c80c783b */ /* 0x000e620000004200 */
[----:B--2---:R-:W-:Y:S07]  /*5940*/  IMAD.IADD R2, R180, 0x1, R0 ;  /* 0x00000001b4027824 */ /* 0x004fee00078e0200 */
        /* <DEDUP_REMOVED lines=10> */
[----:B------:R-:W1:Y:S01]  /*59f0*/  LDSM.16.MT88.4 R40, [R0+0x11080] ;  /* 0x011080000028783b */ /* 0x000e620000004200 */
        /* <DEDUP_REMOVED lines=53> */
[----:B------:R-:W2:Y:S07]  /*5d50*/  LDSM.16.MT88.4 R24, [R2+0x13080] ;  /* 0x013080000218783b */ /* 0x000eae0000004200 */
        /* <DEDUP_REMOVED lines=19> */
[----:B--2---:R-:W-:Y:S04]  /*5e90*/  IMAD.SHL.U32 R2, R205, 0x2, RZ ;  /* 0x00000002cd027824 */ /* 0x004fe800078e00ff */
[-C--:B------:R-:W-:Y:S01]  /*5ea0*/  HMMA.16816.F32.BF16 R84, R28, R24.reuse, R84 ;  /* 0x000000181c54723c */ /* 0x080fe20000041854 */
        /* <DEDUP_REMOVED lines=22> */
[----:B------:R-:W-:Y:S02]  /*6010*/  ULDC.64 UR6, c[0x0][0x208] ;  /* 0x0000820000067ab9 */ /* 0x000fe40000000a00 */
[----:B------:R-:W-:Y:S01]  /*6020*/  USHF.L.U32 UR26, UR24, 0x7, URZ ;  /* 0x00000007181a7899 */ /* 0x000fe2000800063f */
[----:B------:R-:W3:Y:S01]  /*6030*/  LDL.64 R164, [R1+0x20] ;  /* 0x0000200001a47983 */ /* 0x000ee20000100a00 */
[----:B------:R-:W-:Y:S02]  /*6040*/  USHF.R.S32.HI UR25, URZ, 0x1f, UR24 ;  /* 0x0000001f3f197899 */ /* 0x000fe40008011418 */
[----:B------:R-:W-:Y:S01]  /*6050*/  UIMAD.WIDE.U32 UR28, UR24, UR6, URZ ;  /* 0x00000006181c72a5 */ /* 0x000fe2000f8e003f */
[----:B------:R-:W4:Y:S01]  /*6060*/  LDL R57, [R1+0x30] ;  /* 0x0000300001397983 */ /* 0x000f220000100800 */
[----:B------:R-:W-:Y:S01]  /*6070*/  UIMAD UR25, UR25, UR6, URZ ;  /* 0x00000006191972a4 */ /* 0x000fe2000f8e023f */
[----:B------:R-:W-:Y:S01]  /*6080*/  IMAD.U32 R5, RZ, RZ, UR26 ;  /* 0x0000001aff057e24 */ /* 0x000fe2000f8e00ff */
[----:B------:R-:W-:Y:S01]  /*6090*/  USHF.L.U32 UR6, UR6, 0x6, URZ ;  /* 0x0000000606067899 */ /* 0x000fe2000800063f */
[----:B------:R-:W5:Y:S01]  /*60a0*/  LDL.64 R160, [R1+0x28] ;  /* 0x0000280001a07983 */ /* 0x000f620000100a00 */
[----:B------:R-:W-:Y:S01]  /*60b0*/  UIMAD UR25, UR24, UR7, UR25 ;  /* 0x00000007181972a4 */ /* 0x000fe2000f8e0219 */
[----:B------:R-:W-:Y:S02]  /*60c0*/  IMAD.U32 R8, RZ, RZ, UR28 ;  /* 0x0000001cff087e24 */ /* 0x000fe4000f8e00ff */
[----:B------:R-:W5:Y:S01]  /*60d0*/  LDL.64 R156, [R1+0x18] ;  /* 0x00001800019c7983 */ /* 0x000f620000100a00 */
[----:B------:R-:W-:Y:S01]  /*60e0*/  UIADD3 UR25, UR29, UR25, URZ ;  /* 0x000000191d197290 */ /* 0x000fe2000fffe03f */
[----:B------:R-:W-:Y:S02]  /*60f0*/  IMAD.U32 R9, RZ, RZ, UR29 ;  /* 0x0000001dff097e24 */ /* 0x000fe4000f8e00ff */
[----:B------:R-:W5:Y:S03]  /*6100*/  LDL R56, [R1+0x4c] ;  /* 0x00004c0001387983 */ /* 0x000f660000100800 */
[----:B------:R-:W-:Y:S01]  /*6110*/  IMAD.U32 R6, RZ, RZ, UR25 ;  /* 0x00000019ff067e24 */ /* 0x000fe2000f8e00ff */
[----:B--2---:R-:W-:Y:S02]  /*6120*/  IADD3 R9, -R228, c[0x0][0x168], -R5 ;  /* 0x00005a00e4097a10 */ /* 0x004fe40007ffe905 */
[----:B---3--:R-:W-:Y:S02]  /*6130*/  IADD3 R4, P1, R164, UR26, RZ ;  /* 0x0000001aa4047c10 */ /* 0x008fe4000ff3e0ff */
[----:B------:R-:W-:Y:S02]  /*6140*/  ISETP.LT.OR P3, PT, R9, 0x1, P5 ;  /* 0x000000010900780c */ /* 0x000fe40002f61670 */
[----:B----4-:R-:W-:Y:S02]  /*6150*/  LEA.HI.X.SX32 R7, R5, R57, 0x1, P1 ;  /* 0x0000003905077211 */ /* 0x010fe400008f0eff */
[----:B------:R-:W-:Y:S02]  /*6160*/  LEA R10, P2, R4, c[0x0][0x280], 0x2 ;  /* 0x0000a000040a7a11 */ /* 0x000fe400078410ff */
[----:B-----5:R-:W-:Y:S02]  /*6170*/  LEA R5, P1, R8, R160, 0x7 ;  /* 0x000000a008057211 */ /* 0x020fe400078238ff */
[----:B------:R-:W-:Y:S02]  /*6180*/  LEA.HI.X R11, R4, c[0x0][0x284], R7, 0x2, P2 ;  /* 0x0000a100040b7a11 */ /* 0x000fe400010f1407 */
[----:B------:R-:W-:Y:S01]  /*6190*/  LEA.HI.X R4, R8, R157, R6, 0x7, P1 ;  /* 0x0000009d08047211 */ /* 0x000fe200008f3c06 */
[----:B------:R-:W-:Y:S01]  /*61a0*/  IMAD.U32 R8, RZ, RZ, UR23 ;  /* 0x00000017ff087e24 */ /* 0x000fe2000f8e00ff */
[----:B------:R-:W-:Y:S02]  /*61b0*/  LEA R6, P2, R5, c[0x0][0x1f0], 0x1 ;  /* 0x00007c0005067a11 */ /* 0x000fe400078408ff */
        /* <DEDUP_REMOVED lines=13> */
[----:B--2---:R-:W-:Y:S04]  /*6290*/  IMAD.SHL.U32 R7, R230, 0x4, RZ ;  /* 0x00000004e6077824 */ /* 0x004fe800078e00ff */
[----:B------:R-:W-:Y:S01]  /*62a0*/  @!P4 IMAD R9, R9, 0x80, R7 ;  /* 0x000000800909c824 */ /* 0x000fe200078e0207 */
[----:B---3--:R-:W-:Y:S03]  /*62b0*/  IADD3 R4, P1, R4, UR6, RZ ;  /* 0x0000000604047c10 */ /* 0x008fe6000ff3e0ff */
[----:B------:R-:W-:Y:S01]  /*62c0*/  @!P4 IMAD.SHL.U32 R9, R9, 0x4, RZ ;  /* 0x000000040909c824 */ /* 0x000fe200078e00ff */
[----:B------:R-:W-:Y:S02]  /*62d0*/  IADD3.X R5, R5, UR21, RZ, P1, !PT ;  /* 0x0000001505057c10 */ /* 0x000fe40008ffe4ff */
[----:B------:R-:W-:Y:S03]  /*62e0*/  IADD3 R6, P1, R4, UR6, RZ ;  /* 0x0000000604067c10 */ /* 0x000fe6000ff3e0ff */
[----:B------:R2:W-:Y:S01]  /*62f0*/  LDGSTS.E.BYPASS.LTC128B.128 [R8+0x2000], [R4.64], !P3 ;  /* 0x0200000004087fae */ /* 0x0005e2000d901d50 */
[----:B------:R-:W-:Y:S05]  /*6300*/  IADD3.X R7, R5, UR21, RZ, P1, !PT ;  /* 0x0000001505077c10 */ /* 0x000fea0008ffe4ff */
[----:B------:R2:W-:Y:S04]  /*6310*/  LDGSTS.E.BYPASS.LTC128B.128 [R8+0x3000], [R6.64], !P2 ;  /* 0x0300000006087fae */ /* 0x0005e8000d101d50 */
[----:B------:R2:W-:Y:S02]  /*6320*/  @!P4 LDGSTS.E.BYPASS.LTC128B.128 [R9+0x18480], [R10.64] ;  /* 0x184800000a09cfae */ /* 0x0005e4000b901d50 */
.L_x_1499:
[-C--:B-12-4-:R-:W-:Y:S01]  /*6330*/  HMMA.16816.F32.BF16 R4, R32, R24.reuse, RZ ;  /* 0x000000182004723c */ /* 0x096fe200000418ff */
[----:B------:R-:W-:Y:S01]  /*6340*/  LDSM.16.MT88.4 R60, [R3+0x1080] ;  /* 0x00108000033c783b */ /* 0x000fe20000004200 */
[----:B------:R-:W-:Y:S02]  /*6350*/  ULDC.64 UR6, c[0x0][0x238] ;  /* 0x00008e0000067ab9 */ /* 0x000fe40000000a00 */
[C---:B------:R-:W-:Y:S01]  /*6360*/  IMAD.IADD R142, R180.reuse, 0x1, R140 ;  /* 0x00000001b48e7824 */ /* 0x040fe200078e028c */
[----:B------:R-:W-:Y:S01]  /*6370*/  USHF.R.S32.HI UR25, URZ, 0x1f, UR13 ;  /* 0x0000001f3f197899 */ /* 0x000fe2000801140d */
[----:B------:R-:W-:Y:S01]  /*6380*/  LDSM.16.MT88.4 R132, [R2+0x1080] ;  /* 0x001080000284783b */ /* 0x000fe20000004200 */
[----:B------:R-:W-:Y:S01]  /*6390*/  IMAD.IADD R141, R180, 0x1, R0 ;  /* 0x00000001b48d7824 */ /* 0x000fe200078e0200 */
[C---:B------:R-:W-:Y:S01]  /*63a0*/  HMMA.16816.F32.BF16 R8, R28.reuse, R24, RZ ;  /* 0x000000181c08723c */ /* 0x040fe200000418ff */
[----:B------:R-:W-:Y:S02]  /*63b0*/  UIMAD UR25, UR25, UR6, URZ ;  /* 0x00000006191972a4 */ /* 0x000fe4000f8e023f */
[----:B------:R-:W1:Y:S01]  /*63c0*/  LDSM.16.M88.4 R56, [R142+0x20880] ;  /* 0x020880008e38783b */ /* 0x000e620000000200 */
[----:B------:R-:W-:Y:S02]  /*63d0*/  USHF.R.S32.HI UR24, URZ, 0x1f, UR14 ;  /* 0x0000001f3f187899 */ /* 0x000fe4000801140e */
[----:B------:R-:W-:Y:S02]  /*63e0*/  UIMAD UR25, UR13, UR7, UR25 ;  /* 0x000000070d1972a4 */ /* 0x000fe4000f8e0219 */
[-C--:B------:R-:W-:Y:S01]  /*63f0*/  HMMA.16816.F32.BF16 R12, R28, R26.reuse, RZ ;  /* 0x0000001a1c0c723c */ /* 0x080fe200000418ff */
[----:B------:R-:W2:Y:S01]  /*6400*/  LDSM.16.M88.4 R64, [R142+0x22880] ;  /* 0x022880008e40783b */ /* 0x000ea20000000200 */
[----:B------:R-:W-:Y:S02]  /*6410*/  ULDC.64 UR6, c[0x0][0x240] ;  /* 0x0000900000067ab9 */ /* 0x000fe40000000a00 */
[----:B------:R-:W-:Y:S02]  /*6420*/  UIMAD UR6, UR24, UR6, URZ ;  /* 0x00000006180672a4 */ /* 0x000fe4000f8e023f */
[----:B------:R-:W-:Y:S01]  /*6430*/  LDSM.16.MT88.4 R136, [R2+0x1880] ;  /* 0x001880000288783b */ /* 0x000fe20000004200 */
[----:B------:R-:W-:Y:S01]  /*6440*/  USHF.L.U32 UR24, UR11, 0xd, URZ ;  /* 0x0000000d0b187899 */ /* 0x000fe2000800063f */
[C---:B------:R-:W-:Y:S01]  /*6450*/  HMMA.16816.F32.BF16 R16, R32.reuse, R26, RZ ;  /* 0x0000001a2010723c */ /* 0x040fe200000418ff */
[----:B------:R-:W-:Y:S02]  /*6460*/  UIMAD UR6, UR14, UR7, UR6 ;  /* 0x000000070e0672a4 */ /* 0x000fe4000f8e0206 */
[----:B------:R-:W0:Y:S01]  /*6470*/  LDGDEPBAR ;  /* 0x00000000000079af */ /* 0x000e220000000000 */
[----:B------:R-:W-:Y:S02]  /*6480*/  USHF.R.S32.HI UR7, URZ, 0x1f, UR24 ;  /* 0x0000001f3f077899 */ /* 0x000fe40008011418 */
[----:B------:R-:W-:Y:S02]  /*6490*/  UIADD3 UR11, UR11, 0x1, URZ ;  /* 0x000000010b0b7890 */ /* 0x000fe4000fffe03f */
[-C--:B------:R-:W-:Y:S01]  /*64a0*/  HMMA.16816.F32.BF16 R20, R32, R36.reuse, RZ ;  /* 0x000000242014723c */ /* 0x080fe200000418ff */
[----:B------:R-:W-:Y:S02]  /*64b0*/  UISETP.GE.AND UP3, UPT, UR5, 0x1, UPT ;  /* 0x000000010500788c */ /* 0x000fe4000bf66270 */
[----:B------:R-:W-:Y:S02]  /*64c0*/  UISETP.GE.AND UP0, UPT, UR11, UR12, UPT ;  /* 0x0000000c0b00728c */ /* 0x000fe4000bf06270 */
[----:B------:R-:W-:Y:S02]  /*64d0*/  UISETP.GE.AND UP2, UPT, UR22, 0x1, UPT ;  /* 0x000000011600788c */ /* 0x000fe4000bf46270 */
[----:B------:R-:W-:Y:S01]  /*64e0*/  UISETP.GE.AND UP1, UPT, UR23, 0x1, UPT ;  /* 0x000000011700788c */ /* 0x000fe2000bf26270 */
[C---:B------:R-:W-:Y:S08]  /*64f0*/  HMMA.16816.F32.BF16 R24, R28.reuse, R36, RZ ;  /* 0x000000241c18723c */ /* 0x040ff000000418ff */
[-C--:B------:R-:W-:Y:S08]  /*6500*/  HMMA.16816.F32.BF16 R28, R28, R38.reuse, RZ ;  /* 0x000000261c1c723c */ /* 0x080ff000000418ff */
[----:B------:R-:W-:Y:S01]  /*6510*/  HMMA.16816.F32.BF16 R32, R32, R38, RZ ;  /* 0x000000262020723c */ /* 0x000fe200000418ff */
[----:B------:R-:W-:Y:S07]  /*6520*/  LDSM.16.M88.4 R36, [R141+0x20880] ;  /* 0x020880008d24783b */ /* 0x000fee0000000200 */
[-C--:B------:R-:W-:Y:S08]  /*6530*/  HMMA.16816.F32.BF16 R4, R40, R44.reuse, R4 ;  /* 0x0000002c2804723c */ /* 0x080ff00000041804 */
[C---:B------:R-:W-:Y:S08]  /*6540*/  HMMA.16816.F32.BF16 R8, R48.reuse, R44, R8 ;  /* 0x0000002c3008723c */ /* 0x040ff00000041808 */
[-C--:B------:R-:W-:Y:S08]  /*6550*/  HMMA.16816.F32.BF16 R12, R48, R46.reuse, R12 ;  /* 0x0000002e300c723c */ /* 0x080ff0000004180c */
[C---:B------:R-:W-:Y:S01]  /*6560*/  HMMA.16816.F32.BF16 R16, R40.reuse, R46, R16 ;  /* 0x0000002e2810723c */ /* 0x040fe20000041810 */
[----:B------:R-:W3:Y:S07]  /*6570*/  LDSM.16.MT88.4 R44, [R3+0x1880] ;  /* 0x00188000032c783b */ /* 0x000eee0000004200 */
[-C--:B------:R-:W-:Y:S08]  /*6580*/  HMMA.16816.F32.BF16 R20, R40, R52.reuse, R20 ;  /* 0x000000342814723c */ /* 0x080ff00000041814 */
[C---:B------:R-:W-:Y:S08]  /*6590*/  HMMA.16816.F32.BF16 R24, R48.reuse, R52, R24 ;  /* 0x000000343018723c */ /* 0x040ff00000041818 */
[-C--:B------:R-:W-:Y:S01]  /*65a0*/  HMMA.16816.F32.BF16 R28, R48, R54.reuse, R28 ;  /* 0x00000036301c723c */ /* 0x080fe2000004181c */
[----:B------:R-:W4:Y:S07]  /*65b0*/  LDSM.16.M88.4 R48, [R141+0x22880] ;  /* 0x022880008d30783b */ /* 0x000f2e0000000200 */
[----:B------:R-:W-:Y:S01]  /*65c0*/  HMMA.16816.F32.BF16 R32, R40, R54, R32 ;  /* 0x000000362820723c */ /* 0x000fe20000041820 */
[----:B------:R-:W-:Y:S05]  /*65d0*/  LDSM.16.M88.4 R40, [R140+0x24880] ;  /* 0x024880008c28783b */ /* 0x000fea0000000200 */
[----:B------:R-:W5:Y:S02]  /*65e0*/  LDSM.16.MT88.4 R52, [R3+0x2080] ;  /* 0x002080000334783b */ /* 0x000f640000004200 */
[-C--:B-1----:R-:W-:Y:S08]  /*65f0*/  HMMA.16816.F32.BF16 R4, R56, R60.reuse, R4 ;  /* 0x0000003c3804723c */ /* 0x082ff00000041804 */
[C---:B--2---:R-:W-:Y:S08]  /*6600*/  HMMA.16816.F32.BF16 R8, R64.reuse, R60, R8 ;  /* 0x0000003c4008723c */ /* 0x044ff00000041808 */
[-C--:B------:R-:W-:Y:S08]  /*6610*/  HMMA.16816.F32.BF16 R12, R64, R62.reuse, R12 ;  /* 0x0000003e400c723c */ /* 0x080ff0000004180c */
[C---:B------:R-:W-:Y:S01]  /*6620*/  HMMA.16816.F32.BF16 R16, R56.reuse, R62, R16 ;  /* 0x0000003e3810723c */ /* 0x040fe20000041810 */
[----:B------:R-:W1:Y:S07]  /*6630*/  LDSM.16.M88.4 R60, [R140+0x26880] ;  /* 0x026880008c3c783b */ /* 0x000e6e0000000200 */
[-C--:B------:R-:W-:Y:S08]  /*6640*/  HMMA.16816.F32.BF16 R20, R56, R132.reuse, R20 ;  /* 0x000000843814723c */ /* 0x080ff00000041814 */
[C---:B------:R-:W-:Y:S08]  /*6650*/  HMMA.16816.F32.BF16 R24, R64.reuse, R132, R24 ;  /* 0x000000844018723c */ /* 0x040ff00000041818 */
[-C--:B------:R-:W-:Y:S01]  /*6660*/  HMMA.16816.F32.BF16 R28, R64, R134.reuse, R28 ;  /* 0x00000086401c723c */ /* 0x080fe2000004181c */
[----:B------:R-:W2:Y:S07]  /*6670*/  LDSM.16.MT88.4 R64, [R2+0x2080] ;  /* 0x002080000240783b */ /* 0x000eae0000004200 */
[----:B------:R-:W-:Y:S01]  /*6680*/  HMMA.16816.F32.BF16 R32, R56, R134, R32 ;  /* 0x000000863820723c */ /* 0x000fe20000041820 */
[----:B------:R-:W-:Y:S05]  /*6690*/  LDSM.16.M88.4 R56, [R0+0x26880] ;  /* 0x026880000038783b */ /* 0x000fea0000000200 */
[----:B------:R-:W-:Y:S02]  /*66a0*/  LDSM.16.MT88.4 R132, [R2+0x2880] ;  /* 0x002880000284783b */ /* 0x000fe40000004200 */
[-C--:B---3--:R-:W-:Y:S08]  /*66b0*/  HMMA.16816.F32.BF16 R4, R36, R44.reuse, R4 ;  /* 0x0000002c2404723c */ /* 0x088ff00000041804 */
[C---:B----4-:R-:W-:Y:S08]  /*66c0*/  HMMA.16816.F32.BF16 R8, R48.reuse, R44, R8 ;  /* 0x0000002c3008723c */ /* 0x050ff00000041808 */
[-C--:B------:R-:W-:Y:S08]  /*66d0*/  HMMA.16816.F32.BF16 R12, R48, R46.reuse, R12 ;  /* 0x0000002e300c723c */ /* 0x080ff0000004180c */
[C---:B------:R-:W-:Y:S01]  /*66e0*/  HMMA.16816.F32.BF16 R16, R36.reuse, R46, R16 ;  /* 0x0000002e2410723c */ /* 0x040fe20000041810 */
[----:B------:R3:W-:Y:S07]  /*66f0*/  LDSM.16.M88.4 R44, [R0+0x24880] ;  /* 0x02488000002c783b */ /* 0x0007ee0000000200 */
[-C--:B------:R-:W-:Y:S08]  /*6700*/  HMMA.16816.F32.BF16 R20, R36, R136.reuse, R20 ;  /* 0x000000882414723c */ /* 0x080ff00000041814 */
[C---:B------:R-:W-:Y:S08]  /*6710*/  HMMA.16816.F32.BF16 R24, R48.reuse, R136, R24 ;  /* 0x000000883018723c */ /* 0x040ff00000041818 */
[-C--:B------:R-:W-:Y:S01]  /*6720*/  HMMA.16816.F32.BF16 R28, R48, R138.reuse, R28 ;  /* 0x0000008a301c723c */ /* 0x080fe2000004181c */
[----:B------:R-:W4:Y:S03]  /*6730*/  LDSM.16.MT88.4 R48, [R3+0x2880] ;  /* 0x002880000330783b */ /* 0x000f260000004200 */
[----:B---3--:R-:W-:Y:S04]  /*6740*/  IMAD.IADD R0, R206, 0x1, R142 ;  /* 0x00000001ce007824 */ /* 0x008fe800078e028e */
[----:B------:R-:W-:Y:S01]  /*6750*/  HMMA.16816.F32.BF16 R32, R36, R138, R32 ;  /* 0x0000008a2420723c */ /* 0x000fe20000041820 */
[----:B------:R-:W-:Y:S07]  /*6760*/  LDSM.16.M88.4 R36, [R142+0x24880] ;  /* 0x024880008e24783b */ /* 0x000fee0000000200 */
[-C--:B-----5:R-:W-:Y:S08]  /*6770*/  HMMA.16816.F32.BF16 R4, R40, R52.reuse, R4 ;  /* 0x000000342804723c */ /* 0x0a0ff00000041804 */
[C---:B-1----:R-:W-:Y:S08]  /*6780*/  HMMA.16816.F32.BF16 R8, R60.reuse, R52, R8 ;  /* 0x000000343c08723c */ /* 0x042ff00000041808 */
[-C--:B------:R-:W-:Y:S08]  /*6790*/  HMMA.16816.F32.BF16 R12, R60, R54.reuse, R12 ;  /* 0x000000363c0c723c */ /* 0x080ff0000004180c */
[C---:B------:R-:W-:Y:S01]  /*67a0*/  HMMA.16816.F32.BF16 R16, R40.reuse, R54, R16 ;  /* 0x000000362810723c */ /* 0x040fe20000041810 */
[----:B------:R-:W1:Y:S07]  /*67b0*/  LDSM.16.MT88.4 R52, [R3+0x3080] ;  /* 0x003080000334783b */ /* 0x000e6e0000004200 */
[-C--:B--2---:R-:W-:Y:S08]  /*67c0*/  HMMA.16816.F32.BF16 R20, R40, R64.reuse, R20 ;  /* 0x000000402814723c */ /* 0x084ff00000041814 */
[C---:B------:R-:W-:Y:S08]  /*67d0*/  HMMA.16816.F32.BF16 R24, R60.reuse, R64, R24 ;  /* 0x000000403c18723c */ /* 0x040ff00000041818 */
[-C--:B------:R-:W-:Y:S01]  /*67e0*/  HMMA.16816.F32.BF16 R28, R60, R66.reuse, R28 ;  /* 0x000000423c1c723c */ /* 0x080fe2000004181c */
[----:B------:R-:W2:Y:S07]  /*67f0*/  LDSM.16.M88.4 R60, [R142+0x26880] ;  /* 0x026880008e3c783b */ /* 0x000eae0000000200 */
[----:B------:R-:W-:Y:S01]  /*6800*/  HMMA.16816.F32.BF16 R32, R40, R66, R32 ;  /* 0x000000422820723c */ /* 0x000fe20000041820 */
[----:B------:R-:W3:Y:S05]  /*6810*/  LDSM.16.MT88.4 R40, [R2+0x3080] ;  /* 0x003080000228783b */ /* 0x000eea0000004200 */
[----:B------:R-:W-:Y:S02]  /*6820*/  LDSM.16.MT88.4 R64, [R3+0x3880] ;  /* 0x003880000340783b */ /* 0x000fe40000004200 */
[-C--:B----4-:R-:W-:Y:S08]  /*6830*/  HMMA.16816.F32.BF16 R4, R44, R48.reuse, R4 ;  /* 0x000000302c04723c */ /* 0x090ff00000041804 */
[C---:B------:R-:W-:Y:S08]  /*6840*/  HMMA.16816.F32.BF16 R8, R56.reuse, R48, R8 ;  /* 0x000000303808723c */ /* 0x040ff00000041808 */
[-C--:B------:R-:W-:Y:S08]  /*6850*/  HMMA.16816.F32.BF16 R12, R56, R50.reuse, R12 ;  /* 0x00000032380c723c */ /* 0x080ff0000004180c */
[C---:B------:R-:W-:Y:S01]  /*6860*/  HMMA.16816.F32.BF16 R16, R44.reuse, R50, R16 ;  /* 0x000000322c10723c */ /* 0x040fe20000041810 */
[----:B------:R-:W4:Y:S07]  /*6870*/  LDSM.16.M88.4 R48, [R141+0x24880] ;  /* 0x024880008d30783b */ /* 0x000f2e0000000200 */
[-C--:B------:R-:W-:Y:S08]  /*6880*/  HMMA.16816.F32.BF16 R20, R44, R132.reuse, R20 ;  /* 0x000000842c14723c */ /* 0x080ff00000041814 */
[C---:B------:R-:W-:Y:S08]  /*6890*/  HMMA.16816.F32.BF16 R24, R56.reuse, R132, R24 ;  /* 0x000000843818723c */ /* 0x040ff00000041818 */
[-C--:B------:R-:W-:Y:S01]  /*68a0*/  HMMA.16816.F32.BF16 R28, R56, R134.reuse, R28 ;  /* 0x00000086381c723c */ /* 0x080fe2000004181c */
[----:B------:R5:W3:Y:S07]  /*68b0*/  LDSM.16.M88.4 R56, [R0+0x26880] ;  /* 0x026880000038783b */ /* 0x000aee0000000200 */
[----:B------:R-:W-:Y:S01]  /*68c0*/  HMMA.16816.F32.BF16 R32, R44, R134, R32 ;  /* 0x000000862c20723c */ /* 0x000fe20000041820 */
[----:B------:R4:W3:Y:S07]  /*68d0*/  LDSM.16.MT88.4 R44, [R2+0x3880] ;  /* 0x00388000022c783b */ /* 0x0008ee0000004200 */
[-C--:B-1----:R-:W-:Y:S08]  /*68e0*/  HMMA.16816.F32.BF16 R4, R36, R52.reuse, R4 ;  /* 0x000000342404723c */ /* 0x082ff00000041804 */
[C---:B--2---:R-:W-:Y:S01]  /*68f0*/  HMMA.16816.F32.BF16 R8, R60.reuse, R52, R8 ;  /* 0x000000343c08723c */ /* 0x044fe20000041808 */
[----:B-----5:R-:W-:Y:S07]  /*6900*/  MOV R0, UR14 ;  /* 0x0000000e00007c02 */ /* 0x020fee0008000f00 */
[-C--:B------:R-:W-:Y:S01]  /*6910*/  HMMA.16816.F32.BF16 R12, R60, R54.reuse, R12 ;  /* 0x000000363c0c723c */ /* 0x080fe2000004180c */
[----:B----4-:R-:W-:Y:S04]  /*6920*/  IMAD.U32 R2, RZ, RZ, UR13 ;  /* 0x0000000dff027e24 */ /* 0x010fe8000f8e00ff */
[----:B------:R-:W-:Y:S03]  /*6930*/  IMAD.WIDE.U32 R2, R2, c[0x0][0x238], R230 ;  /* 0x00008e0002027a25 */ /* 0x000fe600078e00e6 */
[C---:B------:R-:W-:Y:S04]  /*6940*/  HMMA.16816.F32.BF16 R16, R36.reuse, R54, R16 ;  /* 0x000000362410723c */ /* 0x040fe80000041810 */
[----:B------:R-:W-:Y:S04]  /*6950*/  IADD3 R3, R3, UR25, RZ ;  /* 0x0000001903037c10 */ /* 0x000fe8000fffe0ff */
[-C--:B---3--:R-:W-:Y:S04]  /*6960*/  HMMA.16816.F32.BF16 R20, R36, R40.reuse, R20 ;  /* 0x000000282414723c */ /* 0x088fe80000041814 */
[----:B------:R-:W-:Y:S04]  /*6970*/  IMAD.WIDE.U32 R2, R0, c[0x0][0x240], R2 ;  /* 0x0000900000027a25 */ /* 0x000fe800078e0002 */
[C---:B------:R-:W-:Y:S04]  /*6980*/  HMMA.16816.F32.BF16 R24, R60.reuse, R40, R24 ;  /* 0x000000283c18723c */ /* 0x040fe80000041818 */
[----:B------:R-:W-:Y:S01]  /*6990*/  IADD3 R0, P1, R2, UR24, RZ ;  /* 0x0000001802007c10 */ /* 0x000fe2000ff3e0ff */
[----:B------:R-:W-:Y:S03]  /*69a0*/  UIADD3 UR24, UR5, 0x1, URZ ;  /* 0x0000000105187890 */ /* 0x000fe6000fffe03f */
[-C--:B------:R-:W-:Y:S01]  /*69b0*/  HMMA.16816.F32.BF16 R28, R60, R42.reuse, R28 ;  /* 0x0000002a3c1c723c */ /* 0x080fe2000004181c */
[----:B------:R-:W-:Y:S07]  /*69c0*/  USEL UR5, UR24, URZ, !UP3 ;  /* 0x0000003f18057287 */ /* 0x000fee000d800000 */
[----:B------:R-:W-:Y:S07]  /*69d0*/  HMMA.16816.F32.BF16 R32, R36, R42, R32 ;  /* 0x0000002a2420723c */ /* 0x000fee0000041820 */
[----:B------:R-:W-:Y:S01]  /*69e0*/  IMAD.U32 R36, RZ, RZ, UR6 ;  /* 0x00000006ff247e24 */ /* 0x000fe2000f8e00ff */
[-C--:B------:R-:W-:Y:S01]  /*69f0*/  HMMA.16816.F32.BF16 R4, R48, R64.reuse, R4 ;  /* 0x000000403004723c */ /* 0x080fe20000041804 */
[----:B------:R-:W-:Y:S04]  /*6a00*/  UIADD3 UR6, UR23, 0x1, URZ ;  /* 0x0000000117067890 */ /* 0x000fe8000fffe03f */
[----:B------:R-:W-:Y:S01]  /*6a10*/  IADD3.X R2, R3, UR7, R36, P1, !PT ;  /* 0x0000000703027c10 */ /* 0x000fe20008ffe424 */
[----:B------:R-:W-:Y:S01]  /*6a20*/  UIADD3 UR7, UR22, 0x1, URZ ;  /* 0x0000000116077890 */ /* 0x000fe2000fffe03f */
[C---:B------:R-:W-:Y:S01]  /*6a30*/  LEA R36, P1, R0.reuse, c[0x0][0x220], 0x2 ;  /* 0x0000880000247a11 */ /* 0x040fe200078210ff */
[C---:B------:R-:W-:Y:S01]  /*6a40*/  HMMA.16816.F32.BF16 R8, R56.reuse, R64, R8 ;  /* 0x000000403808723c */ /* 0x040fe20000041808 */
[----:B------:R-:W-:Y:S02]  /*6a50*/  USEL UR23, UR6, URZ, !UP1 ;  /* 0x0000003f06177287 */ /* 0x000fe4000c800000 */
[----:B------:R-:W-:Y:S01]  /*6a60*/  USEL UR22, UR7, URZ, !UP2 ;  /* 0x0000003f07167287 */ /* 0x000fe2000d000000 */
[----:B------:R-:W-:Y:S02]  /*6a70*/  LEA.HI.X R37, R0, c[0x0][0x224], R2, 0x2, P1 ;  /* 0x0000890000257a11 */ /* 0x000fe400008f1402 */
[C---:B------:R-:W-:Y:S02]  /*6a80*/  IADD3 R0, R205.reuse, UR4, RZ ;  /* 0x00000004cd007c10 */ /* 0x040fe4000fffe0ff */
[-C--:B------:R-:W-:Y:S01]  /*6a90*/  HMMA.16816.F32.BF16 R12, R56, R66.reuse, R12 ;  /* 0x00000042380c723c */ /* 0x080fe2000004180c */
[----:B------:R-:W-:Y:S03]  /*6aa0*/  PLOP3.LUT P1, PT, PT, PT, UP0, 0x80, 0x0 ;  /* 0x000000000000781c */ /* 0x000fe60003f2f008 */
[----:B------:R-:W-:Y:S01]  /*6ab0*/  IMAD.SHL.U32 R0, R0, 0x2, RZ ;  /* 0x0000000200007824 */ /* 0x000fe200078e00ff */
[C-C-:B------:R-:W-:Y:S02]  /*6ac0*/  IADD3 R2, R205.reuse, UR4, R143.reuse ;  /* 0x00000004cd027c10 */ /* 0x140fe4000fffe08f */
[----:B------:R-:W-:Y:S01]  /*6ad0*/  RED.E.ADD.F32.FTZ.RN.STRONG.GPU [R36.64], R4 ;  /* 0x000000042400798e */ /* 0x000fe2000c10e790 */
[C---:B------:R-:W-:Y:S04]  /*6ae0*/  HMMA.16816.F32.BF16 R16, R48.reuse, R66, R16 ;  /* 0x000000423010723c */ /* 0x040fe80000041810 */
[----:B------:R-:W-:Y:S01]  /*6af0*/  RED.E.ADD.F32.FTZ.RN.STRONG.GPU [R36.64+0x400], R5 ;  /* 0x000400052400798e */ /* 0x000fe2000c10e790 */
[----:B------:R-:W-:Y:S03]  /*6b00*/  SHF.L.U32 R2, R2, 0x1, RZ ;  /* 0x0000000102027819 */ /* 0x000fe600000006ff */
        /* <DEDUP_REMOVED lines=166> */
.L_x_1495:
[----:B------:R-:W-:Y:S05]  /*7570*/  @P1 BRA `(.L_x_1501) ;  /* 0x0000112000001947 */ /* 0x000fea0003800000 */
[----:B------:R-:W2:Y:S01]  /*7580*/  LDL.LU.64 R24, [R1] ;  /* 0x0000000001187983 */ /* 0x000ea20000300a00 */
[----:B------:R-:W-:Y:S01]  /*7590*/  F2FP.BF16.PACK_AB R68, R69, R68 ;  /* 0x000000444544723e */ /* 0x000fe200000010ff */
[----:B------:R-:W-:Y:S01]  /*75a0*/  ULDC UR7, c[0x0][0x2f0] ;  /* 0x0000bc0000077ab9 */ /* 0x000fe20000000800 */
[----:B------:R-:W-:Y:S01]  /*75b0*/  F2FP.BF16.PACK_AB R70, R71, R70 ;  /* 0x000000464746723e */ /* 0x000fe200000010ff */
[----:B------:R-:W-:Y:S01]  /*75c0*/  UIADD3 UR8, -UR10, UR7, URZ ;  /* 0x000000070a087290 */ /* 0x000fe2000fffe13f */
[----:B------:R-:W-:Y:S01]  /*75d0*/  F2FP.BF16.PACK_AB R80, R81, R80 ;  /* 0x000000505150723e */ /* 0x000fe200000010ff */
[----:B------:R-:W-:Y:S01]  /*75e0*/  USHF.R.S32.HI UR6, URZ, 0x1f, UR13 ;  /* 0x0000001f3f067899 */ /* 0x000fe2000801140d */
[----:B------:R-:W-:Y:S01]  /*75f0*/  F2FP.BF16.PACK_AB R82, R83, R82 ;  /* 0x000000525352723e */ /* 0x000fe200000010ff */
[----:B------:R-:W-:Y:S01]  /*7600*/  UISETP.LT.AND UP0, UPT, UR8, 0x80, UPT ;  /* 0x000000800800788c */ /* 0x000fe2000bf01270 */
[----:B------:R-:W-:Y:S01]  /*7610*/  F2FP.BF16.PACK_AB R72, R73, R72 ;  /* 0x000000484948723e */ /* 0x000fe200000010ff */
[----:B------:R-:W-:Y:S01]  /*7620*/  ULDC.64 UR4, c[0x0][0x338] ;  /* 0x0000ce0000047ab9 */ /* 0x000fe20000000a00 */
[----:B------:R-:W-:Y:S01]  /*7630*/  F2FP.BF16.PACK_AB R74, R75, R74 ;  /* 0x0000004a4b4a723e */ /* 0x000fe200000010ff */
[----:B------:R-:W-:Y:S01]  /*7640*/  UIMAD UR4, UR6, UR4, URZ ;  /* 0x00000004060472a4 */ /* 0x000fe2000f8e023f */
[----:B------:R-:W-:Y:S01]  /*7650*/  F2FP.BF16.PACK_AB R76, R77, R76 ;  /* 0x0000004c4d4c723e */ /* 0x000fe200000010ff */
[----:B------:R-:W-:Y:S01]  /*7660*/  USEL UR8, UR8, 0x80, UP0 ;  /* 0x0000008008087887 */ /* 0x000fe20008000000 */
[----:B------:R-:W-:Y:S01]  /*7670*/  F2FP.BF16.PACK_AB R78, R79, R78 ;  /* 0x0000004e4f4e723e */ /* 0x000fe200000010ff */
[----:B------:R-:W-:Y:S01]  /*7680*/  UIMAD UR5, UR13, UR5, UR4 ;  /* 0x000000050d0572a4 */ /* 0x000fe2000f8e0204 */
[----:B------:R-:W-:Y:S01]  /*7690*/  F2FP.BF16.PACK_AB R84, R85, R84 ;  /* 0x000000545554723e */ /* 0x000fe200000010ff */
[----:B------:R-:W-:Y:S01]  /*76a0*/  USHF.R.S32.HI UR7, URZ, 0x1f, UR14 ;  /* 0x0000001f3f077899 */ /* 0x000fe2000801140e */
[----:B------:R-:W-:Y:S01]  /*76b0*/  F2FP.BF16.PACK_AB R86, R87, R86 ;  /* 0x000000565756723e */ /* 0x000fe200000010ff */
[----:B------:R-:W-:Y:S01]  /*76c0*/  BSSY B0, `(.L_x_1502) ;  /* 0x0000087000007945 */ /* 0x000fe20003800000 */
        /* <DEDUP_REMOVED lines=19> */
[----:B------:R-:W-:Y:S01]  /*7800*/  F2FP.BF16.PACK_AB R13, R13, R122 ;  /* 0x0000007a0d0d723e */ /* 0x000fe200000010ff */
[----:B------:R-:W-:Y:S01]  /*7810*/  BAR.SYNC.DEFER_BLOCKING 0x1, 0x100 ;  /* 0x0044000000007b1d */ /* 0x000fe20000010000 */
[----:B--2---:R-:W-:-:S04]  /*7820*/  SHF.R.S32.HI R9, RZ, 0x1f, R24 ;  /* 0x0000001fff097819 */ /* 0x004fc80000011418 */
[CC--:B------:R-:W-:Y:S02]  /*7830*/  LEA.HI R4, R9.reuse, R24.reuse, RZ, 0x2 ;  /* 0x0000001809047211 */ /* 0x0c0fe400078f10ff */
[----:B------:R-:W-:Y:S02]  /*7840*/  LEA.HI R0, R9, R24, RZ, 0x5 ;  /* 0x0000001809007211 */ /* 0x000fe400078f28ff */
[--C-:B------:R-:W-:Y:S02]  /*7850*/  SHF.R.S32.HI R5, RZ, 0x2, R4.reuse ;  /* 0x00000002ff057819 */ /* 0x100fe40000011404 */
[----:B------:R-:W-:Y:S02]  /*7860*/  SHF.R.S32.HI R2, RZ, 0x1f, R4 ;  /* 0x0000001fff027819 */ /* 0x000fe40000011404 */
[----:B------:R-:W-:Y:S02]  /*7870*/  SHF.R.S32.HI R6, RZ, 0x5, R0 ;  /* 0x00000005ff067819 */ /* 0x000fe40000011400 */
[----:B------:R-:W-:-:S02]  /*7880*/  LEA.HI R2, R2, R5, RZ, 0x3 ;  /* 0x0000000502027211 */ /* 0x000fc400078f18ff */
[----:B------:R-:W-:Y:S02]  /*7890*/  SHF.R.S32.HI R0, RZ, 0x1f, R0 ;  /* 0x0000001fff007819 */ /* 0x000fe40000011400 */
[----:B------:R-:W-:Y:S02]  /*78a0*/  LOP3.LUT R2, R2, 0xfffffff8, RZ, 0xc0, !PT ;  /* 0xfffffff802027812 */ /* 0x000fe400078ec0ff */
[----:B------:R-:W-:-:S03]  /*78b0*/  LEA.HI R0, R0, R6, RZ, 0x2 ;  /* 0x0000000600007211 */ /* 0x000fc600078f10ff */
[----:B------:R-:W-:Y:S01]  /*78c0*/  IMAD.IADD R7, R5, 0x1, -R2 ;  /* 0x0000000105077824 */ /* 0x000fe200078e0a02 */
[----:B------:R-:W-:Y:S02]  /*78d0*/  LOP3.LUT R3, R0, 0x1ffffc, RZ, 0xc0, !PT ;  /* 0x001ffffc00037812 */ /* 0x000fe400078ec0ff */
[----:B------:R-:W-:Y:S01]  /*78e0*/  LOP3.LUT R5, R4, 0x3ffffffc, RZ, 0xc0, !PT ;  /* 0x3ffffffc04057812 */ /* 0x000fe200078ec0ff */
[----:B------:R-:W-:Y:S01]  /*78f0*/  IMAD.SHL.U32 R4, R7, 0x40, RZ ;  /* 0x0000004007047824 */ /* 0x000fe200078e00ff */
[CC--:B------:R-:W-:Y:S01]  /*7900*/  LEA.HI R0, R9.reuse, R24.reuse, RZ, 0x3 ;  /* 0x0000001809007211 */ /* 0x0c0fe200078f18ff */
[----:B------:R-:W-:Y:S01]  /*7910*/  IMAD.IADD R8, R6, 0x1, -R3 ;  /* 0x0000000106087824 */ /* 0x000fe200078e0a03 */
[----:B------:R-:W-:Y:S02]  /*7920*/  LEA.HI R2, R9, R24, RZ, 0x7 ;  /* 0x0000001809027211 */ /* 0x000fe400078f38ff */
[----:B------:R-:W-:Y:S02]  /*7930*/  LOP3.LUT R3, R0, 0x1ffffff8, RZ, 0xc0, !PT ;  /* 0x1ffffff800037812 */ /* 0x000fe400078ec0ff */
[----:B------:R-:W-:-:S02]  /*7940*/  SHF.R.S32.HI R14, RZ, 0x3, R0 ;  /* 0x00000003ff0e7819 */ /* 0x000fc40000011400 */
[----:B------:R-:W-:Y:S01]  /*7950*/  SHF.R.U32.HI R6, RZ, 0x4, R2 ;  /* 0x00000004ff067819 */ /* 0x000fe20000011602 */
[----:B------:R-:W-:Y:S01]  /*7960*/  IMAD.IADD R2, R24, 0x1, -R3 ;  /* 0x0000000118027824 */ /* 0x000fe200078e0a03 */
[----:B------:R-:W-:Y:S01]  /*7970*/  LOP3.LUT R0, R4, 0x1c0, RZ, 0xc0, !PT ;  /* 0x000001c004007812 */ /* 0x000fe200078ec0ff */
[----:B------:R-:W-:Y:S01]  /*7980*/  IMAD.IADD R4, R24, 0x1, -R5 ;  /* 0x0000000118047824 */ /* 0x000fe200078e0a05 */
[----:B------:R-:W-:Y:S01]  /*7990*/  R2P PR, R7, 0x6 ;  /* 0x0000000607007804 */ /* 0x000fe20000000000 */
[----:B------:R-:W-:Y:S01]  /*79a0*/  IMAD.SHL.U32 R3, R14, 0x40, RZ ;  /* 0x000000400e037824 */ /* 0x000fe200078e00ff */
[----:B------:R-:W-:Y:S01]  /*79b0*/  LOP3.LUT R5, R0, 0x8, R6, 0xf8, !PT ;  /* 0x0000000800057812 */ /* 0x000fe200078ef806 */
[----:B------:R-:W-:Y:S01]  /*79c0*/  IMAD.SHL.U32 R12, R2, 0x8, RZ ;  /* 0x00000008020c7824 */ /* 0x000fe200078e00ff */
[----:B------:R-:W-:Y:S01]  /*79d0*/  SHF.R.U32.HI R0, RZ, 0x3, R0 ;  /* 0x00000003ff007819 */ /* 0x000fe20000011600 */
[----:B------:R-:W-:Y:S01]  /*79e0*/  IMAD R2, R8, 0x200, R4 ;  /* 0x0000020008027824 */ /* 0x000fe200078e0204 */
[----:B------:R-:W-:-:S02]  /*79f0*/  LOP3.LUT R23, R3, 0x1c0, RZ, 0xc0, !PT ;  /* 0x000001c003177812 */ /* 0x000fc400078ec0ff */
[----:B------:R-:W-:Y:S01]  /*7a00*/  LOP3.LUT R0, R5, R0, RZ, 0x3c, !PT ;  /* 0x0000000005007212 */ /* 0x000fe200078e3cff */
[----:B------:R-:W-:Y:S01]  /*7a10*/  IMAD.MOV.U32 R5, RZ, RZ, 0x20 ;  /* 0x00000020ff057424 */ /* 0x000fe200078e00ff */
[----:B------:R-:W-:Y:S02]  /*7a20*/  LEA.HI R6, R9, R24, RZ, 0x6 ;  /* 0x0000001809067211 */ /* 0x000fe400078f30ff */
[----:B------:R-:W-:Y:S01]  /*7a30*/  LOP3.LUT R3, R23, 0x38, R12, 0xf8, !PT ;  /* 0x0000003817037812 */ /* 0x000fe200078ef80c */
[----:B------:R-:W-:Y:S01]  /*7a40*/  IMAD.U32 R0, R2, 0x2, R0 ;  /* 0x0000000202007824 */ /* 0x000fe200078e0000 */
[----:B------:R-:W-:Y:S01]  /*7a50*/  SHF.R.U32.HI R4, RZ, 0x3, R23 ;  /* 0x00000003ff047819 */ /* 0x000fe20000011617 */
[----:B------:R-:W-:Y:S01]  /*7a60*/  IMAD.SHL.U32 R7, R6, 0x8, RZ ;  /* 0x0000000806077824 */ /* 0x000fe200078e00ff */
[----:B------:R-:W-:Y:S01]  /*7a70*/  F2FP.BF16.PACK_AB R6, R125, R124 ;  /* 0x0000007c7d06723e */ /* 0x000fe200000010ff */
[----:B------:R-:W-:Y:S01]  /*7a80*/  IMAD.SHL.U32 R0, R0, 0x2, RZ ;  /* 0x0000000200007824 */ /* 0x000fe200078e00ff */
[----:B------:R-:W-:-:S02]  /*7a90*/  LOP3.LUT R2, R3, R4, RZ, 0x3c, !PT ;  /* 0x0000000403027212 */ /* 0x000fc400078e3cff */
[----:B------:R-:W-:Y:S02]  /*7aa0*/  SEL R3, R5, 0xffffffe0, !P1 ;  /* 0xffffffe005037807 */ /* 0x000fe40004800000 */
[----:B------:R-:W-:Y:S01]  /*7ab0*/  LOP3.LUT R7, R2, 0x7ffffe00, R7, 0xf8, !PT ;  /* 0x7ffffe0002077812 */ /* 0x000fe200078ef807 */
[----:B------:R-:W-:Y:S01]  /*7ac0*/  STS [R0+0x4080], R68 ;  /* 0x0040804400007388 */ /* 0x000fe20000000800 */
[C---:B------:R-:W-:Y:S01]  /*7ad0*/  IADD3 R2, R0.reuse, 0x40, RZ ;  /* 0x0000004000027810 */ /* 0x040fe20007ffe0ff */
[C---:B------:R-:W-:Y:S01]  /*7ae0*/  IMAD.IADD R4, R0.reuse, 0x1, R3 ;  /* 0x0000000100047824 */ /* 0x040fe200078e0203 */
[----:B------:R-:W-:Y:S01]  /*7af0*/  @P2 IADD3 R2, R0, -0x40, RZ ;  /* 0xffffffc000022810 */ /* 0x000fe20007ffe0ff */
[----:B------:R-:W-:Y:S01]  /*7b00*/  STS [R0+0x4480], R70 ;  /* 0x0044804600007388 */ /* 0x000fe20000000800 */
[----:B------:R-:W-:Y:S02]  /*7b10*/  F2FP.BF16.PACK_AB R5, R127, R126 ;  /* 0x0000007e7f05723e */ /* 0x000fe400000010ff */
[----:B------:R-:W-:Y:S01]  /*7b20*/  ISETP.GE.AND P3, PT, R14, UR8, PT ;  /* 0x000000080e007c0c */ /* 0x000fe2000bf66270 */
[----:B------:R-:W-:Y:S01]  /*7b30*/  IMAD.IADD R3, R3, 0x1, R2 ;  /* 0x0000000103037824 */ /* 0x000fe200078e0202 */
[----:B------:R-:W-:Y:S02]  /*7b40*/  STS [R4+0x4080], R80 ;  /* 0x0040805004007388 */ /* 0x000fe40000000800 */
[----:B------:R-:W-:-:S02]  /*7b50*/  ISETP.GE.OR P0, PT, R12, c[0x0][0x324], P3 ;  /* 0x0000c9000c007a0c */ /* 0x000fc40001f06670 */
        /* <DEDUP_REMOVED lines=21> */
[----:B------:R-:W-:Y:S04]  /*7cb0*/  STS [R2+0x80], R117 ;  /* 0x0000807502007388 */ /* 0x000fe80000000800 */
[----:B------:R-:W-:Y:S04]  /*7cc0*/  STS [R2+0x480], R16 ;  /* 0x0004801002007388 */ /* 0x000fe80000000800 */
[----:B------:R-:W-:Y:S04]  /*7cd0*/  STS [R3+0x80], R11 ;  /* 0x0000800b03007388 */ /* 0x000fe80000000800 */
[----:B------:R-:W-:Y:S01]  /*7ce0*/  STS [R3+0x480], R10 ;  /* 0x0004800a03007388 */ /* 0x000fe20000000800 */
[----:B-1----:R-:W-:-:S03]  /*7cf0*/  IMAD.SHL.U32 R0, R7, 0x2, RZ ;  /* 0x0000000207007824 */ /* 0x002fc600078e00ff */
[----:B------:R1:W-:Y:S04]  /*7d00*/  STS [R2+0x2080], R15 ;  /* 0x0020800f02007388 */ /* 0x0003e80000000800 */
[----:B------:R3:W-:Y:S01]  /*7d10*/  STS [R2+0x2480], R13 ;  /* 0x0024800d02007388 */ /* 0x0007e20000000800 */
[----:B--2---:R-:W-:-:S03]  /*7d20*/  IMAD.U32 R4, RZ, RZ, UR15 ;  /* 0x0000000fff047e24 */ /* 0x004fc6000f8e00ff */
[----:B------:R2:W-:Y:S04]  /*7d30*/  STS [R3+0x2080], R6 ;  /* 0x0020800603007388 */ /* 0x0005e80000000800 */
[----:B------:R4:W-:Y:S04]  /*7d40*/  STS [R3+0x2480], R5 ;  /* 0x0024800503007388 */ /* 0x0009e80000000800 */
[----:B------:R-:W-:Y:S01]  /*7d50*/  BAR.SYNC.DEFER_BLOCKING 0x1, 0x100 ;  /* 0x0044000000007b1d */ /* 0x000fe20000010000 */
[----:B-1----:R-:W-:Y:S02]  /*7d60*/  SHF.R.S32.HI R15, RZ, 0x1f, R14 ;  /* 0x0000001fff0f7819 */ /* 0x002fe4000001140e */
[----:B---3--:R-:W-:Y:S01]  /*7d70*/  SHF.R.S32.HI R13, RZ, 0x1f, R12 ;  /* 0x0000001fff0d7819 */ /* 0x008fe2000001140c */
[----:B------:R-:W-:-:S02]  /*7d80*/  IMAD.U32 R2, RZ, RZ, UR13 ;  /* 0x0000000dff027e24 */ /* 0x000fc4000f8e00ff */
[----:B--2---:R-:W-:Y:S02]  /*7d90*/  IMAD.U32 R6, RZ, RZ, UR14 ;  /* 0x0000000eff067e24 */ /* 0x004fe4000f8e00ff */
[----:B----4-:R-:W-:Y:S01]  /*7da0*/  IMAD.WIDE.U32 R2, R2, c[0x0][0x338], R12 ;  /* 0x0000ce0002027a25 */ /* 0x010fe200078e000c */
[----:B------:R1:W2:Y:S04]  /*7db0*/  LDS.128 R20, [R0+0x5080] ;  /* 0x0050800000147984 */ /* 0x0002a80000000c00 */
[----:B------:R-:W-:Y:S01]  /*7dc0*/  IADD3 R3, R3, UR5, RZ ;  /* 0x0000000503037c10 */ /* 0x000fe2000fffe0ff */
[----:B------:R-:W-:Y:S01]  /*7dd0*/  ULDC.64 UR4, c[0x0][0x340] ;  /* 0x0000d00000047ab9 */ /* 0x000fe20000000a00 */
[----:B------:R1:W3:Y:S01]  /*7de0*/  LDS.128 R24, [R0+0x6080] ;  /* 0x0060800000187984 */ /* 0x0002e20000000c00 */
[----:B------:R-:W-:-:S02]  /*7df0*/  UIMAD UR4, UR7, UR4, URZ ;  /* 0x00000004070472a4 */ /* 0x000fc4000f8e023f */
[----:B------:R-:W-:Y:S01]  /*7e00*/  IMAD.WIDE.U32 R6, R6, c[0x0][0x340], R2 ;  /* 0x0000d00006067a25 */ /* 0x000fe200078e0002 */
[----:B------:R1:W4:Y:S01]  /*7e10*/  LDS.128 R28, [R0+0x7080] ;  /* 0x00708000001c7984 */ /* 0x0003220000000c00 */
[----:B------:R-:W-:Y:S02]  /*7e20*/  UIMAD UR4, UR14, UR5, UR4 ;  /* 0x000000050e0472a4 */ /* 0x000fe4000f8e0204 */
[----:B------:R-:W-:Y:S01]  /*7e30*/  IMAD.WIDE R2, R4, 0x80, R14 ;  /* 0x0000008004027825 */ /* 0x000fe200078e020e */
[----:B------:R1:W1:Y:S03]  /*7e40*/  LDS.128 R32, [R0+0x80] ;  /* 0x0000800000207984 */ /* 0x0002660000000c00 */
[----:B------:R-:W-:Y:S01]  /*7e50*/  IADD3 R5, R7, UR4, RZ ;  /* 0x0000000407057c10 */ /* 0x000fe2000fffe0ff */
        /* <DEDUP_REMOVED lines=13> */
.L_x_1503:
[----:B------:R-:W-:Y:S05]  /*7f30*/  BSYNC B0 ;  /* 0x0000000000007941 */ /* 0x000fea0003800000 */
.L_x_1502:
        /* <DEDUP_REMOVED lines=16> */
.L_x_1505:
[----:B------:R-:W-:Y:S05]  /*8040*/  BSYNC B0 ;  /* 0x0000000000007941 */ /* 0x000fea0003800000 */
.L_x_1504:
        /* <DEDUP_REMOVED lines=16> */
.L_x_1507:
[----:B------:R-:W-:Y:S05]  /*8150*/  BSYNC B0 ;  /* 0x0000000000007941 */ /* 0x000fea0003800000 */
.L_x_1506:
        /* <DEDUP_REMOVED lines=15> */
.L_x_1509:
[----:B------:R-:W-:Y:S05]  /*8250*/  BSYNC B0 ;  /* 0x0000000000007941 */ /* 0x000fea0003800000 */
.L_x_1508:
[----:B------:R-:W-:Y:S01]  /*8260*/  ULDC.64 UR4, c[0x0][0x308] ;  /* 0x0000c20000047ab9 */ /* 0x000fe20000000a00 */
[----:B------:R-:W-:Y:S01]  /*8270*/  IMAD.U32 R0, RZ, RZ, UR13 ;  /* 0x0000000dff007e24 */ /* 0x000fe2000f8e00ff */
[----:B------:R-:W-:Y:S01]  /*8280*/  UIMAD UR4, UR6, UR4, URZ ;  /* 0x00000004060472a4 */ /* 0x000fe2000f8e023f */
[----:B------:R-:W-:Y:S01]  /*8290*/  ISETP.GE.OR P3, PT, R12, c[0x0][0x2f4], P3 ;  /* 0x0000bd000c007a0c */ /* 0x000fe20001f66670 */
[----:B------:R-:W-:Y:S01]  /*82a0*/  BSSY B0, `(.L_x_1510) ;  /* 0x0000013000007945 */ /* 0x000fe20003800000 */
[----:B------:R-:W-:Y:S01]  /*82b0*/  IMAD.WIDE.U32 R6, R0, c[0x0][0x308], R12 ;  /* 0x0000c20000067a25 */ /* 0x000fe200078e000c */
[----:B------:R-:W-:Y:S01]  /*82c0*/  UIMAD UR13, UR13, UR5, UR4 ;  /* 0x000000050d0d72a4 */ /* 0x000fe2000f8e0204 */
[----:B------:R-:W-:Y:S02]  /*82d0*/  MOV R0, UR14 ;  /* 0x0000000e00007c02 */ /* 0x000fe40008000f00 */
[----:B------:R-:W-:Y:S02]  /*82e0*/  ULDC.64 UR4, c[0x0][0x310] ;  /* 0x0000c40000047ab9 */ /* 0x000fe40000000a00 */
[----:B------:R-:W-:Y:S01]  /*82f0*/  UIMAD UR4, UR7, UR4, URZ ;  /* 0x00000004070472a4 */ /* 0x000fe2000f8e023f */
[----:B------:R-:W-:-:S03]  /*8300*/  IADD3 R7, R7, UR13, RZ ;  /* 0x0000000d07077c10 */ /* 0x000fc6000fffe0ff */
[----:B------:R-:W-:Y:S02]  /*8310*/  UIMAD UR4, UR14, UR5, UR4 ;  /* 0x000000050e0472a4 */ /* 0x000fe4000f8e0204 */
[----:B------:R-:W-:-:S05]  /*8320*/  IMAD.WIDE.U32 R6, R0, c[0x0][0x310], R6 ;  /* 0x0000c40000067a25 */ /* 0x000fca00078e0006 */
[----:B----4-:R-:W-:Y:S01]  /*8330*/  IADD3 R5, R7, UR4, RZ ;  /* 0x0000000407057c10 */ /* 0x010fe2000fffe0ff */
        /* <DEDUP_REMOVED lines=9> */
.L_x_1511:
[----:B------:R-:W-:Y:S05]  /*83d0*/  BSYNC B0 ;  /* 0x0000000000007941 */ /* 0x000fea0003800000 */
.L_x_1510:
        /* <DEDUP_REMOVED lines=14> */
.L_x_1513:
[----:B------:R-:W-:Y:S05]  /*84c0*/  BSYNC B0 ;  /* 0x0000000000007941 */ /* 0x000fea0003800000 */
.L_x_1512:
        /* <DEDUP_REMOVED lines=14> */
.L_x_1515:
[----:B------:R-:W-:Y:S05]  /*85b0*/  BSYNC B0 ;  /* 0x0000000000007941 */ /* 0x000fea0003800000 */
.L_x_1514:
        /* <DEDUP_REMOVED lines=14> */
.L_x_1501:
[----:B------:R-:W2:Y:S01]  /*86a0*/  LDL.LU.64 R2, [R1] ;  /* 0x0000000001027983 */ /* 0x000ea20000300a00 */
[----:B------:R-:W-:Y:S01]  /*86b0*/  USHF.R.S32.HI UR6, URZ, 0x1f, UR13 ;  /* 0x0000001f3f067899 */ /* 0x000fe2000801140d */
[----:B------:R-:W-:Y:S01]  /*86c0*/  IMAD.U32 R6, RZ, RZ, UR14 ;  /* 0x0000000eff067e24 */ /* 0x000fe2000f8e00ff */
[----:B------:R-:W-:Y:S01]  /*86d0*/  ULDC.64 UR4, c[0x0][0x308] ;  /* 0x0000c20000047ab9 */ /* 0x000fe20000000a00 */
[----:B------:R-:W-:Y:S01]  /*86e0*/  BSSY B0, `(.L_x_1516) ;  /* 0x0000023000007945 */ /* 0x000fe20003800000 */
[----:B------:R-:W-:Y:S02]  /*86f0*/  UIMAD UR4, UR6, UR4, URZ ;  /* 0x00000004060472a4 */ /* 0x000fe4000f8e023f */
[----:B------:R-:W-:Y:S02]  /*8700*/  USHF.R.S32.HI UR7, URZ, 0x1f, UR14 ;  /* 0x0000001f3f077899 */ /* 0x000fe4000801140e */
[----:B------:R-:W-:-:S03]  /*8710*/  UIMAD UR5, UR13, UR5, UR4 ;  /* 0x000000050d0572a4 */ /* 0x000fc6000f8e0204 */
[----:B------:R-:W-:Y:S02]  /*8720*/  ULDC UR4, c[0x0][0x2f0] ;  /* 0x0000bc0000047ab9 */ /* 0x000fe40000000800 */
[----:B------:R-:W-:Y:S01]  /*8730*/  UIADD3 UR10, -UR10, UR4, URZ ;  /* 0x000000040a0a7290 */ /* 0x000fe2000fffe13f */
[----:B--2---:R-:W-:-:S04]  /*8740*/  SHF.R.S32.HI R0, RZ, 0x1f, R2 ;  /* 0x0000001fff007819 */ /* 0x004fc80000011402 */
[----:B------:R-:W-:-:S04]  /*8750*/  LEA.HI R8, R0, R2, RZ, 0x3 ;  /* 0x0000000200087211 */ /* 0x000fc800078f18ff */
[----:B------:R-:W-:Y:S02]  /*8760*/  LOP3.LUT R0, R8, 0x1ffffff8, RZ, 0xc0, !PT ;  /* 0x1ffffff808007812 */ /* 0x000fe400078ec0ff */
[----:B------:R-:W-:-:S03]  /*8770*/  SHF.R.S32.HI R8, RZ, 0x3, R8 ;  /* 0x00000003ff087819 */ /* 0x000fc60000011408 */
[----:B------:R-:W-:Y:S01]  /*8780*/  IMAD.IADD R0, R2, 0x1, -R0 ;  /* 0x0000000102007824 */ /* 0x000fe200078e0a00 */
[----:B------:R-:W-:Y:S01]  /*8790*/  ISETP.GE.AND P3, PT, R8, UR10, PT ;  /* 0x0000000a08007c0c */ /* 0x000fe2000bf66270 */
[----:B------:R-:W-:Y:S01]  /*87a0*/  IMAD.U32 R2, RZ, RZ, UR13 ;  /* 0x0000000dff027e24 */ /* 0x000fe2000f8e00ff */
[----:B------:R-:W-:Y:S01]  /*87b0*/  SHF.R.S32.HI R9, RZ, 0x1f, R8 ;  /* 0x0000001fff097819 */ /* 0x000fe20000011408 */
[----:B------:R-:W-:Y:S02]  /*87c0*/  IMAD.SHL.U32 R12, R0, 0x8, RZ ;  /* 0x00000008000c7824 */ /* 0x000fe400078e00ff */
[----:B------:R-:W-:-:S03]  /*87d0*/  IMAD.U32 R0, RZ, RZ, UR15 ;  /* 0x0000000fff007e24 */ /* 0x000fc6000f8e00ff */
[----:B------:R-:W-:Y:S02]  /*87e0*/  SHF.R.S32.HI R13, RZ, 0x1f, R12 ;  /* 0x0000001fff0d7819 */ /* 0x000fe4000001140c */
[----:B------:R-:W-:-:S03]  /*87f0*/  ISETP.GE.OR P0, PT, R12, c[0x0][0x2f4], P3 ;  /* 0x0000bd000c007a0c */ /* 0x000fc60001f06670 */
[----:B------:R-:W-:-:S05]  /*8800*/  IMAD.WIDE.U32 R2, R2, c[0x0][0x308], R12 ;  /* 0x0000c20002027a25 */ /* 0x000fca00078e000c */
[----:B------:R-:W-:Y:S01]  /*8810*/  IADD3 R3, R3, UR5, RZ ;  /* 0x0000000503037c10 */ /* 0x000fe2000fffe0ff */
[----:B------:R-:W-:Y:S02]  /*8820*/  ULDC.64 UR4, c[0x0][0x310] ;  /* 0x0000c40000047ab9 */ /* 0x000fe40000000a00 */
[----:B------:R-:W-:Y:S02]  /*8830*/  UIMAD UR4, UR7, UR4, URZ ;  /* 0x00000004070472a4 */ /* 0x000fe4000f8e023f */
[----:B------:R-:W-:Y:S02]  /*8840*/  IMAD.WIDE.U32 R6, R6, c[0x0][0x310], R2 ;  /* 0x0000c40006067a25 */ /* 0x000fe400078e0002 */
[----:B------:R-:W-:Y:S02]  /*8850*/  UIMAD UR4, UR14, UR5, UR4 ;  /* 0x000000050e0472a4 */ /* 0x000fe4000f8e0204 */
[----:B------:R-:W-:-:S04]  /*8860*/  IMAD.WIDE R2, R0, 0x80, R8 ;  /* 0x0000008000027825 */ /* 0x000fc800078e0208 */
        /* <DEDUP_REMOVED lines=10> */
.L_x_1517:
[----:B------:R-:W-:Y:S05]  /*8910*/  BSYNC B0 ;  /* 0x0000000000007941 */ /* 0x000fea0003800000 */
.L_x_1516:
        /* <DEDUP_REMOVED lines=16> */
.L_x_1519:
[----:B------:R-:W-:Y:S05]  /*8a20*/  BSYNC B0 ;  /* 0x0000000000007941 */ /* 0x000fea0003800000 */
.L_x_1518:
        /* <DEDUP_REMOVED lines=16> */
.L_x_1521:
[----:B------:R-:W-:Y:S05]  /*8b30*/  BSYNC B0 ;  /* 0x0000000000007941 */ /* 0x000fea0003800000 */
.L_x_1520:
        /* <DEDUP_REMOVED lines=15> */
.L_x_1523:
[----:B------:R-:W-:Y:S05]  /*8c30*/  BSYNC B0 ;  /* 0x0000000000007941 */ /* 0x000fea0003800000 */
.L_x_1522:
        /* <DEDUP_REMOVED lines=13> */
[----:B--2---:R-:W-:Y:S01]  /*8d10*/  IADD3 R5, R7, UR4, RZ ;  /* 0x0000000407057c10 */ /* 0x004fe2000fffe0ff */
        /* <DEDUP_REMOVED lines=9> */
.L_x_1525:
[----:B------:R-:W-:Y:S05]  /*8db0*/  BSYNC B0 ;  /* 0x0000000000007941 */ /* 0x000fea0003800000 */
.L_x_1524:
        /* <DEDUP_REMOVED lines=14> */
.L_x_1527:
[----:B------:R-:W-:Y:S05]  /*8ea0*/  BSYNC B0 ;  /* 0x0000000000007941 */ /* 0x000fea0003800000 */
.L_x_1526:
        /* <DEDUP_REMOVED lines=14> */
.L_x_1529:
[----:B------:R-:W-:Y:S05]  /*8f90*/  BSYNC B0 ;  /* 0x0000000000007941 */ /* 0x000fea0003800000 */
.L_x_1528:
        /* <DEDUP_REMOVED lines=13> */
.L_x_1530:
        /* <DEDUP_REMOVED lines=9> */
.L_x_1845:


//--------------------- .text._ZN7cutlass13device_kernelIN5flash19enable_sm80_to_sm89INS1_16FlashAttnBwdSm80INS1_25CollectiveMainloopBwdSm80ILi2ELi2EN4cute5tupleIJNS5_1CILi128EEES8_NS7_ILi64EEEEEENS_10bfloat16_tEfNS_4arch4Sm80ELb1ELb0ELb0ELb0ELb1ELb0ELb0ELb0ELi2ELi4ELi4ELi4ELb0EEENS1_21CollectiveEpilogueBwdISA_SB_SD_Li256ELb0ELb0ELi2EEENS1_25SingleTileBwdLPTSchedulerILb0ELi128ELb1EEEEEEEEEvNT_6ParamsE --------------------------
	.section	.text._ZN7cutlass13device_kernelIN5flash19enable_sm80_to_sm89INS1_16FlashAttnBwdSm80INS1_25CollectiveMainloopBwdSm80ILi2ELi2EN4cute5tupleIJNS5_1CILi128EEES8_NS7_ILi64EEEEEENS_10bfloat16_tEfNS_4arch4Sm80ELb1ELb0ELb0ELb0ELb1ELb0ELb0ELb0ELi2ELi4ELi4ELi4ELb0EEENS1_21CollectiveEpilogueBwdISA_SB_SD_Li256ELb0ELb0ELi2EEENS1_25SingleTileBwdLPTSchedulerILb0ELi128ELb1EEEEEEEEEvNT_6ParamsE,"ax",@progbits
	.sectioninfo	@"SHI_REGISTERS=255"
	.align	128
.text._ZN7cutlass13device_kernelIN5flash19enable_sm80_to_sm89INS1_16FlashAttnBwdSm80INS1_25CollectiveMainloopBwdSm80ILi2ELi2EN4cute5tupleIJNS5_1CILi128EEES8_NS7_ILi64EEEEEENS_10bfloat16_tEfNS_4arch4Sm80ELb1ELb0ELb0ELb0ELb1ELb0ELb0ELb0ELi2ELi4ELi4ELi4ELb0EEENS1_21CollectiveEpilogueBwdISA_SB_SD_Li256ELb0ELb0ELi2EEENS1_25SingleTileBwdLPTSchedulerILb0ELi128ELb1EEEEEEEEEvNT_6ParamsE:
        .type           _ZN7cutlass13device_kernelIN5flash19enable_sm80_to_sm89INS1_16FlashAttnBwdSm80INS1_25CollectiveMainloopBwdSm80ILi2ELi2EN4cute5tupleIJNS5_1CILi128EEES8_NS7_ILi64EEEEEENS_10bfloat16_tEfNS_4arch4Sm80ELb1ELb0ELb0ELb0ELb1ELb0ELb0ELb0ELi2ELi4ELi4ELi4ELb0EEENS1_21CollectiveEpilogueBwdISA_SB_SD_Li256ELb0ELb0ELi2EEENS1_25SingleTileBwdLPTSchedulerILb0ELi128ELb1EEEEEEEEEvNT_6ParamsE,@function
        .size           _ZN7cutlass13device_kernelIN5flash19enable_sm80_to_sm89INS1_16FlashAttnBwdSm80INS1_25CollectiveMainloopBwdSm80ILi2ELi2EN4cute5tupleIJNS5_1CILi128EEES8_NS7_ILi64EEEEEENS_10bfloat16_tEfNS_4arch4Sm80ELb1ELb0ELb0ELb0ELb1ELb0ELb0ELb0ELi2ELi4ELi4ELi4ELb0EEENS1_21CollectiveEpilogueBwdISA_SB_SD_Li256ELb0ELb0ELi2EEENS1_25SingleTileBwdLPTSchedulerILb0ELi128ELb1EEEEEEEEEvNT_6ParamsE,(.L_x_1846 - _ZN7cutlass13device_kernelIN5flash19enable_sm80_to_sm89INS1_16FlashAttnBwdSm80INS1_25CollectiveMainloopBwdSm80ILi2ELi2EN4cute5tupleIJNS5_1CILi128EEES8_NS7_ILi64EEEEEENS_10bfloat16_tEfNS_4arch4Sm80ELb1ELb0ELb0ELb0ELb1ELb0ELb0ELb0ELi2ELi4ELi4ELi4ELb0EEENS1_21CollectiveEpilogueBwdISA_SB_SD_Li256ELb0ELb0ELi2EEENS1_25SingleTileBwdLPTSchedulerILb0ELi128ELb1EEEEEEEEEvNT_6ParamsE)
        .other          _ZN7cutlass13device_kernelIN5flash19enable_sm80_to_sm89INS1_16FlashAttnBwdSm80INS1_25CollectiveMainloopBwdSm80ILi2ELi2EN4cute5tupleIJNS5_1CILi128EEES8_NS7_ILi64EEEEEENS_10bfloat16_tEfNS_4arch4Sm80ELb1ELb0ELb0ELb0ELb1ELb0ELb0ELb0ELi2ELi4ELi4ELi4ELb0EEENS1_21CollectiveEpilogueBwdISA_SB_SD_Li256ELb0ELb0ELi2EEENS1_25SingleTileBwdLPTSchedulerILb0ELi128ELb1EEEEEEEEEvNT_6ParamsE,@"STO_CUDA_ENTRY STV_DEFAULT"
_ZN7cutlass13device_kernelIN5flash19enable_sm80_to_sm89INS1_16FlashAttnBwdSm80INS1_25CollectiveMainloopBwdSm80ILi2ELi2EN4cute5tupleIJNS5_1CILi128EEES8_NS7_ILi64EEEEEENS_10bfloat16_tEfNS_4arch4Sm80ELb1ELb0ELb0ELb0ELb1ELb0ELb0ELb0ELi2ELi4ELi4ELi4ELb0EEENS1_21CollectiveEpilogueBwdISA_SB_SD_Li256ELb0ELb0ELi2EEENS1_25SingleTileBwdLPTSchedulerILb0ELi128ELb1EEEEEEEEEvNT_6ParamsE:
        /* <DEDUP_REMOVED lines=32> */
.L_x_1532:
[----:B------:R-:W-:Y:S02]  /*0200*/  ULDC UR9, c[0x0][0x3ac] ;  /* 0x0000eb0000097ab9 */ /* 0x000fe40000000800 */
[----:B------:R-:W-:Y:S02]  /*0210*/  UISETP.NE.AND UP0, UPT, UR9, 0x1, UPT ;  /* 0x000000010900788c */ /* 0x000fe4000bf05270 */
[----:B------:R-:W-:Y:S02]  /*0220*/  ULDC.64 UR4, c[0x0][0x3b0] ;  /* 0x0000ec0000047ab9 */ /* 0x000fe40000000a00 */
[----:B------:R-:W-:Y:S02]  /*0230*/  UIMAD.WIDE.U32 UR10, UR8, UR4, URZ ;  /* 0x00000004080a72a5 */ /* 0x000fe4000f8e003f */
[----:B------:R-:W-:-:S05]  /*0240*/  UMOV UR6, UR8 ;  /* 0x0000000800067c82 */ /* 0x000fca0008000000 */
[----:B------:R-:W-:-:S04]  /*0250*/  @UP0 USHF.R.U32.HI UR6, URZ, UR5, UR11 ;  /* 0x000000053f060299 */ /* 0x000fc8000801160b */
[----:B------:R-:W-:Y:S02]  /*0260*/  UIMAD UR9, UR6, UR9, URZ ;  /* 0x00000009060972a4 */ /* 0x000fe4000f8e023f */
.L_x_1533:
[----:B------:R-:W-:Y:S02]  /*0270*/  ULDC.64 UR14, c[0x0][0x3a0] ;  /* 0x0000e800000e7ab9 */ /* 0x000fe40000000a00 */
[----:B------:R-:W-:Y:S02]  /*0280*/  UIADD3 UR8, UR8, -UR9, URZ ;  /* 0x8000000908087290 */ /* 0x000fe4000fffe03f */
[----:B------:R-:W-:Y:S02]  /*0290*/  UISETP.NE.AND UP0, UPT, UR14, 0x1, UPT ;  /* 0x000000010e00788c */ /* 0x000fe4000bf05270 */
[----:B------:R-:W-:Y:S02]  /*02a0*/  ULDC.64 UR4, c[0x0][0x3a8] ;  /* 0x0000ea0000047ab9 */ /* 0x000fe40000000a00 */
[----:B------:R-:W-:Y:S02]  /*02b0*/  UIMAD UR5, UR7, UR5, UR8 ;  /* 0x00000005070572a4 */ /* 0x000fe4000f8e0208 */
[----:B------:R-:W-:-:S02]  /*02c0*/  ULOP3.LUT UR6, URZ, UR6, URZ, 0x33, !UPT ;  /* 0x000000063f067292 */ /* 0x000fc4000f8e333f */
[----:B------:R-:W-:Y:S02]  /*02d0*/  UIMAD.WIDE.U32 UR8, UR5, UR15, URZ ;  /* 0x0000000f050872a5 */ /* 0x000fe4000f8e003f */
[----:B------:R-:W-:Y:S02]  /*02e0*/  ULDC UR13, c[0x0][0x394] ;  /* 0x0000e500000d7ab9 */ /* 0x000fe40000000800 */
[----:B------:R-:W-:Y:S02]  /*02f0*/  UMOV UR15, UR5 ;  /* 0x00000005000f7c82 */ /* 0x000fe40008000000 */
[----:B------:R-:W-:Y:S02]  /*0300*/  @UP0 USHF.R.U32.HI UR15, URZ, UR4, UR9 ;  /* 0x000000043f0f0299 */ /* 0x000fe40008011609 */
[----:B------:R-:W-:Y:S02]  /*0310*/  UIADD3 UR13, UR6, UR13, URZ ;  /* 0x0000000d060d7290 */ /* 0x000fe4000fffe03f */
[----:B------:R-:W-:-:S04]  /*0320*/  UIADD3 UR4, -UR15, URZ, URZ ;  /* 0x0000003f0f047290 */ /* 0x000fc8000fffe13f */
[----:B------:R-:W-:Y:S01]  /*0330*/  UIMAD UR14, UR4, UR14, UR5 ;  /* 0x0000000e040e72a4 */ /* 0x000fe2000f8e0205 */
[----:B------:R-:W-:Y:S05]  /*0340*/  BRA `(.L_x_1534) ;  /* 0x0000028000007947 */ /* 0x000fea0003800000 */
.L_x_1531:
        /* <DEDUP_REMOVED lines=20> */
.L_x_1535:
[----:B------:R-:W-:Y:S02]  /*0490*/  ULDC UR9, c[0x0][0x3ac] ;  /* 0x0000eb0000097ab9 */ /* 0x000fe40000000800 */
[----:B------:R-:W-:Y:S02]  /*04a0*/  UISETP.NE.AND UP0, UPT, UR9, 0x1, UPT ;  /* 0x000000010900788c */ /* 0x000fe4000bf05270 */
[----:B------:R-:W-:Y:S02]  /*04b0*/  ULDC.64 UR4, c[0x0][0x3b0] ;  /* 0x0000ec0000047ab9 */ /* 0x000fe40000000a00 */
[----:B------:R-:W-:Y:S02]  /*04c0*/  UIMAD.WIDE.U32 UR10, UR8, UR4, URZ ;  /* 0x00000004080a72a5 */ /* 0x000fe4000f8e003f */
[----:B------:R-:W-:-:S05]  /*04d0*/  UMOV UR6, UR8 ;  /* 0x0000000800067c82 */ /* 0x000fca0008000000 */
[----:B------:R-:W-:-:S04]  /*04e0*/  @UP0 USHF.R.U32.HI UR6, URZ, UR5, UR11 ;  /* 0x000000053f060299 */ /* 0x000fc8000801160b */
[----:B------:R-:W-:Y:S02]  /*04f0*/  UIMAD UR9, UR6, UR9, URZ ;  /* 0x00000009060972a4 */ /* 0x000fe4000f8e023f */
.L_x_1536:
        /* <DEDUP_REMOVED lines=12> */
[----:B------:R-:W-:Y:S02]  /*05c0*/  UIMAD UR14, UR4, UR14, UR5 ;  /* 0x0000000e040e72a4 */ /* 0x000fe4000f8e0205 */
.L_x_1534:
        /* <DEDUP_REMOVED lines=396> */
.L_x_1539:
[----:B--2---:R-:W-:Y:S05]  /*1e90*/  BSYNC B0 ;  /* 0x0000000000007941 */ /* 0x004fea0003800000 */
.L_x_1538:
        /* <DEDUP_REMOVED lines=103> */
.L_x_1542:
        /* <DEDUP_REMOVED lines=175> */
.L_x_1540:
        /* <DEDUP_REMOVED lines=825> */
.L_x_1541:
        /* <DEDUP_REMOVED lines=292> */
.L_x_1537:
        /* <DEDUP_REMOVED lines=156> */
.L_x_1545:
[----:B------:R-:W-:Y:S05]  /*7f90*/  BSYNC B0 ;  /* 0x0000000000007941 */ /* 0x000fea0003800000 */
.L_x_1544:
        /* <DEDUP_REMOVED lines=16> */
.L_x_1547:
[----:B------:R-:W-:Y:S05]  /*80a0*/  BSYNC B0 ;  /* 0x0000000000007941 */ /* 0x000fea0003800000 */
.L_x_1546:
        /* <DEDUP_REMOVED lines=16> */
.L_x_1549:
[----:B------:R-:W-:Y:S05]  /*81b0*/  BSYNC B0 ;  /* 0x0000000000007941 */ /* 0x000fea0003800000 */
.L_x_1548:
        /* <DEDUP_REMOVED lines=15> */
.L_x_1551:
[----:B------:R-:W-:Y:S05]  /*82b0*/  BSYNC B0 ;  /* 0x0000000000007941 */ /* 0x000fea0003800000 */
.L_x_1550:
        /* <DEDUP_REMOVED lines=23> */
.L_x_1553:
[----:B------:R-:W-:Y:S05]  /*8430*/  BSYNC B0 ;  /* 0x0000000000007941 */ /* 0x000fea0003800000 */
.L_x_1552:
        /* <DEDUP_REMOVED lines=14> */
.L_x_1555:
[----:B------:R-:W-:Y:S05]  /*8520*/  BSYNC B0 ;  /* 0x0000000000007941 */ /* 0x000fea0003800000 */
.L_x_1554:
        /* <DEDUP_REMOVED lines=14> */
.L_x_1557:
[----:B------:R-:W-:Y:S05]  /*8610*/  BSYNC B0 ;  /* 0x0000000000007941 */ /* 0x000fea0003800000 */
.L_x_1556:
        /* <DEDUP_REMOVED lines=14> */
.L_x_1543:
        /* <DEDUP_REMOVED lines=39> */
.L_x_1559:
[----:B------:R-:W-:Y:S05]  /*8970*/  BSYNC B0 ;  /* 0x0000000000007941 */ /* 0x000fea0003800000 */
.L_x_1558:
        /* <DEDUP_REMOVED lines=16> */
.L_x_1561:
[----:B------:R-:W-:Y:S05]  /*8a80*/  BSYNC B0 ;  /* 0x0000000000007941 */ /* 0x000fea0003800000 */
.L_x_1560:
        /* <DEDUP_REMOVED lines=16> */
.L_x_1563:
[----:B------:R-:W-:Y:S05]  /*8b90*/  BSYNC B0 ;  /* 0x0000000000007941 */ /* 0x000fea0003800000 */
.L_x_1562:
        /* <DEDUP_REMOVED lines=15> */
.L_x_1565:
[----:B------:R-:W-:Y:S05]  /*8c90*/  BSYNC B0 ;  /* 0x0000000000007941 */ /* 0x000fea0003800000 */
.L_x_1564:
        /* <DEDUP_REMOVED lines=23> */
.L_x_1567:
[----:B------:R-:W-:Y:S05]  /*8e10*/  BSYNC B0 ;  /* 0x0000000000007941 */ /* 0x000fea0003800000 */
.L_x_1566:
        /* <DEDUP_REMOVED lines=14> */
.L_x_1569:
[----:B------:R-:W-:Y:S05]  /*8f00*/  BSYNC B0 ;  /* 0x0000000000007941 */ /* 0x000fea0003800000 */
.L_x_1568:
        /* <DEDUP_REMOVED lines=14> */
.L_x_1571:
[----:B------:R-:W-:Y:S05]  /*8ff0*/  BSYNC B0 ;  /* 0x0000000000007941 */ /* 0x000fea0003800000 */
.L_x_1570:
        /* <DEDUP_REMOVED lines=13> */
.L_x_1572:
        /* <DEDUP_REMOVED lines=11> */
.L_x_1846:


//--------------------- .text._ZN7cutlass13device_kernelIN5flash19enable_sm80_to_sm89INS1_16FlashAttnBwdSm80INS1_25CollectiveMainloopBwdSm80ILi2ELi2EN4cute5tupleIJNS5_1CILi128EEES8_NS7_ILi64EEEEEENS_10bfloat16_tEfNS_4arch4Sm80ELb1ELb0ELb0ELb0ELb0ELb0ELb0ELb0ELi2ELi4ELi4ELi4ELb0EEENS1_24CollectiveEpilogueBwdGQAISA_fSD_Li256ELb0ELb0EEENS1_25SingleTileBwdLPTSchedulerILb0ELi128ELb0EEEEEEEEEvNT_6ParamsE --------------------------
	.section	.text._ZN7cutlass13device_kernelIN5flash19enable_sm80_to_sm89INS1_16FlashAttnBwdSm80INS1_25CollectiveMainloopBwdSm80ILi2ELi2EN4cute5tupleIJNS5_1CILi128EEES8_NS7_ILi64EEEEEENS_10bfloat16_tEfNS_4arch4Sm80ELb1ELb0ELb0ELb0ELb0ELb0ELb0ELb0ELi2ELi4ELi4ELi4ELb0EEENS1_24CollectiveEpilogueBwdGQAISA_fSD_Li256ELb0ELb0EEENS1_25SingleTileBwdLPTSchedulerILb0ELi128ELb0EEEEEEEEEvNT_6ParamsE,"ax",@progbits
	.sectioninfo	@"SHI_REGISTERS=255"
	.align	128
.text._ZN7cutlass13device_kernelIN5flash19enable_sm80_to_sm89INS1_16FlashAttnBwdSm80INS1_25CollectiveMainloopBwdSm80ILi2ELi2EN4cute5tupleIJNS5_1CILi128EEES8_NS7_ILi64EEEEEENS_10bfloat16_tEfNS_4arch4Sm80ELb1ELb0ELb0ELb0ELb0ELb0ELb0ELb0ELi2ELi4ELi4ELi4ELb0EEENS1_24CollectiveEpilogueBwdGQAISA_fSD_Li256ELb0ELb0EEENS1_25SingleTileBwdLPTSchedulerILb0ELi128ELb0EEEEEEEEEvNT_6ParamsE:
        .type           _ZN7cutlass13device_kernelIN5flash19enable_sm80_to_sm89INS1_16FlashAttnBwdSm80INS1_25CollectiveMainloopBwdSm80ILi2ELi2EN4cute5tupleIJNS5_1CILi128EEES8_NS7_ILi64EEEEEENS_10bfloat16_tEfNS_4arch4Sm80ELb1ELb0ELb0ELb0ELb0ELb0ELb0ELb0ELi2ELi4ELi4ELi4ELb0EEENS1_24CollectiveEpilogueBwdGQAISA_fSD_Li256ELb0ELb0EEENS1_25SingleTileBwdLPTSchedulerILb0ELi128ELb0EEEEEEEEEvNT_6ParamsE,@function
        .size           _ZN7cutlass13device_kernelIN5flash19enable_sm80_to_sm89INS1_16FlashAttnBwdSm80INS1_25CollectiveMainloopBwdSm80ILi2ELi2EN4cute5tupleIJNS5_1CILi128EEES8_NS7_ILi64EEEEEENS_10bfloat16_tEfNS_4arch4Sm80ELb1ELb0ELb0ELb0ELb0ELb0ELb0ELb0ELi2ELi4ELi4ELi4ELb0EEENS1_24CollectiveEpilogueBwdGQAISA_fSD_Li256ELb0ELb0EEENS1_25SingleTileBwdLPTSchedulerILb0ELi128ELb0EEEEEEEEEvNT_6ParamsE,(.L_x_1847 - _ZN7cutlass13device_kernelIN5flash19enable_sm80_to_sm89INS1_16FlashAttnBwdSm80INS1_25CollectiveMainloopBwdSm80ILi2ELi2EN4cute5tupleIJNS5_1CILi128EEES8_NS7_ILi64EEEEEENS_10bfloat16_tEfNS_4arch4Sm80ELb1ELb0ELb0ELb0ELb0ELb0ELb0ELb0ELi2ELi4ELi4ELi4ELb0EEENS1_24CollectiveEpilogueBwdGQAISA_fSD_Li256ELb0ELb0EEENS1_25SingleTileBwdLPTSchedulerILb0ELi128ELb0EEEEEEEEEvNT_6ParamsE)
        .other          _ZN7cutlass13device_kernelIN5flash19enable_sm80_to_sm89INS1_16FlashAttnBwdSm80INS1_25CollectiveMainloopBwdSm80ILi2ELi2EN4cute5tupleIJNS5_1CILi128EEES8_NS7_ILi64EEEEEENS_10bfloat16_tEfNS_4arch4Sm80ELb1ELb0ELb0ELb0ELb0ELb0ELb0ELb0ELi2ELi4ELi4ELi4ELb0EEENS1_24CollectiveEpilogueBwdGQAISA_fSD_Li256ELb0ELb0EEENS1_25SingleTileBwdLPTSchedulerILb0ELi128ELb0EEEEEEEEEvNT_6ParamsE,@"STO_CUDA_ENTRY STV_DEFAULT"
_ZN7cutlass13device_kernelIN5flash19enable_sm80_to_sm89INS1_16FlashAttnBwdSm80INS1_25CollectiveMainloopBwdSm80ILi2ELi2EN4cute5tupleIJNS5_1CILi128EEES8_NS7_ILi64EEEEEENS_10bfloat16_tEfNS_4arch4Sm80ELb1ELb0ELb0ELb0ELb0ELb0ELb0ELb0ELi2ELi4ELi4ELi4ELb0EEENS1_24CollectiveEpilogueBwdGQAISA_fSD_Li256ELb0ELb0EEENS1_25SingleTileBwdLPTSchedulerILb0ELi128ELb0EEEEEEEEEvNT_6ParamsE:
[----:B------:R-:W-:-:S03]  /*0000*/  MOV R1, c[0x0][0x28] ;  /* 0x00000a0000017a02 */ /* 0x000fc60000000f00 */
[----:B------:R-:W1:Y:S01]  /*0010*/  S2R R2, SR_TID.X ;  /* 0x0000000000027919 */ /* 0x000e620000002100 */
[----:B------:R-:W-:Y:S01]  /*0020*/  IADD3 R1, R1, -0x68, RZ ;  /* 0xffffff9801017810 */ /* 0x000fe20007ffe0ff */
[----:B------:R-:W2:Y:S01]  /*0030*/  S2UR UR7, SR_CTAID.X ;  /* 0x00000000000779c3 */ /* 0x000ea20000002500 */
[----:B------:R-:W-:Y:S02]  /*0040*/  IMAD.MOV.U32 R27, RZ, RZ, R3 ;  /* 0x000000ffff1b7224 */ /* 0x000fe400078e0003 */
[--C-:B-1----:R-:W-:Y:S01]  /*0050*/  IMAD.MOV.U32 R26, RZ, RZ, R2.reuse ;  /* 0x000000ffff1a7224 */ /* 0x102fe200078e0002 */
[----:B------:R-:W-:Y:S01]  /*0060*/  STL [R1+0x10], R2 ;  /* 0x0000100201007387 */ /* 0x000fe20000100800 */
        /* <DEDUP_REMOVED lines=8> */
[----:B------:R-:W-:Y:S02]  /*00f0*/  UMOV UR6, UR7 ;  /* 0x0000000700067c82 */ /* 0x000fe40008000000 */
[----:B------:R-:W-:-:S05]  /*0100*/  ULDC UR5, c[0x0][0x3c8] ;  /* 0x0000f20000057ab9 */ /* 0x000fca0000000800 */
        /* <DEDUP_REMOVED lines=15> */
.L_x_1574:
[----:B------:R-:W-:Y:S02]  /*0200*/  ULDC UR8, c[0x0][0x3b4] ;  /* 0x0000ed0000087ab9 */ /* 0x000fe40000000800 */
[----:B------:R-:W-:Y:S02]  /*0210*/  UISETP.NE.AND UP0, UPT, UR8, 0x1, UPT ;  /* 0x000000010800788c */ /* 0x000fe4000bf05270 */
[----:B------:R-:W-:Y:S02]  /*0220*/  ULDC.64 UR4, c[0x0][0x3b8] ;  /* 0x0000ee0000047ab9 */ /* 0x000fe40000000a00 */
[----:B------:R-:W-:Y:S02]  /*0230*/  UIMAD.WIDE.U32 UR10, UR7, UR4, URZ ;  /* 0x00000004070a72a5 */ /* 0x000fe4000f8e003f */
[----:B------:R-:W-:-:S05]  /*0240*/  UMOV UR22, UR7 ;  /* 0x0000000700167c82 */ /* 0x000fca0008000000 */
[----:B------:R-:W-:-:S04]  /*0250*/  @UP0 USHF.R.U32.HI UR22, URZ, UR5, UR11 ;  /* 0x000000053f160299 */ /* 0x000fc8000801160b */
[----:B------:R-:W-:Y:S02]  /*0260*/  UIMAD UR8, UR22, UR8, URZ ;  /* 0x00000008160872a4 */ /* 0x000fe4000f8e023f */
.L_x_1575:
[----:B------:R-:W-:Y:S02]  /*0270*/  ULDC.64 UR20, c[0x0][0x3a8] ;  /* 0x0000ea0000147ab9 */ /* 0x000fe40000000a00 */
[----:B------:R-:W-:Y:S02]  /*0280*/  UIADD3 UR7, UR7, -UR8, URZ ;  /* 0x8000000807077290 */ /* 0x000fe4000fffe03f */
[----:B------:R-:W-:Y:S02]  /*0290*/  UISETP.NE.AND UP0, UPT, UR20, 0x1, UPT ;  /* 0x000000011400788c */ /* 0x000fe4000bf05270 */
[----:B------:R-:W-:Y:S02]  /*02a0*/  ULDC.64 UR4, c[0x0][0x3b0] ;  /* 0x0000ec0000047ab9 */ /* 0x000fe40000000a00 */
[----:B------:R-:W-:-:S04]  /*02b0*/  UIMAD UR5, UR6, UR5, UR7 ;  /* 0x00000005060572a4 */ /* 0x000fc8000f8e0207 */
[----:B------:R-:W-:-:S03]  /*02c0*/  UIMAD.WIDE.U32 UR6, UR5, UR21, URZ ;  /* 0x00000015050672a5 */ /* 0x000fc6000f8e003f */
[----:B------:R-:W-:Y:S02]  /*02d0*/  UMOV UR21, UR5 ;  /* 0x0000000500157c82 */ /* 0x000fe40008000000 */
[----:B------:R-:W-:-:S04]  /*02e0*/  @UP0 USHF.R.U32.HI UR21, URZ, UR4, UR7 ;  /* 0x000000043f150299 */ /* 0x000fc80008011607 */
[----:B------:R-:W-:-:S04]  /*02f0*/  UIADD3 UR4, -UR21, URZ, URZ ;  /* 0x0000003f15047290 */ /* 0x000fc8000fffe13f */
[----:B------:R-:W-:Y:S01]  /*0300*/  UIMAD UR20, UR4, UR20, UR5 ;  /* 0x00000014041472a4 */ /* 0x000fe2000f8e0205 */
[----:B------:R-:W-:Y:S05]  /*0310*/  BRA `(.L_x_1576) ;  /* 0x0000025000007947 */ /* 0x000fea0003800000 */
.L_x_1573:
        /* <DEDUP_REMOVED lines=20> */
.L_x_1577:
[----:B------:R-:W-:Y:S02]  /*0460*/  ULDC UR8, c[0x0][0x3b4] ;  /* 0x0000ed0000087ab9 */ /* 0x000fe40000000800 */
[----:B------:R-:W-:Y:S02]  /*0470*/  UISETP.NE.AND UP0, UPT, UR8, 0x1, UPT ;  /* 0x000000010800788c */ /* 0x000fe4000bf05270 */
[----:B------:R-:W-:Y:S02]  /*0480*/  ULDC.64 UR4, c[0x0][0x3b8] ;  /* 0x0000ee0000047ab9 */ /* 0x000fe40000000a00 */
[----:B------:R-:W-:Y:S02]  /*0490*/  UIMAD.WIDE.U32 UR10, UR7, UR4, URZ ;  /* 0x00000004070a72a5 */ /* 0x000fe4000f8e003f */
[----:B------:R-:W-:-:S05]  /*04a0*/  UMOV UR22, UR7 ;  /* 0x0000000700167c82 */ /* 0x000fca0008000000 */
[----:B------:R-:W-:-:S04]  /*04b0*/  @UP0 USHF.R.U32.HI UR22, URZ, UR5, UR11 ;  /* 0x000000053f160299 */ /* 0x000fc8000801160b */
[----:B------:R-:W-:Y:S02]  /*04c0*/  UIMAD UR8, UR22, UR8, URZ ;  /* 0x00000008160872a4 */ /* 0x000fe4000f8e023f */
.L_x_1578:
        /* <DEDUP_REMOVED lines=9> */
[----:B------:R-:W-:Y:S02]  /*0560*/  UIMAD UR20, UR4, UR20, UR5 ;  /* 0x00000014041472a4 */ /* 0x000fe4000f8e0205 */
.L_x_1576:
        /* <DEDUP_REMOVED lines=14> */
[----:B------:R-:W-:Y:S01]  /*0650*/  UIADD3 UR6, UR6, 0x7f, URZ ;  /* 0x0000007f06067890 */ /* 0x000fe2000fffe03f */
[----:B------:R-:W-:Y:S01]  /*0660*/  CS2R R184, SRZ ;  /* 0x0000000000b87805 */ /* 0x000fe2000001ff00 */
[----:B------:R-:W-:Y:S01]  /*0670*/  USHF.R.S32.HI UR4, URZ, 0x1f, UR5 ;  /* 0x0000001f3f047899 */ /* 0x000fe20008011405 */
[----:B------:R-:W-:Y:S01]  /*0680*/  CS2R R182, SRZ ;  /* 0x0000000000b67805 */ /* 0x000fe2000001ff00 */
[----:B------:R-:W-:Y:S01]  /*0690*/  ULDC.64 UR24, c[0x0][0x118] ;  /* 0x0000460000187ab9 */ /* 0x000fe20000000a00 */
[----:B------:R-:W-:Y:S01]  /*06a0*/  CS2R R180, SRZ ;  /* 0x0000000000b47805 */ /* 0x000fe2000001ff00 */
[----:B------:R-:W-:Y:S01]  /*06b0*/  ULEA.HI UR18, UR4, UR5, URZ, 0x7 ;  /* 0x0000000504127291 */ /* 0x000fe2000f8f383f */
[----:B------:R-:W-:Y:S01]  /*06c0*/  CS2R R174, SRZ ;  /* 0x0000000000ae7805 */ /* 0x000fe2000001ff00 */
[----:B------:R-:W-:Y:S01]  /*06d0*/  USHF.R.S32.HI UR4, URZ, 0x1f, UR6 ;  /* 0x0000001f3f047899 */ /* 0x000fe20008011406 */
[----:B------:R-:W-:Y:S01]  /*06e0*/  CS2R R172, SRZ ;  /* 0x0000000000ac7805 */ /* 0x000fe2000001ff00 */
[----:B------:R-:W-:Y:S01]  /*06f0*/  USHF.R.S32.HI UR18, URZ, 0x7, UR18 ;  /* 0x000000073f127899 */ /* 0x000fe20008011412 */
[----:B------:R-:W-:Y:S01]  /*0700*/  CS2R R178, SRZ ;  /* 0x0000000000b27805 */ /* 0x000fe2000001ff00 */
[----:B------:R-:W-:Y:S01]  /*0710*/  ULEA.HI UR4, UR4, UR6, URZ, 0x7 ;  /* 0x0000000604047291 */ /* 0x000fe2000f8f383f */
[----:B------:R-:W-:Y:S01]  /*0720*/  CS2R R176, SRZ ;  /* 0x0000000000b07805 */ /* 0x000fe2000001ff00 */
[----:B------:R-:W-:Y:S01]  /*0730*/  UISETP.LT.AND UP0, UPT, URZ, UR18, UPT ;  /* 0x000000123f00728c */ /* 0x000fe2000bf01270 */
[----:B------:R-:W-:Y:S01]  /*0740*/  CS2R R170, SRZ ;  /* 0x0000000000aa7805 */ /* 0x000fe2000001ff00 */
[----:B------:R-:W-:Y:S01]  /*0750*/  USHF.R.S32.HI UR19, URZ, 0x7, UR4 ;  /* 0x000000073f137899 */ /* 0x000fe20008011404 */
        /* <DEDUP_REMOVED lines=21> */
[----:B------:R-:W-:-:S03]  /*08b0*/  CS2R R132, SRZ ;  /* 0x0000000000847805 */ /* 0x000fc6000001ff00 */
[----:B------:R-:W-:Y:S05]  /*08c0*/  @!P0 BRA `(.L_x_1579) ;  /* 0x00006a1000008947 */ /* 0x000fea0003800000 */
[----:B------:R-:W-:Y:S01]  /*08d0*/  SHF.R.S32.HI R21, RZ, 0x1f, R26 ;  /* 0x0000001fff157819 */ /* 0x000fe2000001141a */
[----:B------:R-:W-:Y:S01]  /*08e0*/  ULDC UR23, c[0x0][0x198] ;  /* 0x0000660000177ab9 */ /* 0x000fe20000000800 */
[----:B------:R-:W-:Y:S01]  /*08f0*/  IMAD.SHL.U32 R30, R26, 0x4, RZ ;  /* 0x000000041a1e7824 */ /* 0x000fe200078e00ff */
[----:B------:R-:W-:Y:S01]  /*0900*/  UIADD3 UR23, -UR8, UR23, URZ ;  /* 0x0000001708177290 */ /* 0x000fe2000fffe13f */
[----:B------:R-:W-:Y:S01]  /*0910*/  LEA.HI R2, R21, R26, RZ, 0x3 ;  /* 0x0000001a15027211 */ /* 0x000fe200078f18ff */
[----:B------:R-:W-:Y:S01]  /*0920*/  ULDC.64 UR6, c[0x0][0x248] ;  /* 0x0000920000067ab9 */ /* 0x000fe20000000a00 */
[----:B------:R-:W-:Y:S01]  /*0930*/  IMAD.U32 R3, RZ, RZ, UR22 ;  /* 0x00000016ff037e24 */ /* 0x000fe2000f8e00ff */
[----:B------:R-:W-:Y:S01]  /*0940*/  USHF.R.S32.HI UR10, URZ, 0x1f, UR20 ;  /* 0x0000001f3f0a7899 */ /* 0x000fe20008011414 */
[----:B------:R-:W-:Y:S01]  /*0950*/  SHF.R.S32.HI R28, RZ, 0x3, R2 ;  /* 0x00000003ff1c7819 */ /* 0x000fe20000011402 */
[----:B------:R-:W-:Y:S01]  /*0960*/  UISETP.NE.AND UP0, UPT, UR6, 0x1, UPT ;  /* 0x000000010600788c */ /* 0x000fe2000bf05270 */
[----:B------:R-:W-:Y:S01]  /*0970*/  SHF.R.S32.HI R31, RZ, 0x1f, R30 ;  /* 0x0000001fff1f7819 */ /* 0x000fe2000001141e */
[----:B------:R-:W-:Y:S01]  /*0980*/  ULDC.64 UR4, c[0x0][0x270] ;  /* 0x00009c0000047ab9 */ /* 0x000fe20000000a00 */
[--C-:B------:R-:W-:Y:S01]  /*0990*/  SHF.R.S32.HI R29, RZ, 0x1f, R28.reuse ;  /* 0x0000001fff1d7819 */ /* 0x100fe2000001141c */
[----:B------:R-:W-:Y:S01]  /*09a0*/  UIMAD UR4, UR10, UR4, URZ ;  /* 0x000000040a0472a4 */ /* 0x000fe2000f8e023f */
[C---:B------:R-:W-:Y:S01]  /*09b0*/  IADD3 R0, -R28.reuse, UR23, RZ ;  /* 0x000000171c007c10 */ /* 0x040fe2000fffe1ff */
[----:B------:R-:W-:Y:S01]  /*09c0*/  UIMAD.WIDE.U32 UR12, UR20, UR7, URZ ;  /* 0x00000007140c72a5 */ /* 0x000fe2000f8e003f */
[----:B------:R-:W-:Y:S01]  /*09d0*/  IMAD.SHL.U32 R4, R28, 0x40, RZ ;  /* 0x000000401c047824 */ /* 0x000fe200078e00ff */
[----:B------:R-:W-:Y:S01]  /*09e0*/  UIMAD UR8, UR20, UR5, UR4 ;  /* 0x00000005140872a4 */ /* 0x000fe2000f8e0204 */
[----:B------:R-:W-:Y:S01]  /*09f0*/  IMAD.WIDE R16, R3, 0x80, R28 ;  /* 0x0000008003107825 */ /* 0x000fe200078e021c */
[C---:B------:R-:W-:Y:S01]  /*0a00*/  ISETP.GE.AND P5, PT, R0.reuse, 0x1, PT ;  /* 0x000000010000780c */ /* 0x040fe20003fa6270 */
[----:B------:R-:W-:Y:S01]  /*0a10*/  ULDC UR6, c[0x0][0x250] ;  /* 0x0000940000067ab9 */ /* 0x000fe20000000800 */
[C---:B------:R-:W-:Y:S01]  /*0a20*/  ISETP.GE.AND P3, PT, R0.reuse, 0x21, PT ;  /* 0x000000210000780c */ /* 0x040fe20003f66270 */
[----:B------:R-:W-:Y:S01]  /*0a30*/  IMAD.U32 R3, RZ, RZ, UR20 ;  /* 0x00000014ff037e24 */ /* 0x000fe2000f8e00ff */
[C---:B------:R-:W-:Y:S01]  /*0a40*/  ISETP.GE.AND P2, PT, R0.reuse, 0x41, PT ;  /* 0x000000410000780c */ /* 0x040fe20003f46270 */
[----:B------:R-:W-:Y:S01]  /*0a50*/  UMOV UR9, UR20 ;  /* 0x0000001400097c82 */ /* 0x000fe20008000000 */
[----:B------:R-:W-:Y:S01]  /*0a60*/  ISETP.GE.AND P1, PT, R0, 0x61, PT ;  /* 0x000000610000780c */ /* 0x000fe20003f26270 */
[----:B------:R-:W-:Y:S01]  /*0a70*/  @UP0 USHF.R.U32.HI UR9, URZ, UR6, UR13 ;  /* 0x000000063f090299 */ /* 0x000fe2000801160d */
[----:B------:R-:W-:Y:S01]  /*0a80*/  LOP3.LUT R0, R2, 0xfffffff8, RZ, 0xc0, !PT ;  /* 0xfffffff802007812 */ /* 0x000fe200078ec0ff */
[----:B------:R-:W-:Y:S01]  /*0a90*/  IMAD.WIDE.U32 R2, R3, c[0x0][0x270], R30 ;  /* 0x00009c0003027a25 */ /* 0x000fe200078e001e */
[----:B------:R-:W-:Y:S01]  /*0aa0*/  ULDC.64 UR6, c[0x0][0x180] ;  /* 0x0000600000067ab9 */ /* 0x000fe20000000a00 */
[----:B------:R-:W-:Y:S01]  /*0ab0*/  STL.64 [R1+0x8], R28 ;  /* 0x0000081c01007387 */ /* 0x000fe20000100a00 */
[----:B------:R-:W-:Y:S01]  /*0ac0*/  ULDC.64 UR4, c[0x0][0x1e0] ;  /* 0x0000780000047ab9 */ /* 0x000fe20000000a00 */
[----:B------:R-:W-:Y:S01]  /*0ad0*/  IMAD.IADD R24, R26, 0x1, -R0 ;  /* 0x000000011a187824 */ /* 0x000fe200078e0a00 */
[----:B------:R-:W-:Y:S01]  /*0ae0*/  IADD3 R3, R3, UR8, RZ ;  /* 0x0000000803037c10 */ /* 0x000fe2000fffe0ff */
[----:B------:R-:W-:Y:S01]  /*0af0*/  USHF.R.S32.HI UR8, URZ, 0x1f, UR9 ;  /* 0x0000001f3f087899 */ /* 0x000fe20008011409 */
[----:B------:R-:W-:Y:S01]  /*0b00*/  IMAD.U32 R5, RZ, RZ, UR21 ;  /* 0x00000015ff057e24 */ /* 0x000fe2000f8e00ff */
[----:B------:R-:W-:Y:S01]  /*0b10*/  UIMAD UR6, UR10, UR6, URZ ;  /* 0x000000060a0672a4 */ /* 0x000fe2000f8e023f */
[----:B------:R-:W-:Y:S01]  /*0b20*/  IMAD.SHL.U32 R8, R24, 0x8, RZ ;  /* 0x0000000818087824 */ /* 0x000fe200078e00ff */
[----:B------:R-:W-:Y:S01]  /*0b30*/  LOP3.LUT R0, R4, 0x1c0, RZ, 0xc0, !PT ;  /* 0x000001c004007812 */ /* 0x000fe200078ec0ff */
[----:B------:R-:W-:Y:S01]  /*0b40*/  UIMAD UR4, UR8, UR4, URZ ;  /* 0x00000004080472a4 */ /* 0x000fe2000f8e023f */
[----:B------:R-:W-:Y:S01]  /*0b50*/  IMAD.WIDE.U32 R34, R5, c[0x0][0x278], R2 ;  /* 0x00009e0005227a25 */ /* 0x000fe200078e0002 */
[----:B------:R-:W-:Y:S01]  /*0b60*/  UIMAD UR11, UR20, UR7, UR6 ;  /* 0x00000007140b72a4 */ /* 0x000fe2000f8e0206 */
[--C-:B------:R-:W-:Y:S01]  /*0b70*/  SHF.R.S32.HI R9, RZ, 0x1f, R8.reuse ;  /* 0x0000001fff097819 */ /* 0x100fe20000011408 */
[----:B------:R-:W-:Y:S01]  /*0b80*/  UIMAD UR12, UR9, UR5, UR4 ;  /* 0x00000005090c72a4 */ /* 0x000fe2000f8e0204 */
[----:B------:R-:W-:Y:S01]  /*0b90*/  IMAD.U32 R2, RZ, RZ, UR20 ;  /* 0x00000014ff027e24 */ /* 0x000fe2000f8e00ff */
[----:B------:R-:W-:Y:S01]  /*0ba0*/  LOP3.LUT R4, R0, 0x38, R8, 0xf8, !PT ;  /* 0x0000003800047812 */ /* 0x000fe200078ef808 */
[----:B------:R-:W-:Y:S01]  /*0bb0*/  ULDC.64 UR6, c[0x0][0x210] ;  /* 0x0000840000067ab9 */ /* 0x000fe20000000a00 */
[----:B------:R-:W-:Y:S01]  /*0bc0*/  SHF.R.U32.HI R0, RZ, 0x3, R0 ;  /* 0x00000003ff007819 */ /* 0x000fe20000011600 */
[--C-:B------:R-:W-:Y:S01]  /*0bd0*/  IMAD.WIDE.U32 R2, R2, c[0x0][0x180], R8.reuse ;  /* 0x0000600002027a25 */ /* 0x100fe200078e0008 */
[----:B------:R-:W-:Y:S01]  /*0be0*/  ULDC.64 UR4, c[0x0][0x1b0] ;  /* 0x00006c0000047ab9 */ /* 0x000fe20000000a00 */
[----:B------:R-:W-:Y:S01]  /*0bf0*/  ISETP.GE.OR P6, PT, R8, c[0x0][0x1cc], !P5 ;  /* 0x0000730008007a0c */ /* 0x000fe20006fc6670 */
[----:B------:R-:W-:Y:S01]  /*0c00*/  UIMAD UR6, UR10, UR6, URZ ;  /* 0x000000060a0672a4 */ /* 0x000fe2000f8e023f */
[----:B------:R-:W-:Y:S01]  /*0c10*/  LOP3.LUT R4, R4, R0, RZ, 0x3c, !PT ;  /* 0x0000000004047212 */ /* 0x000fe200078e3cff */
[----:B------:R-:W-:Y:S01]  /*0c20*/  IMAD.U32 R12, RZ, RZ, UR20 ;  /* 0x00000014ff0c7e24 */ /* 0x000fe2000f8e00ff */
[----:B------:R-:W-:Y:S01]  /*0c30*/  UIMAD UR8, UR8, UR4, URZ ;  /* 0x00000004080872a4 */ /* 0x000fe2000f8e023f */
[----:B------:R-:W-:Y:S01]  /*0c40*/  LEA.HI R0, R21, R26, RZ, 0x6 ;  /* 0x0000001a15007211 */ /* 0x000fe200078f30ff */
[----:B------:R-:W-:Y:S01]  /*0c50*/  IMAD.U32 R10, RZ, RZ, UR9 ;  /* 0x00000009ff0a7e24 */ /* 0x000fe2000f8e00ff */
[----:B------:R-:W-:Y:S01]  /*0c60*/  IADD3 R5, R3, UR11, RZ ;  /* 0x0000000b03057c10 */ /* 0x000fe2000fffe0ff */
[----:B------:R-:W-:Y:S01]  /*0c70*/  UIMAD UR6, UR20, UR7, UR6 ;  /* 0x00000007140672a4 */ /* 0x000fe2000f8e0206 */
[--C-:B------:R-:W-:Y:S01]  /*0c80*/  IMAD.WIDE.U32 R12, R12, c[0x0][0x210], R8.reuse ;  /* 0x000084000c0c7a25 */ /* 0x100fe200078e0008 */
[----:B------:R-:W-:Y:S01]  /*0c90*/  USHF.R.S32.HI UR11, URZ, 0x1f, UR21 ;  /* 0x0000001f3f0b7899 */ /* 0x000fe20008011415 */
[----:B------:R-:W-:Y:S01]  /*0ca0*/  ISETP.GE.OR P4, PT, R8, c[0x0][0x1cc], !P3 ;  /* 0x0000730008007a0c */ /* 0x000fe20005f86670 */
[----:B------:R-:W-:Y:S01]  /*0cb0*/  UIMAD UR8, UR9, UR5, UR8 ;  /* 0x00000005090872a4 */ /* 0x000fe2000f8e0208 */
[----:B------:R-:W-:Y:S01]  /*0cc0*/  IMAD.SHL.U32 R0, R0, 0x8, RZ ;  /* 0x0000000800007824 */ /* 0x000fe200078e00ff */
[----:B------:R-:W-:Y:S01]  /*0cd0*/  IADD3 R19, R13, UR6, RZ ;  /* 0x000000060d137c10 */ /* 0x000fe2000fffe0ff */
[----:B------:R-:W-:Y:S01]  /*0ce0*/  ULDC.64 UR4, c[0x0][0x188] ;  /* 0x0000620000047ab9 */ /* 0x000fe20000000a00 */
[----:B------:R-:W-:Y:S01]  /*0cf0*/  IMAD.WIDE.U32 R6, R10, c[0x0][0x1e0], R8 ;  /* 0x000078000a067a25 */ /* 0x000fe200078e0008 */
[----:B------:R-:W-:Y:S01]  /*0d00*/  UIMAD UR4, UR11, UR4, URZ ;  /* 0x000000040b0472a4 */ /* 0x000fe2000f8e023f */
[----:B------:R-:W-:Y:S01]  /*0d10*/  LOP3.LUT R20, R4, 0xfffffe00, R0, 0xf8, !PT ;  /* 0xfffffe0004147812 */ /* 0x000fe200078ef800 */
[----:B------:R-:W-:Y:S01]  /*0d20*/  ULDC.64 UR6, c[0x0][0x1e8] ;  /* 0x00007a0000067ab9 */ /* 0x000fe20000000a00 */
[----:B------:R-:W-:Y:S01]  /*0d30*/  IMAD.WIDE.U32 R10, R10, c[0x0][0x1b0], R8 ;  /* 0x00006c000a0a7a25 */ /* 0x000fe200078e0008 */
[----:B------:R-:W-:Y:S01]  /*0d40*/  IADD3 R3, R7, UR12, RZ ;  /* 0x0000000c07037c10 */ /* 0x000fe2000fffe0ff */
[----:B------:R-:W-:Y:S01]  /*0d50*/  UIMAD UR6, UR11, UR6, URZ ;  /* 0x000000060b0672a4 */ /* 0x000fe2000f8e023f */
[----:B------:R-:W-:Y:S01]  /*0d60*/  ISETP.GE.OR P5, PT, R8, c[0x0][0x19c], !P5 ;  /* 0x0000670008007a0c */ /* 0x000fe20006fa6670 */
[----:B------:R-:W-:Y:S01]  /*0d70*/  IMAD.MOV.U32 R4, RZ, RZ, R2 ;  /* 0x000000ffff047224 */ /* 0x000fe200078e0002 */
[----:B------:R-:W-:Y:S01]  /*0d80*/  IADD3 R7, R11, UR8, RZ ;  /* 0x000000080b077c10 */ /* 0x000fe2000fffe0ff */
[----:B------:R-:W-:Y:S01]  /*0d90*/  IMAD.U32 R9, RZ, RZ, UR21 ;  /* 0x00000015ff097e24 */ /* 0x000fe2000f8e00ff */
[----:B------:R-:W-:Y:S01]  /*0da0*/  UIMAD UR8, UR21, UR5, UR4 ;  /* 0x00000005150872a4 */ /* 0x000fe2000f8e0204 */
[----:B------:R-:W-:Y:S01]  /*0db0*/  IMAD.MOV.U32 R2, RZ, RZ, R6 ;  /* 0x000000ffff027224 */ /* 0x000fe200078e0006 */
[----:B------:R-:W-:Y:S01]  /*0dc0*/  UIMAD UR6, UR21, UR7, UR6 ;  /* 0x00000007150672a4 */ /* 0x000fe2000f8e0206 */
[----:B------:R-:W-:Y:S01]  /*0dd0*/  IMAD.U32 R0, RZ, RZ, UR21 ;  /* 0x00000015ff007e24 */ /* 0x000fe2000f8e00ff */
[----:B------:R-:W-:Y:S01]  /*0de0*/  ULDC.64 UR4, c[0x0][0x1b8] ;  /* 0x00006e0000047ab9 */ /* 0x000fe20000000a00 */
[----:B------:R-:W-:Y:S01]  /*0df0*/  IMAD.WIDE.U32 R4, R9, c[0x0][0x188], R4 ;  /* 0x0000620009047a25 */ /* 0x000fe200078e0004 */
[----:B------:R-:W-:Y:S01]  /*0e00*/  UIMAD UR4, UR11, UR4, URZ ;  /* 0x000000040b0472a4 */ /* 0x000fe2000f8e023f */
[----:B------:R1:W-:Y:S01]  /*0e10*/  STL.64 [R1+0x18], R30 ;  /* 0x0000181e01007387 */ /* 0x0003e20000100a00 */
[----:B------:R-:W-:Y:S01]  /*0e20*/  UMOV UR15, 0x6 ;  /* 0x00000006000f7882 */ /* 0x000fe20000000000 */
[----:B------:R-:W-:Y:S01]  /*0e30*/  IMAD.MOV.U32 R6, RZ, RZ, R10 ;  /* 0x000000ffff067224 */ /* 0x000fe200078e000a */
[----:B------:R-:W-:Y:S01]  /*0e40*/  UIMAD UR7, UR21, UR5, UR4 ;  /* 0x00000005150772a4 */ /* 0x000fe2000f8e0204 */
[----:B------:R-:W-:Y:S01]  /*0e50*/  IMAD.WIDE.U32 R2, R0, c[0x0][0x1e8], R2 ;  /* 0x00007a0000027a25 */ /* 0x000fe200078e0002 */
[----:B------:R-:W-:Y:S01]  /*0e60*/  IADD3 R15, R5, UR8, RZ ;  /* 0x00000008050f7c10 */ /* 0x000fe2000fffe0ff */
[----:B------:R-:W-:Y:S01]  /*0e70*/  ULDC.64 UR4, c[0x0][0x1d8] ;  /* 0x0000760000047ab9 */ /* 0x000fe20000000a00 */
[----:B------:R-:W-:Y:S01]  /*0e80*/  ISETP.GE.OR P3, PT, R8, c[0x0][0x19c], !P3 ;  /* 0x0000670008007a0c */ /* 0x000fe20005f66670 */
[----:B------:R-:W-:Y:S01]  /*0e90*/  IMAD.WIDE.U32 R6, R9, c[0x0][0x1b8], R6 ;  /* 0x00006e0009067a25 */ /* 0x000fe200078e0006 */
[----:B------:R-:W-:Y:S01]  /*0ea0*/  IADD3 R5, R3, UR6, RZ ;  /* 0x0000000603057c10 */ /* 0x000fe2000fffe0ff */
[----:B------:R-:W-:Y:S01]  /*0eb0*/  USHF.L.U32 UR13, UR4, 0x6, URZ ;  /* 0x00000006040d7899 */ /* 0x000fe2000800063f */
[----:B------:R-:W-:Y:S01]  /*0ec0*/  STL.64 [R1+0x50], R34 ;  /* 0x0000502201007387 */ /* 0x000fe20000100a00 */
[----:B------:R-:W-:Y:S01]  /*0ed0*/  IMAD.MOV.U32 R14, RZ, RZ, R4 ;  /* 0x000000ffff0e7224 */ /* 0x000fe200078e0004 */
[----:B------:R-:W-:Y:S01]  /*0ee0*/  IADD3 R3, R7, UR7, RZ ;  /* 0x0000000707037c10 */ /* 0x000fe2000fffe0ff */
[----:B------:R-:W-:Y:S01]  /*0ef0*/  IMAD R0, R17, c[0x0][0x1d8], RZ ;  /* 0x0000760011007a24 */ /* 0x000fe200078e02ff */
[----:B------:R-:W-:Y:S01]  /*0f00*/  USHF.L.U64.HI UR12, UR4, UR15, UR5 ;  /* 0x0000000f040c7299 */ /* 0x000fe20008010205 */
[----:B------:R-:W-:Y:S01]  /*0f10*/  IMAD.MOV.U32 R4, RZ, RZ, R2 ;  /* 0x000000ffff047224 */ /* 0x000fe200078e0002 */
[----:B------:R-:W-:Y:S01]  /*0f20*/  USHF.R.S32.HI UR14, URZ, 0x1f, UR18 ;  /* 0x0000001f3f0e7899 */ /* 0x000fe20008011412 */
[C---:B------:R-:W-:Y:S01]  /*0f30*/  IMAD R7, R16.reuse, c[0x0][0x1dc], R0 ;  /* 0x0000770010077a24 */ /* 0x040fe200078e0200 */
[----:B------:R-:W-:Y:S01]  /*0f40*/  ULDC.64 UR4, c[0x0][0x178] ;  /* 0x00005e0000047ab9 */ /* 0x000fe20000000a00 */
[----:B------:R-:W-:Y:S01]  /*0f50*/  IMAD.WIDE.U32 R10, R16, c[0x0][0x1d8], R4 ;  /* 0x00007600100a7a25 */ /* 0x000fe200078e0004 */
[----:B------:R-:W-:-:S02]  /*0f60*/  UIMAD UR16, UR14, UR4, URZ ;  /* 0x000000040e1072a4 */ /* 0x000fc4000f8e023f */
[----:B------:R-:W-:Y:S01]  /*0f70*/  UIMAD.WIDE.U32 UR26, UR18, UR4, URZ ;  /* 0x00000004121a72a5 */ /* 0x000fe2000f8e003f */
[----:B------:R-:W-:Y:S01]  /*0f80*/  IMAD.MOV.U32 R2, RZ, RZ, R6 ;  /* 0x000000ffff027224 */ /* 0x000fe200078e0006 */
[----:B------:R-:W-:Y:S01]  /*0f90*/  LEA R6, P0, R10, c[0x0][0x1c0], 0x1 ;  /* 0x000070000a067a11 */ /* 0x000fe200078008ff */
[----:B------:R-:W-:Y:S01]  /*0fa0*/  IMAD.IADD R7, R11, 0x1, R7 ;  /* 0x000000010b077824 */ /* 0x000fe200078e0207 */
[----:B------:R-:W-:Y:S01]  /*0fb0*/  UIMAD UR16, UR18, UR5, UR16 ;  /* 0x00000005121072a4 */ /* 0x000fe2000f8e0210 */
[----:B------:R-:W-:Y:S01]  /*0fc0*/  IMAD R0, R17, c[0x0][0x1a8], RZ ;  /* 0x00006a0011007a24 */ /* 0x000fe200078e02ff */
[----:B------:R-:W-:Y:S01]  /*0fd0*/  ULDC.64 UR6, c[0x0][0x278] ;  /* 0x00009e0000067ab9 */ /* 0x000fe20000000a00 */
[----:B------:R-:W-:Y:S01]  /*0fe0*/  IMAD.WIDE.U32 R4, R16, c[0x0][0x1a8], R2 ;  /* 0x00006a0010047a25 */ /* 0x000fe200078e0002 */
[----:B------:R-:W-:Y:S01]  /*0ff0*/  LEA.HI.X R7, R10, c[0x0][0x1c4], R7, 0x1, P0 ;  /* 0x000071000a077a11 */ /* 0x000fe200000f0c07 */
[----:B------:R-:W-:Y:S01]  /*1000*/  UIADD3 UR16, UR27, UR16, URZ ;  /* 0x000000101b107290 */ /* 0x000fe2000fffe03f */
[----:B------:R-:W-:Y:S01]  /*1010*/  IADD3 R2, P0, R6, UR13, RZ ;  /* 0x0000000d06027c10 */ /* 0x000fe2000ff1e0ff */
[----:B------:R-:W-:Y:S01]  /*1020*/  IMAD R0, R16, c[0x0][0x1ac], R0 ;  /* 0x00006b0010007a24 */ /* 0x000fe200078e0200 */
[----:B------:R-:W-:Y:S01]  /*1030*/  UIMAD UR6, UR11, UR6, URZ ;  /* 0x000000060b0672a4 */ /* 0x000fe2000f8e023f */
[----:B------:R-:W-:Y:S01]  /*1040*/  IMAD.MOV.U32 R18, RZ, RZ, R12 ;  /* 0x000000ffff127224 */ /* 0x000fe200078e000c */
[----:B------:R-:W-:Y:S01]  /*1050*/  IADD3.X R3, R7, UR12, RZ, P0, !PT ;  /* 0x0000000c07037c10 */ /* 0x000fe200087fe4ff */
[----:B------:R-:W-:Y:S01]  /*1060*/  IMAD.IADD R0, R5, 0x1, R0 ;  /* 0x0000000105007824 */ /* 0x000fe200078e0200 */
[----:B------:R-:W-:Y:S01]  /*1070*/  LEA R12, P0, R4, c[0x0][0x190], 0x1 ;  /* 0x00006400040c7a11 */ /* 0x000fe200078008ff */
[----:B------:R-:W-:Y:S01]  /*1080*/  IMAD.SHL.U32 R22, R20, 0x2, RZ ;  /* 0x0000000214167824 */ /* 0x000fe200078e00ff */
[----:B------:R-:W-:Y:S01]  /*1090*/  ULDC.64 UR8, c[0x0][0x1a8] ;  /* 0x00006a0000087ab9 */ /* 0x000fe20000000a00 */
[----:B------:R-:W-:Y:S01]  /*10a0*/  IMAD.WIDE.U32 R36, R28, c[0x0][0x178], R14 ;  /* 0x00005e001c247a25 */ /* 0x000fe200078e000e */
[----:B------:R-:W-:Y:S01]  /*10b0*/  LEA.HI.X R13, R4, c[0x0][0x194], R0, 0x1, P0 ;  /* 0x00006500040d7a11 */ /* 0x000fe200000f0c00 */
[----:B------:R-:W-:Y:S01]  /*10c0*/  USHF.L.U32 UR17, UR8, 0x6, URZ ;  /* 0x0000000608117899 */ /* 0x000fe2000800063f */
        /* <DEDUP_REMOVED lines=9> */
[----:B------:R-:W-:Y:S01]  /*1160*/  UIMAD UR26, UR21, UR7, UR6 ;  /* 0x00000007151a72a4 */ /* 0x000fe2000f8e0206 */
[----:B------:R-:W-:Y:S01]  /*1170*/  IMAD.U32 R5, RZ, RZ, UR27 ;  /* 0x0000001bff057e24 */ /* 0x000fe2000f8e00ff */
[----:B------:R-:W-:Y:S01]  /*1180*/  STL.64 [R1+0x40], R36 ;  /* 0x0000402401007387 */ /* 0x000fe20000100a00 */
[----:B------:R-:W-:Y:S01]  /*1190*/  IMAD.U32 R5, RZ, RZ, UR16 ;  /* 0x00000010ff057e24 */ /* 0x000fe2000f8e00ff */
[----:B------:R-:W-:Y:S01]  /*11a0*/  USHF.L.U64.HI UR16, UR8, UR15, UR9 ;  /* 0x0000000f08107299 */ /* 0x000fe20008010209 */
[----:B------:R-:W-:Y:S01]  /*11b0*/  IMAD.IADD R23, R37, 0x1, R0 ;  /* 0x0000000125177824 */ /* 0x000fe200078e0200 */
[C---:B------:R-:W-:Y:S01]  /*11c0*/  LEA R0, P4, R4.reuse, R36, 0x7 ;  /* 0x0000002404007211 */ /* 0x040fe200078838ff */
[----:B------:R-:W-:Y:S01]  /*11d0*/  USHF.L.U32 UR8, UR18, 0x7, URZ ;  /* 0x0000000712087899 */ /* 0x000fe2000800063f */
[----:B------:R-:W-:Y:S01]  /*11e0*/  IMAD.U32 R10, RZ, RZ, UR21 ;  /* 0x00000015ff0a7e24 */ /* 0x000fe2000f8e00ff */
[----:B------:R-:W-:Y:S01]  /*11f0*/  IADD3 R14, R35, UR26, RZ ;  /* 0x0000001a230e7c10 */ /* 0x000fe2000fffe0ff */
[----:B------:R-:W-:Y:S01]  /*1200*/  STL [R1+0x58], R23 ;  /* 0x0000581701007387 */ /* 0x000fe20000100800 */
[----:B------:R-:W-:Y:S01]  /*1210*/  LEA.HI.X R5, R4, R23, R5, 0x7, P4 ;  /* 0x0000001704057211 */ /* 0x000fe200020f3c05 */
[----:B------:R-:W-:Y:S01]  /*1220*/  USHF.R.S32.HI UR9, URZ, 0x1f, UR8 ;  /* 0x0000001f3f097899 */ /* 0x000fe20008011408 */
[----:B------:R-:W-:Y:S01]  /*1230*/  ISETP.GT.AND P4, PT, R26, 0x1f, PT ;  /* 0x0000001f1a00780c */ /* 0x000fe20003f84270 */
[----:B------:R-:W-:Y:S01]  /*1240*/  IMAD.WIDE.U32 R10, R10, c[0x0][0x218], R18 ;  /* 0x000086000a0a7a25 */ /* 0x000fe200078e0012 */
[----:B------:R4:W-:Y:S01]  /*1250*/  STL [R1+0x4c], R14 ;  /* 0x00004c0e01007387 */ /* 0x0009e20000100800 */
[----:B------:R-:W-:Y:S01]  /*1260*/  ULDC.64 UR6, c[0x0][0x218] ;  /* 0x0000860000067ab9 */ /* 0x000fe20000000a00 */
[----:B------:R-:W-:Y:S01]  /*1270*/  ISETP.GE.OR P2, PT, R8, c[0x0][0x19c], !P2 ;  /* 0x0000670008007a0c */ /* 0x000fe20005746670 */
[----:B------:R-:W-:Y:S01]  /*1280*/  UIMAD UR6, UR11, UR6, URZ ;  /* 0x000000060b0672a4 */ /* 0x000fe2000f8e023f */
[----:B------:R-:W-:Y:S01]  /*1290*/  IMAD.U32 R16, RZ, RZ, UR20 ;  /* 0x00000014ff107e24 */ /* 0x000fe2000f8e00ff */
[----:B------:R-:W-:-:S02]  /*12a0*/  LEA.HI R15, R21, R26, RZ, 0x4 ;  /* 0x0000001a150f7211 */ /* 0x000fc400078f20ff */
[----:B------:R-:W-:Y:S01]  /*12b0*/  UIMAD UR7, UR21, UR7, UR6 ;  /* 0x00000007150772a4 */ /* 0x000fe2000f8e0206 */
[----:B------:R-:W-:Y:S01]  /*12c0*/  IMAD.WIDE.U32 R16, R16, c[0x0][0x288], R30 ;  /* 0x0000a20010107a25 */ /* 0x000fe200078e001e */
[----:B---3--:R-:W-:-:S04]  /*12d0*/  IADD3 R2, P6, R2, UR13, RZ ;  /* 0x0000000d02027c10 */ /* 0x008fc8000ffde0ff */
[----:B------:R-:W-:Y:S01]  /*12e0*/  IADD3 R11, R11, UR7, RZ ;  /* 0x000000070b0b7c10 */ /* 0x000fe2000fffe0ff */
[----:B------:R-:W-:Y:S01]  /*12f0*/  ULDC.64 UR6, c[0x0][0x288] ;  /* 0x0000a20000067ab9 */ /* 0x000fe20000000a00 */
[----:B------:R-:W-:Y:S01]  /*1300*/  IADD3.X R3, R3, UR12, RZ, P6, !PT ;  /* 0x0000000c03037c10 */ /* 0x000fe2000b7fe4ff */
[----:B------:R-:W-:Y:S02]  /*1310*/  UIMAD UR6, UR10, UR6, URZ ;  /* 0x000000060a0672a4 */ /* 0x000fe4000f8e023f */
[----:B-1----:R-:W-:Y:S02]  /*1320*/  IMAD.WIDE.U32 R30, R28, c[0x0][0x208], R10 ;  /* 0x000082001c1e7a25 */ /* 0x002fe400078e000a */
[----:B------:R1:W-:Y:S01]  /*1330*/  LDGSTS.E.BYPASS.LTC128B.128 [R22+0x6080], [R2.64], !P0 ;  /* 0x0608000002167fae */ /* 0x0003e2000c101d58 */
[C---:B--2---:R-:W-:Y:S01]  /*1340*/  LEA R6, P0, R0.reuse, c[0x0][0x160], 0x1 ;  /* 0x0000580000067a11 */ /* 0x044fe200078008ff */
[----:B------:R-:W-:Y:S01]  /*1350*/  UIMAD UR26, UR20, UR7, UR6 ;  /* 0x00000007141a72a4 */ /* 0x000fe2000f8e0206 */
[----:B------:R-:W-:Y:S01]  /*1360*/  IMAD.MOV.U32 R32, RZ, RZ, R30 ;  /* 0x000000ffff207224 */ /* 0x000fe200078e001e */
[----:B------:R2:W-:Y:S01]  /*1370*/  STL.64 [R1+0x38], R30 ;  /* 0x0000381e01007387 */ /* 0x0005e20000100a00 */
[----:B------:R-:W-:Y:S01]  /*1380*/  LEA.HI.X R7, R0, c[0x0][0x164], R5, 0x1, P0 ;  /* 0x0000590000077a11 */ /* 0x000fe200000f0c05 */
[----:B------:R-:W-:Y:S01]  /*1390*/  UMOV UR6, 0x7 ;  /* 0x0000000700067882 */ /* 0x000fe20000000000 */
[----:B------:R-:W-:-:S02]  /*13a0*/  @!P4 IADD3 R0, P0, R34, UR8, RZ ;  /* 0x000000082200cc10 */ /* 0x000fc4000ff1e0ff */
[----:B------:R-:W-:Y:S02]  /*13b0*/  IADD3 R9, R17, UR26, RZ ;  /* 0x0000001a11097c10 */ /* 0x000fe4000fffe0ff */
[----:B------:R-:W-:Y:S01]  /*13c0*/  @!P4 IADD3.X R4, R14, UR9, RZ, P0, !PT ;  /* 0x000000090e04cc10 */ /* 0x000fe200087fe4ff */
[----:B----4-:R-:W-:Y:S01]  /*13d0*/  IMAD.U32 R14, RZ, RZ, UR8 ;  /* 0x00000008ff0e7e24 */ /* 0x010fe2000f8e00ff */
[----:B------:R-:W-:-:S04]  /*13e0*/  @!P4 LEA R18, P0, R0, c[0x0][0x258], 0x2 ;  /* 0x000096000012ca11 */ /* 0x000fc800078010ff */
[----:B------:R-:W-:Y:S01]  /*13f0*/  @!P4 LEA.HI.X R19, R0, c[0x0][0x25c], R4, 0x2, P0 ;  /* 0x000097000013ca11 */ /* 0x000fe200000f1404 */
[----:B------:R-:W-:Y:S01]  /*1400*/  IMAD R0, R29, c[0x0][0x208], RZ ;  /* 0x000082001d007a24 */ /* 0x000fe200078e02ff */
[----:B------:R-:W-:Y:S02]  /*1410*/  IADD3 R4, P0, R12, UR17, RZ ;  /* 0x000000110c047c10 */ /* 0x000fe4000ff1e0ff */
[C---:B------:R-:W-:Y:S01]  /*1420*/  IADD3 R14, -R28.reuse, c[0x0][0x168], -R14 ;  /* 0x00005a001c0e7a10 */ /* 0x040fe20007ffe90e */
[----:B------:R-:W-:Y:S01]  /*1430*/  IMAD R0, R28, c[0x0][0x20c], R0 ;  /* 0x000083001c007a24 */ /* 0x000fe200078e0200 */
[----:B------:R-:W-:-:S03]  /*1440*/  IADD3.X R5, R13, UR16, RZ, P0, !PT ;  /* 0x000000100d057c10 */ /* 0x000fc600087fe4ff */
[----:B------:R-:W-:Y:S01]  /*1450*/  IMAD.IADD R33, R31, 0x1, R0 ;  /* 0x000000011f217824 */ /* 0x000fe200078e0200 */
[----:B-1----:R-:W-:Y:S01]  /*1460*/  IADD3 R2, P6, R2, UR13, RZ ;  /* 0x0000000d02027c10 */ /* 0x002fe2000ffde0ff */
[----:B------:R-:W-:-:S03]  /*1470*/  USHF.L.U32 UR13, UR4, 0x6, URZ ;  /* 0x00000006040d7899 */ /* 0x000fc6000800063f */
[----:B------:R-:W-:Y:S01]  /*1480*/  IADD3.X R3, R3, UR12, RZ, P6, !PT ;  /* 0x0000000c03037c10 */ /* 0x000fe2000b7fe4ff */
[----:B------:R-:W-:Y:S01]  /*1490*/  USHF.L.U64.HI UR12, UR4, UR15, UR5 ;  /* 0x0000000f040c7299 */ /* 0x000fe20008010205 */
[C---:B------:R-:W-:Y:S01]  /*14a0*/  ISETP.GE.OR P6, PT, R8.reuse, c[0x0][0x1cc], !P1 ;  /* 0x0000730008007a0c */ /* 0x040fe20004fc6670 */
[----:B------:R1:W-:Y:S01]  /*14b0*/  STL.64 [R1+0x28], R32 ;  /* 0x0000282001007387 */ /* 0x0003e20000100a00 */
[----:B------:R-:W-:Y:S01]  /*14c0*/  ISETP.GE.OR P1, PT, R8, c[0x0][0x19c], !P1 ;  /* 0x0000670008007a0c */ /* 0x000fe20004f26670 */
[----:B------:R-:W-:Y:S02]  /*14d0*/  ULDC.64 UR4, c[0x0][0x208] ;  /* 0x0000820000047ab9 */ /* 0x000fe40000000a00 */
[----:B------:R-:W-:Y:S02]  /*14e0*/  USHF.L.U32 UR7, UR4, 0x7, URZ ;  /* 0x0000000704077899 */ /* 0x000fe4000800063f */
[----:B------:R-:W-:-:S04]  /*14f0*/  USHF.L.U64.HI UR6, UR4, UR6, UR5 ;  /* 0x0000000604067299 */ /* 0x000fc80008010205 */
[----:B------:R-:W-:Y:S01]  /*1500*/  UIMAD UR5, UR6, UR18, URZ ;  /* 0x00000012060572a4 */ /* 0x000fe2000f8e023f */
[----:B------:R-:W-:Y:S01]  /*1510*/  IMAD.U32 R23, RZ, RZ, UR7 ;  /* 0x00000007ff177e24 */ /* 0x000fe2000f8e00ff */
[----:B------:R3:W-:Y:S01]  /*1520*/  LDGSTS.E.BYPASS.LTC128B.128 [R22+0x7080], [R2.64], !P6 ;  /* 0x0708000002167fae */ /* 0x0007e2000f101d58 */
[C---:B------:R-:W-:Y:S01]  /*1530*/  ISETP.GE.AND P6, PT, R8.reuse, c[0x0][0x16c], PT ;  /* 0x00005b0008007a0c */ /* 0x040fe20003fc6270 */
[----:B------:R-:W-:Y:S01]  /*1540*/  UIMAD UR5, UR14, UR7, UR5 ;  /* 0x000000070e0572a4 */ /* 0x000fe2000f8e0205 */
[----:B------:R-:W-:Y:S01]  /*1550*/  IMAD.WIDE.U32 R10, R23, UR18, R32 ;  /* 0x00000012170a7c25 */ /* 0x000fe2000f8e0020 */
[----:B------:R4:W-:Y:S01]  /*1560*/  LDGSTS.E.BYPASS.LTC128B.128 [R22+0x80], [R12.64], !P5 ;  /* 0x000800000c167fae */ /* 0x0009e2000e901d58 */
[----:B------:R-:W-:Y:S01]  /*1570*/  ISETP.GE.AND P5, PT, R8, c[0x0][0x1fc], PT ;  /* 0x00007f0008007a0c */ /* 0x000fe20003fa6270 */
[----:B------:R-:W-:Y:S01]  /*1580*/  ULDC UR14, c[0x0][0x20c] ;  /* 0x00008300000e7ab9 */ /* 0x000fe20000000800 */
[----:B------:R-:W-:Y:S01]  /*1590*/  IMAD.MOV.U32 R8, RZ, RZ, R16 ;  /* 0x000000ffff087224 */ /* 0x000fe200078e0010 */
[----:B------:R5:W-:Y:S01]  /*15a0*/  LDGSTS.E.BYPASS.LTC128B.128 [R22+0x1080], [R4.64], !P3 ;  /* 0x0108000004167fae */ /* 0x000be2000d901d58 */
[----:B------:R-:W-:Y:S01]  /*15b0*/  ISETP.LT.OR P3, PT, R14, 0x1, P6 ;  /* 0x000000010e00780c */ /* 0x000fe20003761670 */
[----:B------:R-:W-:Y:S01]  /*15c0*/  USHF.L.U64.HI UR14, UR4, UR15, UR14 ;  /* 0x0000000f040e7299 */ /* 0x000fe2000801020e */
[----:B------:R-:W-:Y:S01]  /*15d0*/  IADD3 R0, R11, UR5, RZ ;  /* 0x000000050b007c10 */ /* 0x000fe2000fffe0ff */
[----:B------:R-:W-:-:S03]  /*15e0*/  USHF.L.U32 UR15, UR4, 0x6, URZ ;  /* 0x00000006040f7899 */ /* 0x000fc6000800063f */
[----:B------:R-:W-:Y:S02]  /*15f0*/  ULDC.64 UR4, c[0x0][0x290] ;  /* 0x0000a40000047ab9 */ /* 0x000fe40000000a00 */
[----:B------:R-:W-:-:S04]  /*1600*/  UIMAD UR4, UR11, UR4, URZ ;  /* 0x000000040b0472a4 */ /* 0x000fc8000f8e023f */
[----:B------:R-:W-:Y:S01]  /*1610*/  UIMAD UR4, UR21, UR5, UR4 ;  /* 0x00000005150472a4 */ /* 0x000fe2000f8e0204 */
[----:B---3--:R-:W-:-:S04]  /*1620*/  IADD3 R2, P0, R4, UR17, RZ ;  /* 0x0000001104027c10 */ /* 0x008fc8000ff1e0ff */
[----:B------:R-:W-:Y:S02]  /*1630*/  IADD3.X R3, R5, UR16, RZ, P0, !PT ;  /* 0x0000001005037c10 */ /* 0x000fe400087fe4ff */
[----:B----4-:R-:W-:-:S03]  /*1640*/  IADD3 R12, P0, R2, UR17, RZ ;  /* 0x00000011020c7c10 */ /* 0x010fc6000ff1e0ff */
[----:B------:R3:W-:Y:S01]  /*1650*/  LDGSTS.E.BYPASS.LTC128B.128 [R22+0x2080], [R2.64], !P2 ;  /* 0x0208000002167fae */ /* 0x0007e2000d101d58 */
[----:B------:R-:W-:Y:S02]  /*1660*/  IADD3.X R13, R3, UR16, RZ, P0, !PT ;  /* 0x00000010030d7c10 */ /* 0x000fe400087fe4ff */
[----:B------:R-:W-:-:S03]  /*1670*/  ISETP.LT.OR P2, PT, R14, 0x41, P6 ;  /* 0x000000410e00780c */ /* 0x000fc60003741670 */
[----:B------:R4:W-:Y:S01]  /*1680*/  LDGSTS.E.BYPASS.LTC128B.128 [R22+0x3080], [R12.64], !P1 ;  /* 0x030800000c167fae */ /* 0x0009e2000c901d58 */
[----:B------:R-:W-:-:S03]  /*1690*/  ISETP.LT.OR P1, PT, R14, 0x61, P6 ;  /* 0x000000610e00780c */ /* 0x000fc60003721670 */
[----:B------:R-:W0:Y:S04]  /*16a0*/  LDGDEPBAR ;  /* 0x00000000000079af */ /* 0x000e280000000000 */
[----:B------:R1:W-:Y:S01]  /*16b0*/  LDGSTS.E.BYPASS.LTC128B.128 [R22+0x8080], [R6.64], !P3 ;  /* 0x0808000006167fae */ /* 0x0003e2000d901d58 */
[----:B------:R-:W-:Y:S02]  /*16c0*/  ISETP.LT.OR P3, PT, R14, 0x21, P6 ;  /* 0x000000210e00780c */ /* 0x000fe40003761670 */
[----:B---3--:R-:W-:-:S04]  /*16d0*/  SHF.R.S32.HI R3, RZ, 0x4, R15 ;  /* 0x00000004ff037819 */ /* 0x008fc8000001140f */
[----:B------:R-:W-:-:S04]  /*16e0*/  LEA.HI R2, R15, R3, RZ, 0x1 ;  /* 0x000000030f027211 */ /* 0x000fc800078f08ff */
[----:B------:R-:W-:-:S05]  /*16f0*/  LOP3.LUT R20, R2, 0xfffffffe, RZ, 0xc0, !PT ;  /* 0xfffffffe02147812 */ /* 0x000fca00078ec0ff */
[----:B------:R-:W-:Y:S01]  /*1700*/  IMAD.IADD R20, R3, 0x1, -R20 ;  /* 0x0000000103147824 */ /* 0x000fe200078e0a14 */
[----:B-1----:R-:W-:-:S04]  /*1710*/  IADD3 R6, P0, R6, UR13, RZ ;  /* 0x0000000d06067c10 */ /* 0x002fc8000ff1e0ff */
[----:B------:R-:W-:Y:S02]  /*1720*/  IADD3.X R7, R7, UR12, RZ, P0, !PT ;  /* 0x0000000c07077c10 */ /* 0x000fe400087fe4ff */
[----:B-----5:R-:W-:-:S03]  /*1730*/  IADD3 R4, P0, R6, UR13, RZ ;  /* 0x0000000d06047c10 */ /* 0x020fc6000ff1e0ff */
[----:B------:R1:W-:Y:S01]  /*1740*/  LDGSTS.E.BYPASS.LTC128B.128 [R22+0x9080], [R6.64], !P3 ;  /* 0x0908000006167fae */ /* 0x0003e2000d901d58 */
[----:B------:R-:W-:Y:S02]  /*1750*/  IADD3.X R5, R7, UR12, RZ, P0, !PT ;  /* 0x0000000c07057c10 */ /* 0x000fe400087fe4ff */
[----:B----4-:R-:W-:Y:S02]  /*1760*/  IADD3 R12, P0, R4, UR13, RZ ;  /* 0x0000000d040c7c10 */ /* 0x010fe4000ff1e0ff */
[----:B------:R-:W-:Y:S01]  /*1770*/  ISETP.LT.OR P3, PT, R14, 0x41, P5 ;  /* 0x000000410e00780c */ /* 0x000fe20002f61670 */
[----:B------:R3:W-:Y:S01]  /*1780*/  LDGSTS.E.BYPASS.LTC128B.128 [R22+0xa080], [R4.64], !P2 ;  /* 0x0a08000004167fae */ /* 0x0007e2000d101d58 */
[----:B------:R-:W-:Y:S02]  /*1790*/  IADD3.X R13, R5, UR12, RZ, P0, !PT ;  /* 0x0000000c050d7c10 */ /* 0x000fe400087fe4ff */
[----:B------:R-:W-:Y:S02]  /*17a0*/  LEA R2, P0, R10, c[0x0][0x1f0], 0x1 ;  /* 0x00007c000a027a11 */ /* 0x000fe400078008ff */
[----:B------:R-:W-:Y:S01]  /*17b0*/  ISETP.LT.OR P2, PT, R14, 0x61, P5 ;  /* 0x000000610e00780c */ /* 0x000fe20002f41670 */
[----:B------:R4:W-:Y:S01]  /*17c0*/  LDGSTS.E.BYPASS.LTC128B.128 [R22+0xb080], [R12.64], !P1 ;  /* 0x0b0800000c167fae */ /* 0x0009e2000c901d58 */
[----:B------:R-:W-:Y:S01]  /*17d0*/  LEA.HI.X R3, R10, c[0x0][0x1f4], R0, 0x1, P0 ;  /* 0x00007d000a037a11 */ /* 0x000fe200000f0c00 */
[----:B------:R-:W-:Y:S01]  /*17e0*/  IMAD.U32 R0, RZ, RZ, UR21 ;  /* 0x00000015ff007e24 */ /* 0x000fe2000f8e00ff */
[----:B------:R-:W-:-:S02]  /*17f0*/  ISETP.LT.OR P0, PT, R14, 0x1, P5 ;  /* 0x000000010e00780c */ /* 0x000fc40002f01670 */
[----:B------:R-:W-:Y:S01]  /*1800*/  ISETP.LT.OR P1, PT, R14, 0x21, P5 ;  /* 0x000000210e00780c */ /* 0x000fe20002f21670 */
[----:B--2---:R-:W-:Y:S01]  /*1810*/  IMAD.WIDE.U32 R30, R0, c[0x0][0x290], R8 ;  /* 0x0000a400001e7a25 */ /* 0x004fe200078e0008 */
[----:B------:R-:W-:-:S04]  /*1820*/  LOP3.LUT R0, R15, 0xfffffff0, RZ, 0xc0, !PT ;  /* 0xfffffff00f007812 */ /* 0x000fc800078ec0ff */
[----:B------:R-:W-:Y:S01]  /*1830*/  IADD3 R25, R31, UR4, RZ ;  /* 0x000000041f197c10 */ /* 0x000fe2000fffe0ff */
[----:B------:R-:W-:Y:S01]  /*1840*/  UIADD3 UR4, UR18, 0x1, URZ ;  /* 0x0000000112047890 */ /* 0x000fe2000fffe03f */
[----:B------:R2:W-:Y:S01]  /*1850*/  STL.64 [R1+0x30], R30 ;  /* 0x0000301e01007387 */ /* 0x0005e20000100a00 */
[C---:B-1----:R-:W-:Y:S02]  /*1860*/  IMAD.IADD R7, R26.reuse, 0x1, -R0 ;  /* 0x000000011a077824 */ /* 0x042fe400078e0a00 */
        /* <DEDUP_REMOVED lines=11> */
[----:B-1----:R-:W-:-:S04]  /*1920*/  SHF.R.S32.HI R4, RZ, 0x1f, R12 ;  /* 0x0000001fff047819 */ /* 0x002fc8000001140c */
        /* <DEDUP_REMOVED lines=51> */
[----:B--2---:R-:W-:Y:S01]  /*1c60*/  LEA R4, P1, R6, c[0x0][0x1f0], 0x1 ;  /* 0x00007c0006047a11 */ /* 0x004fe200078208ff */
        /* <DEDUP_REMOVED lines=25> */
.L_x_1581:
[----:B--2---:R-:W-:Y:S05]  /*1e00*/  BSYNC B0 ;  /* 0x0000000000007941 */ /* 0x004fea0003800000 */
.L_x_1580:
[C---:B-12---:R-:W-:Y:S01]  /*1e10*/  IMAD.SHL.U32 R4, R24.reuse, 0x40, RZ ;  /* 0x0000004018047824 */ /* 0x046fe200078e00ff */
        /* <DEDUP_REMOVED lines=57> */
[----:B------:R-:W-:Y:S01]  /*21b0*/  IMAD.IADD R226, R225, 0x1, R226 ;  /* 0x00000001e1e27824 */ /* 0x000fe200078e02e2 */
[----:B------:R-:W-:Y:S01]  /*21c0*/  LOP3.LUT R0, R2, R0, R14, 0x1e, !PT ;  /* 0x0000000002007212 */ /* 0x000fe200078e1e0e */
[----:B------:R-:W-:Y:S01]  /*21d0*/  IMAD.SHL.U32 R9, R3, 0x2, RZ ;  /* 0x0000000203097824 */ /* 0x000fe200078e00ff */
[----:B------:R-:W-:Y:S01]  /*21e0*/  SEL R238, R238, 0xffffffc0, !P2 ;  /* 0xffffffc0eeee7807 */ /* 0x000fe20005000000 */
[----:B------:R-:W-:Y:S01]  /*21f0*/  IMAD.IADD R228, R225, 0x1, R227 ;  /* 0x00000001e1e47824 */ /* 0x000fe200078e02e3 */
[----:B------:R-:W-:Y:S01]  /*2200*/  CS2R R178, SRZ ;  /* 0x0000000000b27805 */ /* 0x000fe2000001ff00 */
[----:B------:R-:W-:Y:S01]  /*2210*/  IMAD.IADD R0, R0, 0x1, R5 ;  /* 0x0000000100007824 */ /* 0x000fe200078e0205 */
[----:B------:R1:W-:Y:S01]  /*2220*/  STL [R1+0x48], R9 ;  /* 0x0000480901007387 */ /* 0x0003e20000100800 */
[----:B------:R-:W-:Y:S01]  /*2230*/  CS2R R176, SRZ ;  /* 0x0000000000b07805 */ /* 0x000fe2000001ff00 */
[----:B------:R-:W-:Y:S01]  /*2240*/  CS2R R170, SRZ ;  /* 0x0000000000aa7805 */ /* 0x000fe2000001ff00 */
[----:B------:R-:W-:Y:S01]  /*2250*/  CS2R R168, SRZ ;  /* 0x0000000000a87805 */ /* 0x000fe2000001ff00 */
[----:B------:R-:W-:Y:S01]  /*2260*/  LEA R236, R0, 0x18880, 0x1 ;  /* 0x0001888000ec7811 */ /* 0x000fe200078e08ff */
[----:B------:R-:W-:Y:S01]  /*2270*/  CS2R R166, SRZ ;  /* 0x0000000000a67805 */ /* 0x000fe2000001ff00 */
[----:B------:R-:W-:Y:S01]  /*2280*/  IADD3 R0, -R9, UR23, RZ ;  /* 0x0000001709007c10 */ /* 0x000fe2000fffe1ff */
[----:B------:R-:W-:Y:S01]  /*2290*/  CS2R R164, SRZ ;  /* 0x0000000000a47805 */ /* 0x000fe2000001ff00 */
[C---:B------:R-:W-:Y:S01]  /*22a0*/  IADD3 R237, R236.reuse, 0x20, RZ ;  /* 0x00000020eced7810 */ /* 0x040fe20007ffe0ff */
[C---:B------:R-:W-:Y:S01]  /*22b0*/  IMAD.IADD R239, R236.reuse, 0x1, R238 ;  /* 0x00000001ecef7824 */ /* 0x040fe200078e02ee */
[----:B------:R-:W-:Y:S01]  /*22c0*/  @P1 IADD3 R237, R236, -0x20, RZ ;  /* 0xffffffe0eced1810 */ /* 0x000fe20007ffe0ff */
[----:B------:R1:W-:Y:S01]  /*22d0*/  STL [R1], R0 ;  /* 0x0000000001007387 */ /* 0x0003e20000100800 */
        /* <DEDUP_REMOVED lines=19> */
[----:B------:R-:W-:Y:S01]  /*2410*/  UMOV UR17, URZ ;  /* 0x0000003f00117c82 */ /* 0x000fe20008000000 */
[----:B------:R-:W-:Y:S01]  /*2420*/  IMAD.IADD R227, R227, 0x1, R226 ;  /* 0x00000001e3e37824 */ /* 0x000fe200078e02e2 */
[----:B------:R-:W-:Y:S01]  /*2430*/  UMOV UR16, 0x1 ;  /* 0x0000000100107882 */ /* 0x000fe20000000000 */
[----:B------:R-:W-:Y:S01]  /*2440*/  IMAD.IADD R238, R238, 0x1, R237 ;  /* 0x00000001eeee7824 */ /* 0x000fe200078e02ed */
[----:B------:R-:W-:-:S02]  /*2450*/  UMOV UR5, URZ ;  /* 0x0000003f00057c82 */ /* 0x000fc40008000000 */
[----:B------:R-:W-:Y:S02]  /*2460*/  UMOV UR11, 0xffffff80 ;  /* 0xffffff80000b7882 */ /* 0x000fe40000000000 */
[----:B------:R-:W-:Y:S02]  /*2470*/  ULDC UR9, c[0x0][0x168] ;  /* 0x00005a0000097ab9 */ /* 0x000fe40000000800 */
[----:B-1----:R-:W-:Y:S02]  /*2480*/  ULDC UR8, c[0x0][0x198] ;  /* 0x0000660000087ab9 */ /* 0x002fe40000000800 */
.L_x_1584:
        /* <DEDUP_REMOVED lines=123> */
[----:B------:R-:W-:Y:S01]  /*2c40*/  ULDC.64 UR6, c[0x0][0x178] ;  /* 0x00005e0000067ab9 */ /* 0x000fe20000000a00 */
[----:B------:R-:W-:Y:S01]  /*2c50*/  IMAD.U32 R72, RZ, RZ, UR16 ;  /* 0x00000010ff487e24 */ /* 0x000fe2000f8e00ff */
[----:B------:R-:W-:Y:S01]  /*2c60*/  USHF.R.S32.HI UR4, URZ, 0x1f, UR23 ;  /* 0x0000001f3f047899 */ /* 0x000fe20008011417 */
[----:B------:R-:W3:Y:S01]  /*2c70*/  LDL.64 R248, [R1+0x40] ;  /* 0x0000400001f87983 */ /* 0x000ee20000100a00 */
[----:B------:R-:W-:Y:S01]  /*2c80*/  IMAD.U32 R69, RZ, RZ, UR18 ;  /* 0x00000012ff457e24 */ /* 0x000fe2000f8e00ff */
[----:B------:R-:W-:Y:S02]  /*2c90*/  UIMAD.WIDE.U32 UR26, UR23, UR6, URZ ;  /* 0x00000006171a72a5 */ /* 0x000fe4000f8e003f */
[----:B------:R-:W4:Y:S01]  /*2ca0*/  LDL.64 R244, [R1+0x50] ;  /* 0x0000500001f47983 */ /* 0x000f220000100a00 */
[----:B------:R-:W-:Y:S01]  /*2cb0*/  UIMAD UR4, UR4, UR6, URZ ;  /* 0x00000006040472a4 */ /* 0x000fe2000f8e023f */
[----:B------:R-:W-:Y:S02]  /*2cc0*/  @!P4 LEA R69, R69, 0x80, 0x7 ;  /* 0x000000804545c811 */ /* 0x000fe400078e38ff */
[----:B------:R-:W5:Y:S01]  /*2cd0*/  LDL R240, [R1+0x58] ;  /* 0x0000580001f07983 */ /* 0x000f620000100800 */
[----:B------:R-:W-:Y:S01]  /*2ce0*/  UIMAD UR4, UR23, UR7, UR4 ;  /* 0x00000007170472a4 */ /* 0x000fe2000f8e0204 */
[----:B------:R-:W-:Y:S01]  /*2cf0*/  IMAD.U32 R68, RZ, RZ, UR26 ;  /* 0x0000001aff447e24 */ /* 0x000fe2000f8e00ff */
[----:B------:R-:W-:Y:S01]  /*2d00*/  UIMAD UR23, UR23, UR11, UR9 ;  /* 0x0000000b171772a4 */ /* 0x000fe2000f8e0209 */
[----:B------:R-:W5:Y:S01]  /*2d10*/  LDL R123, [R1+0x4c] ;  /* 0x00004c00017b7983 */ /* 0x000f620000100800 */
[----:B------:R-:W-:Y:S01]  /*2d20*/  UIADD3 UR4, UR27, UR4, URZ ;  /* 0x000000041b047290 */ /* 0x000fe2000fffe03f */
[----:B------:R-:W-:Y:S02]  /*2d30*/  IMAD.U32 R71, RZ, RZ, UR26 ;  /* 0x0000001aff477e24 */ /* 0x000fe4000f8e00ff */
[----:B------:R-:W5:Y:S03]  /*2d40*/  LDL R122, [R1+0x60] ;  /* 0x00006000017a7983 */ /* 0x000f660000100800 */
[----:B------:R-:W-:Y:S01]  /*2d50*/  IMAD.U32 R70, RZ, RZ, UR4 ;  /* 0x00000004ff467e24 */ /* 0x000fe2000f8e00ff */
[----:B------:R-:W5:Y:S01]  /*2d60*/  LDL.64 R120, [R1+0x18] ;  /* 0x0000180001787983 */ /* 0x000f620000100a00 */
[----:B--2---:R-:W-:Y:S02]  /*2d70*/  IADD3 R73, -R246, UR23, RZ ;  /* 0x00000017f6497c10 */ /* 0x004fe4000fffe1ff */
[----:B---3--:R-:W-:Y:S02]  /*2d80*/  LEA R68, P2, R68, R248, 0x7 ;  /* 0x000000f844447211 */ /* 0x008fe400078438ff */
[----:B------:R-:W-:Y:S02]  /*2d90*/  ISETP.LT.OR P3, PT, R73, 0x1, P6 ;  /* 0x000000014900780c */ /* 0x000fe40003761670 */
[----:B----4-:R-:W-:Y:S02]  /*2da0*/  @!P4 IADD3 R75, P1, R69, R244, RZ ;  /* 0x000000f4454bc210 */ /* 0x010fe40007f3e0ff */
[----:B-----5:R-:W-:Y:S02]  /*2db0*/  LEA.HI.X R71, R71, R240, R70, 0x7, P2 ;  /* 0x000000f047477211 */ /* 0x020fe400010f3c46 */
[C---:B------:R-:W-:Y:S02]  /*2dc0*/  LEA R70, P2, R68.reuse, c[0x0][0x160], 0x1 ;  /* 0x0000580044467a11 */ /* 0x040fe400078408ff */
[----:B------:R-:W-:Y:S02]  /*2dd0*/  @!P4 LEA.HI.X.SX32 R76, R69, R123, 0x1, P1 ;  /* 0x0000007b454cc211 */ /* 0x000fe400008f0eff */
[----:B------:R-:W-:Y:S02]  /*2de0*/  ISETP.LT.OR P1, PT, R73, 0x21, P6 ;  /* 0x000000214900780c */ /* 0x000fe40003721670 */
[----:B------:R-:W-:Y:S01]  /*2df0*/  LEA.HI.X R71, R68, c[0x0][0x164], R71, 0x1, P2 ;  /* 0x0000590044477a11 */ /* 0x000fe200010f0c47 */
[----:B------:R-:W-:Y:S01]  /*2e00*/  IMAD R72, R72, 0x4000, R122 ;  /* 0x0000400048487824 */ /* 0x000fe200078e027a */
[----:B------:R-:W-:Y:S04]  /*2e10*/  IADD3 R68, P2, R70, UR13, RZ ;  /* 0x0000000d46447c10 */ /* 0x000fe8000ff5e0ff */
[----:B------:R-:W-:Y:S01]  /*2e20*/  @!PT LDS RZ, [RZ] ;  /* 0x00000000fffff984 */ /* 0x000fe20000000800 */
[----:B------:R-:W-:Y:S01]  /*2e30*/  @!PT LDS RZ, [RZ] ;  /* 0x00000000fffff984 */ /* 0x000fe20000000800 */
[----:B------:R-:W-:Y:S01]  /*2e40*/  @!PT LDS RZ, [RZ] ;  /* 0x00000000fffff984 */ /* 0x000fe20000000800 */
[----:B------:R1:W-:Y:S01]  /*2e50*/  LDGSTS.E.BYPASS.LTC128B.128 [R72], [R70.64], !P3 ;  /* 0x0000000046487fae */ /* 0x0003e2000d901d58 */
[----:B------:R-:W-:Y:S02]  /*2e60*/  IADD3.X R69, R71, UR12, RZ, P2, !PT ;  /* 0x0000000c47457c10 */ /* 0x000fe400097fe4ff */
[----:B------:R-:W-:Y:S02]  /*2e70*/  @!P4 LEA R74, P2, R75, c[0x0][0x258], 0x2 ;  /* 0x000096004b4aca11 */ /* 0x000fe400078410ff */
[----:B------:R-:W-:Y:S01]  /*2e80*/  ISETP.LT.OR P3, PT, R73, 0x41, P6 ;  /* 0x000000414900780c */ /* 0x000fe20003761670 */
        /* <DEDUP_REMOVED lines=13> */
.L_x_1582:
[-C--:B-12-4-:R-:W-:Y:S01]  /*2f60*/  HMMA.16816.F32.BF16 R68, R128, R80.reuse, RZ ;  /* 0x000000508044723c */ /* 0x096fe200000418ff */
[----:B------:R-:W2:Y:S01]  /*2f70*/  LDL R240, [R1+0x48] ;  /* 0x0000480001f07983 */ /* 0x000ea20000100800 */
[----:B------:R-:W-:Y:S02]  /*2f80*/  USHF.L.U32 UR4, UR5, 0xd, URZ ;  /* 0x0000000d05047899 */ /* 0x000fe4000800063f */
[----:B------:R-:W-:Y:S01]  /*2f90*/  ULEA UR7, UR18, 0x1, 0x7 ;  /* 0x0000000112077891 */ /* 0x000fe2000f8e383f */
[----:B------:R-:W3:Y:S01]  /*2fa0*/  LDL R241, [R1] ;  /* 0x0000000001f17983 */ /* 0x000ee20000100800 */
[----:B------:R-:W-:Y:S02]  /*2fb0*/  USHF.L.U32 UR6, UR22, 0x7, URZ ;  /* 0x0000000716067899 */ /* 0x000fe4000800063f */
[C---:B------:R-:W-:Y:S01]  /*2fc0*/  HMMA.16816.F32.BF16 R72, R124.reuse, R80, RZ ;  /* 0x000000507c48723c */ /* 0x040fe200000418ff */
[----:B------:R-:W0:Y:S01]  /*2fd0*/  LDGDEPBAR ;  /* 0x00000000000079af */ /* 0x000e220000000000 */
[----:B------:R-:W-:Y:S02]  /*2fe0*/  UIADD3 UR6, UR7, UR8, -UR6 ;  /* 0x0000000807067290 */ /* 0x000fe4000fffe806 */
[----:B------:R-:W-:Y:S04]  /*2ff0*/  UIADD3 UR23, UR18, 0x2, URZ ;  /* 0x0000000212177890 */ /* 0x000fe8000fffe03f */
[-C--:B------:R-:W-:Y:S01]  /*3000*/  HMMA.16816.F32.BF16 R76, R124, R82.reuse, RZ ;  /* 0x000000527c4c723c */ /* 0x080fe200000418ff */
[----:B------:R-:W-:Y:S07]  /*3010*/  UISETP.GE.AND UP0, UPT, UR23, UR19, UPT ;  /* 0x000000131700728c */ /* 0x000fee000bf06270 */
        /* <DEDUP_REMOVED lines=11> */
[----:B------:R-:W-:Y:S01]  /*30d0*/  IMAD.U32 R196, RZ, RZ, UR6 ;  /* 0x00000006ffc47e24 */ /* 0x000fe2000f8e00ff */
[-C--:B------:R-:W-:Y:S04]  /*30e0*/  HMMA.16816.F32.BF16 R124, R124, R198.reuse, RZ ;  /* 0x000000c67c7c723c */ /* 0x080fe800000418ff */
[----:B------:R-:W-:Y:S04]  /*30f0*/  IADD3 R196, R242, -c[0x0][0x168], R196 ;  /* 0x80005a00f2c47a10 */ /* 0x000fe80007ffe0c4 */
[----:B------:R-:W-:Y:S08]  /*3100*/  HMMA.16816.F32.BF16 R128, R128, R198, RZ ;  /* 0x000000c68080723c */ /* 0x000ff000000418ff */
[-C--:B------:R-:W-:Y:S08]  /*3110*/  HMMA.16816.F32.BF16 R68, R200, R204.reuse, R68 ;  /* 0x000000ccc844723c */ /* 0x080ff00000041844 */
[C---:B------:R-:W-:Y:S08]  /*3120*/  HMMA.16816.F32.BF16 R72, R208.reuse, R204, R72 ;  /* 0x000000ccd048723c */ /* 0x040ff00000041848 */
[-C--:B------:R-:W-:Y:S08]  /*3130*/  HMMA.16816.F32.BF16 R76, R208, R206.reuse, R76 ;  /* 0x000000ced04c723c */ /* 0x080ff0000004184c */
[C---:B------:R-:W-:Y:S01]  /*3140*/  HMMA.16816.F32.BF16 R80, R200.reuse, R206, R80 ;  /* 0x000000cec850723c */ /* 0x040fe20000041850 */
[----:B------:R-:W-:Y:S07]  /*3150*/  LDSM.16.M88.4 R204, [R226+0x4080] ;  /* 0x00408000e2cc783b */ /* 0x000fee0000000200 */
        /* <DEDUP_REMOVED lines=8> */
[C---:B------:R-:W-:Y:S08]  /*31e0*/  HMMA.16816.F32.BF16 R112, R200.reuse, R218, R112 ;  /* 0x000000dac870723c */ /* 0x040ff00000041870 */
[-C--:B------:R-:W-:Y:S08]  /*31f0*/  HMMA.16816.F32.BF16 R116, R200, R220.reuse, R116 ;  /* 0x000000dcc874723c */ /* 0x080ff00000041874 */
[C---:B------:R-:W-:Y:S08]  /*3200*/  HMMA.16816.F32.BF16 R120, R208.reuse, R220, R120 ;  /* 0x000000dcd078723c */ /* 0x040ff00000041878 */
[-C--:B------:R-:W-:Y:S08]  /*3210*/  HMMA.16816.F32.BF16 R124, R208, R222.reuse, R124 ;  /* 0x000000ded07c723c */ /* 0x080ff0000004187c */
[----:B------:R-:W-:Y:S07]  /*3220*/  HMMA.16816.F32.BF16 R128, R200, R222, R128 ;  /* 0x000000dec880723c */ /* 0x000fee0000041880 */
[----:B------:R-:W-:Y:S05]  /*3230*/  IMAD.MOV.U32 R200, RZ, RZ, 0x40 ;  /* 0x00000040ffc87424 */ /* 0x000fea00078e00ff */
[----:B------:R-:W-:Y:S01]  /*3240*/  SEL R200, R200, 0xffffffc0, !P0 ;  /* 0xffffffc0c8c87807 */ /* 0x000fe20004000000 */
[----:B--2---:R-:W-:Y:S05]  /*3250*/  IMAD.IADD R240, R196, 0x1, -R240 ;  /* 0x00000001c4f07824 */ /* 0x004fea00078e0af0 */
[----:B---3--:R-:W-:Y:S04]  /*3260*/  IMNMX R196, R241, R240, PT ;  /* 0x000000f0f1c47217 */ /* 0x008fe80003800200 */
[----:B------:R-:W-:Y:S04]  /*3270*/  ISETP.GT.AND P1, PT, R196, RZ, PT ;  /* 0x000000ffc400720c */ /* 0x000fe80003f24270 */
[----:B------:R-:W-:Y:S02]  /*3280*/  FSEL R4, R4, -INF , P1 ;  /* 0xff80000004047808 */ /* 0x000fe40000800000 */
[----:B------:R-:W-:Y:S03]  /*3290*/  ISETP.GT.AND P1, PT, R196, 0x1, PT ;  /* 0x00000001c400780c */ /* 0x000fe60003f24270 */
[--C-:B------:R-:W-:Y:S04]  /*32a0*/  FFMA.FTZ R4, R4, c[0x0][0x29c], -R3.reuse ;  /* 0x0000a70004047a23 */ /* 0x100fe80000010803 */
[----:B------:R1:W-:Y:S02]  /*32b0*/  MUFU.EX2 R199, R4 ;  /* 0x0000000400c77308 */ /* 0x0003e40000000800 */
[----:B-1----:R-:W-:Y:S02]  /*32c0*/  FSEL R4, R5, -INF , P1 ;  /* 0xff80000005047808 */ /* 0x002fe40000800000 */
[----:B------:R-:W-:Y:S03]  /*32d0*/  ISETP.GT.AND P1, PT, R196, 0x10, PT ;  /* 0x00000010c400780c */ /* 0x000fe60003f24270 */
[--C-:B------:R-:W-:Y:S04]  /*32e0*/  FFMA.FTZ R4, R4, c[0x0][0x29c], -R3.reuse ;  /* 0x0000a70004047a23 */ /* 0x100fe80000010803 */
[----:B------:R1:W-:Y:S02]  /*32f0*/  MUFU.EX2 R252, R4 ;  /* 0x0000000400fc7308 */ /* 0x0003e40000000800 */
[----:B-1----:R-:W-:Y:S02]  /*3300*/  FSEL R4, R16, -INF , P1 ;  /* 0xff80000010047808 */ /* 0x002fe40000800000 */
[----:B------:R-:W-:Y:S03]  /*3310*/  ISETP.GT.AND P1, PT, R196, 0x11, PT ;  /* 0x00000011c400780c */ /* 0x000fe60003f24270 */
[--C-:B------:R-:W-:Y:S04]  /*3320*/  FFMA.FTZ R4, R4, c[0x0][0x29c], -R3.reuse ;  /* 0x0000a70004047a23 */ /* 0x100fe80000010803 */
[----:B------:R1:W2:Y:S02]  /*3330*/  MUFU.EX2 R198, R4 ;  /* 0x0000000400c67308 */ /* 0x0002a40000000800 */
[----:B-1----:R-:W-:Y:S02]  /*3340*/  FSEL R4, R17, -INF , P1 ;  /* 0xff80000011047808 */ /* 0x002fe40000800000 */
[----:B------:R-:W-:Y:S03]  /*3350*/  ISETP.GT.AND P1, PT, R196, 0x20, PT ;  /* 0x00000020c400780c */ /* 0x000fe60003f24270 */
[--C-:B------:R-:W-:Y:S04]  /*3360*/  FFMA.FTZ R4, R4, c[0x0][0x29c], -R3.reuse ;  /* 0x0000a70004047a23 */ /* 0x100fe80000010803 */
[----:B------:R1:W-:Y:S02]  /*3370*/  MUFU.EX2 R251, R4 ;  /* 0x0000000400fb7308 */ /* 0x0003e40000000800 */
[----:B-1----:R-:W-:Y:S02]  /*3380*/  FSEL R4, R20, -INF , P1 ;  /* 0xff80000014047808 */ /* 0x002fe40000800000 */
[----:B------:R-:W-:Y:S03]  /*3390*/  ISETP.GT.AND P1, PT, R196, 0x21, PT ;  /* 0x00000021c400780c */ /* 0x000fe60003f24270 */
[--C-:B------:R-:W-:Y:S04]  /*33a0*/  FFMA.FTZ R4, R4, c[0x0][0x29c], -R3.reuse ;  /* 0x0000a70004047a23 */ /* 0x100fe80000010803 */
[----:B------:R1:W3:Y:S02]  /*33b0*/  MUFU.EX2 R197, R4 ;  /* 0x0000000400c57308 */ /* 0x0002e40000000800 */
[----:B-1----:R-:W-:Y:S02]  /*33c0*/  FSEL R4, R21, -INF , P1 ;  /* 0xff80000015047808 */ /* 0x002fe40000800000 */
[----:B------:R-:W-:Y:S03]  /*33d0*/  ISETP.GT.AND P1, PT, R196, 0x30, PT ;  /* 0x00000030c400780c */ /* 0x000fe60003f24270 */
[--C-:B------:R-:W-:Y:S04]  /*33e0*/  FFMA.FTZ R4, R4, c[0x0][0x29c], -R3.reuse ;  /* 0x0000a70004047a23 */ /* 0x100fe80000010803 */
[----:B------:R1:W-:Y:S02]  /*33f0*/  MUFU.EX2 R250, R4 ;  /* 0x0000000400fa7308 */ /* 0x0003e40000000800 */
[----:B-1----:R-:W-:Y:S02]  /*3400*/  FSEL R4, R32, -INF , P1 ;  /* 0xff80000020047808 */ /* 0x002fe40000800000 */
[----:B------:R-:W-:Y:S02]  /*3410*/  ISETP.GT.AND P1, PT, R196, 0x31, PT ;  /* 0x00000031c400780c */ /* 0x000fe40003f24270 */
[----:B------:R-:W-:Y:S01]  /*3420*/  IADD3 R32, R200, R0, R230 ;  /* 0x00000000c8207210 */ /* 0x000fe20007ffe0e6 */
[--C-:B------:R-:W-:Y:S04]  /*3430*/  FFMA.FTZ R4, R4, c[0x0][0x29c], -R3.reuse ;  /* 0x0000a70004047a23 */ /* 0x100fe80000010803 */
[----:B------:R1:W-:Y:S02]  /*3440*/  MUFU.EX2 R249, R4 ;  /* 0x0000000400f97308 */ /* 0x0003e40000000800 */
[----:B-1----:R-:W-:Y:S02]  /*3450*/  FSEL R4, R33, -INF , P1 ;  /* 0xff80000021047808 */ /* 0x002fe40000800000 */
[----:B------:R-:W-:Y:S03]  /*3460*/  ISETP.GT.AND P1, PT, R196, 0x40, PT ;  /* 0x00000040c400780c */ /* 0x000fe60003f24270 */
[--C-:B------:R-:W-:Y:S04]  /*3470*/  FFMA.FTZ R4, R4, c[0x0][0x29c], -R3.reuse ;  /* 0x0000a70004047a23 */ /* 0x100fe80000010803 */
[----:B------:R1:W-:Y:S02]  /*3480*/  MUFU.EX2 R247, R4 ;  /* 0x0000000400f77308 */ /* 0x0003e40000000800 */
[----:B-1----:R-:W-:Y:S02]  /*3490*/  FSEL R4, R36, -INF , P1 ;  /* 0xff80000024047808 */ /* 0x002fe40000800000 */
[----:B------:R-:W-:Y:S02]  /*34a0*/  ISETP.GT.AND P1, PT, R196, 0x41, PT ;  /* 0x00000041c400780c */ /* 0x000fe40003f24270 */
[----:B------:R-:W-:Y:S01]  /*34b0*/  IADD3 R36, R240, 0x8, RZ ;  /* 0x00000008f0247810 */ /* 0x000fe20007ffe0ff */
[--C-:B------:R-:W-:Y:S04]  /*34c0*/  FFMA.FTZ R4, R4, c[0x0][0x29c], -R3.reuse ;  /* 0x0000a70004047a23 */ /* 0x100fe80000010803 */
[----:B------:R1:W-:Y:S02]  /*34d0*/  MUFU.EX2 R248, R4 ;  /* 0x0000000400f87308 */ /* 0x0003e40000000800 */
[----:B-1----:R-:W-:Y:S02]  /*34e0*/  FSEL R4, R37, -INF , P1 ;  /* 0xff80000025047808 */ /* 0x002fe40000800000 */
[----:B------:R-:W-:Y:S03]  /*34f0*/  ISETP.GT.AND P1, PT, R196, 0x50, PT ;  /* 0x00000050c400780c */ /* 0x000fe60003f24270 */
[--C-:B------:R-:W-:Y:S01]  /*3500*/  FFMA.FTZ R4, R4, c[0x0][0x29c], -R3.reuse ;  /* 0x0000a70004047a23 */ /* 0x100fe20000010803 */
[----:B------:R-:W-:Y:S02]  /*3510*/  FSEL R48, R48, -INF , P1 ;  /* 0xff80000030307808 */ /* 0x000fe40000800000 */
[----:B------:R-:W-:Y:S01]  /*3520*/  ISETP.GT.AND P1, PT, R196, 0x51, PT ;  /* 0x00000051c400780c */ /* 0x000fe20003f24270 */
[----:B------:R1:W-:Y:S02]  /*3530*/  MUFU.EX2 R245, R4 ;  /* 0x0000000400f57308 */ /* 0x0003e40000000800 */
[--C-:B------:R-:W-:Y:S08]  /*3540*/  FFMA.FTZ R48, R48, c[0x0][0x29c], -R3.reuse ;  /* 0x0000a70030307a23 */ /* 0x100ff00000010803 */
[----:B------:R3:W-:Y:S01]  /*3550*/  MUFU.EX2 R246, R48 ;  /* 0x0000003000f67308 */ /* 0x0007e20000000800 */
[----:B-1----:R-:W-:Y:S01]  /*3560*/  FSEL R4, R49, -INF , P1 ;  /* 0xff80000031047808 */ /* 0x002fe20000800000 */
[----:B--2---:R-:W-:Y:S01]  /*3570*/  IMAD.MOV.U32 R49, RZ, RZ, R198 ;  /* 0x000000ffff317224 */ /* 0x004fe200078e00c6 */
[----:B------:R-:W-:Y:S03]  /*3580*/  ISETP.GT.AND P1, PT, R196, 0x60, PT ;  /* 0x00000060c400780c */ /* 0x000fe60003f24270 */
[----:B------:R-:W-:Y:S04]  /*3590*/  FFMA.FTZ R4, R4, c[0x0][0x29c], -R3 ;  /* 0x0000a70004047a23 */ /* 0x000fe80000010803 */
[----:B------:R1:W2:Y:S01]  /*35a0*/  MUFU.EX2 R244, R4 ;  /* 0x0000000400f47308 */ /* 0x0002a20000000800 */
[----:B---3--:R-:W-:Y:S01]  /*35b0*/  IMAD.MOV.U32 R48, RZ, RZ, R197 ;  /* 0x000000ffff307224 */ /* 0x008fe200078e00c5 */
[----:B-1----:R-:W-:Y:S01]  /*35c0*/  FSEL R4, R52, -INF , P1 ;  /* 0xff80000034047808 */ /* 0x002fe20000800000 */
[----:B------:R-:W-:Y:S01]  /*35d0*/  IMAD.MOV.U32 R52, RZ, RZ, R199 ;  /* 0x000000ffff347224 */ /* 0x000fe200078e00c7 */
[----:B------:R-:W-:Y:S03]  /*35e0*/  ISETP.GT.AND P1, PT, R196, 0x61, PT ;  /* 0x00000061c400780c */ /* 0x000fe60003f24270 */
[--C-:B------:R-:W-:Y:S01]  /*35f0*/  FFMA.FTZ R4, R4, c[0x0][0x29c], -R3.reuse ;  /* 0x0000a70004047a23 */ /* 0x100fe20000010803 */
[----:B------:R-:W-:Y:S01]  /*3600*/  FSEL R53, R53, -INF , P1 ;  /* 0xff80000035357808 */ /* 0x000fe20000800000 */
[----:B------:R-:W-:Y:S01]  /*3610*/  IMAD.MOV.U32 R221, RZ, RZ, R52 ;  /* 0x000000ffffdd7224 */ /* 0x000fe200078e0034 */
[----:B------:R-:W-:Y:S01]  /*3620*/  ISETP.GT.AND P1, PT, R196, 0x70, PT ;  /* 0x00000070c400780c */ /* 0x000fe20003f24270 */
[----:B------:R1:W-:Y:S02]  /*3630*/  MUFU.EX2 R243, R4 ;  /* 0x0000000400f37308 */ /* 0x0003e40000000800 */
[--C-:B------:R-:W-:Y:S08]  /*3640*/  FFMA.FTZ R53, R53, c[0x0][0x29c], -R3.reuse ;  /* 0x0000a70035357a23 */ /* 0x100ff00000010803 */
[----:B------:R3:W4:Y:S01]  /*3650*/  MUFU.EX2 R242, R53 ;  /* 0x0000003500f27308 */ /* 0x0007220000000800 */
[----:B-1----:R-:W-:Y:S02]  /*3660*/  FSEL R4, R64, -INF , P1 ;  /* 0xff80000040047808 */ /* 0x002fe40000800000 */
[----:B------:R-:W-:Y:S02]  /*3670*/  ISETP.GT.AND P1, PT, R196, 0x71, PT ;  /* 0x00000071c400780c */ /* 0x000fe40003f24270 */
[----:B------:R1:W5:Y:S01]  /*3680*/  LDSM.16.M88.4 R196, [R2+0x10080] ;  /* 0x0100800002c4783b */ /* 0x0003620000000200 */
[--C-:B------:R-:W-:Y:S01]  /*3690*/  FFMA.FTZ R4, R4, c[0x0][0x29c], -R3.reuse ;  /* 0x0000a70004047a23 */ /* 0x100fe20000010803 */
[----:B------:R-:W-:Y:S02]  /*36a0*/  FSEL R65, R65, -INF , P1 ;  /* 0xff80000041417808 */ /* 0x000fe40000800000 */
[----:B---3--:R-:W-:Y:S03]  /*36b0*/  MOV R53, R241 ;  /* 0x000000f100357202 */ /* 0x008fe60000000f00 */
[----:B------:R-:W-:Y:S01]  /*36c0*/  FFMA.FTZ R3, R65, c[0x0][0x29c], -R3 ;  /* 0x0000a70041037a23 */ /* 0x000fe20000010803 */
[----:B------:R-:W-:Y:S01]  /*36d0*/  MUFU.EX2 R241, R4 ;  /* 0x0000000400f17308 */ /* 0x000fe20000000800 */
[C---:B------:R-:W-:Y:S04]  /*36e0*/  IMNMX R36, R53.reuse, R36, PT ;  /* 0x0000002435247217 */ /* 0x040fe80003800200 */
[----:B------:R-:W-:Y:S05]  /*36f0*/  ISETP.GT.AND P1, PT, R36, RZ, PT ;  /* 0x000000ff2400720c */ /* 0x000fea0003f24270 */
[----:B------:R3:W-:Y:S01]  /*3700*/  MUFU.EX2 R220, R3 ;  /* 0x0000000300dc7308 */ /* 0x0007e20000000800 */
[----:B-1----:R-:W-:Y:S02]  /*3710*/  FSEL R2, R6, -INF , P1 ;  /* 0xff80000006027808 */ /* 0x002fe40000800000 */
[----:B------:R-:W-:Y:S03]  /*3720*/  ISETP.GT.AND P1, PT, R36, 0x1, PT ;  /* 0x000000012400780c */ /* 0x000fe60003f24270 */
[--C-:B------:R-:W-:Y:S04]  /*3730*/  FFMA.FTZ R2, R2, c[0x0][0x29c], -R232.reuse ;  /* 0x0000a70002027a23 */ /* 0x100fe800000108e8 */
[----:B------:R1:W-:Y:S01]  /*3740*/  MUFU.EX2 R219, R2 ;  /* 0x0000000200db7308 */ /* 0x0003e20000000800 */
[-C--:B-----5:R-:W-:Y:S05]  /*3750*/  HMMA.16816.F32.BF16 R68, R196, R204.reuse, R68 ;  /* 0x000000ccc444723c */ /* 0x0a0fea0000041844 */
[----:B---3--:R-:W-:Y:S03]  /*3760*/  IADD3 R3, R240, 0x40, RZ ;  /* 0x00000040f0037810 */ /* 0x008fe60007ffe0ff */
[C---:B------:R-:W-:Y:S04]  /*3770*/  HMMA.16816.F32.BF16 R72, R212.reuse, R204, R72 ;  /* 0x000000ccd448723c */ /* 0x040fe80000041848 */
[----:B------:R-:W-:Y:S04]  /*3780*/  IMNMX R3, R53, R3, PT ;  /* 0x0000000335037217 */ /* 0x000fe80003800200 */
[-C--:B------:R-:W-:Y:S03]  /*3790*/  HMMA.16816.F32.BF16 R76, R212, R206.reuse, R76 ;  /* 0x000000ced44c723c */ /* 0x080fe6000004184c */
[----:B------:R-:W-:Y:S02]  /*37a0*/  ISETP.GT.AND P3, PT, R3, 0x21, PT ;  /* 0x000000210300780c */ /* 0x000fe40003f64270 */
[----:B-1----:R-:W-:Y:S02]  /*37b0*/  FSEL R2, R7, -INF , P1 ;  /* 0xff80000007027808 */ /* 0x002fe40000800000 */
[----:B------:R-:W-:Y:S01]  /*37c0*/  ISETP.GT.AND P1, PT, R36, 0x10, PT ;  /* 0x000000102400780c */ /* 0x000fe20003f24270 */
[C---:B------:R-:W-:Y:S01]  /*37d0*/  HMMA.16816.F32.BF16 R80, R196.reuse, R206, R80 ;  /* 0x000000cec450723c */ /* 0x040fe20000041850 */
[----:B------:R-:W1:Y:S03]  /*37e0*/  LDSM.16.M88.4 R4, [R226+0x5080] ;  /* 0x00508000e204783b */ /* 0x000e660000000200 */
[--C-:B------:R-:W-:Y:S01]  /*37f0*/  FFMA.FTZ R2, R2, c[0x0][0x29c], -R232.reuse ;  /* 0x0000a70002027a23 */ /* 0x100fe200000108e8 */
[----:B------:R-:W-:Y:S02]  /*3800*/  FSEL R25, R25, -INF , P3 ;  /* 0xff80000019197808 */ /* 0x000fe40001800000 */
[----:B------:R-:W-:Y:S01]  /*3810*/  ISETP.GT.AND P3, PT, R3, 0x30, PT ;  /* 0x000000300300780c */ /* 0x000fe20003f64270 */
[----:B------:R3:W-:Y:S04]  /*3820*/  MUFU.EX2 R218, R2 ;  /* 0x0000000200da7308 */ /* 0x0007e80000000800 */
[----:B---3--:R-:W-:Y:S02]  /*3830*/  FSEL R2, R18, -INF , P1 ;  /* 0xff80000012027808 */ /* 0x008fe40000800000 */
[----:B------:R-:W-:Y:S03]  /*3840*/  ISETP.GT.AND P1, PT, R36, 0x11, PT ;  /* 0x000000112400780c */ /* 0x000fe60003f24270 */
[--C-:B------:R-:W-:Y:S01]  /*3850*/  FFMA.FTZ R2, R2, c[0x0][0x29c], -R232.reuse ;  /* 0x0000a70002027a23 */ /* 0x100fe200000108e8 */
[-C--:B-1----:R-:W-:Y:S03]  /*3860*/  HMMA.16816.F32.BF16 R84, R196, R4.reuse, R84 ;  /* 0x00000004c454723c */ /* 0x082fe60000041854 */
[----:B------:R1:W-:Y:S05]  /*3870*/  MUFU.EX2 R217, R2 ;  /* 0x0000000200d97308 */ /* 0x0003ea0000000800 */
[C---:B------:R-:W-:Y:S08]  /*3880*/  HMMA.16816.F32.BF16 R88, R212.reuse, R4, R88 ;  /* 0x00000004d458723c */ /* 0x040ff00000041858 */
[-C--:B------:R-:W-:Y:S08]  /*3890*/  HMMA.16816.F32.BF16 R92, R212, R6.reuse, R92 ;  /* 0x00000006d45c723c */ /* 0x080ff0000004185c */
[C---:B------:R-:W-:Y:S01]  /*38a0*/  HMMA.16816.F32.BF16 R96, R196.reuse, R6, R96 ;  /* 0x00000006c460723c */ /* 0x040fe20000041860 */
[----:B------:R-:W-:Y:S03]  /*38b0*/  LDSM.16.M88.4 R4, [R32+0x10080] ;  /* 0x010080002004783b */ /* 0x000fe60000000200 */
[----:B-1----:R-:W-:Y:S02]  /*38c0*/  FSEL R2, R19, -INF , P1 ;  /* 0xff80000013027808 */ /* 0x002fe40000800000 */
[----:B------:R-:W-:Y:S03]  /*38d0*/  ISETP.GT.AND P1, PT, R36, 0x20, PT ;  /* 0x000000202400780c */ /* 0x000fe60003f24270 */
[--C-:B------:R-:W-:Y:S01]  /*38e0*/  FFMA.FTZ R2, R2, c[0x0][0x29c], -R232.reuse ;  /* 0x0000a70002027a23 */ /* 0x100fe200000108e8 */
[----:B------:R-:W1:Y:S02]  /*38f0*/  LDSM.16.M88.4 R16, [R226+0x6080] ;  /* 0x00608000e210783b */ /* 0x000e640000000200 */
[----:B------:R-:W-:Y:S01]  /*3900*/  FSEL R22, R22, -INF , P1 ;  /* 0xff80000016167808 */ /* 0x000fe20000800000 */
[----:B------:R3:W-:Y:S01]  /*3910*/  MUFU.EX2 R216, R2 ;  /* 0x0000000200d87308 */ /* 0x0007e20000000800 */
[----:B------:R-:W-:Y:S03]  /*3920*/  ISETP.GT.AND P1, PT, R36, 0x21, PT ;  /* 0x000000212400780c */ /* 0x000fe60003f24270 */
[--C-:B------:R-:W-:Y:S06]  /*3930*/  FFMA.FTZ R22, R22, c[0x0][0x29c], -R232.reuse ;  /* 0x0000a70016167a23 */ /* 0x100fec00000108e8 */
[----:B------:R5:W-:Y:S01]  /*3940*/  MUFU.EX2 R211, R22 ;  /* 0x0000001600d37308 */ /* 0x000be20000000800 */
[----:B---3--:R-:W-:Y:S02]  /*3950*/  FSEL R2, R23, -INF , P1 ;  /* 0xff80000017027808 */ /* 0x008fe40000800000 */
[----:B------:R-:W-:Y:S03]  /*3960*/  ISETP.GT.AND P1, PT, R36, 0x30, PT ;  /* 0x000000302400780c */ /* 0x000fe60003f24270 */
[--C-:B------:R-:W-:Y:S04]  /*3970*/  FFMA.FTZ R2, R2, c[0x0][0x29c], -R232.reuse ;  /* 0x0000a70002027a23 */ /* 0x100fe800000108e8 */
[----:B------:R3:W2:Y:S01]  /*3980*/  MUFU.EX2 R210, R2 ;  /* 0x0000000200d27308 */ /* 0x0006a20000000800 */
[----:B-----5:R-:W5:Y:S01]  /*3990*/  LDSM.16.M88.4 R20, [R226+0x7080] ;  /* 0x00708000e214783b */ /* 0x020f620000000200 */
[-C--:B-1----:R-:W-:Y:S08]  /*39a0*/  HMMA.16816.F32.BF16 R100, R196, R16.reuse, R100 ;  /* 0x00000010c464723c */ /* 0x082ff00000041864 */
[C---:B------:R-:W-:Y:S08]  /*39b0*/  HMMA.16816.F32.BF16 R104, R212.reuse, R16, R104 ;  /* 0x00000010d468723c */ /* 0x040ff00000041868 */
[-C--:B------:R-:W-:Y:S04]  /*39c0*/  HMMA.16816.F32.BF16 R108, R212, R18.reuse, R108 ;  /* 0x00000012d46c723c */ /* 0x080fe8000004186c */
[----:B---3--:R-:W-:Y:S02]  /*39d0*/  FSEL R2, R34, -INF , P1 ;  /* 0xff80000022027808 */ /* 0x008fe40000800000 */
[----:B------:R-:W-:Y:S02]  /*39e0*/  ISETP.GT.AND P1, PT, R36, 0x31, PT ;  /* 0x000000312400780c */ /* 0x000fe40003f24270 */
[C---:B------:R-:W-:Y:S01]  /*39f0*/  HMMA.16816.F32.BF16 R112, R196.reuse, R18, R112 ;  /* 0x00000012c470723c */ /* 0x040fe20000041870 */
[----:B------:R-:W1:Y:S03]  /*3a00*/  LDSM.16.M88.4 R16, [R227+0x4080] ;  /* 0x00408000e310783b */ /* 0x000e660000000200 */
[--C-:B------:R-:W-:Y:S01]  /*3a10*/  FFMA.FTZ R2, R2, c[0x0][0x29c], -R232.reuse ;  /* 0x0000a70002027a23 */ /* 0x100fe200000108e8 */
[----:B------:R-:W-:Y:S02]  /*3a20*/  FSEL R35, R35, -INF , P1 ;  /* 0xff80000023237808 */ /* 0x000fe40000800000 */
[----:B------:R-:W-:Y:S01]  /*3a30*/  ISETP.GT.AND P1, PT, R36, 0x40, PT ;  /* 0x000000402400780c */ /* 0x000fe20003f24270 */
[----:B------:R3:W-:Y:S04]  /*3a40*/  MUFU.EX2 R209, R2 ;  /* 0x0000000200d17308 */ /* 0x0007e80000000800 */
[----:B------:R-:W-:Y:S01]  /*3a50*/  FSEL R38, R38, -INF , P1 ;  /* 0xff80000026267808 */ /* 0x000fe20000800000 */
[-C--:B-----5:R-:W-:Y:S03]  /*3a60*/  HMMA.16816.F32.BF16 R116, R196, R20.reuse, R116 ;  /* 0x00000014c474723c */ /* 0x0a0fe60000041874 */
[----:B------:R-:W-:Y:S01]  /*3a70*/  ISETP.GT.AND P1, PT, R36, 0x41, PT ;  /* 0x000000412400780c */ /* 0x000fe20003f24270 */
[--C-:B------:R-:W-:Y:S02]  /*3a80*/  FFMA.FTZ R35, R35, c[0x0][0x29c], -R232.reuse ;  /* 0x0000a70023237a23 */ /* 0x100fe400000108e8 */
[--C-:B------:R-:W-:Y:S02]  /*3a90*/  FFMA.FTZ R38, R38, c[0x0][0x29c], -R232.reuse ;  /* 0x0000a70026267a23 */ /* 0x100fe400000108e8 */
[C---:B------:R-:W-:Y:S01]  /*3aa0*/  HMMA.16816.F32.BF16 R120, R212.reuse, R20, R120 ;  /* 0x00000014d478723c */ /* 0x040fe20000041878 */
[----:B------:R5:W2:Y:S07]  /*3ab0*/  MUFU.EX2 R208, R35 ;  /* 0x0000002300d07308 */ /* 0x000aae0000000800 */
[-C--:B------:R-:W-:Y:S03]  /*3ac0*/  HMMA.16816.F32.BF16 R124, R212, R22.reuse, R124 ;  /* 0x00000016d47c723c */ /* 0x080fe6000004187c */
[----:B------:R-:W-:Y:S01]  /*3ad0*/  MUFU.EX2 R207, R38 ;  /* 0x0000002600cf7308 */ /* 0x000fe20000000800 */
[----:B---3--:R-:W-:Y:S02]  /*3ae0*/  FSEL R2, R39, -INF , P1 ;  /* 0xff80000027027808 */ /* 0x008fe40000800000 */
[----:B------:R-:W-:Y:S02]  /*3af0*/  ISETP.GT.AND P1, PT, R36, 0x50, PT ;  /* 0x000000502400780c */ /* 0x000fe40003f24270 */
[----:B------:R-:W-:Y:S04]  /*3b00*/  HMMA.16816.F32.BF16 R128, R196, R22, R128 ;  /* 0x00000016c480723c */ /* 0x000fe80000041880 */
[--C-:B------:R-:W-:Y:S01]  /*3b10*/  FFMA.FTZ R2, R2, c[0x0][0x29c], -R232.reuse ;  /* 0x0000a70002027a23 */ /* 0x100fe200000108e8 */
[----:B------:R-:W-:Y:S02]  /*3b20*/  FSEL R50, R50, -INF , P1 ;  /* 0xff80000032327808 */ /* 0x000fe40000800000 */
[----:B------:R-:W-:Y:S01]  /*3b30*/  ISETP.GT.AND P1, PT, R36, 0x51, PT ;  /* 0x000000512400780c */ /* 0x000fe20003f24270 */
[-C--:B-1----:R-:W-:Y:S01]  /*3b40*/  HMMA.16816.F32.BF16 R68, R4, R16.reuse, R68 ;  /* 0x000000100444723c */ /* 0x082fe20000041844 */
[----:B-----5:R-:W1:Y:S01]  /*3b50*/  LDSM.16.M88.4 R32, [R32+0x12080] ;  /* 0x012080002020783b */ /* 0x020e620000000200 */
[----:B------:R3:W-:Y:S03]  /*3b60*/  MUFU.EX2 R206, R2 ;  /* 0x0000000200ce7308 */ /* 0x0007e60000000800 */
[--C-:B------:R-:W-:Y:S07]  /*3b70*/  FFMA.FTZ R50, R50, c[0x0][0x29c], -R232.reuse ;  /* 0x0000a70032327a23 */ /* 0x100fee00000108e8 */
[----:B------:R-:W-:Y:S01]  /*3b80*/  MUFU.EX2 R205, R50 ;  /* 0x0000003200cd7308 */ /* 0x000fe20000000800 */
[----:B---3--:R-:W-:Y:S02]  /*3b90*/  FSEL R2, R51, -INF , P1 ;  /* 0xff80000033027808 */ /* 0x008fe40000800000 */
[----:B------:R-:W-:Y:S03]  /*3ba0*/  ISETP.GT.AND P1, PT, R36, 0x60, PT ;  /* 0x000000602400780c */ /* 0x000fe60003f24270 */
[--C-:B------:R-:W-:Y:S01]  /*3bb0*/  FFMA.FTZ R2, R2, c[0x0][0x29c], -R232.reuse ;  /* 0x0000a70002027a23 */ /* 0x100fe200000108e8 */
[----:B------:R-:W-:Y:S02]  /*3bc0*/  FSEL R0, R54, -INF , P1 ;  /* 0xff80000036007808 */ /* 0x000fe40000800000 */
[----:B------:R-:W-:Y:S01]  /*3bd0*/  ISETP.GT.AND P1, PT, R36, 0x61, PT ;  /* 0x000000612400780c */ /* 0x000fe20003f24270 */
[----:B------:R3:W5:Y:S02]  /*3be0*/  MUFU.EX2 R204, R2 ;  /* 0x0000000200cc7308 */ /* 0x0007640000000800 */
[--C-:B------:R-:W-:Y:S01]  /*3bf0*/  FFMA.FTZ R0, R0, c[0x0][0x29c], -R232.reuse ;  /* 0x0000a70000007a23 */ /* 0x100fe200000108e8 */
[C---:B-1----:R-:W-:Y:S07]  /*3c00*/  HMMA.16816.F32.BF16 R72, R32.reuse, R16, R72 ;  /* 0x000000102048723c */ /* 0x042fee0000041848 */
[----:B------:R1:W-:Y:S01]  /*3c10*/  MUFU.EX2 R203, R0 ;  /* 0x0000000000cb7308 */ /* 0x0003e20000000800 */
[-C--:B------:R-:W-:Y:S08]  /*3c20*/  HMMA.16816.F32.BF16 R76, R32, R18.reuse, R76 ;  /* 0x00000012204c723c */ /* 0x080ff0000004184c */
[C---:B------:R-:W-:Y:S01]  /*3c30*/  HMMA.16816.F32.BF16 R80, R4.reuse, R18, R80 ;  /* 0x000000120450723c */ /* 0x040fe20000041850 */
[----:B------:R-:W-:Y:S03]  /*3c40*/  LDSM.16.M88.4 R16, [R227+0x6080] ;  /* 0x00608000e310783b */ /* 0x000fe60000000200 */
[----:B---3--:R-:W-:Y:S04]  /*3c50*/  IADD3 R2, R240, 0x48, RZ ;  /* 0x00000048f0027810 */ /* 0x008fe80007ffe0ff */
[----:B------:R-:W-:Y:S04]  /*3c60*/  IMNMX R2, R53, R2, PT ;  /* 0x0000000235027217 */ /* 0x000fe80003800200 */
[----:B-1----:R-:W-:Y:S02]  /*3c70*/  FSEL R0, R55, -INF , P1 ;  /* 0xff80000037007808 */ /* 0x002fe40000800000 */
[----:B------:R-:W-:Y:S02]  /*3c80*/  ISETP.GT.AND P1, PT, R36, 0x70, PT ;  /* 0x000000702400780c */ /* 0x000fe40003f24270 */
[----:B------:R-:W-:Y:S01]  /*3c90*/  ISETP.GT.AND P2, PT, R2, RZ, PT ;  /* 0x000000ff0200720c */ /* 0x000fe20003f44270 */
[--C-:B------:R-:W-:Y:S01]  /*3ca0*/  FFMA.FTZ R0, R0, c[0x0][0x29c], -R232.reuse ;  /* 0x0000a70000007a23 */ /* 0x100fe200000108e8 */
[----:B------:R-:W-:Y:S02]  /*3cb0*/  FSEL R66, R66, -INF , P1 ;  /* 0xff80000042427808 */ /* 0x000fe40000800000 */
[----:B------:R-:W-:Y:S01]  /*3cc0*/  ISETP.GT.AND P1, PT, R36, 0x71, PT ;  /* 0x000000712400780c */ /* 0x000fe20003f24270 */
[----:B------:R1:W-:Y:S01]  /*3cd0*/  MUFU.EX2 R202, R0 ;  /* 0x0000000000ca7308 */ /* 0x0003e20000000800 */
[----:B------:R-:W3:Y:S01]  /*3ce0*/  LDSM.16.M88.4 R36, [R227+0x5080] ;  /* 0x00508000e324783b */ /* 0x000ee20000000200 */
[--C-:B------:R-:W-:Y:S01]  /*3cf0*/  FFMA.FTZ R66, R66, c[0x0][0x29c], -R232.reuse ;  /* 0x0000a70042427a23 */ /* 0x100fe200000108e8 */
[----:B------:R-:W-:Y:S02]  /*3d00*/  FSEL R67, R67, -INF , P1 ;  /* 0xff80000043437808 */ /* 0x000fe40000800000 */
[----:B------:R-:W-:Y:S02]  /*3d10*/  ISETP.GT.AND P1, PT, R3, RZ, PT ;  /* 0x000000ff0300720c */ /* 0x000fe40003f24270 */
[----:B------:R-:W-:Y:S01]  /*3d20*/  FSEL R23, R10, -INF , P2 ;  /* 0xff8000000a177808 */ /* 0x000fe20001000000 */
[----:B------:R-:W-:Y:S01]  /*3d30*/  FFMA.FTZ R232, R67, c[0x0][0x29c], -R232 ;  /* 0x0000a70043e87a23 */ /* 0x000fe200000108e8 */
[----:B------:R-:W-:Y:S01]  /*3d40*/  ISETP.GT.AND P2, PT, R2, 0x10, PT ;  /* 0x000000100200780c */ /* 0x000fe20003f44270 */
[----:B------:R-:W-:Y:S03]  /*3d50*/  MUFU.EX2 R201, R66 ;  /* 0x0000004200c97308 */ /* 0x000fe60000000800 */
[----:B------:R-:W-:Y:S02]  /*3d60*/  FSEL R14, R14, -INF , P2 ;  /* 0xff8000000e0e7808 */ /* 0x000fe40001000000 */
[----:B------:R-:W-:Y:S04]  /*3d70*/  ISETP.GT.AND P2, PT, R2, 0x20, PT ;  /* 0x000000200200780c */ /* 0x000fe80003f44270 */
[----:B------:R-:W-:Y:S01]  /*3d80*/  FSEL R26, R26, -INF , P2 ;  /* 0xff8000001a1a7808 */ /* 0x000fe20001000000 */
[----:B------:R-:W-:Y:S01]  /*3d90*/  MUFU.EX2 R232, R232 ;  /* 0x000000e800e87308 */ /* 0x000fe20000000800 */
[----:B------:R-:W-:Y:S02]  /*3da0*/  ISETP.GT.AND P2, PT, R2, 0x31, PT ;  /* 0x000000310200780c */ /* 0x000fe40003f44270 */
[----:B-1----:R-:W-:Y:S02]  /*3db0*/  FSEL R0, R8, -INF , P1 ;  /* 0xff80000008007808 */ /* 0x002fe40000800000 */
[----:B------:R-:W-:Y:S02]  /*3dc0*/  ISETP.GT.AND P1, PT, R3, 0x1, PT ;  /* 0x000000010300780c */ /* 0x000fe40003f24270 */
[----:B------:R-:W-:Y:S01]  /*3dd0*/  FSEL R31, R31, -INF , P2 ;  /* 0xff8000001f1f7808 */ /* 0x000fe20001000000 */
[--C-:B------:R-:W-:Y:S01]  /*3de0*/  FFMA.FTZ R0, R0, c[0x0][0x29c], -R233.reuse ;  /* 0x0000a70000007a23 */ /* 0x100fe200000108e9 */
[----:B------:R-:W-:Y:S02]  /*3df0*/  FSEL R9, R9, -INF , P1 ;  /* 0xff80000009097808 */ /* 0x000fe40000800000 */
[----:B------:R-:W-:Y:S01]  /*3e00*/  ISETP.GT.AND P1, PT, R3, 0x10, PT ;  /* 0x000000100300780c */ /* 0x000fe20003f24270 */
[----:B------:R1:W-:Y:S01]  /*3e10*/  MUFU.EX2 R66, R0 ;  /* 0x0000000000427308 */ /* 0x0003e20000000800 */
[----:B------:R-:W-:Y:S01]  /*3e20*/  ISETP.GT.AND P2, PT, R2, 0x40, PT ;  /* 0x000000400200780c */ /* 0x000fe20003f44270 */
[--C-:B------:R-:W-:Y:S01]  /*3e30*/  FFMA.FTZ R9, R9, c[0x0][0x29c], -R233.reuse ;  /* 0x0000a70009097a23 */ /* 0x100fe200000108e9 */
[-C--:B---3--:R-:W-:Y:S07]  /*3e40*/  HMMA.16816.F32.BF16 R84, R4, R36.reuse, R84 ;  /* 0x000000240454723c */ /* 0x088fee0000041854 */
[----:B------:R-:W-:Y:S01]  /*3e50*/  MUFU.EX2 R65, R9 ;  /* 0x0000000900417308 */ /* 0x000fe20000000800 */
[C---:B------:R-:W-:Y:S07]  /*3e60*/  HMMA.16816.F32.BF16 R88, R32.reuse, R36, R88 ;  /* 0x000000242058723c */ /* 0x040fee0000041858 */
[----:B--2---:R-:W-:Y:S01]  /*3e70*/  F2FP.BF16.PACK_AB R37, R244, R246 ;  /* 0x000000f6f425723e */ /* 0x004fe200000010ff */
[-C--:B------:R-:W-:Y:S04]  /*3e80*/  HMMA.16816.F32.BF16 R92, R32, R38.reuse, R92 ;  /* 0x00000026205c723c */ /* 0x080fe8000004185c */
[----:B-1----:R-:W-:Y:S02]  /*3e90*/  FSEL R0, R12, -INF , P1 ;  /* 0xff8000000c007808 */ /* 0x002fe40000800000 */
[----:B------:R-:W-:Y:S02]  /*3ea0*/  ISETP.GT.AND P1, PT, R3, 0x11, PT ;  /* 0x000000110300780c */ /* 0x000fe40003f24270 */
[C---:B------:R-:W-:Y:S04]  /*3eb0*/  HMMA.16816.F32.BF16 R96, R4.reuse, R38, R96 ;  /* 0x000000260460723c */ /* 0x040fe80000041860 */
[--C-:B------:R-:W-:Y:S01]  /*3ec0*/  FFMA.FTZ R0, R0, c[0x0][0x29c], -R233.reuse ;  /* 0x0000a70000007a23 */ /* 0x100fe200000108e9 */
[----:B------:R-:W-:Y:S02]  /*3ed0*/  FSEL R13, R13, -INF , P1 ;  /* 0xff8000000d0d7808 */ /* 0x000fe40000800000 */
[----:B------:R-:W-:Y:S01]  /*3ee0*/  ISETP.GT.AND P1, PT, R3, 0x20, PT ;  /* 0x000000200300780c */ /* 0x000fe20003f24270 */
[----:B------:R1:W-:Y:S01]  /*3ef0*/  MUFU.EX2 R64, R0 ;  /* 0x0000000000407308 */ /* 0x0003e20000000800 */
[-C--:B------:R-:W-:Y:S03]  /*3f00*/  HMMA.16816.F32.BF16 R100, R4, R16.reuse, R100 ;  /* 0x000000100464723c */ /* 0x080fe60000041864 */
[--C-:B------:R-:W-:Y:S01]  /*3f10*/  FFMA.FTZ R13, R13, c[0x0][0x29c], -R233.reuse ;  /* 0x0000a7000d0d7a23 */ /* 0x100fe200000108e9 */
[----:B----4-:R-:W-:Y:S01]  /*3f20*/  F2FP.BF16.PACK_AB R36, R242, R243 ;  /* 0x000000f3f224723e */ /* 0x010fe200000010ff */
[--C-:B------:R-:W-:Y:S01]  /*3f30*/  FFMA.FTZ R38, R26, c[0x0][0x29c], -R234.reuse ;  /* 0x0000a7001a267a23 */ /* 0x100fe200000108ea */
[----:B------:R-:W-:Y:S02]  /*3f40*/  F2FP.BF16.PACK_AB R26, R210, R211 ;  /* 0x000000d3d21a723e */ /* 0x000fe400000010ff */
[C---:B------:R-:W-:Y:S01]  /*3f50*/  HMMA.16816.F32.BF16 R104, R32.reuse, R16, R104 ;  /* 0x000000102068723c */ /* 0x040fe20000041868 */
[----:B------:R2:W3:Y:S07]  /*3f60*/  MUFU.EX2 R55, R13 ;  /* 0x0000000d00377308 */ /* 0x0004ee0000000800 */
[-C--:B------:R-:W-:Y:S03]  /*3f70*/  HMMA.16816.F32.BF16 R108, R32, R18.reuse, R108 ;  /* 0x00000012206c723c */ /* 0x080fe6000004186c */
[----:B------:R-:W-:Y:S01]  /*3f80*/  MUFU.EX2 R38, R38 ;  /* 0x0000002600267308 */ /* 0x000fe20000000800 */
[----:B-1----:R-:W-:Y:S04]  /*3f90*/  FSEL R0, R24, -INF , P1 ;  /* 0xff80000018007808 */ /* 0x002fe80000800000 */
[C---:B------:R-:W-:Y:S04]  /*3fa0*/  HMMA.16816.F32.BF16 R112, R4.reuse, R18, R112 ;  /* 0x000000120470723c */ /* 0x040fe80000041870 */
[--C-:B------:R-:W-:Y:S01]  /*3fb0*/  FFMA.FTZ R0, R0, c[0x0][0x29c], -R233.reuse ;  /* 0x0000a70000007a23 */ /* 0x100fe200000108e9 */
[----:B------:R-:W-:Y:S02]  /*3fc0*/  ISETP.GT.AND P1, PT, R2, 0x1, PT ;  /* 0x000000010200780c */ /* 0x000fe40003f24270 */
[----:B------:R-:W-:Y:S01]  /*3fd0*/  F2FP.BF16.PACK_AB R24, R208, R209 ;  /* 0x000000d1d018723e */ /* 0x000fe200000010ff */
[----:B------:R1:W-:Y:S01]  /*3fe0*/  MUFU.EX2 R54, R0 ;  /* 0x0000000000367308 */ /* 0x0003e20000000800 */
[----:B------:R-:W-:Y:S02]  /*3ff0*/  FSEL R22, R11, -INF , P1 ;  /* 0xff8000000b167808 */ /* 0x000fe40000800000 */
[----:B------:R-:W4:Y:S01]  /*4000*/  LDSM.16.M88.4 R8, [R227+0x7080] ;  /* 0x00708000e308783b */ /* 0x000f220000000200 */
[----:B------:R-:W-:Y:S02]  /*4010*/  ISETP.GT.AND P1, PT, R2, 0x11, PT ;  /* 0x000000110200780c */ /* 0x000fe40003f24270 */
[----:B--2---:R-:W-:Y:S01]  /*4020*/  FSEL R13, R42, -INF , P2 ;  /* 0xff8000002a0d7808 */ /* 0x004fe20001000000 */
[--C-:B------:R-:W-:Y:S01]  /*4030*/  FFMA.FTZ R42, R14, c[0x0][0x29c], -R234.reuse ;  /* 0x0000a7000e2a7a23 */ /* 0x100fe200000108ea */
[----:B------:R-:W-:Y:S02]  /*4040*/  FSEL R15, R15, -INF , P1 ;  /* 0xff8000000f0f7808 */ /* 0x000fe40000800000 */
[C---:B------:R-:W-:Y:S02]  /*4050*/  ISETP.GT.AND P1, PT, R2.reuse, 0x21, PT ;  /* 0x000000210200780c */ /* 0x040fe40003f24270 */
[----:B------:R-:W-:Y:S01]  /*4060*/  ISETP.GT.AND P2, PT, R2, 0x50, PT ;  /* 0x000000500200780c */ /* 0x000fe20003f44270 */
[--C-:B------:R-:W-:Y:S01]  /*4070*/  FFMA.FTZ R39, R15, c[0x0][0x29c], -R234.reuse ;  /* 0x0000a7000f277a23 */ /* 0x100fe200000108ea */
[----:B------:R-:W-:Y:S01]  /*4080*/  FSEL R27, R27, -INF , P1 ;  /* 0xff8000001b1b7808 */ /* 0x000fe20000800000 */
[----:B------:R-:W-:Y:S01]  /*4090*/  MUFU.EX2 R42, R42 ;  /* 0x0000002a002a7308 */ /* 0x000fe20000000800 */
[C---:B------:R-:W-:Y:S02]  /*40a0*/  ISETP.GT.AND P1, PT, R3.reuse, 0x40, PT ;  /* 0x000000400300780c */ /* 0x040fe40003f24270 */
[----:B------:R-:W-:Y:S02]  /*40b0*/  FSEL R46, R46, -INF , P2 ;  /* 0xff8000002e2e7808 */ /* 0x000fe40001000000 */
[----:B------:R-:W-:Y:S02]  /*40c0*/  ISETP.GT.AND P2, PT, R3, 0x60, PT ;  /* 0x000000600300780c */ /* 0x000fe40003f44270 */
[----:B-----5:R-:W-:Y:S01]  /*40d0*/  F2FP.BF16.PACK_AB R15, R204, R205 ;  /* 0x000000cdcc0f723e */ /* 0x020fe200000010ff */
[--C-:B-1----:R-:W-:Y:S01]  /*40e0*/  FFMA.FTZ R0, R25, c[0x0][0x29c], -R233.reuse ;  /* 0x0000a70019007a23 */ /* 0x102fe200000108e9 */
[----:B------:R-:W-:Y:S01]  /*40f0*/  FSEL R56, R56, -INF , P2 ;  /* 0xff80000038387808 */ /* 0x000fe20001000000 */
[----:B------:R-:W-:Y:S01]  /*4100*/  MUFU.EX2 R39, R39 ;  /* 0x0000002700277308 */ /* 0x000fe20000000800 */
[C---:B------:R-:W-:Y:S04]  /*4110*/  ISETP.GT.AND P2, PT, R2.reuse, 0x61, PT ;  /* 0x000000610200780c */ /* 0x040fe80003f44270 */
[----:B------:R-:W-:Y:S02]  /*4120*/  FSEL R59, R59, -INF , P2 ;  /* 0xff8000003b3b7808 */ /* 0x000fe40001000000 */
[----:B------:R-:W-:Y:S03]  /*4130*/  ISETP.GT.AND P2, PT, R2, 0x70, PT ;  /* 0x000000700200780c */ /* 0x000fe60003f44270 */
[----:B------:R1:W2:Y:S01]  /*4140*/  MUFU.EX2 R53, R0 ;  /* 0x0000000000357308 */ /* 0x0002a20000000800 */
[--C-:B------:R-:W-:Y:S01]  /*4150*/  FFMA.FTZ R59, R59, c[0x0][0x29c], -R234.reuse ;  /* 0x0000a7003b3b7a23 */ /* 0x100fe200000108ea */
[----:B------:R-:W-:Y:S01]  /*4160*/  FSEL R62, R62, -INF , P2 ;  /* 0xff8000003e3e7808 */ /* 0x000fe20001000000 */
[-C--:B----4-:R-:W-:Y:S04]  /*4170*/  HMMA.16816.F32.BF16 R116, R4, R8.reuse, R116 ;  /* 0x000000080474723c */ /* 0x090fe80000041874 */
[--C-:B------:R-:W-:Y:S04]  /*4180*/  FFMA.FTZ R62, R62, c[0x0][0x29c], -R234.reuse ;  /* 0x0000a7003e3e7a23 */ /* 0x100fe800000108ea */
[C---:B------:R-:W-:Y:S07]  /*4190*/  HMMA.16816.F32.BF16 R120, R32.reuse, R8, R120 ;  /* 0x000000082078723c */ /* 0x040fee0000041878 */
[--C-:B------:R-:W-:Y:S01]  /*41a0*/  FFMA.FTZ R9, R23, c[0x0][0x29c], -R234.reuse ;  /* 0x0000a70017097a23 */ /* 0x100fe200000108ea */
[-C--:B------:R-:W-:Y:S04]  /*41b0*/  HMMA.16816.F32.BF16 R124, R32, R10.reuse, R124 ;  /* 0x0000000a207c723c */ /* 0x080fe8000004187c */
[----:B-1----:R-:W-:Y:S01]  /*41c0*/  FSEL R0, R28, -INF , P3 ;  /* 0xff8000001c007808 */ /* 0x002fe20001800000 */
[--C-:B------:R-:W-:Y:S01]  /*41d0*/  FFMA.FTZ R28, R13, c[0x0][0x29c], -R234.reuse ;  /* 0x0000a7000d1c7a23 */ /* 0x100fe200000108ea */
[----:B------:R-:W-:Y:S01]  /*41e0*/  ISETP.GT.AND P3, PT, R3, 0x31, PT ;  /* 0x000000310300780c */ /* 0x000fe20003f64270 */
[--C-:B------:R-:W-:Y:S01]  /*41f0*/  FFMA.FTZ R35, R27, c[0x0][0x29c], -R234.reuse ;  /* 0x0000a7001b237a23 */ /* 0x100fe200000108ea */
[----:B------:R-:W-:Y:S03]  /*4200*/  HMMA.16816.F32.BF16 R128, R4, R10, R128 ;  /* 0x0000000a0480723c */ /* 0x000fe60000041880 */
[----:B------:R-:W-:Y:S01]  /*4210*/  MUFU.EX2 R28, R28 ;  /* 0x0000001c001c7308 */ /* 0x000fe20000000800 */
[--C-:B------:R-:W-:Y:S01]  /*4220*/  FFMA.FTZ R0, R0, c[0x0][0x29c], -R233.reuse ;  /* 0x0000a70000007a23 */ /* 0x100fe200000108e9 */
[----:B------:R-:W-:Y:S02]  /*4230*/  F2FP.BF16.PACK_AB R27, R216, R217 ;  /* 0x000000d9d81b723e */ /* 0x000fe400000010ff */
[----:B---3--:R-:W-:Y:S02]  /*4240*/  F2FP.BF16.PACK_AB R11, R55, R64 ;  /* 0x00000040370b723e */ /* 0x008fe400000010ff */
[----:B--2---:R-:W-:Y:S03]  /*4250*/  F2FP.BF16.PACK_AB R10, R53, R54 ;  /* 0x00000036350a723e */ /* 0x004fe600000010ff */
[----:B------:R-:W-:Y:S01]  /*4260*/  F2FP.BF16.PACK_AB R23, R206, R207 ;  /* 0x000000cfce17723e */ /* 0x000fe200000010ff */
[----:B------:R1:W-:Y:S01]  /*4270*/  MUFU.EX2 R52, R0 ;  /* 0x0000000000347308 */ /* 0x0003e20000000800 */
[----:B------:R-:W-:Y:S02]  /*4280*/  F2FP.BF16.PACK_AB R33, R220, R241 ;  /* 0x000000f1dc21723e */ /* 0x000fe400000010ff */
[----:B------:R-:W-:Y:S07]  /*4290*/  F2FP.BF16.PACK_AB R13, R232, R201 ;  /* 0x000000c9e80d723e */ /* 0x000fee00000010ff */
[----:B------:R-:W-:Y:S01]  /*42a0*/  MUFU.EX2 R35, R35 ;  /* 0x0000002300237308 */ /* 0x000fe20000000800 */
[----:B-1----:R-:W-:Y:S01]  /*42b0*/  FSEL R0, R29, -INF , P3 ;  /* 0xff8000001d007808 */ /* 0x002fe20001800000 */
[--C-:B------:R-:W-:Y:S01]  /*42c0*/  FFMA.FTZ R29, R31, c[0x0][0x29c], -R234.reuse ;  /* 0x0000a7001f1d7a23 */ /* 0x100fe200000108ea */
[----:B------:R-:W-:Y:S03]  /*42d0*/  ISETP.GT.AND P3, PT, R2, 0x30, PT ;  /* 0x000000300200780c */ /* 0x000fe60003f64270 */
[--C-:B------:R-:W-:Y:S01]  /*42e0*/  FFMA.FTZ R0, R0, c[0x0][0x29c], -R233.reuse ;  /* 0x0000a70000007a23 */ /* 0x100fe200000108e9 */
[----:B------:R-:W-:Y:S03]  /*42f0*/  FSEL R30, R30, -INF , P3 ;  /* 0xff8000001e1e7808 */ /* 0x000fe60001800000 */
[----:B------:R-:W-:Y:S01]  /*4300*/  MUFU.EX2 R29, R29 ;  /* 0x0000001d001d7308 */ /* 0x000fe20000000800 */
[----:B------:R-:W-:Y:S01]  /*4310*/  ISETP.GT.AND P3, PT, R3, 0x41, PT ;  /* 0x000000410300780c */ /* 0x000fe20003f64270 */
[--C-:B------:R-:W-:Y:S03]  /*4320*/  FFMA.FTZ R14, R30, c[0x0][0x29c], -R234.reuse ;  /* 0x0000a7001e0e7a23 */ /* 0x100fe600000108ea */
[----:B------:R-:W-:Y:S02]  /*4330*/  FSEL R41, R41, -INF , P3 ;  /* 0xff80000029297808 */ /* 0x000fe40001800000 */
[----:B------:R-:W-:Y:S02]  /*4340*/  ISETP.GT.AND P3, PT, R3, 0x51, PT ;  /* 0x000000510300780c */ /* 0x000fe40003f64270 */
[----:B------:R-:W-:Y:S01]  /*4350*/  F2FP.BF16.PACK_AB R30, R218, R219 ;  /* 0x000000dbda1e723e */ /* 0x000fe200000010ff */
[----:B------:R1:W-:Y:S01]  /*4360*/  MUFU.EX2 R51, R0 ;  /* 0x0000000000337308 */ /* 0x0003e20000000800 */
[----:B------:R-:W-:Y:S02]  /*4370*/  FSEL R45, R45, -INF , P3 ;  /* 0xff8000002d2d7808 */ /* 0x000fe40001800000 */
[----:B------:R-:W-:Y:S04]  /*4380*/  ISETP.GT.AND P3, PT, R2, 0x60, PT ;  /* 0x000000600200780c */ /* 0x000fe80003f64270 */
[----:B------:R-:W-:Y:S02]  /*4390*/  FSEL R58, R58, -INF , P3 ;  /* 0xff8000003a3a7808 */ /* 0x000fe40001800000 */
[----:B------:R-:W-:Y:S01]  /*43a0*/  ISETP.GT.AND P3, PT, R3, 0x71, PT ;  /* 0x000000710300780c */ /* 0x000fe20003f64270 */
[----:B------:R2:W-:Y:S02]  /*43b0*/  MUFU.EX2 R31, R14 ;  /* 0x0000000e001f7308 */ /* 0x0005e40000000800 */
[--C-:B------:R-:W-:Y:S01]  /*43c0*/  FFMA.FTZ R58, R58, c[0x0][0x29c], -R234.reuse ;  /* 0x0000a7003a3a7a23 */ /* 0x100fe200000108ea */
[----:B------:R-:W-:Y:S02]  /*43d0*/  FSEL R61, R61, -INF , P3 ;  /* 0xff8000003d3d7808 */ /* 0x000fe40001800000 */
[----:B-1----:R-:W-:Y:S02]  /*43e0*/  FSEL R0, R40, -INF , P1 ;  /* 0xff80000028007808 */ /* 0x002fe40000800000 */
[----:B------:R-:W-:Y:S02]  /*43f0*/  ISETP.GT.AND P1, PT, R2, 0x41, PT ;  /* 0x000000410200780c */ /* 0x000fe40003f24270 */
[----:B------:R-:W-:Y:S01]  /*4400*/  F2FP.BF16.PACK_AB R40, R245, R248 ;  /* 0x000000f8f528723e */ /* 0x000fe200000010ff */
[--C-:B------:R-:W-:Y:S01]  /*4410*/  FFMA.FTZ R0, R0, c[0x0][0x29c], -R233.reuse ;  /* 0x0000a70000007a23 */ /* 0x100fe200000108e9 */
[----:B------:R-:W-:Y:S02]  /*4420*/  FSEL R43, R43, -INF , P1 ;  /* 0xff8000002b2b7808 */ /* 0x000fe40000800000 */
[----:B------:R-:W-:Y:S01]  /*4430*/  ISETP.GT.AND P1, PT, R3, 0x50, PT ;  /* 0x000000500300780c */ /* 0x000fe20003f24270 */
[----:B------:R1:W-:Y:S01]  /*4440*/  MUFU.EX2 R21, R0 ;  /* 0x0000000000157308 */ /* 0x0003e20000000800 */
[----:B--2---:R-:W-:Y:S01]  /*4450*/  F2FP.BF16.PACK_AB R14, R202, R203 ;  /* 0x000000cbca0e723e */ /* 0x004fe200000010ff */
[--C-:B------:R-:W-:Y:S01]  /*4460*/  FFMA.FTZ R25, R43, c[0x0][0x29c], -R234.reuse ;  /* 0x0000a7002b197a23 */ /* 0x100fe200000108ea */
[----:B------:R-:W-:Y:S02]  /*4470*/  FSEL R12, R44, -INF , P1 ;  /* 0xff8000002c0c7808 */ /* 0x000fe40000800000 */
[----:B------:R-:W-:Y:S02]  /*4480*/  ISETP.GT.AND P1, PT, R2, 0x51, PT ;  /* 0x000000510200780c */ /* 0x000fe40003f24270 */
[----:B------:R-:W-:Y:S01]  /*4490*/  F2FP.BF16.PACK_AB R43, R250, R48 ;  /* 0x00000030fa2b723e */ /* 0x000fe200000010ff */
[--C-:B------:R-:W-:Y:S01]  /*44a0*/  FFMA.FTZ R12, R12, c[0x0][0x29c], -R233.reuse ;  /* 0x0000a7000c0c7a23 */ /* 0x100fe200000108e9 */
[----:B------:R-:W-:Y:S01]  /*44b0*/  FSEL R47, R47, -INF , P1 ;  /* 0xff8000002f2f7808 */ /* 0x000fe20000800000 */
[----:B------:R-:W-:Y:S01]  /*44c0*/  MUFU.EX2 R25, R25 ;  /* 0x0000001900197308 */ /* 0x000fe20000000800 */
[----:B------:R-:W-:Y:S04]  /*44d0*/  ISETP.GT.AND P1, PT, R3, 0x61, PT ;  /* 0x000000610300780c */ /* 0x000fe80003f24270 */
[----:B------:R-:W-:Y:S02]  /*44e0*/  FSEL R57, R57, -INF , P1 ;  /* 0xff80000039397808 */ /* 0x000fe40000800000 */
[----:B------:R-:W-:Y:S01]  /*44f0*/  ISETP.GT.AND P1, PT, R3, 0x70, PT ;  /* 0x000000700300780c */ /* 0x000fe20003f24270 */
[--C-:B------:R-:W-:Y:S01]  /*4500*/  FFMA.FTZ R3, R45, c[0x0][0x29c], -R233.reuse ;  /* 0x0000a7002d037a23 */ /* 0x100fe200000108e9 */
[----:B------:R-:W-:Y:S01]  /*4510*/  F2FP.BF16.PACK_AB R45, R251, R49 ;  /* 0x00000031fb2d723e */ /* 0x000fe200000010ff */
[----:B------:R2:W-:Y:S01]  /*4520*/  MUFU.EX2 R50, R12 ;  /* 0x0000000c00327308 */ /* 0x0005e20000000800 */
[----:B------:R-:W-:Y:S02]  /*4530*/  FSEL R60, R60, -INF , P1 ;  /* 0xff8000003c3c7808 */ /* 0x000fe40000800000 */
[----:B------:R-:W-:Y:S01]  /*4540*/  ISETP.GT.AND P1, PT, R2, 0x71, PT ;  /* 0x000000710200780c */ /* 0x000fe20003f24270 */
[--C-:B-1----:R-:W-:Y:S01]  /*4550*/  FFMA.FTZ R0, R41, c[0x0][0x29c], -R233.reuse ;  /* 0x0000a70029007a23 */ /* 0x102fe200000108e9 */
[----:B------:R-:W-:Y:S01]  /*4560*/  F2FP.BF16.PACK_AB R41, R247, R249 ;  /* 0x000000f9f729723e */ /* 0x000fe200000010ff */
[--C-:B------:R-:W-:Y:S01]  /*4570*/  FFMA.FTZ R2, R57, c[0x0][0x29c], -R233.reuse ;  /* 0x0000a70039027a23 */ /* 0x100fe200000108e9 */
[----:B------:R-:W-:Y:S01]  /*4580*/  FSEL R63, R63, -INF , P1 ;  /* 0xff8000003f3f7808 */ /* 0x000fe20000800000 */
[--C-:B------:R-:W-:Y:S01]  /*4590*/  FFMA.FTZ R8, R60, c[0x0][0x29c], -R233.reuse ;  /* 0x0000a7003c087a23 */ /* 0x100fe200000108e9 */
[----:B------:R-:W-:Y:S01]  /*45a0*/  PLOP3.LUT P1, PT, PT, PT, UP0, 0x80, 0x0 ;  /* 0x000000000000781c */ /* 0x000fe20003f2f008 */
[----:B------:R1:W3:Y:S10]  /*45b0*/  MUFU.EX2 R16, R0 ;  /* 0x0000000000107308 */ /* 0x0002f40000000800 */
[----:B------:R4:W-:Y:S01]  /*45c0*/  MUFU.EX2 R18, R2 ;  /* 0x0000000200127308 */ /* 0x0009e20000000800 */
[--C-:B--2---:R-:W-:Y:S02]  /*45d0*/  FFMA.FTZ R12, R22, c[0x0][0x29c], -R234.reuse ;  /* 0x0000a700160c7a23 */ /* 0x104fe400000108ea */
[--C-:B------:R-:W-:Y:S07]  /*45e0*/  FFMA.FTZ R22, R46, c[0x0][0x29c], -R234.reuse ;  /* 0x0000a7002e167a23 */ /* 0x100fee00000108ea */
[----:B------:R2:W5:Y:S01]  /*45f0*/  MUFU.EX2 R17, R3 ;  /* 0x0000000300117308 */ /* 0x0005620000000800 */
[----:B-1----:R-:W1:Y:S01]  /*4600*/  LDS R0, [R235+0x18480] ;  /* 0x01848000eb007984 */ /* 0x002e620000000800 */
[----:B---3--:R-:W-:Y:S08]  /*4610*/  F2FP.BF16.PACK_AB R7, R16, R21 ;  /* 0x000000151007723e */ /* 0x008ff000000010ff */
[----:B------:R3:W-:Y:S01]  /*4620*/  MUFU.EX2 R44, R12 ;  /* 0x0000000c002c7308 */ /* 0x0007e20000000800 */
[----:B----4-:R-:W4:Y:S09]  /*4630*/  LDS R2, [R235+0x184a0] ;  /* 0x0184a000eb027984 */ /* 0x010f320000000800 */
[----:B------:R1:W-:Y:S01]  /*4640*/  MUFU.EX2 R19, R8 ;  /* 0x0000000800137308 */ /* 0x0003e20000000800 */
[--C-:B--2---:R-:W-:Y:S01]  /*4650*/  FFMA.FTZ R3, R56, c[0x0][0x29c], -R233.reuse ;  /* 0x0000a70038037a23 */ /* 0x104fe200000108e9 */
[----:B-----5:R-:W-:Y:S01]  /*4660*/  F2FP.BF16.PACK_AB R6, R17, R50 ;  /* 0x000000321106723e */ /* 0x020fe200000010ff */
[--C-:B------:R-:W-:Y:S01]  /*4670*/  FFMA.FTZ R56, R47, c[0x0][0x29c], -R234.reuse ;  /* 0x0000a7002f387a23 */ /* 0x100fe200000108ea */
[----:B------:R-:W-:Y:S01]  /*4680*/  F2FP.BF16.PACK_AB R47, R252, R221 ;  /* 0x000000ddfc2f723e */ /* 0x000fe200000010ff */
[----:B------:R-:W-:Y:S05]  /*4690*/  FFMA.FTZ R233, R61, c[0x0][0x29c], -R233 ;  /* 0x0000a7003de97a23 */ /* 0x000fea00000108e9 */
[----:B------:R2:W-:Y:S01]  /*46a0*/  MUFU.EX2 R20, R3 ;  /* 0x0000000300147308 */ /* 0x0005e20000000800 */
[----:B------:R-:W-:Y:S01]  /*46b0*/  FFMA.FTZ R234, R63, c[0x0][0x29c], -R234 ;  /* 0x0000a7003fea7a23 */ /* 0x000fe200000108ea */
[----:B---3--:R-:W-:Y:S08]  /*46c0*/  F2FP.BF16.PACK_AB R12, R65, R66 ;  /* 0x00000042410c723e */ /* 0x008ff000000010ff */
[----:B------:R-:W-:Y:S01]  /*46d0*/  MUFU.EX2 R22, R22 ;  /* 0x0000001600167308 */ /* 0x000fe20000000800 */
[--C-:B-1----:R-:W-:Y:S01]  /*46e0*/  FADD.FTZ R4, R100, -R0.reuse ;  /* 0x8000000064047221 */ /* 0x102fe20000010000 */
[----:B------:R-:W-:Y:S01]  /*46f0*/  F2FP.BF16.PACK_AB R8, R51, R52 ;  /* 0x000000343308723e */ /* 0x000fe200000010ff */
[--C-:B------:R-:W-:Y:S02]  /*4700*/  FADD.FTZ R80, R80, -R0.reuse ;  /* 0x8000000050507221 */ /* 0x100fe40000010000 */
[----:B------:R-:W-:Y:S02]  /*4710*/  FMUL.FTZ R4, R248, R4 ;  /* 0x00000004f8047220 */ /* 0x000fe40000410000 */
[----:B------:R-:W-:Y:S03]  /*4720*/  FMUL.FTZ R80, R49, R80 ;  /* 0x0000005031507220 */ /* 0x000fe60000410000 */
[----:B------:R-:W1:Y:S01]  /*4730*/  MUFU.EX2 R233, R233 ;  /* 0x000000e900e97308 */ /* 0x000e620000000800 */
[--C-:B------:R-:W-:Y:S02]  /*4740*/  FADD.FTZ R68, R68, -R0.reuse ;  /* 0x8000000044447221 */ /* 0x100fe40000010000 */
[--C-:B--2---:R-:W-:Y:S02]  /*4750*/  FADD.FTZ R3, R101, -R0.reuse ;  /* 0x8000000065037221 */ /* 0x104fe40000010000 */
[--C-:B------:R-:W-:Y:S02]  /*4760*/  FADD.FTZ R69, R69, -R0.reuse ;  /* 0x8000000045457221 */ /* 0x100fe40000010000 */
[----:B------:R-:W-:Y:S02]  /*4770*/  FMUL.FTZ R3, R245, R3 ;  /* 0x00000003f5037220 */ /* 0x000fe40000410000 */
[--C-:B------:R-:W-:Y:S01]  /*4780*/  FADD.FTZ R81, R81, -R0.reuse ;  /* 0x8000000051517221 */ /* 0x100fe20000010000 */
[----:B------:R-:W-:Y:S01]  /*4790*/  MUFU.EX2 R234, R234 ;  /* 0x000000ea00ea7308 */ /* 0x000fe20000000800 */
[----:B------:R-:W-:Y:S01]  /*47a0*/  FADD.FTZ R84, R84, -R0 ;  /* 0x8000000054547221 */ /* 0x000fe20000010000 */
[----:B------:R-:W-:Y:S01]  /*47b0*/  F2FP.BF16.PACK_AB R49, R3, R4 ;  /* 0x000000040331723e */ /* 0x000fe200000010ff */
[----:B----4-:R-:W-:Y:S02]  /*47c0*/  FADD.FTZ R3, R70, -R2 ;  /* 0x8000000246037221 */ /* 0x010fe40000010000 */
        /* <DEDUP_REMOVED lines=9> */
[--C-:B------:R-:W-:Y:S02]  /*4860*/  FADD.FTZ R0, R71, -R2.reuse ;  /* 0x8000000247007221 */ /* 0x100fe40000010000 */
[----:B------:R-:W-:Y:S02]  /*4870*/  FMUL.FTZ R3, R219, R3 ;  /* 0x00000003db037220 */ /* 0x000fe40000410000 */
[----:B------:R-:W-:Y:S02]  /*4880*/  FMUL.FTZ R0, R218, R0 ;  /* 0x00000000da007220 */ /* 0x000fe40000410000 */
[----:B------:R-:W-:Y:S02]  /*4890*/  FMUL.FTZ R84, R48, R84 ;  /* 0x0000005430547220 */ /* 0x000fe40000410000 */
[----:B------:R-:W2:Y:S01]  /*48a0*/  MUFU.EX2 R48, R9 ;  /* 0x0000000900307308 */ /* 0x000ea20000000800 */
[----:B------:R-:W-:Y:S01]  /*48b0*/  F2FP.BF16.PACK_AB R34, R0, R3 ;  /* 0x000000030022723e */ /* 0x000fe200000010ff */
[----:B------:R-:W-:Y:S01]  /*48c0*/  FMUL.FTZ R5, R241, R5 ;  /* 0x00000005f1057220 */ /* 0x000fe20000410000 */
[----:B------:R-:W3:Y:S01]  /*48d0*/  LDS R0, [R235+0x18580] ;  /* 0x01858000eb007984 */ /* 0x000ee20000000800 */
[----:B------:R-:W-:Y:S02]  /*48e0*/  FMUL.FTZ R4, R220, R4 ;  /* 0x00000004dc047220 */ /* 0x000fe40000410000 */
[--C-:B------:R-:W-:Y:S02]  /*48f0*/  FADD.FTZ R3, R83, -R2.reuse ;  /* 0x8000000253037221 */ /* 0x100fe40000010000 */
[--C-:B------:R-:W-:Y:S01]  /*4900*/  FADD.FTZ R98, R98, -R2.reuse ;  /* 0x8000000262627221 */ /* 0x100fe20000010000 */
[----:B------:R-:W-:Y:S01]  /*4910*/  F2FP.BF16.PACK_AB R46, R4, R5 ;  /* 0x00000005042e723e */ /* 0x000fe200000010ff */
[--C-:B------:R-:W-:Y:S01]  /*4920*/  FADD.FTZ R4, R82, -R2.reuse ;  /* 0x8000000252047221 */ /* 0x100fe20000010000 */
[----:B-1----:R-:W-:Y:S01]  /*4930*/  F2FP.BF16.PACK_AB R5, R233, R19 ;  /* 0x00000013e905723e */ /* 0x002fe200000010ff */
[----:B------:R-:W-:Y:S02]  /*4940*/  FMUL.FTZ R3, R216, R3 ;  /* 0x00000003d8037220 */ /* 0x000fe40000410000 */
[----:B------:R-:W-:Y:S02]  /*4950*/  FMUL.FTZ R4, R217, R4 ;  /* 0x00000004d9047220 */ /* 0x000fe40000410000 */
[----:B------:R-:W-:Y:S02]  /*4960*/  FMUL.FTZ R98, R209, R98 ;  /* 0x00000062d1627220 */ /* 0x000fe40000410000 */
[--C-:B------:R-:W-:Y:S01]  /*4970*/  FADD.FTZ R86, R86, -R2.reuse ;  /* 0x8000000256567221 */ /* 0x100fe20000010000 */
[----:B------:R-:W-:Y:S01]  /*4980*/  F2FP.BF16.PACK_AB R32, R3, R4 ;  /* 0x000000040320723e */ /* 0x000fe200000010ff */
[--C-:B------:R-:W-:Y:S01]  /*4990*/  FADD.FTZ R3, R99, -R2.reuse ;  /* 0x8000000263037221 */ /* 0x100fe20000010000 */
[----:B------:R-:W-:Y:S01]  /*49a0*/  F2FP.BF16.PACK_AB R4, R18, R20 ;  /* 0x000000141204723e */ /* 0x000fe200000010ff */
[--C-:B------:R-:W-:Y:S02]  /*49b0*/  FADD.FTZ R87, R87, -R2.reuse ;  /* 0x8000000257577221 */ /* 0x100fe40000010000 */
[----:B------:R-:W-:Y:S02]  /*49c0*/  FMUL.FTZ R3, R208, R3 ;  /* 0x00000003d0037220 */ /* 0x000fe40000410000 */
[--C-:B------:R-:W-:Y:S02]  /*49d0*/  FADD.FTZ R102, R102, -R2.reuse ;  /* 0x8000000266667221 */ /* 0x100fe40000010000 */
[--C-:B------:R-:W-:Y:S01]  /*49e0*/  FADD.FTZ R103, R103, -R2.reuse ;  /* 0x8000000267677221 */ /* 0x100fe20000010000 */
[----:B------:R-:W-:Y:S01]  /*49f0*/  F2FP.BF16.PACK_AB R98, R3, R98 ;  /* 0x000000620362723e */ /* 0x000fe200000010ff */
[--C-:B------:R-:W-:Y:S01]  /*4a00*/  FADD.FTZ R114, R114, -R2.reuse ;  /* 0x8000000272727221 */ /* 0x100fe20000010000 */
[----:B--2---:R-:W-:Y:S01]  /*4a10*/  F2FP.BF16.PACK_AB R3, R44, R48 ;  /* 0x000000302c03723e */ /* 0x004fe200000010ff */
[--C-:B------:R-:W-:Y:S02]  /*4a20*/  FADD.FTZ R115, R115, -R2.reuse ;  /* 0x8000000273737221 */ /* 0x100fe40000010000 */
[--C-:B------:R-:W-:Y:S02]  /*4a30*/  FADD.FTZ R118, R118, -R2.reuse ;  /* 0x8000000276767221 */ /* 0x100fe40000010000 */
[--C-:B------:R-:W-:Y:S02]  /*4a40*/  FADD.FTZ R119, R119, -R2.reuse ;  /* 0x8000000277777221 */ /* 0x100fe40000010000 */
[--C-:B------:R-:W-:Y:S02]  /*4a50*/  FADD.FTZ R130, R130, -R2.reuse ;  /* 0x8000000282827221 */ /* 0x100fe40000010000 */
[----:B------:R-:W-:Y:S01]  /*4a60*/  FADD.FTZ R131, R131, -R2 ;  /* 0x8000000283837221 */ /* 0x000fe20000010000 */
[----:B------:R-:W-:Y:S01]  /*4a70*/  F2FP.BF16.PACK_AB R2, R39, R42 ;  /* 0x0000002a2702723e */ /* 0x000fe200000010ff */
[----:B------:R-:W-:Y:S02]  /*4a80*/  FMUL.FTZ R68, R221, R68 ;  /* 0x00000044dd447220 */ /* 0x000fe40000410000 */
[--C-:B---3--:R-:W-:Y:S02]  /*4a90*/  FADD.FTZ R72, R72, -R0.reuse ;  /* 0x8000000048487221 */ /* 0x108fe40000010000 */
        /* <DEDUP_REMOVED lines=18> */
[----:B------:R-:W-:Y:S01]  /*4bc0*/  STS [R236], R47 ;  /* 0x0000002fec007388 */ /* 0x000fe20000000800 */
[----:B------:R-:W-:Y:S02]  /*4bd0*/  FMUL.FTZ R108, R50, R108 ;  /* 0x0000006c326c7220 */ /* 0x000fe40000410000 */
[----:B------:R-:W-:Y:S01]  /*4be0*/  FMUL.FTZ R77, R55, R77 ;  /* 0x0000004d374d7220 */ /* 0x000fe20000410000 */
[----:B------:R-:W-:Y:S01]  /*4bf0*/  STS [R236+0x400], R30 ;  /* 0x0004001eec007388 */ /* 0x000fe20000000800 */
[----:B------:R-:W-:Y:S01]  /*4c00*/  F2FP.BF16.PACK_AB R9, R9, R92 ;  /* 0x0000005c0909723e */ /* 0x000fe200000010ff */
[----:B------:R-:W-:Y:S02]  /*4c10*/  FMUL.FTZ R88, R54, R88 ;  /* 0x0000005836587220 */ /* 0x000fe40000410000 */
[----:B------:R-:W-:Y:S01]  /*4c20*/  STS [R237], R45 ;  /* 0x0000002ded007388 */ /* 0x000fe20000000800 */
[----:B------:R-:W-:Y:S02]  /*4c30*/  FMUL.FTZ R89, R53, R89 ;  /* 0x0000005935597220 */ /* 0x000fe40000410000 */
[----:B------:R-:W-:Y:S01]  /*4c40*/  FMUL.FTZ R104, R21, R104 ;  /* 0x0000006815687220 */ /* 0x000fe20000410000 */
[----:B------:R-:W-:Y:S01]  /*4c50*/  STS [R237+0x400], R27 ;  /* 0x0004001bed007388 */ /* 0x000fe20000000800 */
[----:B------:R-:W2:Y:S01]  /*4c60*/  MUFU.EX2 R21, R56 ;  /* 0x0000003800157308 */ /* 0x000ea20000000800 */
[----:B------:R-:W-:Y:S01]  /*4c70*/  F2FP.BF16.PACK_AB R89, R89, R88 ;  /* 0x000000585959723e */ /* 0x000fe200000010ff */
[----:B------:R-:W-:Y:S01]  /*4c80*/  FMUL.FTZ R120, R20, R120 ;  /* 0x0000007814787220 */ /* 0x000fe20000410000 */
[----:B------:R3:W-:Y:S01]  /*4c90*/  STS [R236+0x2000], R12 ;  /* 0x0020000cec007388 */ /* 0x0007e20000000800 */
[----:B------:R-:W-:Y:S02]  /*4ca0*/  FMUL.FTZ R124, R19, R124 ;  /* 0x0000007c137c7220 */ /* 0x000fe40000410000 */
[----:B------:R-:W-:Y:S01]  /*4cb0*/  FMUL.FTZ R16, R16, R105 ;  /* 0x0000006910107220 */ /* 0x000fe20000410000 */
[----:B------:R4:W-:Y:S01]  /*4cc0*/  STS [R236+0x2400], R3 ;  /* 0x00240003ec007388 */ /* 0x0009e20000000800 */
[----:B------:R-:W-:Y:S02]  /*4cd0*/  FMUL.FTZ R17, R17, R109 ;  /* 0x0000006d11117220 */ /* 0x000fe40000410000 */
[----:B------:R-:W-:Y:S01]  /*4ce0*/  MUFU.EX2 R20, R58 ;  /* 0x0000003a00147308 */ /* 0x000fe20000000800 */
[----:B------:R5:W-:Y:S01]  /*4cf0*/  STS [R237+0x2400], R2 ;  /* 0x00240002ed007388 */ /* 0x000be20000000800 */
[----:B------:R-:W-:Y:S01]  /*4d00*/  F2FP.BF16.PACK_AB R16, R16, R104 ;  /* 0x000000681010723e */ /* 0x000fe200000010ff */
[----:B------:R-:W-:Y:S01]  /*4d10*/  FMUL.FTZ R18, R18, R121 ;  /* 0x0000007912127220 */ /* 0x000fe20000410000 */
[----:B------:R-:W-:Y:S01]  /*4d20*/  F2FP.BF16.PACK_AB R17, R17, R108 ;  /* 0x0000006c1111723e */ /* 0x000fe200000010ff */
[----:B------:R-:W-:Y:S01]  /*4d30*/  STS [R237+0x2000], R11 ;  /* 0x0020000bed007388 */ /* 0x000fe20000000800 */
[----:B------:R-:W-:Y:S02]  /*4d40*/  FMUL.FTZ R69, R252, R69 ;  /* 0x00000045fc457220 */ /* 0x000fe40000410000 */
[----:B------:R-:W-:Y:S01]  /*4d50*/  F2FP.BF16.PACK_AB R18, R18, R120 ;  /* 0x000000781212723e */ /* 0x000fe200000010ff */
[----:B------:R-:W-:Y:S01]  /*4d60*/  STS [R239], R43 ;  /* 0x0000002bef007388 */ /* 0x000fe20000000800 */
[----:B------:R-:W2:Y:S01]  /*4d70*/  MUFU.EX2 R19, R59 ;  /* 0x0000003b00137308 */ /* 0x000ea20000000800 */
[----:B------:R-:W-:Y:S01]  /*4d80*/  F2FP.BF16.PACK_AB R68, R69, R68 ;  /* 0x000000444544723e */ /* 0x000fe200000010ff */
[----:B------:R-:W-:Y:S01]  /*4d90*/  FMUL.FTZ R81, R251, R81 ;  /* 0x00000051fb517220 */ /* 0x000fe20000410000 */
[----:B------:R-:W-:Y:S01]  /*4da0*/  STS [R239+0x400], R26 ;  /* 0x0004001aef007388 */ /* 0x000fe20000000800 */
[--C-:B-1----:R-:W-:Y:S02]  /*4db0*/  FADD.FTZ R74, R74, -R0.reuse ;  /* 0x800000004a4a7221 */ /* 0x102fe40000010000 */
[--C-:B------:R-:W-:Y:S01]  /*4dc0*/  FADD.FTZ R75, R75, -R0.reuse ;  /* 0x800000004b4b7221 */ /* 0x100fe20000010000 */
[----:B------:R-:W-:Y:S01]  /*4dd0*/  STS [R238], R41 ;  /* 0x00000029ee007388 */ /* 0x000fe20000000800 */
[----:B------:R-:W-:Y:S01]  /*4de0*/  FMUL.FTZ R74, R48, R74 ;  /* 0x0000004a304a7220 */ /* 0x000fe20000410000 */
[----:B------:R-:W-:Y:S01]  /*4df0*/  F2FP.BF16.PACK_AB R80, R81, R80 ;  /* 0x000000505150723e */ /* 0x000fe200000010ff */
[----:B---3--:R-:W1:Y:S01]  /*4e00*/  MUFU.EX2 R12, R62 ;  /* 0x0000003e000c7308 */ /* 0x008e620000000800 */
[----:B------:R-:W-:Y:S01]  /*4e10*/  STS [R238+0x400], R24 ;  /* 0x00040018ee007388 */ /* 0x000fe20000000800 */
[----:B----4-:R-:W-:Y:S01]  /*4e20*/  F2FP.BF16.PACK_AB R3, R35, R38 ;  /* 0x000000262303723e */ /* 0x010fe200000010ff */
[--C-:B------:R-:W-:Y:S02]  /*4e30*/  FADD.FTZ R79, R79, -R0.reuse ;  /* 0x800000004f4f7221 */ /* 0x100fe40000010000 */
        /* <DEDUP_REMOVED lines=10> */
[--C-:B------:R-:W-:Y:S02]  /*4ee0*/  FADD.FTZ R106, R106, -R0.reuse ;  /* 0x800000006a6a7221 */ /* 0x100fe40000010000 */
        /* <DEDUP_REMOVED lines=8> */
[--C-:B------:R-:W-:Y:S02]  /*4f70*/  FADD.FTZ R127, R127, -R0.reuse ;  /* 0x800000007f7f7221 */ /* 0x100fe40000010000 */
[----:B------:R-:W-:Y:S01]  /*4f80*/  FMUL.FTZ R72, R66, R72 ;  /* 0x0000004842487220 */ /* 0x000fe20000410000 */
[----:B------:R-:W-:Y:S01]  /*4f90*/  STS [R237+0x4400], R15 ;  /* 0x0044000fed007388 */ /* 0x000fe20000000800 */
[----:B---3--:R-:W-:Y:S01]  /*4fa0*/  F2FP.BF16.PACK_AB R3, R25, R28 ;  /* 0x0000001c1903723e */ /* 0x008fe200000010ff */
[----:B------:R-:W-:Y:S02]  /*4fb0*/  FMUL.FTZ R73, R65, R73 ;  /* 0x0000004941497220 */ /* 0x000fe40000410000 */
[----:B------:R-:W-:Y:S01]  /*4fc0*/  STS [R236+0x6000], R7 ;  /* 0x00600007ec007388 */ /* 0x000fe20000000800 */
[----:B--2---:R-:W-:Y:S01]  /*4fd0*/  F2FP.BF16.PACK_AB R2, R21, R22 ;  /* 0x000000161502723e */ /* 0x004fe200000010ff */
[----:B------:R-:W-:Y:S01]  /*4fe0*/  FMUL.FTZ R76, R64, R76 ;  /* 0x0000004c404c7220 */ /* 0x000fe20000410000 */
[----:B------:R-:W-:Y:S01]  /*4ff0*/  F2FP.BF16.PACK_AB R73, R73, R72 ;  /* 0x000000484949723e */ /* 0x000fe200000010ff */
[----:B------:R2:W-:Y:S01]  /*5000*/  STS [R236+0x6400], R3 ;  /* 0x00640003ec007388 */ /* 0x0005e20000000800 */
[----:B------:R-:W-:Y:S02]  /*5010*/  FMUL.FTZ R85, R250, R85 ;  /* 0x00000055fa557220 */ /* 0x000fe40000410000 */
[----:B------:R-:W-:Y:S01]  /*5020*/  FMUL.FTZ R86, R211, R86 ;  /* 0x00000056d3567220 */ /* 0x000fe20000410000 */
        /* <DEDUP_REMOVED lines=20> */
[--C-:B--2---:R-:W-:Y:S01]  /*5170*/  FADD.FTZ R3, R78, -R0.reuse ;  /* 0x800000004e037221 */ /* 0x104fe20000010000 */
[----:B------:R-:W-:Y:S01]  /*5180*/  F2FP.BF16.PACK_AB R112, R113, R112 ;  /* 0x000000707170723e */ /* 0x000fe200000010ff */
[----:B------:R-:W-:Y:S01]  /*5190*/  FMUL.FTZ R116, R243, R116 ;  /* 0x00000074f3747220 */ /* 0x000fe20000410000 */
[----:B------:R2:W-:Y:S01]  /*51a0*/  STS [R239+0x6000], R4 ;  /* 0x00600004ef007388 */ /* 0x0005e20000000800 */
[----:B---3--:R-:W-:Y:S01]  /*51b0*/  F2FP.BF16.PACK_AB R2, R19, R20 ;  /* 0x000000141302723e */ /* 0x008fe200000010ff */
[----:B------:R-:W-:Y:S01]  /*51c0*/  FMUL.FTZ R3, R42, R3 ;  /* 0x000000032a037220 */ /* 0x000fe20000410000 */
[----:B------:R-:W-:Y:S01]  /*51d0*/  F2FP.BF16.PACK_AB R114, R115, R114 ;  /* 0x000000727372723e */ /* 0x000fe200000010ff */
[----:B------:R-:W-:Y:S02]  /*51e0*/  FMUL.FTZ R117, R242, R117 ;  /* 0x00000075f2757220 */ /* 0x000fe40000410000 */
[----:B------:R1:W-:Y:S01]  /*51f0*/  STS [R239+0x6400], R2 ;  /* 0x00640002ef007388 */ /* 0x0003e20000000800 */
[----:B------:R-:W-:Y:S02]  /*5200*/  FMUL.FTZ R118, R203, R118 ;  /* 0x00000076cb767220 */ /* 0x000fe40000410000 */
[----:B------:R-:W-:Y:S01]  /*5210*/  FMUL.FTZ R119, R202, R119 ;  /* 0x00000077ca777220 */ /* 0x000fe20000410000 */
[----:B------:R3:W-:Y:S01]  /*5220*/  STS [R238+0x6000], R5 ;  /* 0x00600005ee007388 */ /* 0x0007e20000000800 */
[----:B------:R-:W-:Y:S01]  /*5230*/  FMUL.FTZ R130, R201, R130 ;  /* 0x00000082c9827220 */ /* 0x000fe20000410000 */
[----:B------:R-:W-:Y:S01]  /*5240*/  F2FP.BF16.PACK_AB R116, R117, R116 ;  /* 0x000000747574723e */ /* 0x000fe200000010ff */
[----:B------:R-:W-:Y:S01]  /*5250*/  FMUL.FTZ R131, R232, R131 ;  /* 0x00000083e8837220 */ /* 0x000fe20000410000 */
[----:B------:R-:W-:Y:S01]  /*5260*/  F2FP.BF16.PACK_AB R118, R119, R118 ;  /* 0x000000767776723e */ /* 0x000fe200000010ff */
[----:B------:R-:W-:Y:S02]  /*5270*/  FMUL.FTZ R127, R234, R127 ;  /* 0x0000007fea7f7220 */ /* 0x000fe40000410000 */
[----:B------:R-:W-:Y:S01]  /*5280*/  FMUL.FTZ R125, R233, R125 ;  /* 0x0000007de97d7220 */ /* 0x000fe20000410000 */
[----:B------:R-:W-:Y:S04]  /*5290*/  F2FP.BF16.PACK_AB R130, R131, R130 ;  /* 0x000000828382723e */ /* 0x000fe800000010ff */
[----:B------:R-:W-:Y:S01]  /*52a0*/  F2FP.BF16.PACK_AB R125, R125, R124 ;  /* 0x0000007c7d7d723e */ /* 0x000fe200000010ff */
[----:B--2---:R-:W-:Y:S05]  /*52b0*/  FMUL.FTZ R4, R44, R75 ;  /* 0x0000004b2c047220 */ /* 0x004fea0000410000 */
[----:B------:R-:W-:Y:S02]  /*52c0*/  F2FP.BF16.PACK_AB R4, R4, R74 ;  /* 0x0000004a0404723e */ /* 0x000fe400000010ff */
[----:B-1----:R-:W-:Y:S01]  /*52d0*/  F2FP.BF16.PACK_AB R2, R234, R12 ;  /* 0x0000000cea02723e */ /* 0x002fe200000010ff */
[----:B---3--:R-:W-:Y:S04]  /*52e0*/  FMUL.FTZ R5, R29, R95 ;  /* 0x0000005f1d057220 */ /* 0x008fe80000410000 */
[----:B------:R1:W-:Y:S01]  /*52f0*/  STS [R238+0x6400], R2 ;  /* 0x00640002ee007388 */ /* 0x0003e20000000800 */
[----:B------:R-:W-:Y:S03]  /*5300*/  F2FP.BF16.PACK_AB R5, R5, R94 ;  /* 0x0000005e0505723e */ /* 0x000fe600000010ff */
[----:B------:R-:W-:Y:S01]  /*5310*/  BAR.SYNC.DEFER_BLOCKING 0x0 ;  /* 0x0000000000007b1d */ /* 0x000fe20000010000 */
[----:B-1----:R-:W-:Y:S02]  /*5320*/  FMUL.FTZ R2, R39, R79 ;  /* 0x0000004f27027220 */ /* 0x002fe40000410000 */
[----:B------:R-:W-:Y:S05]  /*5330*/  IMAD.MOV.U32 R79, RZ, RZ, 0x20 ;  /* 0x00000020ff4f7424 */ /* 0x000fea00078e00ff */
[----:B------:R-:W-:Y:S01]  /*5340*/  STS [R236+0x8000], R68 ;  /* 0x00800044ec007388 */ /* 0x000fe20000000800 */
[----:B------:R-:W-:Y:S01]  /*5350*/  F2FP.BF16.PACK_AB R2, R2, R3 ;  /* 0x000000030202723e */ /* 0x000fe200000010ff */
[--C-:B------:R-:W-:Y:S02]  /*5360*/  FADD.FTZ R3, R91, -R0.reuse ;  /* 0x800000005b037221 */ /* 0x100fe40000010000 */
[----:B------:R-:W-:Y:S01]  /*5370*/  STS [R236+0x8400], R34 ;  /* 0x00840022ec007388 */ /* 0x000fe20000000800 */
[----:B------:R-:W-:Y:S01]  /*5380*/  SEL R79, R79, 0xffffffe0, !P0 ;  /* 0xffffffe04f4f7807 */ /* 0x000fe20004000000 */
[----:B------:R-:W-:Y:S02]  /*5390*/  FMUL.FTZ R3, R35, R3 ;  /* 0x0000000323037220 */ /* 0x000fe40000410000 */
[----:B------:R-:W-:Y:S04]  /*53a0*/  STS [R237+0x8000], R80 ;  /* 0x00800050ed007388 */ /* 0x000fe80000000800 */
[----:B------:R-:W-:Y:S01]  /*53b0*/  STS [R237+0x8400], R32 ;  /* 0x00840020ed007388 */ /* 0x000fe20000000800 */
[----:B------:R-:W-:Y:S03]  /*53c0*/  F2FP.BF16.PACK_AB R3, R3, R90 ;  /* 0x0000005a0303723e */ /* 0x000fe600000010ff */
[----:B------:R-:W-:Y:S04]  /*53d0*/  STS [R236+0xa000], R73 ;  /* 0x00a00049ec007388 */ /* 0x000fe80000000800 */
[----:B------:R1:W-:Y:S04]  /*53e0*/  STS [R236+0xa400], R4 ;  /* 0x00a40004ec007388 */ /* 0x0003e80000000800 */
[----:B------:R2:W-:Y:S04]  /*53f0*/  STS [R237+0xa400], R2 ;  /* 0x00a40002ed007388 */ /* 0x0005e80000000800 */
[----:B------:R3:W-:Y:S04]  /*5400*/  STS [R237+0xa000], R76 ;  /* 0x00a0004ced007388 */ /* 0x0007e80000000800 */
[----:B------:R-:W-:Y:S04]  /*5410*/  STS [R239+0x8000], R84 ;  /* 0x00800054ef007388 */ /* 0x000fe80000000800 */
[----:B------:R-:W-:Y:S04]  /*5420*/  STS [R239+0x8400], R86 ;  /* 0x00840056ef007388 */ /* 0x000fe80000000800 */
[----:B------:R-:W-:Y:S04]  /*5430*/  STS [R238+0x8000], R96 ;  /* 0x00800060ee007388 */ /* 0x000fe80000000800 */
[----:B------:R-:W-:Y:S01]  /*5440*/  STS [R238+0x8400], R98 ;  /* 0x00840062ee007388 */ /* 0x000fe20000000800 */
[----:B-1----:R-:W-:Y:S03]  /*5450*/  FMUL.FTZ R4, R21, R111 ;  /* 0x0000006f15047220 */ /* 0x002fe60000410000 */
[----:B------:R-:W-:Y:S01]  /*5460*/  STS [R239+0xa000], R89 ;  /* 0x00a00059ef007388 */ /* 0x000fe20000000800 */
[--C-:B--2---:R-:W-:Y:S01]  /*5470*/  FADD.FTZ R2, R107, -R0.reuse ;  /* 0x800000006b027221 */ /* 0x104fe20000010000 */
[----:B------:R-:W-:Y:S02]  /*5480*/  F2FP.BF16.PACK_AB R4, R4, R110 ;  /* 0x0000006e0404723e */ /* 0x000fe400000010ff */
[----:B------:R1:W-:Y:S01]  /*5490*/  STS [R239+0xa400], R3 ;  /* 0x00a40003ef007388 */ /* 0x0003e20000000800 */
[----:B------:R-:W-:Y:S02]  /*54a0*/  FMUL.FTZ R2, R25, R2 ;  /* 0x0000000219027220 */ /* 0x000fe40000410000 */
[----:B---3--:R-:W-:Y:S01]  /*54b0*/  IMAD.SHL.U32 R76, R231, 0x2, RZ ;  /* 0x00000002e74c7824 */ /* 0x008fe200078e00ff */
[----:B------:R-:W-:Y:S02]  /*54c0*/  STS [R238+0xa000], R9 ;  /* 0x00a00009ee007388 */ /* 0x000fe40000000800 */
[----:B------:R-:W-:Y:S02]  /*54d0*/  F2FP.BF16.PACK_AB R2, R2, R106 ;  /* 0x0000006a0202723e */ /* 0x000fe400000010ff */
[----:B------:R2:W-:Y:S04]  /*54e0*/  STS [R238+0xa400], R5 ;  /* 0x00a40005ee007388 */ /* 0x0005e80000000800 */
[----:B------:R-:W-:Y:S04]  /*54f0*/  STS [R236+0xc000], R49 ;  /* 0x00c00031ec007388 */ /* 0x000fe80000000800 */
[----:B------:R-:W-:Y:S04]  /*5500*/  STS [R236+0xc400], R102 ;  /* 0x00c40066ec007388 */ /* 0x000fe80000000800 */
[----:B------:R-:W-:Y:S04]  /*5510*/  STS [R237+0xc000], R112 ;  /* 0x00c00070ed007388 */ /* 0x000fe80000000800 */
[----:B------:R-:W-:Y:S01]  /*5520*/  STS [R237+0xc400], R114 ;  /* 0x00c40072ed007388 */ /* 0x000fe20000000800 */
[--C-:B-1----:R-:W-:Y:S03]  /*5530*/  FADD.FTZ R3, R123, -R0.reuse ;  /* 0x800000007b037221 */ /* 0x102fe60000010000 */
[----:B------:R1:W-:Y:S01]  /*5540*/  STS [R236+0xe400], R2 ;  /* 0x00e40002ec007388 */ /* 0x0003e20000000800 */
[----:B------:R-:W-:Y:S03]  /*5550*/  FMUL.FTZ R3, R19, R3 ;  /* 0x0000000313037220 */ /* 0x000fe60000410000 */
[----:B------:R-:W-:Y:S01]  /*5560*/  STS [R236+0xe000], R16 ;  /* 0x00e00010ec007388 */ /* 0x000fe20000000800 */
[----:B--2---:R-:W-:Y:S02]  /*5570*/  FADD.FTZ R5, R122, -R0 ;  /* 0x800000007a057221 */ /* 0x004fe40000010000 */
[----:B------:R-:W-:Y:S01]  /*5580*/  FMUL.FTZ R0, R12, R126 ;  /* 0x0000007e0c007220 */ /* 0x000fe20000410000 */
[----:B------:R-:W-:Y:S01]  /*5590*/  STS [R237+0xe000], R17 ;  /* 0x00e00011ed007388 */ /* 0x000fe20000000800 */
[----:B------:R-:W-:Y:S03]  /*55a0*/  FMUL.FTZ R5, R20, R5 ;  /* 0x0000000514057220 */ /* 0x000fe60000410000 */
[----:B------:R-:W-:Y:S02]  /*55b0*/  STS [R237+0xe400], R4 ;  /* 0x00e40004ed007388 */ /* 0x000fe40000000800 */
[----:B------:R-:W-:Y:S02]  /*55c0*/  F2FP.BF16.PACK_AB R3, R3, R5 ;  /* 0x000000050303723e */ /* 0x000fe400000010ff */
[----:B------:R-:W-:Y:S04]  /*55d0*/  STS [R239+0xc000], R116 ;  /* 0x00c00074ef007388 */ /* 0x000fe80000000800 */
[----:B------:R-:W-:Y:S04]  /*55e0*/  STS [R239+0xc400], R118 ;  /* 0x00c40076ef007388 */ /* 0x000fe80000000800 */
[----:B------:R-:W-:Y:S01]  /*55f0*/  STS [R238+0xc000], R46 ;  /* 0x00c0002eee007388 */ /* 0x000fe20000000800 */
[----:B-1----:R-:W-:Y:S02]  /*5600*/  F2FP.BF16.PACK_AB R2, R127, R0 ;  /* 0x000000007f02723e */ /* 0x002fe400000010ff */
[C---:B------:R-:W-:Y:S01]  /*5610*/  IADD3 R0, R229.reuse, UR4, RZ ;  /* 0x00000004e5007c10 */ /* 0x040fe2000fffe0ff */
[----:B------:R-:W-:Y:S04]  /*5620*/  STS [R238+0xc400], R130 ;  /* 0x00c40082ee007388 */ /* 0x000fe80000000800 */
[----:B------:R-:W-:Y:S01]  /*5630*/  STS [R239+0xe000], R18 ;  /* 0x00e00012ef007388 */ /* 0x000fe20000000800 */
[----:B------:R-:W-:Y:S03]  /*5640*/  IMAD.SHL.U32 R0, R0, 0x2, RZ ;  /* 0x0000000200007824 */ /* 0x000fe600078e00ff */
        /* <DEDUP_REMOVED lines=124> */
[----:B------:R-:W5:Y:S01]  /*5e10*/  LDL.64 R198, [R1+0x30] ;  /* 0x0000300001c67983 */ /* 0x000f620000100a00 */
        /* <DEDUP_REMOVED lines=9> */
[----:B--2---:R-:W-:Y:S02]  /*5eb0*/  IADD3 R9, -R214, c[0x0][0x168], -R12 ;  /* 0x00005a00d6097a10 */ /* 0x004fe40007ffe90c */
        /* <DEDUP_REMOVED lines=30> */
.L_x_1583:
[-C--:B-12-4-:R-:W-:Y:S01]  /*60a0*/  HMMA.16816.F32.BF16 R4, R32, R24.reuse, RZ ;  /* 0x000000182004723c */ /* 0x096fe200000418ff */
[----:B------:R-:W-:Y:S01]  /*60b0*/  LDSM.16.MT88.4 R60, [R3+0x1080] ;  /* 0x00108000033c783b */ /* 0x000fe20000004200 */
[----:B------:R-:W-:Y:S02]  /*60c0*/  ULDC.64 UR6, c[0x0][0x238] ;  /* 0x00008e0000067ab9 */ /* 0x000fe40000000a00 */
[C---:B------:R-:W-:Y:S01]  /*60d0*/  IMAD.IADD R78, R200.reuse, 0x1, R76 ;  /* 0x00000001c84e7824 */ /* 0x040fe200078e024c */
[----:B------:R-:W-:Y:S01]  /*60e0*/  UIMAD UR26, UR10, UR6, URZ ;  /* 0x000000060a1a72a4 */ /* 0x000fe2000f8e023f */
[----:B------:R-:W-:Y:S01]  /*60f0*/  LDSM.16.MT88.4 R68, [R2+0x1080] ;  /* 0x001080000244783b */ /* 0x000fe20000004200 */
[----:B------:R-:W-:Y:S01]  /*6100*/  IMAD.IADD R77, R200, 0x1, R0 ;  /* 0x00000001c84d7824 */ /* 0x000fe200078e0200 */
[C---:B------:R-:W-:Y:S01]  /*6110*/  HMMA.16816.F32.BF16 R8, R28.reuse, R24, RZ ;  /* 0x000000181c08723c */ /* 0x040fe200000418ff */
[----:B------:R-:W-:Y:S02]  /*6120*/  UIMAD UR26, UR20, UR7, UR26 ;  /* 0x00000007141a72a4 */ /* 0x000fe4000f8e021a */
[----:B------:R-:W1:Y:S01]  /*6130*/  LDSM.16.M88.4 R56, [R78+0x20880] ;  /* 0x020880004e38783b */ /* 0x000e620000000200 */
[----:B------:R-:W-:Y:S02]  /*6140*/  ULDC.64 UR6, c[0x0][0x240] ;  /* 0x0000900000067ab9 */ /* 0x000fe40000000a00 */
[----:B------:R-:W-:Y:S02]  /*6150*/  USHF.R.S32.HI UR23, URZ, 0x1f, UR21 ;  /* 0x0000001f3f177899 */ /* 0x000fe40008011415 */
[-C--:B------:R-:W-:Y:S01]  /*6160*/  HMMA.16816.F32.BF16 R12, R28, R26.reuse, RZ ;  /* 0x0000001a1c0c723c */ /* 0x080fe200000418ff */
[----:B------:R-:W2:Y:S01]  /*6170*/  LDSM.16.M88.4 R64, [R78+0x22880] ;  /* 0x022880004e40783b */ /* 0x000ea20000000200 */
[----:B------:R-:W-:Y:S02]  /*6180*/  UIMAD UR6, UR23, UR6, URZ ;  /* 0x00000006170672a4 */ /* 0x000fe4000f8e023f */
[----:B------:R-:W-:Y:S02]  /*6190*/  USHF.L.U32 UR23, UR18, 0xd, URZ ;  /* 0x0000000d12177899 */ /* 0x000fe4000800063f */
[----:B------:R-:W3:Y:S01]  /*61a0*/  LDL.64 R80, [R1+0x10] ;  /* 0x0000100001507983 */ /* 0x000ee20000100a00 */
[----:B------:R-:W-:Y:S01]  /*61b0*/  UIMAD UR6, UR21, UR7, UR6 ;  /* 0x00000007150672a4 */ /* 0x000fe2000f8e0206 */
[C---:B------:R-:W-:Y:S01]  /*61c0*/  HMMA.16816.F32.BF16 R16, R32.reuse, R26, RZ ;  /* 0x0000001a2010723c */ /* 0x040fe200000418ff */
[----:B------:R-:W-:Y:S02]  /*61d0*/  USHF.R.S32.HI UR7, URZ, 0x1f, UR23 ;  /* 0x0000001f3f077899 */ /* 0x000fe40008011417 */
[----:B------:R-:W-:Y:S01]  /*61e0*/  LDSM.16.MT88.4 R72, [R2+0x1880] ;  /* 0x001880000248783b */ /* 0x000fe20000004200 */
[----:B------:R-:W-:Y:S02]  /*61f0*/  UIADD3 UR18, UR18, 0x1, URZ ;  /* 0x0000000112127890 */ /* 0x000fe4000fffe03f */
[----:B------:R-:W-:Y:S02]  /*6200*/  UISETP.GE.AND UP3, UPT, UR5, 0x1, UPT ;  /* 0x000000010500788c */ /* 0x000fe4000bf66270 */
[-C--:B------:R-:W-:Y:S01]  /*6210*/  HMMA.16816.F32.BF16 R20, R32, R36.reuse, RZ ;  /* 0x000000242014723c */ /* 0x080fe200000418ff */
[----:B------:R-:W0:Y:S01]  /*6220*/  LDGDEPBAR ;  /* 0x00000000000079af */ /* 0x000e220000000000 */
[----:B------:R-:W-:Y:S02]  /*6230*/  UISETP.GE.AND UP0, UPT, UR18, UR19, UPT ;  /* 0x000000131200728c */ /* 0x000fe4000bf06270 */
[----:B------:R-:W-:Y:S02]  /*6240*/  UISETP.GE.AND UP2, UPT, UR16, 0x1, UPT ;  /* 0x000000011000788c */ /* 0x000fe4000bf46270 */
[----:B------:R-:W-:Y:S02]  /*6250*/  UISETP.GE.AND UP1, UPT, UR17, 0x1, UPT ;  /* 0x000000011100788c */ /* 0x000fe4000bf26270 */
        /* <DEDUP_REMOVED lines=8> */
[----:B------:R-:W4:Y:S07]  /*62e0*/  LDSM.16.MT88.4 R44, [R3+0x1880] ;  /* 0x00188000032c783b */ /* 0x000f2e0000004200 */
[-C--:B------:R-:W-:Y:S08]  /*62f0*/  HMMA.16816.F32.BF16 R20, R40, R52.reuse, R20 ;  /* 0x000000342814723c */ /* 0x080ff00000041814 */
[C---:B------:R-:W-:Y:S08]  /*6300*/  HMMA.16816.F32.BF16 R24, R48.reuse, R52, R24 ;  /* 0x000000343018723c */ /* 0x040ff00000041818 */
[-C--:B------:R-:W-:Y:S01]  /*6310*/  HMMA.16816.F32.BF16 R28, R48, R54.reuse, R28 ;  /* 0x00000036301c723c */ /* 0x080fe2000004181c */
[----:B------:R-:W5:Y:S07]  /*6320*/  LDSM.16.M88.4 R48, [R77+0x22880] ;  /* 0x022880004d30783b */ /* 0x000f6e0000000200 */
[----:B------:R-:W-:Y:S01]  /*6330*/  HMMA.16816.F32.BF16 R32, R40, R54, R32 ;  /* 0x000000362820723c */ /* 0x000fe20000041820 */
[----:B------:R-:W-:Y:S05]  /*6340*/  LDSM.16.M88.4 R40, [R76+0x24880] ;  /* 0x024880004c28783b */ /* 0x000fea0000000200 */
[----:B------:R-:W4:Y:S02]  /*6350*/  LDSM.16.MT88.4 R52, [R3+0x2080] ;  /* 0x002080000334783b */ /* 0x000f240000004200 */
        /* <DEDUP_REMOVED lines=12> */
[-C--:B----4-:R-:W-:Y:S08]  /*6420*/  HMMA.16816.F32.BF16 R4, R36, R44.reuse, R4 ;  /* 0x0000002c2404723c */ /* 0x090ff00000041804 */
[C---:B-----5:R-:W-:Y:S08]  /*6430*/  HMMA.16816.F32.BF16 R8, R48.reuse, R44, R8 ;  /* 0x0000002c3008723c */ /* 0x060ff00000041808 */
[-C--:B------:R-:W-:Y:S08]  /*6440*/  HMMA.16816.F32.BF16 R12, R48, R46.reuse, R12 ;  /* 0x0000002e300c723c */ /* 0x080ff0000004180c */
[C---:B------:R-:W-:Y:S01]  /*6450*/  HMMA.16816.F32.BF16 R16, R36.reuse, R46, R16 ;  /* 0x0000002e2410723c */ /* 0x040fe20000041810 */
[----:B------:R4:W-:Y:S07]  /*6460*/  LDSM.16.M88.4 R44, [R0+0x24880] ;  /* 0x02488000002c783b */ /* 0x0009ee0000000200 */
[-C--:B------:R-:W-:Y:S08]  /*6470*/  HMMA.16816.F32.BF16 R20, R36, R72.reuse, R20 ;  /* 0x000000482414723c */ /* 0x080ff00000041814 */
[C---:B------:R-:W-:Y:S08]  /*6480*/  HMMA.16816.F32.BF16 R24, R48.reuse, R72, R24 ;  /* 0x000000483018723c */ /* 0x040ff00000041818 */
[-C--:B------:R-:W-:Y:S01]  /*6490*/  HMMA.16816.F32.BF16 R28, R48, R74.reuse, R28 ;  /* 0x0000004a301c723c */ /* 0x080fe2000004181c */
[----:B------:R-:W5:Y:S03]  /*64a0*/  LDSM.16.MT88.4 R48, [R3+0x2880] ;  /* 0x002880000330783b */ /* 0x000f660000004200 */
[----:B----4-:R-:W-:Y:S04]  /*64b0*/  IMAD.IADD R0, R230, 0x1, R78 ;  /* 0x00000001e6007824 */ /* 0x010fe800078e024e */
[----:B------:R-:W-:Y:S01]  /*64c0*/  HMMA.16816.F32.BF16 R32, R36, R74, R32 ;  /* 0x0000004a2420723c */ /* 0x000fe20000041820 */
[----:B------:R-:W-:Y:S07]  /*64d0*/  LDSM.16.M88.4 R36, [R78+0x24880] ;  /* 0x024880004e24783b */ /* 0x000fee0000000200 */
[-C--:B------:R-:W-:Y:S08]  /*64e0*/  HMMA.16816.F32.BF16 R4, R40, R52.reuse, R4 ;  /* 0x000000342804723c */ /* 0x080ff00000041804 */
[C---:B-1----:R-:W-:Y:S08]  /*64f0*/  HMMA.16816.F32.BF16 R8, R60.reuse, R52, R8 ;  /* 0x000000343c08723c */ /* 0x042ff00000041808 */
[-C--:B------:R-:W-:Y:S08]  /*6500*/  HMMA.16816.F32.BF16 R12, R60, R54.reuse, R12 ;  /* 0x000000363c0c723c */ /* 0x080ff0000004180c */
[C---:B------:R-:W-:Y:S01]  /*6510*/  HMMA.16816.F32.BF16 R16, R40.reuse, R54, R16 ;  /* 0x000000362810723c */ /* 0x040fe20000041810 */
[----:B------:R-:W1:Y:S07]  /*6520*/  LDSM.16.MT88.4 R52, [R3+0x3080] ;  /* 0x003080000334783b */ /* 0x000e6e0000004200 */
[-C--:B--2---:R-:W-:Y:S08]  /*6530*/  HMMA.16816.F32.BF16 R20, R40, R64.reuse, R20 ;  /* 0x000000402814723c */ /* 0x084ff00000041814 */
[C---:B------:R-:W-:Y:S08]  /*6540*/  HMMA.16816.F32.BF16 R24, R60.reuse, R64, R24 ;  /* 0x000000403c18723c */ /* 0x040ff00000041818 */
[-C--:B------:R-:W-:Y:S01]  /*6550*/  HMMA.16816.F32.BF16 R28, R60, R66.reuse, R28 ;  /* 0x000000423c1c723c */ /* 0x080fe2000004181c */
[----:B------:R-:W-:Y:S07]  /*6560*/  LDSM.16.M88.4 R60, [R77+0x24880] ;  /* 0x024880004d3c783b */ /* 0x000fee0000000200 */
[----:B------:R-:W-:Y:S01]  /*6570*/  HMMA.16816.F32.BF16 R32, R40, R66, R32 ;  /* 0x000000422820723c */ /* 0x000fe20000041820 */
[----:B------:R-:W2:Y:S05]  /*6580*/  LDSM.16.M88.4 R40, [R78+0x26880] ;  /* 0x026880004e28783b */ /* 0x000eaa0000000200 */
[----:B------:R-:W-:Y:S02]  /*6590*/  LDSM.16.MT88.4 R64, [R3+0x3880] ;  /* 0x003880000340783b */ /* 0x000fe40000004200 */
[-C--:B-----5:R-:W-:Y:S08]  /*65a0*/  HMMA.16816.F32.BF16 R4, R44, R48.reuse, R4 ;  /* 0x000000302c04723c */ /* 0x0a0ff00000041804 */
[C---:B------:R-:W-:Y:S08]  /*65b0*/  HMMA.16816.F32.BF16 R8, R56.reuse, R48, R8 ;  /* 0x000000303808723c */ /* 0x040ff00000041808 */
[-C--:B------:R-:W-:Y:S08]  /*65c0*/  HMMA.16816.F32.BF16 R12, R56, R50.reuse, R12 ;  /* 0x00000032380c723c */ /* 0x080ff0000004180c */
[C---:B------:R-:W-:Y:S01]  /*65d0*/  HMMA.16816.F32.BF16 R16, R44.reuse, R50, R16 ;  /* 0x000000322c10723c */ /* 0x040fe20000041810 */
[----:B------:R-:W4:Y:S07]  /*65e0*/  LDSM.16.MT88.4 R48, [R2+0x3080] ;  /* 0x003080000230783b */ /* 0x000f2e0000004200 */
[-C--:B------:R-:W-:Y:S08]  /*65f0*/  HMMA.16816.F32.BF16 R20, R44, R68.reuse, R20 ;  /* 0x000000442c14723c */ /* 0x080ff00000041814 */
[C---:B------:R-:W-:Y:S08]  /*6600*/  HMMA.16816.F32.BF16 R24, R56.reuse, R68, R24 ;  /* 0x000000443818723c */ /* 0x040ff00000041818 */
[-C--:B------:R-:W-:Y:S01]  /*6610*/  HMMA.16816.F32.BF16 R28, R56, R70.reuse, R28 ;  /* 0x00000046381c723c */ /* 0x080fe2000004181c */
[----:B------:R5:W4:Y:S07]  /*6620*/  LDSM.16.M88.4 R56, [R0+0x26880] ;  /* 0x026880000038783b */ /* 0x000b2e0000000200 */
[----:B------:R-:W-:Y:S01]  /*6630*/  HMMA.16816.F32.BF16 R32, R44, R70, R32 ;  /* 0x000000462c20723c */ /* 0x000fe20000041820 */
[----:B------:R3:W4:Y:S07]  /*6640*/  LDSM.16.MT88.4 R44, [R2+0x3880] ;  /* 0x00388000022c783b */ /* 0x00072e0000004200 */
[-C--:B-1----:R-:W-:Y:S08]  /*6650*/  HMMA.16816.F32.BF16 R4, R36, R52.reuse, R4 ;  /* 0x000000342404723c */ /* 0x082ff00000041804 */
[C---:B--2---:R-:W-:Y:S01]  /*6660*/  HMMA.16816.F32.BF16 R8, R40.reuse, R52, R8 ;  /* 0x000000342808723c */ /* 0x044fe20000041808 */
[----:B-----5:R-:W-:Y:S07]  /*6670*/  MOV R0, UR21 ;  /* 0x0000001500007c02 */ /* 0x020fee0008000f00 */
[-C--:B------:R-:W-:Y:S01]  /*6680*/  HMMA.16816.F32.BF16 R12, R40, R54.reuse, R12 ;  /* 0x00000036280c723c */ /* 0x080fe2000004180c */
[----:B---3--:R-:W-:Y:S04]  /*6690*/  IMAD.U32 R2, RZ, RZ, UR20 ;  /* 0x00000014ff027e24 */ /* 0x008fe8000f8e00ff */
[----:B------:R-:W-:Y:S03]  /*66a0*/  IMAD.WIDE.U32 R2, R2, c[0x0][0x238], R80 ;  /* 0x00008e0002027a25 */ /* 0x000fe600078e0050 */
[C---:B------:R-:W-:Y:S04]  /*66b0*/  HMMA.16816.F32.BF16 R16, R36.reuse, R54, R16 ;  /* 0x000000362410723c */ /* 0x040fe80000041810 */
[----:B------:R-:W-:Y:S04]  /*66c0*/  IADD3 R3, R3, UR26, RZ ;  /* 0x0000001a03037c10 */ /* 0x000fe8000fffe0ff */
[-C--:B----4-:R-:W-:Y:S04]  /*66d0*/  HMMA.16816.F32.BF16 R20, R36, R48.reuse, R20 ;  /* 0x000000302414723c */ /* 0x090fe80000041814 */
        /* <DEDUP_REMOVED lines=192> */
.L_x_1579:
[----:B------:R-:W-:Y:S05]  /*72e0*/  @P1 EXIT ;  /* 0x000000000000194d */ /* 0x000fea0003800000 */
[----:B------:R-:W2:Y:S01]  /*72f0*/  LDL.LU.64 R4, [R1+0x10] ;  /* 0x0000100001047983 */ /* 0x000ea20000300a00 */
[----:B------:R-:W-:Y:S01]  /*7300*/  ULDC.64 UR4, c[0x0][0x338] ;  /* 0x0000ce0000047ab9 */ /* 0x000fe20000000a00 */
[----:B------:R-:W-:Y:S01]  /*7310*/  IMAD.U32 R8, RZ, RZ, UR21 ;  /* 0x00000015ff087e24 */ /* 0x000fe2000f8e00ff */
[----:B------:R-:W-:Y:S01]  /*7320*/  UISETP.NE.AND UP0, UPT, UR4, 0x1, UPT ;  /* 0x000000010400788c */ /* 0x000fe2000bf05270 */
[----:B------:R-:W-:Y:S01]  /*7330*/  IMAD.U32 R6, RZ, RZ, UR21 ;  /* 0x00000015ff067e24 */ /* 0x000fe2000f8e00ff */
[----:B------:R-:W-:-:S02]  /*7340*/  UIMAD.WIDE.U32 UR6, UR20, UR5, URZ ;  /* 0x00000005140672a5 */ /* 0x000fc4000f8e003f */
[----:B------:R-:W-:Y:S02]  /*7350*/  USHF.L.U32 UR4, UR22, 0xd, URZ ;  /* 0x0000000d16047899 */ /* 0x000fe4000800063f */
[----:B------:R-:W-:Y:S02]  /*7360*/  ULDC UR5, c[0x0][0x340] ;  /* 0x0000d00000057ab9 */ /* 0x000fe40000000800 */
[----:B------:R-:W-:-:S03]  /*7370*/  USHF.R.S32.HI UR8, URZ, 0x1f, UR21 ;  /* 0x0000001f3f087899 */ /* 0x000fc60008011415 */
[----:B------:R-:W-:Y:S02]  /*7380*/  @UP0 USHF.R.U32.HI UR20, URZ, UR5, UR7 ;  /* 0x000000053f140299 */ /* 0x000fe40008011607 */
[----:B------:R-:W-:Y:S02]  /*7390*/  USHF.R.S32.HI UR7, URZ, 0x1f, UR4 ;  /* 0x0000001f3f077899 */ /* 0x000fe40008011404 */
[----:B------:R-:W-:Y:S02]  /*73a0*/  USHF.R.S32.HI UR6, URZ, 0x1f, UR20 ;  /* 0x0000001f3f067899 */ /* 0x000fe40008011414 */
[----:B------:R-:W-:Y:S01]  /*73b0*/  IMAD.U32 R0, RZ, RZ, UR20 ;  /* 0x00000014ff007e24 */ /* 0x000fe2000f8e00ff */
[----:B------:R-:W-:Y:S01]  /*73c0*/  BAR.SYNC.DEFER_BLOCKING 0x1, 0x100 ;  /* 0x0044000000007b1d */ /* 0x000fe20000010000 */
[----:B--2---:R-:W-:-:S05]  /*73d0*/  IADD3 R2, P0, R4, UR4, RZ ;  /* 0x0000000404027c10 */ /* 0x004fca000ff1e0ff */
[----:B------:R-:W-:Y:S02]  /*73e0*/  ULDC.64 UR4, c[0x0][0x328] ;  /* 0x0000ca0000047ab9 */ /* 0x000fe40000000a00 */
[----:B------:R-:W-:Y:S01]  /*73f0*/  UIMAD UR4, UR6, UR4, URZ ;  /* 0x00000004060472a4 */ /* 0x000fe2000f8e023f */
[----:B------:R-:W-:Y:S01]  /*7400*/  LEA.HI.X.SX32 R3, R4, UR7, 0x1, P0 ;  /* 0x0000000704037c11 */ /* 0x000fe200080f0eff */
[----:B------:R-:W-:Y:S02]  /*7410*/  IMAD.U32 R4, RZ, RZ, UR20 ;  /* 0x00000014ff047e24 */ /* 0x000fe4000f8e00ff */
[----:B------:R-:W-:Y:S02]  /*7420*/  UIMAD UR7, UR20, UR5, UR4 ;  /* 0x00000005140772a4 */ /* 0x000fe4000f8e0204 */
[--C-:B------:R-:W-:Y:S01]  /*7430*/  IMAD.WIDE.U32 R4, R4, c[0x0][0x328], R2.reuse ;  /* 0x0000ca0004047a25 */ /* 0x100fe200078e0002 */
[----:B------:R-:W-:Y:S02]  /*7440*/  ULDC.64 UR4, c[0x0][0x300] ;  /* 0x0000c00000047ab9 */ /* 0x000fe40000000a00 */
[----:B------:R-:W-:Y:S01]  /*7450*/  UIMAD UR4, UR6, UR4, URZ ;  /* 0x00000004060472a4 */ /* 0x000fe2000f8e023f */
[----:B------:R-:W-:Y:S01]  /*7460*/  IMAD.WIDE.U32 R2, R0, c[0x0][0x300], R2 ;  /* 0x0000c00000027a25 */ /* 0x000fe200078e0002 */
[----:B------:R-:W-:Y:S01]  /*7470*/  IADD3 R5, R5, UR7, RZ ;  /* 0x0000000705057c10 */ /* 0x000fe2000fffe0ff */
[----:B------:R-:W-:-:S02]  /*7480*/  ULDC.64 UR6, c[0x0][0x330] ;  /* 0x0000cc0000067ab9 */ /* 0x000fc40000000a00 */
[----:B------:R-:W-:Y:S02]  /*7490*/  UIMAD UR6, UR8, UR6, URZ ;  /* 0x00000006080672a4 */ /* 0x000fe4000f8e023f */
[----:B------:R-:W-:Y:S01]  /*74a0*/  IMAD.WIDE.U32 R8, R8, c[0x0][0x330], R4 ;  /* 0x0000cc0008087a25 */ /* 0x000fe200078e0004 */
[----:B------:R-:W-:Y:S02]  /*74b0*/  UIMAD UR9, UR20, UR5, UR4 ;  /* 0x00000005140972a4 */ /* 0x000fe4000f8e0204 */
[----:B------:R-:W-:Y:S02]  /*74c0*/  UIMAD UR6, UR21, UR7, UR6 ;  /* 0x00000007150672a4 */ /* 0x000fe4000f8e0206 */
[----:B------:R-:W-:Y:S01]  /*74d0*/  LEA R4, P1, R8, c[0x0][0x310], 0x2 ;  /* 0x0000c40008047a11 */ /* 0x000fe200078210ff */
[----:B------:R-:W-:Y:S01]  /*74e0*/  ULDC.64 UR4, c[0x0][0x308] ;  /* 0x0000c20000047ab9 */ /* 0x000fe20000000a00 */
[----:B------:R-:W-:Y:S01]  /*74f0*/  IADD3 R3, R3, UR9, RZ ;  /* 0x0000000903037c10 */ /* 0x000fe2000fffe0ff */
[----:B------:R-:W-:Y:S01]  /*7500*/  UIMAD UR4, UR8, UR4, URZ ;  /* 0x00000004080472a4 */ /* 0x000fe2000f8e023f */
[----:B------:R-:W-:-:S03]  /*7510*/  IADD3 R0, R9, UR6, RZ ;  /* 0x0000000609007c10 */ /* 0x000fc6000fffe0ff */
[----:B------:R-:W-:Y:S01]  /*7520*/  UIMAD UR4, UR21, UR5, UR4 ;  /* 0x00000005150472a4 */ /* 0x000fe2000f8e0204 */
[----:B------:R-:W-:Y:S01]  /*7530*/  LEA.HI.X R5, R8, c[0x0][0x314], R0, 0x2, P1 ;  /* 0x0000c50008057a11 */ /* 0x000fe200008f1400 */
[----:B------:R-:W-:-:S04]  /*7540*/  IMAD.WIDE.U32 R6, R6, c[0x0][0x308], R2 ;  /* 0x0000c20006067a25 */ /* 0x000fc800078e0002 */
[----:B------:R-:W-:Y:S01]  /*7550*/  RED.E.ADD.F32.FTZ.RN.STRONG.GPU [R4.64], R132 ;  /* 0x000000840400798e */ /* 0x000fe2000c10e798 */
[----:B------:R-:W-:Y:S02]  /*7560*/  IADD3 R3, R7, UR4, RZ ;  /* 0x0000000407037c10 */ /* 0x000fe4000fffe0ff */
        /* <DEDUP_REMOVED lines=66> */
.L_x_1585:
        /* <DEDUP_REMOVED lines=15> */
.L_x_1847:


//--------------------- .text._ZN7cutlass13device_kernelIN5flash19enable_sm80_to_sm89INS1_16FlashAttnBwdSm80INS1_25CollectiveMainloopBwdSm80ILi2ELi2EN4cute5tupleIJNS5_1CILi128EEES8_NS7_ILi64EEEEEENS_10bfloat16_tEfNS_4arch4Sm80ELb1ELb0ELb0ELb0ELb1ELb0ELb0ELb0ELi2ELi4ELi4ELi4ELb0EEENS1_24CollectiveEpilogueBwdGQAISA_fSD_Li256ELb0ELb1EEENS1_25SingleTileBwdLPTSchedulerILb0ELi128ELb1EEEEEEEEEvNT_6ParamsE --------------------------
	.section	.text._ZN7cutlass13device_kernelIN5flash19enable_sm80_to_sm89INS1_16FlashAttnBwdSm80INS1_25CollectiveMainloopBwdSm80ILi2ELi2EN4cute5tupleIJNS5_1CILi128EEES8_NS7_ILi64EEEEEENS_10bfloat16_tEfNS_4arch4Sm80ELb1ELb0ELb0ELb0ELb1ELb0ELb0ELb0ELi2ELi4ELi4ELi4ELb0EEENS1_24CollectiveEpilogueBwdGQAISA_fSD_Li256ELb0ELb1EEENS1_25SingleTileBwdLPTSchedulerILb0ELi128ELb1EEEEEEEEEvNT_6ParamsE,"ax",@progbits
	.sectioninfo	@"SHI_REGISTERS=255"
	.align	128
.text._ZN7cutlass13device_kernelIN5flash19enable_sm80_to_sm89INS1_16FlashAttnBwdSm80INS1_25CollectiveMainloopBwdSm80ILi2ELi2EN4cute5tupleIJNS5_1CILi128EEES8_NS7_ILi64EEEEEENS_10bfloat16_tEfNS_4arch4Sm80ELb1ELb0ELb0ELb0ELb1ELb0ELb0ELb0ELi2ELi4ELi4ELi4ELb0EEENS1_24CollectiveEpilogueBwdGQAISA_fSD_Li256ELb0ELb1EEENS1_25SingleTileBwdLPTSchedulerILb0ELi128ELb1EEEEEEEEEvNT_6ParamsE:
        .type           _ZN7cutlass13device_kernelIN5flash19enable_sm80_to_sm89INS1_16FlashAttnBwdSm80INS1_25CollectiveMainloopBwdSm80ILi2ELi2EN4cute5tupleIJNS5_1CILi128EEES8_NS7_ILi64EEEEEENS_10bfloat16_tEfNS_4arch4Sm80ELb1ELb0ELb0ELb0ELb1ELb0ELb0ELb0ELi2ELi4ELi4ELi4ELb0EEENS1_24CollectiveEpilogueBwdGQAISA_fSD_Li256ELb0ELb1EEENS1_25SingleTileBwdLPTSchedulerILb0ELi128ELb1EEEEEEEEEvNT_6ParamsE,@function
        .size           _ZN7cutlass13device_kernelIN5flash19enable_sm80_to_sm89INS1_16FlashAttnBwdSm80INS1_25CollectiveMainloopBwdSm80ILi2ELi2EN4cute5tupleIJNS5_1CILi128EEES8_NS7_ILi64EEEEEENS_10bfloat16_tEfNS_4arch4Sm80ELb1ELb0ELb0ELb0ELb1ELb0ELb0ELb0ELi2ELi4ELi4ELi4ELb0EEENS1_24CollectiveEpilogueBwdGQAISA_fSD_Li256ELb0ELb1EEENS1_25SingleTileBwdLPTSchedulerILb0ELi128ELb1EEEEEEEEEvNT_6ParamsE,(.L_x_1848 - _ZN7cutlass13device_kernelIN5flash19enable_sm80_to_sm89INS1_16FlashAttnBwdSm80INS1_25CollectiveMainloopBwdSm80ILi2ELi2EN4cute5tupleIJNS5_1CILi128EEES8_NS7_ILi64EEEEEENS_10bfloat16_tEfNS_4arch4Sm80ELb1ELb0ELb0ELb0ELb1ELb0ELb0ELb0ELi2ELi4ELi4ELi4ELb0EEENS1_24CollectiveEpilogueBwdGQAISA_fSD_Li256ELb0ELb1EEENS1_25SingleTileBwdLPTSchedulerILb0ELi128ELb1EEEEEEEEEvNT_6ParamsE)
        .other          _ZN7cutlass13device_kernelIN5flash19enable_sm80_to_sm89INS1_16FlashAttnBwdSm80INS1_25CollectiveMainloopBwdSm80ILi2ELi2EN4cute5tupleIJNS5_1CILi128EEES8_NS7_ILi64EEEEEENS_10bfloat16_tEfNS_4arch4Sm80ELb1ELb0ELb0ELb0ELb1ELb0ELb0ELb0ELi2ELi4ELi4ELi4ELb0EEENS1_24CollectiveEpilogueBwdGQAISA_fSD_Li256ELb0ELb1EEENS1_25SingleTileBwdLPTSchedulerILb0ELi128ELb1EEEEEEEEEvNT_6ParamsE,@"STO_CUDA_ENTRY STV_DEFAULT"
_ZN7cutlass13device_kernelIN5flash19enable_sm80_to_sm89INS1_16FlashAttnBwdSm80INS1_25CollectiveMainloopBwdSm80ILi2ELi2EN4cute5tupleIJNS5_1CILi128EEES8_NS7_ILi64EEEEEENS_10bfloat16_tEfNS_4arch4Sm80ELb1ELb0ELb0ELb0ELb1ELb0ELb0ELb0ELi2ELi4ELi4ELi4ELb0EEENS1_24CollectiveEpilogueBwdGQAISA_fSD_Li256ELb0ELb1EEENS1_25SingleTileBwdLPTSchedulerILb0ELi128ELb1EEEEEEEEEvNT_6ParamsE:
        /* <DEDUP_REMOVED lines=32> */
.L_x_1587:
[----:B------:R-:W-:Y:S02]  /*0200*/  ULDC UR7, c[0x0][0x3b4] ;  /* 0x0000ed0000077ab9 */ /* 0x000fe40000000800 */
[----:B------:R-:W-:Y:S02]  /*0210*/  UISETP.NE.AND UP0, UPT, UR7, 0x1, UPT ;  /* 0x000000010700788c */ /* 0x000fe4000bf05270 */
[----:B------:R-:W-:Y:S02]  /*0220*/  ULDC.64 UR4, c[0x0][0x3b8] ;  /* 0x0000ee0000047ab9 */ /* 0x000fe40000000a00 */
[----:B------:R-:W-:Y:S02]  /*0230*/  UIMAD.WIDE.U32 UR10, UR6, UR4, URZ ;  /* 0x00000004060a72a5 */ /* 0x000fe4000f8e003f */
[----:B------:R-:W-:-:S05]  /*0240*/  UMOV UR8, UR6 ;  /* 0x0000000600087c82 */ /* 0x000fca0008000000 */
[----:B------:R-:W-:-:S04]  /*0250*/  @UP0 USHF.R.U32.HI UR8, URZ, UR5, UR11 ;  /* 0x000000053f080299 */ /* 0x000fc8000801160b */
[----:B------:R-:W-:Y:S02]  /*0260*/  UIMAD UR7, UR8, UR7, URZ ;  /* 0x00000007080772a4 */ /* 0x000fe4000f8e023f */
.L_x_1588:
        /* <DEDUP_REMOVED lines=14> */
.L_x_1586:
        /* <DEDUP_REMOVED lines=20> */
.L_x_1590:
[----:B------:R-:W-:Y:S02]  /*0490*/  ULDC UR7, c[0x0][0x3b4] ;  /* 0x0000ed0000077ab9 */ /* 0x000fe40000000800 */
[----:B------:R-:W-:Y:S02]  /*04a0*/  UISETP.NE.AND UP0, UPT, UR7, 0x1, UPT ;  /* 0x000000010700788c */ /* 0x000fe4000bf05270 */
[----:B------:R-:W-:Y:S02]  /*04b0*/  ULDC.64 UR4, c[0x0][0x3b8] ;  /* 0x0000ee0000047ab9 */ /* 0x000fe40000000a00 */
[----:B------:R-:W-:Y:S02]  /*04c0*/  UIMAD.WIDE.U32 UR10, UR6, UR4, URZ ;  /* 0x00000004060a72a5 */ /* 0x000fe4000f8e003f */
[----:B------:R-:W-:-:S05]  /*04d0*/  UMOV UR8, UR6 ;  /* 0x0000000600087c82 */ /* 0x000fca0008000000 */
[----:B------:R-:W-:-:S04]  /*04e0*/  @UP0 USHF.R.U32.HI UR8, URZ, UR5, UR11 ;  /* 0x000000053f080299 */ /* 0x000fc8000801160b */
[----:B------:R-:W-:Y:S02]  /*04f0*/  UIMAD UR7, UR8, UR7, URZ ;  /* 0x00000007080772a4 */ /* 0x000fe4000f8e023f */
.L_x_1591:
        /* <DEDUP_REMOVED lines=13> */
.L_x_1589:
        /* <DEDUP_REMOVED lines=64> */
[----:B------:R-:W-:Y:S01]  /*09d0*/  UISETP.NE.AND UP0, UPT, UR6, 0x1, UPT ;  /* 0x000000010600788c */ /* 0x000fe2000bf05270 */
[----:B------:R-:W-:Y:S01]  /*09e0*/  SHF.R.S32.HI R28, RZ, 0x3, R4 ;  /* 0x00000003ff1c7819 */ /* 0x000fe20000011404 */
[----:B------:R-:W-:Y:S01]  /*09f0*/  ULDC UR4, c[0x0][0x198] ;  /* 0x0000660000047ab9 */ /* 0x000fe20000000800 */
[----:B------:R-:W-:Y:S01]  /*0a00*/  LOP3.LUT R4, R4, 0xfffffff8, RZ, 0xc0, !PT ;  /* 0xfffffff804047812 */ /* 0x000fe200078ec0ff */
[----:B------:R-:W-:Y:S01]  /*0a10*/  UIADD3 UR8, -UR8, UR4, URZ ;  /* 0x0000000408087290 */ /* 0x000fe2000fffe13f */
[----:B------:R-:W-:Y:S01]  /*0a20*/  IMAD.WIDE.U32 R2, R2, c[0x0][0x270], R22 ;  /* 0x00009c0002027a25 */ /* 0x000fe200078e0016 */
[----:B------:R-:W-:Y:S01]  /*0a30*/  UIMAD.WIDE.U32 UR6, UR13, UR7, URZ ;  /* 0x000000070d0672a5 */ /* 0x000fe2000f8e003f */
[----:B------:R-:W-:Y:S01]  /*0a40*/  SHF.R.S32.HI R29, RZ, 0x1f, R28 ;  /* 0x0000001fff1d7819 */ /* 0x000fe2000001141c */
[----:B------:R-:W-:Y:S01]  /*0a50*/  ULDC.64 UR4, c[0x0][0x180] ;  /* 0x0000600000047ab9 */ /* 0x000fe20000000a00 */
[----:B------:R-:W-:Y:S01]  /*0a60*/  IMAD.IADD R25, R26, 0x1, -R4 ;  /* 0x000000011a197824 */ /* 0x000fe200078e0a04 */
[----:B------:R-:W-:Y:S01]  /*0a70*/  UIMAD UR4, UR20, UR4, URZ ;  /* 0x00000004140472a4 */ /* 0x000fe2000f8e023f */
[----:B------:R-:W-:Y:S01]  /*0a80*/  IADD3 R0, -R28, UR8, RZ ;  /* 0x000000081c007c10 */ /* 0x000fe2000fffe1ff */
[----:B------:R-:W-:Y:S01]  /*0a90*/  IMAD.U32 R6, RZ, RZ, UR14 ;  /* 0x0000000eff067e24 */ /* 0x000fe2000f8e00ff */
[----:B------:R-:W-:Y:S01]  /*0aa0*/  IADD3 R3, R3, UR9, RZ ;  /* 0x0000000903037c10 */ /* 0x000fe2000fffe0ff */
[----:B------:R-:W-:Y:S01]  /*0ab0*/  UIMAD UR8, UR13, UR5, UR4 ;  /* 0x000000050d0872a4 */ /* 0x000fe2000f8e0204 */
[C---:B------:R-:W-:Y:S01]  /*0ac0*/  ISETP.GE.AND P5, PT, R0.reuse, 0x1, PT ;  /* 0x000000010000780c */ /* 0x040fe20003fa6270 */
[----:B------:R-:W-:Y:S01]  /*0ad0*/  UMOV UR9, UR13 ;  /* 0x0000000d00097c82 */ /* 0x000fe20008000000 */
[C---:B------:R-:W-:Y:S01]  /*0ae0*/  ISETP.GE.AND P3, PT, R0.reuse, 0x21, PT ;  /* 0x000000210000780c */ /* 0x040fe20003f66270 */
[----:B------:R-:W-:Y:S01]  /*0af0*/  ULDC UR4, c[0x0][0x250] ;  /* 0x0000940000047ab9 */ /* 0x000fe20000000800 */
[C---:B------:R-:W-:Y:S01]  /*0b00*/  ISETP.GE.AND P2, PT, R0.reuse, 0x41, PT ;  /* 0x000000410000780c */ /* 0x040fe20003f46270 */
[----:B------:R-:W-:Y:S01]  /*0b10*/  @UP0 USHF.R.U32.HI UR9, URZ, UR4, UR7 ;  /* 0x000000043f090299 */ /* 0x000fe20008011607 */
[----:B------:R-:W-:Y:S01]  /*0b20*/  ISETP.GE.AND P1, PT, R0, 0x61, PT ;  /* 0x000000610000780c */ /* 0x000fe20003f26270 */
[----:B------:R-:W-:Y:S01]  /*0b30*/  IMAD.SHL.U32 R0, R28, 0x40, RZ ;  /* 0x000000401c007824 */ /* 0x000fe200078e00ff */
[----:B------:R-:W-:Y:S01]  /*0b40*/  ULDC.64 UR4, c[0x0][0x1b0] ;  /* 0x00006c0000047ab9 */ /* 0x000fe20000000a00 */
[----:B------:R-:W-:Y:S01]  /*0b50*/  IMAD.SHL.U32 R8, R25, 0x8, RZ ;  /* 0x0000000819087824 */ /* 0x000fe200078e00ff */
[----:B------:R-:W-:Y:S01]  /*0b60*/  USHF.R.S32.HI UR15, URZ, 0x1f, UR9 ;  /* 0x0000001f3f0f7899 */ /* 0x000fe20008011409 */
[----:B------:R-:W-:Y:S01]  /*0b70*/  IMAD.U32 R10, RZ, RZ, UR9 ;  /* 0x00000009ff0a7e24 */ /* 0x000fe2000f8e00ff */
[----:B------:R-:W-:Y:S01]  /*0b80*/  ULDC.64 UR6, c[0x0][0x1e0] ;  /* 0x0000780000067ab9 */ /* 0x000fe20000000a00 */
[----:B------:R-:W-:Y:S01]  /*0b90*/  LOP3.LUT R0, R0, 0x1c0, RZ, 0xc0, !PT ;  /* 0x000001c000007812 */ /* 0x000fe200078ec0ff */
[----:B------:R-:W-:Y:S01]  /*0ba0*/  UIMAD UR4, UR15, UR4, URZ ;  /* 0x000000040f0472a4 */ /* 0x000fe2000f8e023f */
[--C-:B------:R-:W-:Y:S01]  /*0bb0*/  SHF.R.S32.HI R9, RZ, 0x1f, R8.reuse ;  /* 0x0000001fff097819 */ /* 0x100fe20000011408 */
[----:B------:R-:W-:Y:S01]  /*0bc0*/  UIMAD UR6, UR15, UR6, URZ ;  /* 0x000000060f0672a4 */ /* 0x000fe2000f8e023f */
[----:B------:R-:W-:Y:S01]  /*0bd0*/  LOP3.LUT R5, R0, 0x38, R8, 0xf8, !PT ;  /* 0x0000003800057812 */ /* 0x000fe200078ef808 */
[----:B------:R-:W-:Y:S01]  /*0be0*/  IMAD.WIDE.U32 R30, R6, c[0x0][0x278], R2 ;  /* 0x00009e00061e7a25 */ /* 0x000fe200078e0002 */
[----:B------:R-:W-:Y:S01]  /*0bf0*/  SHF.R.U32.HI R4, RZ, 0x3, R0 ;  /* 0x00000003ff047819 */ /* 0x000fe20000011600 */
[----:B------:R-:W-:Y:S01]  /*0c00*/  UIMAD UR7, UR9, UR7, UR6 ;  /* 0x00000007090772a4 */ /* 0x000fe2000f8e0206 */
[----:B------:R-:W-:Y:S01]  /*0c10*/  LEA.HI R0, R24, R26, RZ, 0x6 ;  /* 0x0000001a18007211 */ /* 0x000fe200078f30ff */
[----:B------:R-:W-:Y:S01]  /*0c20*/  UIMAD UR6, UR9, UR5, UR4 ;  /* 0x00000005090672a4 */ /* 0x000fe2000f8e0204 */
[----:B------:R-:W-:Y:S01]  /*0c30*/  IMAD.U32 R6, RZ, RZ, UR13 ;  /* 0x0000000dff067e24 */ /* 0x000fe2000f8e00ff */
[----:B------:R-:W-:Y:S01]  /*0c40*/  LOP3.LUT R4, R5, R4, RZ, 0x3c, !PT ;  /* 0x0000000405047212 */ /* 0x000fe200078e3cff */
[----:B------:R-:W-:Y:S01]  /*0c50*/  ULDC.64 UR4, c[0x0][0x210] ;  /* 0x0000840000047ab9 */ /* 0x000fe20000000a00 */
[----:B------:R-:W-:Y:S01]  /*0c60*/  IMAD.SHL.U32 R0, R0, 0x8, RZ ;  /* 0x0000000800007824 */ /* 0x000fe200078e00ff */
[----:B------:R-:W-:Y:S01]  /*0c70*/  UIMAD UR4, UR20, UR4, URZ ;  /* 0x00000004140472a4 */ /* 0x000fe2000f8e023f */
[--C-:B------:R-:W-:Y:S01]  /*0c80*/  IMAD.WIDE.U32 R2, R10, c[0x0][0x1e0], R8.reuse ;  /* 0x000078000a027a25 */ /* 0x100fe200078e0008 */
[----:B------:R-:W-:Y:S01]  /*0c90*/  USHF.R.S32.HI UR15, URZ, 0x1f, UR14 ;  /* 0x0000001f3f0f7899 */ /* 0x000fe2000801140e */
[----:B------:R-:W-:Y:S01]  /*0ca0*/  ISETP.GE.OR P6, PT, R8, c[0x0][0x1cc], !P5 ;  /* 0x0000730008007a0c */ /* 0x000fe20006fc6670 */
[----:B------:R-:W-:Y:S01]  /*0cb0*/  UIMAD UR9, UR13, UR5, UR4 ;  /* 0x000000050d0972a4 */ /* 0x000fe2000f8e0204 */
[----:B------:R-:W-:Y:S01]  /*0cc0*/  IMAD.WIDE.U32 R6, R6, c[0x0][0x180], R8 ;  /* 0x0000600006067a25 */ /* 0x000fe200078e0008 */
[----:B------:R-:W-:Y:S01]  /*0cd0*/  LOP3.LUT R20, R4, 0xfffffe00, R0, 0xf8, !PT ;  /* 0xfffffe0004147812 */ /* 0x000fe200078ef800 */
[----:B------:R-:W-:Y:S01]  /*0ce0*/  ULDC.64 UR4, c[0x0][0x1e8] ;  /* 0x00007a0000047ab9 */ /* 0x000fe20000000a00 */
[----:B------:R-:W-:Y:S01]  /*0cf0*/  IADD3 R5, R3, UR7, RZ ;  /* 0x0000000703057c10 */ /* 0x000fe2000fffe0ff */
[----:B------:R-:W-:Y:S01]  /*0d00*/  IMAD.WIDE.U32 R10, R10, c[0x0][0x1b0], R8 ;  /* 0x00006c000a0a7a25 */ /* 0x000fe200078e0008 */
[----:B------:R-:W-:Y:S01]  /*0d10*/  UIMAD UR4, UR15, UR4, URZ ;  /* 0x000000040f0472a4 */ /* 0x000fe2000f8e023f */
[----:B------:R-:W-:Y:S01]  /*0d20*/  IADD3 R7, R7, UR8, RZ ;  /* 0x0000000807077c10 */ /* 0x000fe2000fffe0ff */
[----:B------:R-:W-:Y:S01]  /*0d30*/  UMOV UR19, 0x6 ;  /* 0x0000000600137882 */ /* 0x000fe20000000000 */
        /* <DEDUP_REMOVED lines=14> */
[----:B------:R-:W-:Y:S01]  /*0e20*/  IADD3 R19, R13, UR9, RZ ;  /* 0x000000090d137c10 */ /* 0x000fe2000fffe0ff */
[----:B------:R-:W-:Y:S01]  /*0e30*/  UIMAD UR4, UR14, UR5, UR4 ;  /* 0x000000050e0472a4 */ /* 0x000fe2000f8e0204 */
[----:B------:R-:W-:Y:S01]  /*0e40*/  IMAD.MOV.U32 R2, RZ, RZ, R10 ;  /* 0x000000ffff027224 */ /* 0x000fe200078e000a */
[----:B------:R-:W-:Y:S01]  /*0e50*/  IADD3 R5, R5, UR8, RZ ;  /* 0x0000000805057c10 */ /* 0x000fe2000fffe0ff */
[----:B------:R-:W-:Y:S01]  /*0e60*/  IMAD.U32 R9, RZ, RZ, UR14 ;  /* 0x0000000eff097e24 */ /* 0x000fe2000f8e00ff */
[----:B------:R-:W-:Y:S01]  /*0e70*/  ULDC.64 UR22, c[0x0][0x1d8] ;  /* 0x0000760000167ab9 */ /* 0x000fe20000000a00 */
[----:B------:R-:W-:Y:S01]  /*0e80*/  IMAD.WIDE R16, R16, 0x80, R28 ;  /* 0x0000008010107825 */ /* 0x000fe200078e021c */
[----:B------:R-:W-:Y:S01]  /*0e90*/  USHF.L.U64.HI UR23, UR22, UR19, UR23 ;  /* 0x0000001316177299 */ /* 0x000fe20008010217 */
[----:B------:R-:W-:Y:S01]  /*0ea0*/  STL.64 [R1+0x8], R28 ;  /* 0x0000081c01007387 */ /* 0x000fe20000100a00 */
[----:B------:R-:W-:Y:S01]  /*0eb0*/  USHF.L.U32 UR22, UR22, 0x6, URZ ;  /* 0x0000000616167899 */ /* 0x000fe2000800063f */
[----:B------:R-:W-:Y:S01]  /*0ec0*/  IMAD.WIDE.U32 R6, R9, c[0x0][0x188], R6 ;  /* 0x0000620009067a25 */ /* 0x000fe200078e0006 */
[----:B------:R-:W-:Y:S01]  /*0ed0*/  USHF.R.S32.HI UR18, URZ, 0x1f, UR10 ;  /* 0x0000001f3f127899 */ /* 0x000fe2000801140a */
[----:B------:R-:W-:Y:S01]  /*0ee0*/  ISETP.GE.OR P5, PT, R8, c[0x0][0x19c], !P5 ;  /* 0x0000670008007a0c */ /* 0x000fe20006fa6670 */
[----:B------:R-:W-:Y:S01]  /*0ef0*/  ULDC.64 UR8, c[0x0][0x1a8] ;  /* 0x00006a0000087ab9 */ /* 0x000fe20000000a00 */
[----:B------:R-:W-:Y:S01]  /*0f00*/  IMAD.WIDE.U32 R2, R0, c[0x0][0x1b8], R2 ;  /* 0x00006e0000027a25 */ /* 0x000fe200078e0002 */
[----:B------:R-:W-:Y:S01]  /*0f10*/  IADD3 R15, R7, UR6, RZ ;  /* 0x00000006070f7c10 */ /* 0x000fe2000fffe0ff */
[----:B------:R-:W-:Y:S01]  /*0f20*/  ULDC.64 UR6, c[0x0][0x278] ;  /* 0x00009e0000067ab9 */ /* 0x000fe20000000a00 */
[----:B------:R1:W-:Y:S01]  /*0f30*/  STL.64 [R1+0x40], R30 ;  /* 0x0000401e01007387 */ /* 0x0003e20000100a00 */
[----:B------:R-:W-:Y:S01]  /*0f40*/  IMAD R0, R17, c[0x0][0x1d8], RZ ;  /* 0x0000760011007a24 */ /* 0x000fe200078e02ff */
[----:B------:R-:W-:Y:S01]  /*0f50*/  IADD3 R3, R3, UR4, RZ ;  /* 0x0000000403037c10 */ /* 0x000fe2000fffe0ff */
[----:B------:R-:W-:Y:S01]  /*0f60*/  IMAD.MOV.U32 R14, RZ, RZ, R6 ;  /* 0x000000ffff0e7224 */ /* 0x000fe200078e0006 */
[----:B------:R-:W-:Y:S01]  /*0f70*/  ULDC.64 UR4, c[0x0][0x178] ;  /* 0x00005e0000047ab9 */ /* 0x000fe20000000a00 */
[C---:B------:R-:W-:Y:S01]  /*0f80*/  IMAD R6, R16.reuse, c[0x0][0x1dc], R0 ;  /* 0x0000770010067a24 */ /* 0x040fe200078e0200 */
[----:B------:R-:W-:Y:S01]  /*0f90*/  UIMAD UR21, UR18, UR4, URZ ;  /* 0x00000004121572a4 */ /* 0x000fe2000f8e023f */
[----:B------:R-:W-:Y:S01]  /*0fa0*/  IMAD.WIDE.U32 R10, R16, c[0x0][0x1d8], R4 ;  /* 0x00007600100a7a25 */ /* 0x000fe200078e0004 */
[----:B------:R-:W-:Y:S01]  /*0fb0*/  UIMAD.WIDE.U32 UR24, UR10, UR4, URZ ;  /* 0x000000040a1872a5 */ /* 0x000fe2000f8e003f */
[----:B------:R-:W-:Y:S01]  /*0fc0*/  ISETP.GE.OR P3, PT, R8, c[0x0][0x19c], !P3 ;  /* 0x0000670008007a0c */ /* 0x000fe20005f66670 */
[----:B------:R-:W-:Y:S01]  /*0fd0*/  UIMAD UR21, UR10, UR5, UR21 ;  /* 0x000000050a1572a4 */ /* 0x000fe2000f8e0215 */
[----:B------:R-:W-:Y:S01]  /*0fe0*/  IMAD.IADD R7, R11, 0x1, R6 ;  /* 0x000000010b077824 */ /* 0x000fe200078e0206 */
[----:B------:R-:W-:Y:S01]  /*0ff0*/  LEA R6, P0, R10, c[0x0][0x1c0], 0x1 ;  /* 0x000070000a067a11 */ /* 0x000fe200078008ff */
[----:B------:R-:W-:Y:S01]  /*1000*/  IMAD R0, R17, c[0x0][0x1a8], RZ ;  /* 0x00006a0011007a24 */ /* 0x000fe200078e02ff */
[----:B------:R-:W-:Y:S01]  /*1010*/  UIADD3 UR21, UR25, UR21, URZ ;  /* 0x0000001519157290 */ /* 0x000fe2000fffe03f */
[----:B------:R-:W-:Y:S01]  /*1020*/  IMAD.WIDE.U32 R4, R16, c[0x0][0x1a8], R2 ;  /* 0x00006a0010047a25 */ /* 0x000fe200078e0002 */
[----:B------:R-:W-:Y:S01]  /*1030*/  LEA.HI.X R7, R10, c[0x0][0x1c4], R7, 0x1, P0 ;  /* 0x000071000a077a11 */ /* 0x000fe200000f0c07 */
[----:B------:R-:W-:Y:S01]  /*1040*/  UIMAD UR6, UR15, UR6, URZ ;  /* 0x000000060f0672a4 */ /* 0x000fe2000f8e023f */
        /* <DEDUP_REMOVED lines=18> */
[----:B------:R-:W-:Y:S01]  /*1170*/  USHF.L.U32 UR24, UR8, 0x6, URZ ;  /* 0x0000000608187899 */ /* 0x000fe2000800063f */
        /* <DEDUP_REMOVED lines=15> */
[----:B------:R-:W-:Y:S01]  /*1270*/  ISETP.GE.OR P2, PT, R8, c[0x0][0x19c], !P2 ;  /* 0x0000670008007a0c */ /* 0x000fe20005746670 */
[----:B------:R-:W-:Y:S01]  /*1280*/  IMAD.WIDE.U32 R10, R10, c[0x0][0x218], R18 ;  /* 0x000086000a0a7a25 */ /* 0x000fe200078e0012 */
[----:B------:R-:W-:Y:S01]  /*1290*/  USHF.L.U64.HI UR8, UR4, UR19, UR5 ;  /* 0x0000001304087299 */ /* 0x000fe20008010205 */
[----:B------:R4:W-:Y:S01]  /*12a0*/  STL [R1+0x34], R14 ;  /* 0x0000340e01007387 */ /* 0x0009e20000100800 */
[----:B------:R-:W-:Y:S01]  /*12b0*/  UIMAD UR7, UR14, UR7, UR6 ;  /* 0x000000070e0772a4 */ /* 0x000fe2000f8e0206 */
[----:B------:R-:W-:Y:S01]  /*12c0*/  IMAD.U32 R18, RZ, RZ, UR13 ;  /* 0x0000000dff127e24 */ /* 0x000fe2000f8e00ff */
[----:B------:R-:W-:-:S02]  /*12d0*/  LEA.HI R15, R24, R26, RZ, 0x4 ;  /* 0x0000001a180f7211 */ /* 0x000fc400078f20ff */
[----:B---3--:R-:W-:Y:S01]  /*12e0*/  IADD3 R2, P6, R2, UR22, RZ ;  /* 0x0000001602027c10 */ /* 0x008fe2000ffde0ff */
        /* <DEDUP_REMOVED lines=179> */
.L_x_1594:
[----:B--2---:R-:W-:Y:S05]  /*1e20*/  BSYNC B0 ;  /* 0x0000000000007941 */ /* 0x004fea0003800000 */
.L_x_1593:
        /* <DEDUP_REMOVED lines=102> */
.L_x_1597:
        /* <DEDUP_REMOVED lines=175> */
.L_x_1595:
[-C--:B-1-34-:R-:W-:Y:S01]  /*2f80*/  HMMA.16816.F32.BF16 R68, R128, R80.reuse, RZ ;  /* 0x000000508044723c */ /* 0x09afe200000418ff */
[----:B------:R-:W2:Y:S01]  /*2f90*/  LDL R242, [R1+0x10] ;  /* 0x0000100001f27983 */ /* 0x000ea20000100800 */
[----:B------:R-:W-:Y:S02]  /*2fa0*/  USHF.L.U32 UR4, UR5, 0xd, URZ ;  /* 0x0000000d05047899 */ /* 0x000fe4000800063f */
[----:B-----5:R-:W-:Y:S01]  /*2fb0*/  IMAD.MOV.U32 R244, RZ, RZ, R120 ;  /* 0x000000fffff47224 */ /* 0x020fe200078e0078 */
[----:B------:R-:W0:Y:S01]  /*2fc0*/  LDGDEPBAR ;  /* 0x00000000000079af */ /* 0x000e220000000000 */
[----:B------:R-:W-:Y:S01]  /*2fd0*/  IMAD.MOV.U32 R245, RZ, RZ, R121 ;  /* 0x000000fffff57224 */ /* 0x000fe200078e0079 */
[----:B------:R-:W-:Y:S01]  /*2fe0*/  USHF.L.U32 UR6, UR12, 0x7, URZ ;  /* 0x000000070c067899 */ /* 0x000fe2000800063f */
[C---:B------:R-:W-:Y:S01]  /*2ff0*/  HMMA.16816.F32.BF16 R72, R124.reuse, R80, RZ ;  /* 0x000000507c48723c */ /* 0x040fe200000418ff */
[----:B------:R-:W-:Y:S02]  /*3000*/  ULEA UR7, UR10, 0x1, 0x7 ;  /* 0x000000010a077891 */ /* 0x000fe4000f8e383f */
[----:B------:R-:W-:Y:S02]  /*3010*/  UIADD3 UR22, UR10, 0x2, URZ ;  /* 0x000000020a167890 */ /* 0x000fe4000fffe03f */
[----:B------:R-:W-:Y:S02]  /*3020*/  UIADD3 UR7, UR7, UR9, -UR6 ;  /* 0x0000000907077290 */ /* 0x000fe4000fffe806 */
[----:B------:R-:W-:Y:S01]  /*3030*/  UIADD3 UR6, -UR6, UR9, URZ ;  /* 0x0000000906067290 */ /* 0x000fe2000fffe13f */
[-C--:B------:R-:W-:Y:S01]  /*3040*/  HMMA.16816.F32.BF16 R76, R124, R82.reuse, RZ ;  /* 0x000000527c4c723c */ /* 0x080fe200000418ff */
[----:B------:R-:W-:Y:S03]  /*3050*/  UISETP.GE.AND UP0, UPT, UR22, UR11, UPT ;  /* 0x0000000b1600728c */ /* 0x000fe6000bf06270 */
[----:B------:R-:W-:Y:S04]  /*3060*/  IMAD.U32 R3, RZ, RZ, UR7 ;  /* 0x00000007ff037e24 */ /* 0x000fe8000f8e00ff */
[C---:B------:R-:W-:Y:S04]  /*3070*/  HMMA.16816.F32.BF16 R80, R128.reuse, R82, RZ ;  /* 0x000000528050723c */ /* 0x040fe800000418ff */
[----:B------:R-:W-:Y:S04]  /*3080*/  IADD3 R3, R236, -c[0x0][0x168], R3 ;  /* 0x80005a00ec037a10 */ /* 0x000fe80007ffe003 */
        /* <DEDUP_REMOVED lines=27> */
[-C--:B------:R-:W-:Y:S01]  /*3240*/  HMMA.16816.F32.BF16 R124, R208, R222.reuse, R124 ;  /* 0x000000ded07c723c */ /* 0x080fe2000004187c */
[----:B------:R-:W-:Y:S07]  /*3250*/  LDSM.16.M88.4 R208, [R2+0x12080] ;  /* 0x0120800002d0783b */ /* 0x000fee0000000200 */
[----:B------:R-:W-:Y:S01]  /*3260*/  HMMA.16816.F32.BF16 R128, R200, R222, R128 ;  /* 0x000000dec880723c */ /* 0x000fe20000041880 */
[----:B------:R-:W-:Y:S03]  /*3270*/  LDSM.16.M88.4 R200, [R226+0x5080] ;  /* 0x00508000e2c8783b */ /* 0x000fe60000000200 */
[----:B--2---:R-:W-:Y:S01]  /*3280*/  IADD3 R236, -R242, UR6, RZ ;  /* 0x00000006f2ec7c10 */ /* 0x004fe2000fffe1ff */
[----:B------:R-:W-:Y:S07]  /*3290*/  IMAD.IADD R242, R3, 0x1, -R242 ;  /* 0x0000000103f27824 */ /* 0x000fee00078e0af2 */
[----:B------:R-:W-:Y:S04]  /*32a0*/  IMNMX R3, R236, R242, PT ;  /* 0x000000f2ec037217 */ /* 0x000fe80003800200 */
[C---:B------:R-:W-:Y:S04]  /*32b0*/  ISETP.GT.AND P1, PT, R3.reuse, RZ, PT ;  /* 0x000000ff0300720c */ /* 0x040fe80003f24270 */
[----:B------:R-:W-:Y:S02]  /*32c0*/  FSEL R4, R4, -INF , P1 ;  /* 0xff80000004047808 */ /* 0x000fe40000800000 */
[----:B------:R-:W-:Y:S03]  /*32d0*/  ISETP.GT.AND P1, PT, R3, 0x1, PT ;  /* 0x000000010300780c */ /* 0x000fe60003f24270 */
[--C-:B------:R-:W-:Y:S04]  /*32e0*/  FFMA.FTZ R4, R4, c[0x0][0x29c], -R232.reuse ;  /* 0x0000a70004047a23 */ /* 0x100fe800000108e8 */
[----:B------:R1:W2:Y:S02]  /*32f0*/  MUFU.EX2 R196, R4 ;  /* 0x0000000400c47308 */ /* 0x0002a40000000800 */
[----:B-1----:R-:W-:Y:S02]  /*3300*/  FSEL R4, R5, -INF , P1 ;  /* 0xff80000005047808 */ /* 0x002fe40000800000 */
[C---:B------:R-:W-:Y:S03]  /*3310*/  ISETP.GT.AND P1, PT, R3.reuse, 0x10, PT ;  /* 0x000000100300780c */ /* 0x040fe60003f24270 */
[--C-:B------:R-:W-:Y:S04]  /*3320*/  FFMA.FTZ R4, R4, c[0x0][0x29c], -R232.reuse ;  /* 0x0000a70004047a23 */ /* 0x100fe800000108e8 */
[----:B------:R1:W-:Y:S02]  /*3330*/  MUFU.EX2 R252, R4 ;  /* 0x0000000400fc7308 */ /* 0x0003e40000000800 */
[----:B-1----:R-:W-:Y:S02]  /*3340*/  FSEL R4, R16, -INF , P1 ;  /* 0xff80000010047808 */ /* 0x002fe40000800000 */
[----:B------:R-:W-:Y:S02]  /*3350*/  ISETP.GT.AND P1, PT, R3, 0x11, PT ;  /* 0x000000110300780c */ /* 0x000fe40003f24270 */
[----:B--2---:R-:W-:Y:S01]  /*3360*/  MOV R16, R196 ;  /* 0x000000c400107202 */ /* 0x004fe20000000f00 */
[--C-:B------:R-:W-:Y:S01]  /*3370*/  FFMA.FTZ R4, R4, c[0x0][0x29c], -R232.reuse ;  /* 0x0000a70004047a23 */ /* 0x100fe200000108e8 */
[----:B------:R-:W1:Y:S03]  /*3380*/  LDSM.16.M88.4 R196, [R2+0x10080] ;  /* 0x0100800002c4783b */ /* 0x000e660000000200 */
[----:B------:R2:W3:Y:S02]  /*3390*/  MUFU.EX2 R5, R4 ;  /* 0x0000000400057308 */ /* 0x0004e40000000800 */
[----:B--2---:R-:W-:Y:S01]  /*33a0*/  FSEL R4, R17, -INF , P1 ;  /* 0xff80000011047808 */ /* 0x004fe20000800000 */
[----:B---3--:R-:W-:Y:S01]  /*33b0*/  IMAD.MOV.U32 R17, RZ, RZ, R5 ;  /* 0x000000ffff117224 */ /* 0x008fe200078e0005 */
[C---:B------:R-:W-:Y:S03]  /*33c0*/  ISETP.GT.AND P1, PT, R3.reuse, 0x20, PT ;  /* 0x000000200300780c */ /* 0x040fe60003f24270 */
[--C-:B------:R-:W-:Y:S01]  /*33d0*/  FFMA.FTZ R4, R4, c[0x0][0x29c], -R232.reuse ;  /* 0x0000a70004047a23 */ /* 0x100fe200000108e8 */
[----:B------:R-:W-:Y:S02]  /*33e0*/  FSEL R20, R20, -INF , P1 ;  /* 0xff80000014147808 */ /* 0x000fe40000800000 */
[----:B------:R-:W-:Y:S01]  /*33f0*/  ISETP.GT.AND P1, PT, R3, 0x21, PT ;  /* 0x000000210300780c */ /* 0x000fe20003f24270 */
[----:B------:R2:W-:Y:S02]  /*3400*/  MUFU.EX2 R251, R4 ;  /* 0x0000000400fb7308 */ /* 0x0005e40000000800 */
[----:B------:R-:W-:Y:S01]  /*3410*/  FFMA.FTZ R5, R20, c[0x0][0x29c], -R232 ;  /* 0x0000a70014057a23 */ /* 0x000fe200000108e8 */
[-C--:B-1----:R-:W-:Y:S05]  /*3420*/  HMMA.16816.F32.BF16 R68, R196, R204.reuse, R68 ;  /* 0x000000ccc444723c */ /* 0x082fea0000041844 */
[----:B------:R-:W-:Y:S02]  /*3430*/  IMAD.MOV.U32 R20, RZ, RZ, R244 ;  /* 0x000000ffff147224 */ /* 0x000fe400078e00f4 */
[----:B------:R-:W-:Y:S01]  /*3440*/  MUFU.EX2 R250, R5 ;  /* 0x0000000500fa7308 */ /* 0x000fe20000000800 */
[C---:B------:R-:W-:Y:S04]  /*3450*/  HMMA.16816.F32.BF16 R72, R208.reuse, R204, R72 ;  /* 0x000000ccd048723c */ /* 0x040fe80000041848 */
[----:B------:R-:W-:Y:S04]  /*3460*/  MOV R222, R20 ;  /* 0x0000001400de7202 */ /* 0x000fe80000000f00 */
[-C--:B------:R-:W-:Y:S04]  /*3470*/  HMMA.16816.F32.BF16 R76, R208, R206.reuse, R76 ;  /* 0x000000ced04c723c */ /* 0x080fe8000004184c */
[----:B--2---:R-:W-:Y:S01]  /*3480*/  FSEL R4, R21, -INF , P1 ;  /* 0xff80000015047808 */ /* 0x004fe20000800000 */
[----:B------:R-:W-:Y:S01]  /*3490*/  IMAD.MOV.U32 R21, RZ, RZ, R245 ;  /* 0x000000ffff157224 */ /* 0x000fe200078e00f5 */
[C---:B------:R-:W-:Y:S02]  /*34a0*/  ISETP.GT.AND P1, PT, R3.reuse, 0x30, PT ;  /* 0x000000300300780c */ /* 0x040fe40003f24270 */
[C---:B------:R-:W-:Y:S04]  /*34b0*/  HMMA.16816.F32.BF16 R80, R196.reuse, R206, R80 ;  /* 0x000000cec450723c */ /* 0x040fe80000041850 */
[----:B------:R-:W-:Y:S02]  /*34c0*/  FFMA.FTZ R4, R4, c[0x0][0x29c], -R232 ;  /* 0x0000a70004047a23 */ /* 0x000fe400000108e8 */
[----:B------:R-:W-:Y:S02]  /*34d0*/  IMAD.MOV.U32 R223, RZ, RZ, R21 ;  /* 0x000000ffffdf7224 */ /* 0x000fe400078e0015 */
[-C--:B------:R-:W-:Y:S01]  /*34e0*/  HMMA.16816.F32.BF16 R84, R196, R200.reuse, R84 ;  /* 0x000000c8c454723c */ /* 0x080fe20000041854 */
[----:B------:R1:W-:Y:S07]  /*34f0*/  MUFU.EX2 R249, R4 ;  /* 0x0000000400f97308 */ /* 0x0003ee0000000800 */
[C---:B------:R-:W-:Y:S07]  /*3500*/  HMMA.16816.F32.BF16 R88, R208.reuse, R200, R88 ;  /* 0x000000c8d058723c */ /* 0x040fee0000041858 */
[----:B------:R-:W-:Y:S01]  /*3510*/  MOV R200, 0x40 ;  /* 0x0000004000c87802 */ /* 0x000fe20000000f00 */
[-C--:B------:R-:W-:Y:S04]  /*3520*/  HMMA.16816.F32.BF16 R92, R208, R202.reuse, R92 ;  /* 0x000000cad05c723c */ /* 0x080fe8000004185c */
[----:B------:R-:W-:Y:S04]  /*3530*/  SEL R200, R200, 0xffffffc0, !P0 ;  /* 0xffffffc0c8c87807 */ /* 0x000fe80004000000 */
[C---:B------:R-:W-:Y:S04]  /*3540*/  HMMA.16816.F32.BF16 R96, R196.reuse, R202, R96 ;  /* 0x000000cac460723c */ /* 0x040fe80000041860 */
[----:B-1----:R-:W-:Y:S02]  /*3550*/  FSEL R4, R32, -INF , P1 ;  /* 0xff80000020047808 */ /* 0x002fe40000800000 */
[----:B------:R-:W-:Y:S02]  /*3560*/  ISETP.GT.AND P1, PT, R3, 0x31, PT ;  /* 0x000000310300780c */ /* 0x000fe40003f24270 */
[----:B------:R-:W-:Y:S01]  /*3570*/  IADD3 R32, R200, R0, R230 ;  /* 0x00000000c8207210 */ /* 0x000fe20007ffe0e6 */
[--C-:B------:R-:W-:Y:S03]  /*3580*/  FFMA.FTZ R4, R4, c[0x0][0x29c], -R232.reuse ;  /* 0x0000a70004047a23 */ /* 0x100fe600000108e8 */
[----:B------:R-:W-:Y:S01]  /*3590*/  FSEL R33, R33, -INF , P1 ;  /* 0xff80000021217808 */ /* 0x000fe20000800000 */
[----:B------:R1:W-:Y:S01]  /*35a0*/  MUFU.EX2 R248, R4 ;  /* 0x0000000400f87308 */ /* 0x0003e20000000800 */
[----:B------:R-:W-:Y:S03]  /*35b0*/  ISETP.GT.AND P1, PT, R3, 0x40, PT ;  /* 0x000000400300780c */ /* 0x000fe60003f24270 */
[--C-:B------:R-:W-:Y:S06]  /*35c0*/  FFMA.FTZ R33, R33, c[0x0][0x29c], -R232.reuse ;  /* 0x0000a70021217a23 */ /* 0x100fec00000108e8 */
[----:B------:R-:W-:Y:S01]  /*35d0*/  MUFU.EX2 R247, R33 ;  /* 0x0000002100f77308 */ /* 0x000fe20000000800 */
[----:B-1----:R-:W-:Y:S02]  /*35e0*/  FSEL R4, R36, -INF , P1 ;  /* 0xff80000024047808 */ /* 0x002fe40000800000 */
[----:B------:R-:W-:Y:S03]  /*35f0*/  ISETP.GT.AND P1, PT, R3, 0x41, PT ;  /* 0x000000410300780c */ /* 0x000fe60003f24270 */
[--C-:B------:R-:W-:Y:S04]  /*3600*/  FFMA.FTZ R4, R4, c[0x0][0x29c], -R232.reuse ;  /* 0x0000a70004047a23 */ /* 0x100fe800000108e8 */
[----:B------:R1:W-:Y:S02]  /*3610*/  MUFU.EX2 R246, R4 ;  /* 0x0000000400f67308 */ /* 0x0003e40000000800 */
[----:B-1----:R-:W-:Y:S02]  /*3620*/  FSEL R4, R37, -INF , P1 ;  /* 0xff80000025047808 */ /* 0x002fe40000800000 */
[C---:B------:R-:W-:Y:S03]  /*3630*/  ISETP.GT.AND P1, PT, R3.reuse, 0x50, PT ;  /* 0x000000500300780c */ /* 0x040fe60003f24270 */
[--C-:B------:R-:W-:Y:S01]  /*3640*/  FFMA.FTZ R4, R4, c[0x0][0x29c], -R232.reuse ;  /* 0x0000a70004047a23 */ /* 0x100fe200000108e8 */
[----:B------:R-:W-:Y:S02]  /*3650*/  FSEL R48, R48, -INF , P1 ;  /* 0xff80000030307808 */ /* 0x000fe40000800000 */
[----:B------:R-:W-:Y:S01]  /*3660*/  ISETP.GT.AND P1, PT, R3, 0x51, PT ;  /* 0x000000510300780c */ /* 0x000fe20003f24270 */
[----:B------:R-:W-:Y:S02]  /*3670*/  MUFU.EX2 R244, R4 ;  /* 0x0000000400f47308 */ /* 0x000fe40000000800 */
[--C-:B------:R-:W-:Y:S01]  /*3680*/  FFMA.FTZ R48, R48, c[0x0][0x29c], -R232.reuse ;  /* 0x0000a70030307a23 */ /* 0x100fe200000108e8 */
[----:B------:R-:W-:Y:S02]  /*3690*/  FSEL R49, R49, -INF , P1 ;  /* 0xff80000031317808 */ /* 0x000fe40000800000 */
[----:B------:R-:W-:Y:S03]  /*36a0*/  ISETP.GT.AND P1, PT, R3, 0x60, PT ;  /* 0x000000600300780c */ /* 0x000fe60003f24270 */
[--C-:B------:R-:W-:Y:S01]  /*36b0*/  FFMA.FTZ R49, R49, c[0x0][0x29c], -R232.reuse ;  /* 0x0000a70031317a23 */ /* 0x100fe200000108e8 */
[----:B------:R-:W-:Y:S01]  /*36c0*/  FSEL R52, R52, -INF , P1 ;  /* 0xff80000034347808 */ /* 0x000fe20000800000 */
[----:B------:R1:W-:Y:S01]  /*36d0*/  MUFU.EX2 R245, R48 ;  /* 0x0000003000f57308 */ /* 0x0003e20000000800 */
[----:B------:R-:W-:Y:S03]  /*36e0*/  ISETP.GT.AND P1, PT, R3, 0x61, PT ;  /* 0x000000610300780c */ /* 0x000fe60003f24270 */
[----:B------:R-:W-:Y:S06]  /*36f0*/  FFMA.FTZ R2, R52, c[0x0][0x29c], -R232 ;  /* 0x0000a70034027a23 */ /* 0x000fec00000108e8 */
[----:B------:R2:W-:Y:S10]  /*3700*/  MUFU.EX2 R221, R2 ;  /* 0x0000000200dd7308 */ /* 0x0005f40000000800 */
[----:B------:R3:W4:Y:S01]  /*3710*/  MUFU.EX2 R243, R49 ;  /* 0x0000003100f37308 */ /* 0x0007220000000800 */
[----:B-1----:R-:W-:Y:S01]  /*3720*/  IMAD.MOV.U32 R48, RZ, RZ, R16 ;  /* 0x000000ffff307224 */ /* 0x002fe200078e0010 */
[----:B--2---:R-:W-:Y:S02]  /*3730*/  FSEL R2, R53, -INF , P1 ;  /* 0xff80000035027808 */ /* 0x004fe40000800000 */
[C---:B------:R-:W-:Y:S03]  /*3740*/  ISETP.GT.AND P1, PT, R3.reuse, 0x70, PT ;  /* 0x000000700300780c */ /* 0x040fe60003f24270 */
[--C-:B------:R-:W-:Y:S01]  /*3750*/  FFMA.FTZ R2, R2, c[0x0][0x29c], -R232.reuse ;  /* 0x0000a70002027a23 */ /* 0x100fe200000108e8 */
[----:B------:R-:W-:Y:S02]  /*3760*/  FSEL R64, R64, -INF , P1 ;  /* 0xff80000040407808 */ /* 0x000fe40000800000 */
[----:B------:R-:W-:Y:S01]  /*3770*/  ISETP.GT.AND P1, PT, R3, 0x71, PT ;  /* 0x000000710300780c */ /* 0x000fe20003f24270 */
[----:B------:R1:W2:Y:S01]  /*3780*/  MUFU.EX2 R220, R2 ;  /* 0x0000000200dc7308 */ /* 0x0002a20000000800 */
[----:B---3--:R-:W-:Y:S02]  /*3790*/  IMAD.MOV.U32 R49, RZ, RZ, R17 ;  /* 0x000000ffff317224 */ /* 0x008fe400078e0011 */
[----:B------:R-:W-:Y:S01]  /*37a0*/  FSEL R65, R65, -INF , P1 ;  /* 0xff80000041417808 */ /* 0x000fe20000800000 */
[--C-:B------:R-:W-:Y:S04]  /*37b0*/  FFMA.FTZ R64, R64, c[0x0][0x29c], -R232.reuse ;  /* 0x0000a70040407a23 */ /* 0x100fe800000108e8 */
[----:B------:R-:W-:Y:S02]  /*37c0*/  FFMA.FTZ R232, R65, c[0x0][0x29c], -R232 ;  /* 0x0000a70041e87a23 */ /* 0x000fe400000108e8 */
[----:B------:R-:W-:Y:S10]  /*37d0*/  MUFU.EX2 R219, R64 ;  /* 0x0000004000db7308 */ /* 0x000ff40000000800 */
[----:B------:R-:W-:Y:S01]  /*37e0*/  MUFU.EX2 R232, R232 ;  /* 0x000000e800e87308 */ /* 0x000fe20000000800 */
[----:B-1----:R-:W-:Y:S04]  /*37f0*/  IADD3 R2, R242, 0x8, RZ ;  /* 0x00000008f2027810 */ /* 0x002fe80007ffe0ff */
[----:B------:R-:W-:Y:S04]  /*3800*/  IMNMX R2, R236, R2, PT ;  /* 0x00000002ec027217 */ /* 0x000fe80003800200 */
[C---:B------:R-:W-:Y:S02]  /*3810*/  ISETP.GT.AND P1, PT, R2.reuse, RZ, PT ;  /* 0x000000ff0200720c */ /* 0x040fe40003f24270 */
[----:B------:R-:W-:Y:S02]  /*3820*/  ISETP.GT.AND P2, PT, R2, 0x10, PT ;  /* 0x000000100200780c */ /* 0x000fe40003f44270 */
[----:B------:R-:W-:Y:S02]  /*3830*/  FSEL R3, R6, -INF , P1 ;  /* 0xff80000006037808 */ /* 0x000fe40000800000 */
[C---:B------:R-:W-:Y:S03]  /*3840*/  ISETP.GT.AND P1, PT, R2.reuse, 0x1, PT ;  /* 0x000000010200780c */ /* 0x040fe60003f24270 */
[--C-:B------:R-:W-:Y:S04]  /*3850*/  FFMA.FTZ R3, R3, c[0x0][0x29c], -R233.reuse ;  /* 0x0000a70003037a23 */ /* 0x100fe800000108e9 */
[----:B------:R1:W-:Y:S02]  /*3860*/  MUFU.EX2 R218, R3 ;  /* 0x0000000300da7308 */ /* 0x0003e40000000800 */
[----:B-1----:R-:W-:Y:S02]  /*3870*/  FSEL R3, R7, -INF , P1 ;  /* 0xff80000007037808 */ /* 0x002fe40000800000 */
[C---:B------:R-:W-:Y:S01]  /*3880*/  ISETP.GT.AND P1, PT, R2.reuse, 0x11, PT ;  /* 0x000000110200780c */ /* 0x040fe20003f24270 */
[----:B------:R-:W1:Y:S02]  /*3890*/  LDSM.16.M88.4 R4, [R226+0x6080] ;  /* 0x00608000e204783b */ /* 0x000e640000000200 */
[--C-:B------:R-:W-:Y:S01]  /*38a0*/  FFMA.FTZ R3, R3, c[0x0][0x29c], -R233.reuse ;  /* 0x0000a70003037a23 */ /* 0x100fe200000108e9 */
[----:B------:R-:W-:Y:S02]  /*38b0*/  FSEL R19, R19, -INF , P1 ;  /* 0xff80000013137808 */ /* 0x000fe40000800000 */
[C---:B------:R-:W-:Y:S01]  /*38c0*/  ISETP.GT.AND P1, PT, R2.reuse, 0x21, PT ;  /* 0x000000210200780c */ /* 0x040fe20003f24270 */
[----:B------:R3:W-:Y:S02]  /*38d0*/  MUFU.EX2 R36, R3 ;  /* 0x0000000300247308 */ /* 0x0007e40000000800 */
[--C-:B------:R-:W-:Y:S01]  /*38e0*/  FFMA.FTZ R19, R19, c[0x0][0x29c], -R233.reuse ;  /* 0x0000a70013137a23 */ /* 0x100fe200000108e9 */
[----:B------:R-:W-:Y:S02]  /*38f0*/  FSEL R23, R23, -INF , P1 ;  /* 0xff80000017177808 */ /* 0x000fe40000800000 */
[C---:B------:R-:W-:Y:S03]  /*3900*/  ISETP.GT.AND P1, PT, R2.reuse, 0x31, PT ;  /* 0x000000310200780c */ /* 0x040fe60003f24270 */
[--C-:B------:R-:W-:Y:S01]  /*3910*/  FFMA.FTZ R23, R23, c[0x0][0x29c], -R233.reuse ;  /* 0x0000a70017177a23 */ /* 0x100fe200000108e9 */
[----:B------:R-:W-:Y:S01]  /*3920*/  FSEL R35, R35, -INF , P1 ;  /* 0xff80000023237808 */ /* 0x000fe20000800000 */
[----:B------:R1:W-:Y:S01]  /*3930*/  MUFU.EX2 R216, R19 ;  /* 0x0000001300d87308 */ /* 0x0003e20000000800 */
[C---:B------:R-:W-:Y:S03]  /*3940*/  ISETP.GT.AND P1, PT, R2.reuse, 0x41, PT ;  /* 0x000000410200780c */ /* 0x040fe60003f24270 */
[--C-:B------:R-:W-:Y:S01]  /*3950*/  FFMA.FTZ R35, R35, c[0x0][0x29c], -R233.reuse ;  /* 0x0000a70023237a23 */ /* 0x100fe200000108e9 */
[----:B------:R-:W-:Y:S02]  /*3960*/  FSEL R39, R39, -INF , P1 ;  /* 0xff80000027277808 */ /* 0x000fe40000800000 */
[----:B------:R-:W-:Y:S03]  /*3970*/  ISETP.GT.AND P1, PT, R2, 0x50, PT ;  /* 0x000000500200780c */ /* 0x000fe60003f24270 */
[----:B------:R-:W-:Y:S01]  /*3980*/  MUFU.EX2 R214, R23 ;  /* 0x0000001700d67308 */ /* 0x000fe20000000800 */
[--C-:B------:R-:W-:Y:S01]  /*3990*/  FFMA.FTZ R39, R39, c[0x0][0x29c], -R233.reuse ;  /* 0x0000a70027277a23 */ /* 0x100fe200000108e9 */
[----:B---3--:R-:W-:Y:S02]  /*39a0*/  FSEL R3, R18, -INF , P2 ;  /* 0xff80000012037808 */ /* 0x008fe40001000000 */
[----:B------:R-:W-:Y:S03]  /*39b0*/  ISETP.GT.AND P2, PT, R2, 0x20, PT ;  /* 0x000000200200780c */ /* 0x000fe60003f44270 */
[--C-:B------:R-:W-:Y:S03]  /*39c0*/  FFMA.FTZ R3, R3, c[0x0][0x29c], -R233.reuse ;  /* 0x0000a70003037a23 */ /* 0x100fe600000108e9 */
[----:B------:R-:W-:Y:S01]  /*39d0*/  MUFU.EX2 R212, R35 ;  /* 0x0000002300d47308 */ /* 0x000fe20000000800 */
[-C--:B-1----:R-:W-:Y:S01]  /*39e0*/  HMMA.16816.F32.BF16 R100, R196, R4.reuse, R100 ;  /* 0x00000004c464723c */ /* 0x082fe20000041864 */
[----:B------:R-:W1:Y:S08]  /*39f0*/  LDSM.16.M88.4 R16, [R226+0x7080] ;  /* 0x00708000e210783b */ /* 0x000e700000000200 */
[----:B------:R3:W-:Y:S01]  /*3a00*/  MUFU.EX2 R217, R3 ;  /* 0x0000000300d97308 */ /* 0x0007e20000000800 */
[C---:B------:R-:W-:Y:S08]  /*3a10*/  HMMA.16816.F32.BF16 R104, R208.reuse, R4, R104 ;  /* 0x00000004d068723c */ /* 0x040ff00000041868 */
[-C--:B------:R-:W-:Y:S01]  /*3a20*/  HMMA.16816.F32.BF16 R108, R208, R6.reuse, R108 ;  /* 0x00000006d06c723c */ /* 0x080fe2000004186c */
[----:B------:R4:W-:Y:S07]  /*3a30*/  MUFU.EX2 R206, R39 ;  /* 0x0000002700ce7308 */ /* 0x0009ee0000000800 */
[C---:B------:R-:W-:Y:S01]  /*3a40*/  HMMA.16816.F32.BF16 R112, R196.reuse, R6, R112 ;  /* 0x00000006c470723c */ /* 0x040fe20000041870 */
[----:B------:R-:W-:Y:S03]  /*3a50*/  LDSM.16.M88.4 R4, [R32+0x10080] ;  /* 0x010080002004783b */ /* 0x000fe60000000200 */
[----:B---3--:R-:W-:Y:S02]  /*3a60*/  FSEL R3, R22, -INF , P2 ;  /* 0xff80000016037808 */ /* 0x008fe40001000000 */
[----:B------:R-:W-:Y:S03]  /*3a70*/  ISETP.GT.AND P2, PT, R2, 0x30, PT ;  /* 0x000000300200780c */ /* 0x000fe60003f44270 */
[----:B------:R-:W3:Y:S03]  /*3a80*/  LDSM.16.M88.4 R20, [R227+0x4080] ;  /* 0x00408000e314783b */ /* 0x000ee60000000200 */
[--C-:B------:R-:W-:Y:S04]  /*3a90*/  FFMA.FTZ R3, R3, c[0x0][0x29c], -R233.reuse ;  /* 0x0000a70003037a23 */ /* 0x100fe800000108e9 */
[----:B------:R2:W-:Y:S01]  /*3aa0*/  MUFU.EX2 R215, R3 ;  /* 0x0000000300d77308 */ /* 0x0005e20000000800 */
[-C--:B-1----:R-:W-:Y:S03]  /*3ab0*/  HMMA.16816.F32.BF16 R116, R196, R16.reuse, R116 ;  /* 0x00000010c474723c */ /* 0x082fe60000041874 */
[----:B----4-:R-:W-:Y:S05]  /*3ac0*/  F2FP.BF16.PACK_AB R39, R243, R245 ;  /* 0x000000f5f327723e */ /* 0x010fea00000010ff */
[C---:B------:R-:W-:Y:S08]  /*3ad0*/  HMMA.16816.F32.BF16 R120, R208.reuse, R16, R120 ;  /* 0x00000010d078723c */ /* 0x040ff00000041878 */
[-C--:B------:R-:W-:Y:S04]  /*3ae0*/  HMMA.16816.F32.BF16 R124, R208, R18.reuse, R124 ;  /* 0x00000012d07c723c */ /* 0x080fe8000004187c */
[----:B--2---:R-:W-:Y:S04]  /*3af0*/  FSEL R3, R34, -INF , P2 ;  /* 0xff80000022037808 */ /* 0x004fe80001000000 */
[----:B------:R-:W-:Y:S01]  /*3b00*/  HMMA.16816.F32.BF16 R128, R196, R18, R128 ;  /* 0x00000012c480723c */ /* 0x000fe20000041880 */
[----:B------:R-:W1:Y:S03]  /*3b10*/  LDSM.16.M88.4 R32, [R32+0x12080] ;  /* 0x012080002020783b */ /* 0x000e660000000200 */
[--C-:B------:R-:W-:Y:S01]  /*3b20*/  FFMA.FTZ R3, R3, c[0x0][0x29c], -R233.reuse ;  /* 0x0000a70003037a23 */ /* 0x100fe200000108e9 */
[----:B------:R-:W-:Y:S03]  /*3b30*/  ISETP.GT.AND P2, PT, R2, 0x40, PT ;  /* 0x000000400200780c */ /* 0x000fe60003f44270 */
[-C--:B---3--:R-:W-:Y:S01]  /*3b40*/  HMMA.16816.F32.BF16 R68, R4, R20.reuse, R68 ;  /* 0x000000140444723c */ /* 0x088fe20000041844 */
[----:B------:R2:W-:Y:S01]  /*3b50*/  MUFU.EX2 R213, R3 ;  /* 0x0000000300d57308 */ /* 0x0005e20000000800 */
[----:B------:R-:W3:Y:S03]  /*3b60*/  LDSM.16.M88.4 R16, [R227+0x5080] ;  /* 0x00508000e310783b */ /* 0x000ee60000000200 */
[----:B--2---:R-:W-:Y:S02]  /*3b70*/  FSEL R3, R38, -INF , P2 ;  /* 0xff80000026037808 */ /* 0x004fe40001000000 */
[----:B------:R-:W-:Y:S05]  /*3b80*/  F2FP.BF16.PACK_AB R38, R220, R221 ;  /* 0x000000dddc26723e */ /* 0x000fea00000010ff */
[--C-:B------:R-:W-:Y:S01]  /*3b90*/  FFMA.FTZ R3, R3, c[0x0][0x29c], -R233.reuse ;  /* 0x0000a70003037a23 */ /* 0x100fe200000108e9 */
[C---:B-1----:R-:W-:Y:S03]  /*3ba0*/  HMMA.16816.F32.BF16 R72, R32.reuse, R20, R72 ;  /* 0x000000142048723c */ /* 0x042fe60000041848 */
[----:B------:R1:W2:Y:S05]  /*3bb0*/  MUFU.EX2 R207, R3 ;  /* 0x0000000300cf7308 */ /* 0x0002aa0000000800 */
[-C--:B------:R-:W-:Y:S08]  /*3bc0*/  HMMA.16816.F32.BF16 R76, R32, R22.reuse, R76 ;  /* 0x00000016204c723c */ /* 0x080ff0000004184c */
[C---:B------:R-:W-:Y:S01]  /*3bd0*/  HMMA.16816.F32.BF16 R80, R4.reuse, R22, R80 ;  /* 0x000000160450723c */ /* 0x040fe20000041850 */
[----:B------:R-:W4:Y:S07]  /*3be0*/  LDSM.16.M88.4 R20, [R227+0x6080] ;  /* 0x00608000e314783b */ /* 0x000f2e0000000200 */
[-C--:B---3--:R-:W-:Y:S04]  /*3bf0*/  HMMA.16816.F32.BF16 R84, R4, R16.reuse, R84 ;  /* 0x000000100454723c */ /* 0x088fe80000041854 */
[----:B-1----:R-:W-:Y:S02]  /*3c00*/  FSEL R3, R50, -INF , P1 ;  /* 0xff80000032037808 */ /* 0x002fe40000800000 */
[C---:B------:R-:W-:Y:S02]  /*3c10*/  ISETP.GT.AND P1, PT, R2.reuse, 0x51, PT ;  /* 0x000000510200780c */ /* 0x040fe40003f24270 */
[C---:B------:R-:W-:Y:S04]  /*3c20*/  HMMA.16816.F32.BF16 R88, R32.reuse, R16, R88 ;  /* 0x000000102058723c */ /* 0x040fe80000041858 */
[----:B------:R-:W-:Y:S01]  /*3c30*/  FSEL R51, R51, -INF , P1 ;  /* 0xff80000033337808 */ /* 0x000fe20000800000 */
[--C-:B------:R-:W-:Y:S01]  /*3c40*/  FFMA.FTZ R3, R3, c[0x0][0x29c], -R233.reuse ;  /* 0x0000a70003037a23 */ /* 0x100fe200000108e9 */
[----:B------:R-:W-:Y:S02]  /*3c50*/  ISETP.GT.AND P1, PT, R2, 0x60, PT ;  /* 0x000000600200780c */ /* 0x000fe40003f24270 */
[-C--:B------:R-:W-:Y:S01]  /*3c60*/  HMMA.16816.F32.BF16 R92, R32, R18.reuse, R92 ;  /* 0x00000012205c723c */ /* 0x080fe2000004185c */
[----:B------:R1:W-:Y:S03]  /*3c70*/  MUFU.EX2 R205, R3 ;  /* 0x0000000300cd7308 */ /* 0x0003e60000000800 */
[----:B------:R-:W-:Y:S02]  /*3c80*/  FSEL R54, R54, -INF , P1 ;  /* 0xff80000036367808 */ /* 0x000fe40000800000 */
[----:B------:R-:W-:Y:S02]  /*3c90*/  ISETP.GT.AND P1, PT, R2, 0x61, PT ;  /* 0x000000610200780c */ /* 0x000fe40003f24270 */
[C---:B------:R-:W-:Y:S04]  /*3ca0*/  HMMA.16816.F32.BF16 R96, R4.reuse, R18, R96 ;  /* 0x000000120460723c */ /* 0x040fe80000041860 */
[----:B------:R-:W-:Y:S01]  /*3cb0*/  FSEL R0, R55, -INF , P1 ;  /* 0xff80000037007808 */ /* 0x000fe20000800000 */
[--C-:B------:R-:W-:Y:S01]  /*3cc0*/  FFMA.FTZ R54, R54, c[0x0][0x29c], -R233.reuse ;  /* 0x0000a70036367a23 */ /* 0x100fe200000108e9 */
[----:B------:R-:W-:Y:S03]  /*3cd0*/  ISETP.GT.AND P1, PT, R2, 0x70, PT ;  /* 0x000000700200780c */ /* 0x000fe60003f24270 */
[--C-:B------:R-:W-:Y:S01]  /*3ce0*/  FFMA.FTZ R0, R0, c[0x0][0x29c], -R233.reuse ;  /* 0x0000a70000007a23 */ /* 0x100fe200000108e9 */
[----:B------:R-:W-:Y:S01]  /*3cf0*/  MUFU.EX2 R202, R54 ;  /* 0x0000003600ca7308 */ /* 0x000fe20000000800 */
[-C--:B----4-:R-:W-:Y:S03]  /*3d00*/  HMMA.16816.F32.BF16 R100, R4, R20.reuse, R100 ;  /* 0x000000140464723c */ /* 0x090fe60000041864 */
[--C-:B-1----:R-:W-:Y:S05]  /*3d10*/  FFMA.FTZ R3, R51, c[0x0][0x29c], -R233.reuse ;  /* 0x0000a70033037a23 */ /* 0x102fea00000108e9 */
[C---:B------:R-:W-:Y:S01]  /*3d20*/  HMMA.16816.F32.BF16 R104, R32.reuse, R20, R104 ;  /* 0x000000142068723c */ /* 0x040fe20000041868 */
[----:B------:R1:W-:Y:S07]  /*3d30*/  MUFU.EX2 R201, R0 ;  /* 0x0000000000c97308 */ /* 0x0003ee0000000800 */
[-C--:B------:R-:W-:Y:S03]  /*3d40*/  HMMA.16816.F32.BF16 R108, R32, R22.reuse, R108 ;  /* 0x00000016206c723c */ /* 0x080fe6000004186c */
[----:B------:R3:W4:Y:S05]  /*3d50*/  MUFU.EX2 R204, R3 ;  /* 0x0000000300cc7308 */ /* 0x00072a0000000800 */
[C---:B------:R-:W-:Y:S07]  /*3d60*/  HMMA.16816.F32.BF16 R112, R4.reuse, R22, R112 ;  /* 0x000000160470723c */ /* 0x040fee0000041870 */
[----:B--2---:R-:W-:Y:S02]  /*3d70*/  F2FP.BF16.PACK_AB R23, R206, R207 ;  /* 0x000000cfce17723e */ /* 0x004fe400000010ff */
[----:B-1----:R-:W-:Y:S02]  /*3d80*/  FSEL R0, R66, -INF , P1 ;  /* 0xff80000042007808 */ /* 0x002fe40000800000 */
[----:B------:R-:W-:Y:S02]  /*3d90*/  ISETP.GT.AND P1, PT, R2, 0x71, PT ;  /* 0x000000710200780c */ /* 0x000fe40003f24270 */
[----:B------:R-:W-:Y:S01]  /*3da0*/  IADD3 R2, R242, 0x48, RZ ;  /* 0x00000048f2027810 */ /* 0x000fe20007ffe0ff */
[--C-:B------:R-:W-:Y:S01]  /*3db0*/  FFMA.FTZ R0, R0, c[0x0][0x29c], -R233.reuse ;  /* 0x0000a70000007a23 */ /* 0x100fe200000108e9 */
[----:B------:R-:W-:Y:S02]  /*3dc0*/  FSEL R67, R67, -INF , P1 ;  /* 0xff80000043437808 */ /* 0x000fe40000800000 */
[----:B------:R-:W-:Y:S01]  /*3dd0*/  IMNMX R2, R236, R2, PT ;  /* 0x00000002ec027217 */ /* 0x000fe20003800200 */
[----:B------:R1:W-:Y:S01]  /*3de0*/  MUFU.EX2 R203, R0 ;  /* 0x0000000000cb7308 */ /* 0x0003e20000000800 */
[----:B---3--:R-:W-:Y:S01]  /*3df0*/  IADD3 R3, R242, 0x40, RZ ;  /* 0x00000040f2037810 */ /* 0x008fe20007ffe0ff */
[----:B------:R-:W-:Y:S01]  /*3e00*/  FFMA.FTZ R233, R67, c[0x0][0x29c], -R233 ;  /* 0x0000a70043e97a23 */ /* 0x000fe200000108e9 */
[----:B------:R-:W-:Y:S02]  /*3e10*/  ISETP.GT.AND P2, PT, R2, RZ, PT ;  /* 0x000000ff0200720c */ /* 0x000fe40003f44270 */
[----:B------:R-:W-:Y:S02]  /*3e20*/  IMNMX R3, R236, R3, PT ;  /* 0x00000003ec037217 */ /* 0x000fe40003800200 */
[----:B------:R-:W-:Y:S02]  /*3e30*/  FSEL R17, R10, -INF , P2 ;  /* 0xff8000000a117808 */ /* 0x000fe40001000000 */
[C---:B------:R-:W-:Y:S01]  /*3e40*/  ISETP.GT.AND P1, PT, R3.reuse, RZ, PT ;  /* 0x000000ff0300720c */ /* 0x040fe20003f24270 */
[----:B------:R-:W-:Y:S01]  /*3e50*/  MUFU.EX2 R233, R233 ;  /* 0x000000e900e97308 */ /* 0x000fe20000000800 */
[----:B------:R-:W-:Y:S02]  /*3e60*/  ISETP.GT.AND P3, PT, R3, 0x21, PT ;  /* 0x000000210300780c */ /* 0x000fe40003f64270 */
[----:B------:R-:W-:Y:S02]  /*3e70*/  ISETP.GT.AND P2, PT, R2, 0x10, PT ;  /* 0x000000100200780c */ /* 0x000fe40003f44270 */
[----:B------:R-:W-:Y:S02]  /*3e80*/  FSEL R25, R25, -INF , P3 ;  /* 0xff80000019197808 */ /* 0x000fe40001800000 */
[C---:B------:R-:W-:Y:S02]  /*3e90*/  ISETP.GT.AND P3, PT, R3.reuse, 0x30, PT ;  /* 0x000000300300780c */ /* 0x040fe40003f64270 */
[----:B----4-:R-:W-:Y:S02]  /*3ea0*/  F2FP.BF16.PACK_AB R18, R204, R205 ;  /* 0x000000cdcc12723e */ /* 0x010fe400000010ff */
[----:B-1----:R-:W-:Y:S02]  /*3eb0*/  FSEL R0, R8, -INF , P1 ;  /* 0xff80000008007808 */ /* 0x002fe40000800000 */
[----:B------:R-:W-:Y:S03]  /*3ec0*/  ISETP.GT.AND P1, PT, R3, 0x1, PT ;  /* 0x000000010300780c */ /* 0x000fe60003f24270 */
[--C-:B------:R-:W-:Y:S01]  /*3ed0*/  FFMA.FTZ R0, R0, c[0x0][0x29c], -R234.reuse ;  /* 0x0000a70000007a23 */ /* 0x100fe200000108ea */
[----:B------:R-:W-:Y:S02]  /*3ee0*/  FSEL R9, R9, -INF , P1 ;  /* 0xff80000009097808 */ /* 0x000fe40000800000 */
[----:B------:R-:W-:Y:S01]  /*3ef0*/  ISETP.GT.AND P1, PT, R3, 0x10, PT ;  /* 0x000000100300780c */ /* 0x000fe20003f24270 */
[----:B------:R1:W-:Y:S02]  /*3f00*/  MUFU.EX2 R66, R0 ;  /* 0x0000000000427308 */ /* 0x0003e40000000800 */
[--C-:B------:R-:W-:Y:S08]  /*3f10*/  FFMA.FTZ R9, R9, c[0x0][0x29c], -R234.reuse ;  /* 0x0000a70009097a23 */ /* 0x100ff000000108ea */
[----:B------:R-:W-:Y:S01]  /*3f20*/  MUFU.EX2 R65, R9 ;  /* 0x0000000900417308 */ /* 0x000fe20000000800 */
        /* <DEDUP_REMOVED lines=8> */
[----:B-1----:R-:W-:Y:S02]  /*3fb0*/  FSEL R0, R24, -INF , P1 ;  /* 0xff80000018007808 */ /* 0x002fe40000800000 */
[----:B------:R-:W-:Y:S03]  /*3fc0*/  ISETP.GT.AND P1, PT, R2, 0x1, PT ;  /* 0x000000010200780c */ /* 0x000fe60003f24270 */
[--C-:B------:R-:W-:Y:S01]  /*3fd0*/  FFMA.FTZ R0, R0, c[0x0][0x29c], -R234.reuse ;  /* 0x0000a70000007a23 */ /* 0x100fe200000108ea */
[----:B------:R-:W-:Y:S02]  /*3fe0*/  FSEL R16, R11, -INF , P1 ;  /* 0xff8000000b107808 */ /* 0x000fe40000800000 */
[----:B------:R-:W1:Y:S01]  /*3ff0*/  LDSM.16.M88.4 R8, [R227+0x7080] ;  /* 0x00708000e308783b */ /* 0x000e620000000200 */
[----:B------:R3:W-:Y:S01]  /*4000*/  MUFU.EX2 R54, R0 ;  /* 0x0000000000367308 */ /* 0x0007e20000000800 */
[----:B------:R-:W-:Y:S02]  /*4010*/  ISETP.GT.AND P1, PT, R2, 0x11, PT ;  /* 0x000000110200780c */ /* 0x000fe40003f24270 */
[----:B--2---:R-:W-:Y:S02]  /*4020*/  FSEL R13, R14, -INF , P2 ;  /* 0xff8000000e0d7808 */ /* 0x004fe40001000000 */
[----:B------:R-:W-:Y:S02]  /*4030*/  FSEL R37, R15, -INF , P1 ;  /* 0xff8000000f257808 */ /* 0x000fe40000800000 */
[C---:B------:R-:W-:Y:S02]  /*4040*/  ISETP.GT.AND P1, PT, R2.reuse, 0x21, PT ;  /* 0x000000210200780c */ /* 0x040fe40003f24270 */
[----:B------:R-:W-:Y:S01]  /*4050*/  ISETP.GT.AND P2, PT, R2, 0x20, PT ;  /* 0x000000200200780c */ /* 0x000fe20003f44270 */
[--C-:B------:R-:W-:Y:S01]  /*4060*/  FFMA.FTZ R37, R37, c[0x0][0x29c], -R235.reuse ;  /* 0x0000a70025257a23 */ /* 0x100fe200000108eb */
[----:B------:R-:W-:Y:S02]  /*4070*/  FSEL R27, R27, -INF , P1 ;  /* 0xff8000001b1b7808 */ /* 0x000fe40000800000 */
[----:B------:R-:W-:Y:S02]  /*4080*/  ISETP.GT.AND P1, PT, R3, 0x40, PT ;  /* 0x000000400300780c */ /* 0x000fe40003f24270 */
[----:B------:R-:W-:Y:S01]  /*4090*/  FSEL R26, R26, -INF , P2 ;  /* 0xff8000001a1a7808 */ /* 0x000fe20001000000 */
[----:B------:R-:W-:Y:S01]  /*40a0*/  MUFU.EX2 R37, R37 ;  /* 0x0000002500257308 */ /* 0x000fe20000000800 */
[C---:B------:R-:W-:Y:S04]  /*40b0*/  ISETP.GT.AND P2, PT, R2.reuse, 0x31, PT ;  /* 0x000000310200780c */ /* 0x040fe80003f44270 */
[----:B------:R-:W-:Y:S02]  /*40c0*/  FSEL R31, R31, -INF , P2 ;  /* 0xff8000001f1f7808 */ /* 0x000fe40001000000 */
[----:B------:R-:W-:Y:S01]  /*40d0*/  ISETP.GT.AND P2, PT, R2, 0x40, PT ;  /* 0x000000400200780c */ /* 0x000fe20003f44270 */
[--C-:B---3--:R-:W-:Y:S03]  /*40e0*/  FFMA.FTZ R0, R25, c[0x0][0x29c], -R234.reuse ;  /* 0x0000a70019007a23 */ /* 0x108fe600000108ea */
[----:B------:R-:W-:Y:S01]  /*40f0*/  FSEL R42, R42, -INF , P2 ;  /* 0xff8000002a2a7808 */ /* 0x000fe20001000000 */
[----:B------:R2:W3:Y:S01]  /*4100*/  MUFU.EX2 R53, R0 ;  /* 0x0000000000357308 */ /* 0x0004e20000000800 */
[----:B------:R-:W-:Y:S03]  /*4110*/  ISETP.GT.AND P2, PT, R2, 0x50, PT ;  /* 0x000000500200780c */ /* 0x000fe60003f44270 */
[--C-:B------:R-:W-:Y:S01]  /*4120*/  FFMA.FTZ R25, R42, c[0x0][0x29c], -R235.reuse ;  /* 0x0000a7002a197a23 */ /* 0x100fe200000108eb */
[----:B------:R-:W-:Y:S02]  /*4130*/  FSEL R46, R46, -INF , P2 ;  /* 0xff8000002e2e7808 */ /* 0x000fe40001000000 */
[----:B------:R-:W-:Y:S02]  /*4140*/  ISETP.GT.AND P2, PT, R3, 0x60, PT ;  /* 0x000000600300780c */ /* 0x000fe40003f44270 */
[----:B------:R-:W-:Y:S01]  /*4150*/  F2FP.BF16.PACK_AB R42, R244, R246 ;  /* 0x000000f6f42a723e */ /* 0x000fe200000010ff */
[--C-:B------:R-:W-:Y:S01]  /*4160*/  FFMA.FTZ R22, R46, c[0x0][0x29c], -R235.reuse ;  /* 0x0000a7002e167a23 */ /* 0x100fe200000108eb */
[----:B------:R-:W-:Y:S01]  /*4170*/  FSEL R56, R56, -INF , P2 ;  /* 0xff80000038387808 */ /* 0x000fe20001000000 */
[-C--:B-1----:R-:W-:Y:S01]  /*4180*/  HMMA.16816.F32.BF16 R116, R4, R8.reuse, R116 ;  /* 0x000000080474723c */ /* 0x082fe20000041874 */
[----:B------:R-:W-:Y:S02]  /*4190*/  MUFU.EX2 R25, R25 ;  /* 0x0000001900197308 */ /* 0x000fe40000000800 */
[----:B------:R-:W-:Y:S02]  /*41a0*/  ISETP.GT.AND P2, PT, R2, 0x61, PT ;  /* 0x000000610200780c */ /* 0x000fe40003f44270 */
[----:B------:R-:W-:Y:S02]  /*41b0*/  F2FP.BF16.PACK_AB R46, R251, R49 ;  /* 0x00000031fb2e723e */ /* 0x000fe400000010ff */
[----:B------:R-:W-:Y:S01]  /*41c0*/  FSEL R59, R59, -INF , P2 ;  /* 0xff8000003b3b7808 */ /* 0x000fe20001000000 */
[C---:B------:R-:W-:Y:S03]  /*41d0*/  HMMA.16816.F32.BF16 R120, R32.reuse, R8, R120 ;  /* 0x000000082078723c */ /* 0x040fe60000041878 */
[----:B------:R-:W-:Y:S01]  /*41e0*/  MUFU.EX2 R22, R22 ;  /* 0x0000001600167308 */ /* 0x000fe20000000800 */
[----:B--2---:R-:W-:Y:S01]  /*41f0*/  FSEL R0, R28, -INF , P3 ;  /* 0xff8000001c007808 */ /* 0x004fe20001800000 */
[--C-:B------:R-:W-:Y:S01]  /*4200*/  FFMA.FTZ R59, R59, c[0x0][0x29c], -R235.reuse ;  /* 0x0000a7003b3b7a23 */ /* 0x100fe200000108eb */
[----:B------:R-:W-:Y:S01]  /*4210*/  ISETP.GT.AND P3, PT, R3, 0x31, PT ;  /* 0x000000310300780c */ /* 0x000fe20003f64270 */
[--C-:B------:R-:W-:Y:S01]  /*4220*/  FFMA.FTZ R9, R17, c[0x0][0x29c], -R235.reuse ;  /* 0x0000a70011097a23 */ /* 0x100fe200000108eb */
[----:B------:R-:W-:Y:S01]  /*4230*/  ISETP.GT.AND P2, PT, R2, 0x70, PT ;  /* 0x000000700200780c */ /* 0x000fe20003f44270 */
[--C-:B------:R-:W-:Y:S01]  /*4240*/  FFMA.FTZ R0, R0, c[0x0][0x29c], -R234.reuse ;  /* 0x0000a70000007a23 */ /* 0x100fe200000108ea */
[-C--:B------:R-:W-:Y:S03]  /*4250*/  HMMA.16816.F32.BF16 R124, R32, R10.reuse, R124 ;  /* 0x0000000a207c723c */ /* 0x080fe6000004187c */
[----:B------:R1:W-:Y:S01]  /*4260*/  MUFU.EX2 R52, R0 ;  /* 0x0000000000347308 */ /* 0x0003e20000000800 */
[----:B------:R-:W-:Y:S02]  /*4270*/  F2FP.BF16.PACK_AB R28, R216, R217 ;  /* 0x000000d9d81c723e */ /* 0x000fe400000010ff */
[----:B------:R-:W-:Y:S01]  /*4280*/  F2FP.BF16.PACK_AB R17, R201, R202 ;  /* 0x000000cac911723e */ /* 0x000fe200000010ff */
[--C-:B------:R-:W-:Y:S01]  /*4290*/  FFMA.FTZ R34, R26, c[0x0][0x29c], -R235.reuse ;  /* 0x0000a7001a227a23 */ /* 0x100fe200000108eb */
[----:B------:R-:W-:Y:S04]  /*42a0*/  HMMA.16816.F32.BF16 R128, R4, R10, R128 ;  /* 0x0000000a0480723c */ /* 0x000fe80000041880 */
[--C-:B------:R-:W-:Y:S01]  /*42b0*/  FFMA.FTZ R32, R27, c[0x0][0x29c], -R235.reuse ;  /* 0x0000a7001b207a23 */ /* 0x100fe200000108eb */
[----:B------:R-:W-:Y:S01]  /*42c0*/  MUFU.EX2 R34, R34 ;  /* 0x0000002200227308 */ /* 0x000fe20000000800 */
[----:B------:R-:W-:Y:S02]  /*42d0*/  F2FP.BF16.PACK_AB R27, R214, R215 ;  /* 0x000000d7d61b723e */ /* 0x000fe400000010ff */
[----:B------:R-:W-:Y:S04]  /*42e0*/  F2FP.BF16.PACK_AB R26, R212, R213 ;  /* 0x000000d5d41a723e */ /* 0x000fe800000010ff */
[----:B---3--:R-:W-:Y:S02]  /*42f0*/  F2FP.BF16.PACK_AB R11, R53, R54 ;  /* 0x00000036350b723e */ /* 0x008fe400000010ff */
[----:B------:R-:W-:Y:S01]  /*4300*/  FSEL R62, R62, -INF , P2 ;  /* 0xff8000003e3e7808 */ /* 0x000fe20001000000 */
[----:B------:R-:W-:Y:S01]  /*4310*/  MUFU.EX2 R32, R32 ;  /* 0x0000002000207308 */ /* 0x000fe20000000800 */
[----:B------:R-:W-:Y:S02]  /*4320*/  F2FP.BF16.PACK_AB R35, R232, R219 ;  /* 0x000000dbe823723e */ /* 0x000fe400000010ff */
[----:B-1----:R-:W-:Y:S01]  /*4330*/  FSEL R0, R29, -INF , P3 ;  /* 0xff8000001d007808 */ /* 0x002fe20001800000 */
[--C-:B------:R-:W-:Y:S01]  /*4340*/  FFMA.FTZ R29, R31, c[0x0][0x29c], -R235.reuse ;  /* 0x0000a7001f1d7a23 */ /* 0x100fe200000108eb */
[----:B------:R-:W-:Y:S01]  /*4350*/  ISETP.GT.AND P3, PT, R2, 0x30, PT ;  /* 0x000000300200780c */ /* 0x000fe20003f64270 */
[--C-:B------:R-:W-:Y:S01]  /*4360*/  FFMA.FTZ R62, R62, c[0x0][0x29c], -R235.reuse ;  /* 0x0000a7003e3e7a23 */ /* 0x100fe200000108eb */
[----:B------:R-:W-:Y:S01]  /*4370*/  F2FP.BF16.PACK_AB R31, R36, R218 ;  /* 0x000000da241f723e */ /* 0x000fe200000010ff */
[--C-:B------:R-:W-:Y:S01]  /*4380*/  FFMA.FTZ R0, R0, c[0x0][0x29c], -R234.reuse ;  /* 0x0000a70000007a23 */ /* 0x100fe200000108ea */
[----:B------:R-:W-:Y:S01]  /*4390*/  FSEL R30, R30, -INF , P3 ;  /* 0xff8000001e1e7808 */ /* 0x000fe20001800000 */
[----:B------:R-:W-:Y:S01]  /*43a0*/  MUFU.EX2 R29, R29 ;  /* 0x0000001d001d7308 */ /* 0x000fe20000000800 */
[----:B------:R-:W-:Y:S03]  /*43b0*/  ISETP.GT.AND P3, PT, R3, 0x41, PT ;  /* 0x000000410300780c */ /* 0x000fe60003f64270 */
[--C-:B------:R-:W-:Y:S01]  /*43c0*/  FFMA.FTZ R30, R30, c[0x0][0x29c], -R235.reuse ;  /* 0x0000a7001e1e7a23 */ /* 0x100fe200000108eb */
[----:B------:R-:W-:Y:S02]  /*43d0*/  FSEL R41, R41, -INF , P3 ;  /* 0xff80000029297808 */ /* 0x000fe40001800000 */
[----:B------:R-:W-:Y:S03]  /*43e0*/  ISETP.GT.AND P3, PT, R3, 0x51, PT ;  /* 0x000000510300780c */ /* 0x000fe60003f64270 */
[----:B------:R1:W-:Y:S01]  /*43f0*/  MUFU.EX2 R51, R0 ;  /* 0x0000000000337308 */ /* 0x0003e20000000800 */
[----:B------:R-:W-:Y:S02]  /*4400*/  FSEL R45, R45, -INF , P3 ;  /* 0xff8000002d2d7808 */ /* 0x000fe40001800000 */
[----:B------:R-:W-:Y:S04]  /*4410*/  ISETP.GT.AND P3, PT, R2, 0x60, PT ;  /* 0x000000600200780c */ /* 0x000fe80003f64270 */
[----:B------:R-:W-:Y:S02]  /*4420*/  FSEL R58, R58, -INF , P3 ;  /* 0xff8000003a3a7808 */ /* 0x000fe40001800000 */
[----:B------:R-:W-:Y:S01]  /*4430*/  ISETP.GT.AND P3, PT, R3, 0x71, PT ;  /* 0x000000710300780c */ /* 0x000fe20003f64270 */
[----:B------:R-:W-:Y:S02]  /*4440*/  MUFU.EX2 R30, R30 ;  /* 0x0000001e001e7308 */ /* 0x000fe40000000800 */
[--C-:B------:R-:W-:Y:S01]  /*4450*/  FFMA.FTZ R58, R58, c[0x0][0x29c], -R235.reuse ;  /* 0x0000a7003a3a7a23 */ /* 0x100fe200000108eb */
[----:B------:R-:W-:Y:S02]  /*4460*/  FSEL R61, R61, -INF , P3 ;  /* 0xff8000003d3d7808 */ /* 0x000fe40001800000 */
[----:B-1----:R-:W-:Y:S01]  /*4470*/  FSEL R0, R40, -INF , P1 ;  /* 0xff80000028007808 */ /* 0x002fe20000800000 */
[--C-:B------:R-:W-:Y:S01]  /*4480*/  FFMA.FTZ R40, R13, c[0x0][0x29c], -R235.reuse ;  /* 0x0000a7000d287a23 */ /* 0x100fe200000108eb */
[----:B------:R-:W-:Y:S03]  /*4490*/  ISETP.GT.AND P1, PT, R2, 0x41, PT ;  /* 0x000000410200780c */ /* 0x000fe60003f24270 */
[--C-:B------:R-:W-:Y:S01]  /*44a0*/  FFMA.FTZ R0, R0, c[0x0][0x29c], -R234.reuse ;  /* 0x0000a70000007a23 */ /* 0x100fe200000108ea */
[----:B------:R-:W-:Y:S01]  /*44b0*/  FSEL R43, R43, -INF , P1 ;  /* 0xff8000002b2b7808 */ /* 0x000fe20000800000 */
[----:B------:R-:W-:Y:S01]  /*44c0*/  MUFU.EX2 R40, R40 ;  /* 0x0000002800287308 */ /* 0x000fe20000000800 */
[----:B------:R-:W-:Y:S03]  /*44d0*/  ISETP.GT.AND P1, PT, R3, 0x50, PT ;  /* 0x000000500300780c */ /* 0x000fe60003f24270 */
[--C-:B------:R-:W-:Y:S01]  /*44e0*/  FFMA.FTZ R24, R43, c[0x0][0x29c], -R235.reuse ;  /* 0x0000a7002b187a23 */ /* 0x100fe200000108eb */
[----:B------:R-:W-:Y:S02]  /*44f0*/  FSEL R12, R44, -INF , P1 ;  /* 0xff8000002c0c7808 */ /* 0x000fe40000800000 */
[----:B------:R-:W-:Y:S02]  /*4500*/  ISETP.GT.AND P1, PT, R2, 0x51, PT ;  /* 0x000000510200780c */ /* 0x000fe40003f24270 */
[----:B------:R-:W-:Y:S01]  /*4510*/  F2FP.BF16.PACK_AB R44, R249, R250 ;  /* 0x000000faf92c723e */ /* 0x000fe200000010ff */
[----:B------:R1:W-:Y:S01]  /*4520*/  MUFU.EX2 R15, R0 ;  /* 0x00000000000f7308 */ /* 0x0003e20000000800 */
[----:B------:R-:W-:Y:S01]  /*4530*/  FSEL R47, R47, -INF , P1 ;  /* 0xff8000002f2f7808 */ /* 0x000fe20000800000 */
[--C-:B------:R-:W-:Y:S01]  /*4540*/  FFMA.FTZ R12, R12, c[0x0][0x29c], -R234.reuse ;  /* 0x0000a7000c0c7a23 */ /* 0x100fe200000108ea */
[----:B------:R-:W-:Y:S02]  /*4550*/  ISETP.GT.AND P1, PT, R3, 0x61, PT ;  /* 0x000000610300780c */ /* 0x000fe40003f24270 */
[----:B------:R-:W-:Y:S02]  /*4560*/  F2FP.BF16.PACK_AB R43, R247, R248 ;  /* 0x000000f8f72b723e */ /* 0x000fe400000010ff */
[----:B------:R-:W-:Y:S02]  /*4570*/  FSEL R57, R57, -INF , P1 ;  /* 0xff80000039397808 */ /* 0x000fe40000800000 */
[----:B------:R-:W-:Y:S01]  /*4580*/  ISETP.GT.AND P1, PT, R3, 0x70, PT ;  /* 0x000000700300780c */ /* 0x000fe20003f24270 */
[--C-:B------:R-:W-:Y:S01]  /*4590*/  FFMA.FTZ R3, R45, c[0x0][0x29c], -R234.reuse ;  /* 0x0000a7002d037a23 */ /* 0x100fe200000108ea */
[----:B------:R2:W-:Y:S02]  /*45a0*/  MUFU.EX2 R50, R12 ;  /* 0x0000000c00327308 */ /* 0x0005e40000000800 */
[----:B------:R-:W-:Y:S02]  /*45b0*/  FSEL R60, R60, -INF , P1 ;  /* 0xff8000003c3c7808 */ /* 0x000fe40000800000 */
[----:B------:R-:W-:Y:S01]  /*45c0*/  ISETP.GT.AND P1, PT, R2, 0x71, PT ;  /* 0x000000710200780c */ /* 0x000fe20003f24270 */
[--C-:B------:R-:W-:Y:S02]  /*45d0*/  FFMA.FTZ R2, R57, c[0x0][0x29c], -R234.reuse ;  /* 0x0000a70039027a23 */ /* 0x100fe400000108ea */
[--C-:B------:R-:W-:Y:S01]  /*45e0*/  FFMA.FTZ R8, R60, c[0x0][0x29c], -R234.reuse ;  /* 0x0000a7003c087a23 */ /* 0x100fe200000108ea */
[----:B------:R-:W-:Y:S02]  /*45f0*/  FSEL R63, R63, -INF , P1 ;  /* 0xff8000003f3f7808 */ /* 0x000fe40000800000 */
[----:B------:R3:W-:Y:S01]  /*4600*/  MUFU.EX2 R21, R2 ;  /* 0x0000000200157308 */ /* 0x0007e20000000800 */
[----:B------:R-:W-:Y:S01]  /*4610*/  PLOP3.LUT P1, PT, PT, PT, UP0, 0x80, 0x0 ;  /* 0x000000000000781c */ /* 0x000fe20003f2f008 */
[--C-:B-1----:R-:W-:Y:S02]  /*4620*/  FFMA.FTZ R0, R41, c[0x0][0x29c], -R234.reuse ;  /* 0x0000a70029007a23 */ /* 0x102fe400000108ea */
[--C-:B------:R-:W-:Y:S01]  /*4630*/  FFMA.FTZ R41, R16, c[0x0][0x29c], -R235.reuse ;  /* 0x0000a70010297a23 */ /* 0x100fe200000108eb */
[----:B------:R-:W-:Y:S05]  /*4640*/  F2FP.BF16.PACK_AB R16, R233, R203 ;  /* 0x000000cbe910723e */ /* 0x000fea00000010ff */
[----:B------:R1:W4:Y:S01]  /*4650*/  MUFU.EX2 R19, R0 ;  /* 0x0000000000137308 */ /* 0x0003220000000800 */
[----:B--2---:R-:W-:Y:S09]  /*4660*/  F2FP.BF16.PACK_AB R12, R55, R64 ;  /* 0x00000040370c723e */ /* 0x004ff200000010ff */
[----:B------:R2:W2:Y:S01]  /*4670*/  MUFU.EX2 R20, R3 ;  /* 0x0000000300147308 */ /* 0x0004a20000000800 */
[----:B---3--:R-:W3:Y:S09]  /*4680*/  LDS R2, [R237+0x184a0] ;  /* 0x0184a000ed027984 */ /* 0x008ef20000000800 */
[----:B------:R2:W-:Y:S01]  /*4690*/  MUFU.EX2 R45, R9 ;  /* 0x00000009002d7308 */ /* 0x0005e20000000800 */
[----:B-1----:R-:W1:Y:S01]  /*46a0*/  LDS R0, [R237+0x18480] ;  /* 0x01848000ed007984 */ /* 0x002e620000000800 */
[----:B----4-:R-:W-:Y:S08]  /*46b0*/  F2FP.BF16.PACK_AB R7, R19, R15 ;  /* 0x0000000f1307723e */ /* 0x010ff000000010ff */
[----:B------:R-:W-:Y:S01]  /*46c0*/  MUFU.EX2 R41, R41 ;  /* 0x0000002900297308 */ /* 0x000fe20000000800 */
[--C-:B--2---:R-:W-:Y:S01]  /*46d0*/  FFMA.FTZ R3, R56, c[0x0][0x29c], -R234.reuse ;  /* 0x0000a70038037a23 */ /* 0x104fe200000108ea */
[----:B------:R-:W-:Y:S01]  /*46e0*/  F2FP.BF16.PACK_AB R6, R20, R50 ;  /* 0x000000321406723e */ /* 0x000fe200000010ff */
[--C-:B------:R-:W-:Y:S02]  /*46f0*/  FFMA.FTZ R56, R47, c[0x0][0x29c], -R235.reuse ;  /* 0x0000a7002f387a23 */ /* 0x100fe400000108eb */
[----:B------:R-:W-:Y:S05]  /*4700*/  FFMA.FTZ R234, R61, c[0x0][0x29c], -R234 ;  /* 0x0000a7003dea7a23 */ /* 0x000fea00000108ea */
[----:B------:R2:W-:Y:S01]  /*4710*/  MUFU.EX2 R14, R3 ;  /* 0x00000003000e7308 */ /* 0x0005e20000000800 */
[----:B------:R-:W-:Y:S01]  /*4720*/  FFMA.FTZ R235, R63, c[0x0][0x29c], -R235 ;  /* 0x0000a7003feb7a23 */ /* 0x000fe200000108eb */
[----:B------:R-:W-:Y:S08]  /*4730*/  F2FP.BF16.PACK_AB R9, R65, R66 ;  /* 0x000000424109723e */ /* 0x000ff000000010ff */
[----:B------:R4:W-:Y:S01]  /*4740*/  MUFU.EX2 R13, R8 ;  /* 0x00000008000d7308 */ /* 0x0009e20000000800 */
[--C-:B---3--:R-:W-:Y:S02]  /*4750*/  FADD.FTZ R98, R98, -R2.reuse ;  /* 0x8000000262627221 */ /* 0x108fe40000010000 */
[--C-:B------:R-:W-:Y:S02]  /*4760*/  FADD.FTZ R86, R86, -R2.reuse ;  /* 0x8000000256567221 */ /* 0x100fe40000010000 */
[----:B------:R-:W-:Y:S02]  /*4770*/  FMUL.FTZ R98, R213, R98 ;  /* 0x00000062d5627220 */ /* 0x000fe40000410000 */
[--C-:B------:R-:W-:Y:S03]  /*4780*/  FADD.FTZ R87, R87, -R2.reuse ;  /* 0x8000000257577221 */ /* 0x100fe60000010000 */
[----:B------:R-:W-:Y:S01]  /*4790*/  MUFU.EX2 R24, R24 ;  /* 0x0000001800187308 */ /* 0x000fe20000000800 */
[----:B------:R-:W-:Y:S02]  /*47a0*/  FADD.FTZ R102, R102, -R2 ;  /* 0x8000000266667221 */ /* 0x000fe40000010000 */
[--C-:B-1----:R-:W-:Y:S02]  /*47b0*/  FADD.FTZ R4, R100, -R0.reuse ;  /* 0x8000000064047221 */ /* 0x102fe40000010000 */
[--C-:B--2---:R-:W-:Y:S02]  /*47c0*/  FADD.FTZ R3, R101, -R0.reuse ;  /* 0x8000000065037221 */ /* 0x104fe40000010000 */
[----:B------:R-:W-:Y:S02]  /*47d0*/  FMUL.FTZ R4, R246, R4 ;  /* 0x00000004f6047220 */ /* 0x000fe40000410000 */
[----:B------:R-:W-:Y:S01]  /*47e0*/  FMUL.FTZ R3, R244, R3 ;  /* 0x00000003f4037220 */ /* 0x000fe20000410000 */
[----:B------:R-:W1:Y:S01]  /*47f0*/  MUFU.EX2 R234, R234 ;  /* 0x000000ea00ea7308 */ /* 0x000e620000000800 */
[--C-:B------:R-:W-:Y:S02]  /*4800*/  FADD.FTZ R80, R80, -R0.reuse ;  /* 0x8000000050507221 */ /* 0x100fe40000010000 */
[----:B------:R-:W-:Y:S01]  /*4810*/  FADD.FTZ R68, R68, -R0 ;  /* 0x8000000044447221 */ /* 0x000fe20000010000 */
[----:B----4-:R-:W-:Y:S01]  /*4820*/  F2FP.BF16.PACK_AB R8, R51, R52 ;  /* 0x000000343308723e */ /* 0x010fe200000010ff */
[----:B------:R-:W-:Y:S01]  /*4830*/  FMUL.FTZ R80, R49, R80 ;  /* 0x0000005031507220 */ /* 0x000fe20000410000 */
[----:B------:R-:W-:Y:S01]  /*4840*/  F2FP.BF16.PACK_AB R49, R3, R4 ;  /* 0x000000040331723e */ /* 0x000fe200000010ff */
[----:B------:R-:W-:Y:S02]  /*4850*/  FADD.FTZ R3, R70, -R2 ;  /* 0x8000000246037221 */ /* 0x000fe40000010000 */
        /* <DEDUP_REMOVED lines=17> */
[----:B------:R-:W-:Y:S01]  /*4970*/  FMUL.FTZ R4, R232, R4 ;  /* 0x00000004e8047220 */ /* 0x000fe20000410000 */
[----:B------:R-:W-:Y:S01]  /*4980*/  F2FP.BF16.PACK_AB R36, R0, R3 ;  /* 0x000000030024723e */ /* 0x000fe200000010ff */
[--C-:B------:R-:W-:Y:S01]  /*4990*/  FADD.FTZ R3, R83, -R2.reuse ;  /* 0x8000000253037221 */ /* 0x100fe20000010000 */
[----:B------:R-:W2:Y:S01]  /*49a0*/  LDS R0, [R237+0x18580] ;  /* 0x01858000ed007984 */ /* 0x000ea20000000800 */
[----:B------:R-:W-:Y:S01]  /*49b0*/  FMUL.FTZ R68, R48, R68 ;  /* 0x0000004430447220 */ /* 0x000fe20000410000 */
[----:B------:R-:W-:Y:S01]  /*49c0*/  F2FP.BF16.PACK_AB R47, R4, R5 ;  /* 0x00000005042f723e */ /* 0x000fe200000010ff */
[--C-:B------:R-:W-:Y:S01]  /*49d0*/  FADD.FTZ R4, R82, -R2.reuse ;  /* 0x8000000252047221 */ /* 0x100fe20000010000 */
[----:B------:R-:W-:Y:S01]  /*49e0*/  F2FP.BF16.PACK_AB R48, R252, R48 ;  /* 0x00000030fc30723e */ /* 0x000fe200000010ff */
[----:B------:R-:W-:Y:S01]  /*49f0*/  FMUL.FTZ R3, R216, R3 ;  /* 0x00000003d8037220 */ /* 0x000fe20000410000 */
[----:B-1----:R-:W-:Y:S01]  /*4a00*/  F2FP.BF16.PACK_AB R5, R234, R13 ;  /* 0x0000000dea05723e */ /* 0x002fe200000010ff */
[----:B------:R-:W-:Y:S02]  /*4a10*/  FMUL.FTZ R4, R217, R4 ;  /* 0x00000004d9047220 */ /* 0x000fe40000410000 */
[--C-:B------:R-:W-:Y:S02]  /*4a20*/  FADD.FTZ R103, R103, -R2.reuse ;  /* 0x8000000267677221 */ /* 0x100fe40000010000 */
        /* <DEDUP_REMOVED lines=10> */
[----:B------:R-:W-:Y:S01]  /*4ad0*/  F2FP.BF16.PACK_AB R3, R41, R45 ;  /* 0x0000002d2903723e */ /* 0x000fe200000010ff */
[----:B------:R-:W-:Y:S01]  /*4ae0*/  FADD.FTZ R131, R131, -R2 ;  /* 0x8000000283837221 */ /* 0x000fe20000010000 */
[----:B------:R-:W-:Y:S01]  /*4af0*/  F2FP.BF16.PACK_AB R2, R37, R40 ;  /* 0x000000282502723e */ /* 0x000fe200000010ff */
[----:B------:R-:W-:Y:S02]  /*4b00*/  FMUL.FTZ R69, R252, R69 ;  /* 0x00000045fc457220 */ /* 0x000fe40000410000 */
[----:B------:R-:W-:Y:S02]  /*4b10*/  FMUL.FTZ R81, R251, R81 ;  /* 0x00000051fb517220 */ /* 0x000fe40000410000 */
        /* <DEDUP_REMOVED lines=8> */
[--C-:B--2---:R-:W-:Y:S01]  /*4ba0*/  FADD.FTZ R72, R72, -R0.reuse ;  /* 0x8000000048487221 */ /* 0x104fe20000010000 */
        /* <DEDUP_REMOVED lines=47> */
[----:B------:R-:W-:Y:S02]  /*4ea0*/  FMUL.FTZ R73, R65, R73 ;  /* 0x0000004941497220 */ /* 0x000fe40000410000 */
[----:B------:R-:W-:Y:S01]  /*4eb0*/  STS [R241+0x400], R27 ;  /* 0x0004001bf1007388 */ /* 0x000fe20000000800 */
[--C-:B-1----:R-:W-:Y:S02]  /*4ec0*/  FADD.FTZ R74, R74, -R0.reuse ;  /* 0x800000004a4a7221 */ /* 0x102fe40000010000 */
[----:B------:R-:W-:Y:S01]  /*4ed0*/  F2FP.BF16.PACK_AB R73, R73, R72 ;  /* 0x000000484949723e */ /* 0x000fe200000010ff */
[----:B------:R-:W-:Y:S01]  /*4ee0*/  STS [R240], R43 ;  /* 0x0000002bf0007388 */ /* 0x000fe20000000800 */
[----:B------:R-:W-:Y:S02]  /*4ef0*/  FMUL.FTZ R74, R45, R74 ;  /* 0x0000004a2d4a7220 */ /* 0x000fe40000410000 */
[----:B---3--:R-:W1:Y:S01]  /*4f00*/  MUFU.EX2 R9, R62 ;  /* 0x0000003e00097308 */ /* 0x008e620000000800 */
[----:B------:R-:W-:Y:S01]  /*4f10*/  STS [R240+0x400], R26 ;  /* 0x0004001af0007388 */ /* 0x000fe20000000800 */
[----:B----4-:R-:W-:Y:S01]  /*4f20*/  F2FP.BF16.PACK_AB R3, R32, R34 ;  /* 0x000000222003723e */ /* 0x010fe200000010ff */
[--C-:B------:R-:W-:Y:S02]  /*4f30*/  FADD.FTZ R75, R75, -R0.reuse ;  /* 0x800000004b4b7221 */ /* 0x100fe40000010000 */
[----:B------:R-:W-:Y:S01]  /*4f40*/  STS [R241+0x2000], R11 ;  /* 0x0020000bf1007388 */ /* 0x000fe20000000800 */
[----:B--2---:R-:W-:Y:S01]  /*4f50*/  F2FP.BF16.PACK_AB R2, R29, R30 ;  /* 0x0000001e1d02723e */ /* 0x004fe200000010ff */
[--C-:B------:R-:W-:Y:S02]  /*4f60*/  FADD.FTZ R79, R79, -R0.reuse ;  /* 0x800000004f4f7221 */ /* 0x100fe40000010000 */
[----:B------:R2:W-:Y:S01]  /*4f70*/  STS [R241+0x2400], R3 ;  /* 0x00240003f1007388 */ /* 0x0005e20000000800 */
[--C-:B------:R-:W-:Y:S02]  /*4f80*/  FADD.FTZ R90, R90, -R0.reuse ;  /* 0x800000005a5a7221 */ /* 0x100fe40000010000 */
[--C-:B------:R-:W-:Y:S01]  /*4f90*/  FADD.FTZ R94, R94, -R0.reuse ;  /* 0x800000005e5e7221 */ /* 0x100fe20000010000 */
[----:B------:R3:W-:Y:S01]  /*4fa0*/  STS [R240+0x2400], R2 ;  /* 0x00240002f0007388 */ /* 0x0007e20000000800 */
        /* <DEDUP_REMOVED lines=22> */
[----:B------:R-:W-:Y:S01]  /*5110*/  F2FP.BF16.PACK_AB R96, R97, R96 ;  /* 0x000000606160723e */ /* 0x000fe200000010ff */
[----:B------:R-:W-:Y:S02]  /*5120*/  FMUL.FTZ R103, R206, R103 ;  /* 0x00000067ce677220 */ /* 0x000fe40000410000 */
[----:B------:R3:W-:Y:S01]  /*5130*/  STS [R239+0x6400], R2 ;  /* 0x00640002ef007388 */ /* 0x0007e20000000800 */
[----:B------:R-:W-:Y:S02]  /*5140*/  FMUL.FTZ R112, R245, R112 ;  /* 0x00000070f5707220 */ /* 0x000fe40000410000 */
[----:B------:R-:W-:Y:S01]  /*5150*/  FMUL.FTZ R113, R243, R113 ;  /* 0x00000071f3717220 */ /* 0x000fe20000410000 */
[----:B------:R-:W-:Y:S01]  /*5160*/  STS [R239+0x6000], R6 ;  /* 0x00600006ef007388 */ /* 0x000fe20000000800 */
[----:B------:R-:W-:Y:S01]  /*5170*/  FMUL.FTZ R114, R205, R114 ;  /* 0x00000072cd727220 */ /* 0x000fe20000410000 */
[----:B------:R-:W-:Y:S01]  /*5180*/  F2FP.BF16.PACK_AB R102, R103, R102 ;  /* 0x000000666766723e */ /* 0x000fe200000010ff */
[----:B------:R-:W-:Y:S01]  /*5190*/  FMUL.FTZ R115, R204, R115 ;  /* 0x00000073cc737220 */ /* 0x000fe20000410000 */
[----:B------:R-:W-:Y:S01]  /*51a0*/  STS [R241+0x4000], R38 ;  /* 0x00400026f1007388 */ /* 0x000fe20000000800 */
[----:B------:R-:W-:Y:S01]  /*51b0*/  F2FP.BF16.PACK_AB R112, R113, R112 ;  /* 0x000000707170723e */ /* 0x000fe200000010ff */
[----:B------:R-:W-:Y:S02]  /*51c0*/  FMUL.FTZ R116, R221, R116 ;  /* 0x00000074dd747220 */ /* 0x000fe40000410000 */
[----:B------:R-:W-:Y:S01]  /*51d0*/  STS [R241+0x4400], R17 ;  /* 0x00440011f1007388 */ /* 0x000fe20000000800 */
[----:B------:R-:W-:Y:S01]  /*51e0*/  F2FP.BF16.PACK_AB R114, R115, R114 ;  /* 0x000000727372723e */ /* 0x000fe200000010ff */
[----:B------:R-:W-:Y:S02]  /*51f0*/  FMUL.FTZ R117, R220, R117 ;  /* 0x00000075dc757220 */ /* 0x000fe40000410000 */
[----:B------:R-:W-:Y:S01]  /*5200*/  STS [R240+0x4000], R35 ;  /* 0x00400023f0007388 */ /* 0x000fe20000000800 */
[----:B------:R-:W-:Y:S02]  /*5210*/  FMUL.FTZ R118, R202, R118 ;  /* 0x00000076ca767220 */ /* 0x000fe40000410000 */
        /* <DEDUP_REMOVED lines=12> */
[--C-:B------:R-:W-:Y:S01]  /*52e0*/  FADD.FTZ R127, R127, -R0.reuse ;  /* 0x800000007f7f7221 */ /* 0x100fe20000010000 */
[----:B------:R3:W-:Y:S01]  /*52f0*/  STS [R240+0x6000], R5 ;  /* 0x00600005f0007388 */ /* 0x0007e20000000800 */
[----:B------:R-:W-:Y:S01]  /*5300*/  F2FP.BF16.PACK_AB R130, R131, R130 ;  /* 0x000000828382723e */ /* 0x000fe200000010ff */
[----:B------:R-:W-:Y:S05]  /*5310*/  FMUL.FTZ R125, R234, R125 ;  /* 0x0000007dea7d7220 */ /* 0x000fea0000410000 */
[----:B------:R-:W-:Y:S01]  /*5320*/  F2FP.BF16.PACK_AB R125, R125, R124 ;  /* 0x0000007c7d7d723e */ /* 0x000fe200000010ff */
[----:B--2---:R-:W-:Y:S05]  /*5330*/  FMUL.FTZ R4, R41, R75 ;  /* 0x0000004b29047220 */ /* 0x004fea0000410000 */
[----:B------:R-:W-:Y:S02]  /*5340*/  F2FP.BF16.PACK_AB R4, R4, R74 ;  /* 0x0000004a0404723e */ /* 0x000fe400000010ff */
[----:B-1----:R-:W-:Y:S01]  /*5350*/  F2FP.BF16.PACK_AB R2, R235, R9 ;  /* 0x00000009eb02723e */ /* 0x002fe200000010ff */
[----:B------:R-:W-:Y:S02]  /*5360*/  FMUL.FTZ R9, R9, R126 ;  /* 0x0000007e09097220 */ /* 0x000fe40000410000 */
[----:B---3--:R-:W-:Y:S02]  /*5370*/  FMUL.FTZ R5, R29, R95 ;  /* 0x0000005f1d057220 */ /* 0x008fe40000410000 */
[----:B------:R1:W-:Y:S01]  /*5380*/  STS [R240+0x6400], R2 ;  /* 0x00640002f0007388 */ /* 0x0003e20000000800 */
[----:B------:R-:W-:Y:S02]  /*5390*/  FMUL.FTZ R235, R235, R127 ;  /* 0x0000007febeb7220 */ /* 0x000fe40000410000 */
[----:B------:R-:W-:Y:S01]  /*53a0*/  F2FP.BF16.PACK_AB R5, R5, R94 ;  /* 0x0000005e0505723e */ /* 0x000fe200000010ff */
        /* <DEDUP_REMOVED lines=25> */
[----:B------:R-:W-:Y:S02]  /*5540*/  FMUL.FTZ R2, R24, R2 ;  /* 0x0000000218027220 */ /* 0x000fe40000410000 */
[----:B---3--:R-:W-:Y:S01]  /*5550*/  IMAD.SHL.U32 R76, R231, 0x2, RZ ;  /* 0x00000002e74c7824 */ /* 0x008fe200078e00ff */
        /* <DEDUP_REMOVED lines=11> */
[----:B------:R-:W-:Y:S02]  /*5610*/  FMUL.FTZ R3, R13, R3 ;  /* 0x000000030d037220 */ /* 0x000fe40000410000 */
[----:B------:R-:W-:Y:S01]  /*5620*/  IMAD.SHL.U32 R0, R0, 0x2, RZ ;  /* 0x0000000200007824 */ /* 0x000fe200078e00ff */
        /* <DEDUP_REMOVED lines=102> */
[----:B--2---:R-:W-:Y:S04]  /*5c90*/  SHF.L.U32 R2, R229, 0x1, RZ ;  /* 0x00000001e5027819 */ /* 0x004fe800000006ff */
[-C--:B------:R-:W-:Y:S01]  /*5ca0*/  HMMA.16816.F32.BF16 R148, R28, R24.reuse, R148 ;  /* 0x000000181c94723c */ /* 0x080fe20000041894 */
        /* <DEDUP_REMOVED lines=72> */
.L_x_1596:
        /* <DEDUP_REMOVED lines=292> */
.L_x_1592:
[----:B------:R-:W-:Y:S05]  /*7370*/  @P1 EXIT ;  /* 0x000000000000194d */ /* 0x000fea0003800000 */
[----:B------:R-:W2:Y:S01]  /*7380*/  LDL.64 R2, [R1] ;  /* 0x0000000001027983 */ /* 0x000ea20000100a00 */
[----:B------:R-:W-:Y:S01]  /*7390*/  ULDC.64 UR10, c[0x0][0x338] ;  /* 0x0000ce00000a7ab9 */ /* 0x000fe20000000a00 */
[----:B------:R-:W-:Y:S01]  /*73a0*/  BSSY B0, `(.L_x_1598) ;  /* 0x0000022000007945 */ /* 0x000fe20003800000 */
[----:B------:R-:W-:-:S02]  /*73b0*/  UISETP.NE.AND UP0, UPT, UR10, 0x1, UPT ;  /* 0x000000010a00788c */ /* 0x000fc4000bf05270 */
[----:B------:R-:W-:Y:S02]  /*73c0*/  ULDC UR6, c[0x0][0x358] ;  /* 0x0000d60000067ab9 */ /* 0x000fe40000000800 */
[----:B------:R-:W-:Y:S02]  /*73d0*/  UIMAD.WIDE.U32 UR18, UR13, UR11, URZ ;  /* 0x0000000b0d1272a5 */ /* 0x000fe4000f8e003f */
[----:B------:R-:W-:Y:S02]  /*73e0*/  UIMAD UR6, UR12, UR6, URZ ;  /* 0x000000060c0672a4 */ /* 0x000fe4000f8e023f */
[----:B------:R-:W-:Y:S02]  /*73f0*/  ULDC UR11, c[0x0][0x2f4] ;  /* 0x0000bd00000b7ab9 */ /* 0x000fe40000000800 */
[----:B------:R-:W-:Y:S02]  /*7400*/  ULDC UR4, c[0x0][0x340] ;  /* 0x0000d00000047ab9 */ /* 0x000fe40000000800 */
[----:B------:R-:W-:-:S02]  /*7410*/  UIMAD UR5, UR14, UR11, URZ ;  /* 0x0000000b0e0572a4 */ /* 0x000fc4000f8e023f */
[----:B------:R-:W-:Y:S02]  /*7420*/  UMOV UR9, UR13 ;  /* 0x0000000d00097c82 */ /* 0x000fe40008000000 */
[----:B------:R-:W-:Y:S02]  /*7430*/  UIMAD UR11, UR6, UR11, URZ ;  /* 0x0000000b060b72a4 */ /* 0x000fe4000f8e023f */
[----:B------:R-:W-:Y:S02]  /*7440*/  @UP0 USHF.R.U32.HI UR9, URZ, UR4, UR19 ;  /* 0x000000043f090299 */ /* 0x000fe40008011613 */
[----:B------:R-:W-:Y:S02]  /*7450*/  USHF.R.S32.HI UR4, URZ, 0x1f, UR5 ;  /* 0x0000001f3f047899 */ /* 0x000fe40008011405 */
[----:B------:R-:W-:Y:S02]  /*7460*/  USHF.R.S32.HI UR7, URZ, 0x1f, UR11 ;  /* 0x0000001f3f077899 */ /* 0x000fe4000801140b */
[----:B------:R-:W-:-:S02]  /*7470*/  USHF.R.S32.HI UR8, URZ, 0x1f, UR9 ;  /* 0x0000001f3f087899 */ /* 0x000fc40008011409 */
[----:B------:R-:W-:-:S04]  /*7480*/  UIADD3 UR11, UP1, UP0, UR11, UR5, UR9 ;  /* 0x000000050b0b7290 */ /* 0x000fc8000f83e009 */
[----:B------:R-:W-:Y:S02]  /*7490*/  UIADD3.X UR7, UR7, UR4, UR8, UP1, UP0 ;  /* 0x0000000407077290 */ /* 0x000fe40008fe0408 */
[----:B------:R-:W-:Y:S02]  /*74a0*/  USHF.L.U32 UR6, UR11, 0x2, URZ ;  /* 0x000000020b067899 */ /* 0x000fe4000800063f */
[----:B------:R-:W-:Y:S02]  /*74b0*/  ULDC.64 UR4, c[0x0][0x350] ;  /* 0x0000d40000047ab9 */ /* 0x000fe40000000a00 */
[----:B------:R-:W-:Y:S02]  /*74c0*/  USHF.L.U64.HI UR7, UR11, 0x2, UR7 ;  /* 0x000000020b077899 */ /* 0x000fe40008010207 */
[----:B------:R-:W-:Y:S02]  /*74d0*/  UIADD3 UR4, UP0, UR6, UR4, URZ ;  /* 0x0000000406047290 */ /* 0x000fe4000ff1e03f */
[----:B------:R-:W-:-:S02]  /*74e0*/  UIADD3 UR11, -UR9, URZ, URZ ;  /* 0x0000003f090b7290 */ /* 0x000fc4000fffe13f */
[----:B------:R-:W-:Y:S02]  /*74f0*/  UIADD3.X UR5, UR7, UR5, URZ, UP0, !UPT ;  /* 0x0000000507057290 */ /* 0x000fe400087fe43f */
[----:B------:R-:W-:Y:S01]  /*7500*/  UIMAD UR11, UR11, UR10, UR13 ;  /* 0x0000000a0b0b72a4 */ /* 0x000fe2000f8e020d */
[----:B------:R-:W-:Y:S01]  /*7510*/  IMAD.U32 R4, RZ, RZ, UR4 ;  /* 0x00000004ff047e24 */ /* 0x000fe2000f8e00ff */
[----:B------:R-:W-:Y:S02]  /*7520*/  USHF.R.S32.HI UR10, URZ, 0x1f, UR14 ;  /* 0x0000001f3f0a7899 */ /* 0x000fe4000801140e */
[----:B------:R-:W-:Y:S01]  /*7530*/  MOV R5, UR5 ;  /* 0x0000000500057c02 */ /* 0x000fe20008000f00 */
[----:B------:R-:W-:Y:S01]  /*7540*/  BAR.SYNC.DEFER_BLOCKING 0x1, 0x100 ;  /* 0x0044000000007b1d */ /* 0x000fe20000010000 */
[----:B--2---:R-:W-:-:S13]  /*7550*/  ISETP.NE.AND P1, PT, R2, RZ, PT ;  /* 0x000000ff0200720c */ /* 0x004fda0003f25270 */
[----:B------:R-:W-:Y:S05]  /*7560*/  @P1 BRA `(.L_x_1599) ;  /* 0x0000005000001947 */ /* 0x000fea0003800000 */
.L_x_1600:
[----:B------:R-:W2:Y:S01]  /*7570*/  LDG.E.STRONG.GPU R0, [R4.64] ;  /* 0x0000001004007981 */ /* 0x000ea2000c1ef900 */
[----:B------:R-:W-:Y:S01]  /*7580*/  YIELD ;  /* 0x0000000000007946 */ /* 0x000fe20003800000 */
[----:B--2---:R-:W-:Y:S01]  /*7590*/  ISETP.NE.AND P0, PT, R0, UR11, PT ;  /* 0x0000000b00007c0c */ /* 0x004fe2000bf05270 */
[----:B------:R-:W-:-:S12]  /*75a0*/  CCTL.IVALL ;  /* 0x00000000ff00798f */ /* 0x000fd80002000000 */
[----:B------:R-:W-:Y:S05]  /*75b0*/  @P0 BRA `(.L_x_1600) ;  /* 0xffffffb000000947 */ /* 0x000fea000383ffff */
.L_x_1599:
[----:B------:R-:W-:Y:S05]  /*75c0*/  BSYNC B0 ;  /* 0x0000000000007941 */ /* 0x000fea0003800000 */
.L_x_1598:
[----:B------:R-:W-:Y:S01]  /*75d0*/  MOV R10, 0xffffffff ;  /* 0xffffffff000a7802 */ /* 0x000fe20000000f00 */
[----:B------:R-:W-:Y:S05]  /*75e0*/  BRA.CONV ~URZ, `(.L_x_1601) ;  /* 0x000000237f007947 */ /* 0x000fea000b800000 */
[----:B------:R-:W-:Y:S02]  /*75f0*/  MOV R2, 0x7610 ;  /* 0x0000761000027802 */ /* 0x000fe40000000f00 */
[----:B------:R-:W-:Y:S05]  /*7600*/  CALL.REL.NOINC `($__internal_10_$__cuda_sm70_warpsync) ;  /* 0x0000094000007944 */ /* 0x000fea0003c00000 */
.L_x_1601:
[----:B------:R-:W2:Y:S01]  /*7610*/  LDL.LU.64 R2, [R1] ;  /* 0x0000000001027983 */ /* 0x000ea20000300a00 */
[----:B------:R-:W-:Y:S01]  /*7620*/  USHF.L.U32 UR4, UR12, 0xd, URZ ;  /* 0x0000000d0c047899 */ /* 0x000fe2000800063f */
[----:B------:R-:W-:-:S03]  /*7630*/  IMAD.U32 R6, RZ, RZ, UR14 ;  /* 0x0000000eff067e24 */ /* 0x000fc6000f8e00ff */
[----:B------:R-:W-:Y:S01]  /*7640*/  USHF.R.S32.HI UR13, URZ, 0x1f, UR4 ;  /* 0x0000001f3f0d7899 */ /* 0x000fe20008011404 */
[----:B------:R-:W-:-:S06]  /*7650*/  NOP ;  /* 0x0000000000007918 */ /* 0x000fcc0000000000 */
[C---:B--2---:R-:W-:Y:S01]  /*7660*/  IADD3 R8, P0, R2.reuse, UR4, RZ ;  /* 0x0000000402087c10 */ /* 0x044fe2000ff1e0ff */
[----:B------:R-:W-:Y:S02]  /*7670*/  ULDC.64 UR4, c[0x0][0x328] ;  /* 0x0000ca0000047ab9 */ /* 0x000fe40000000a00 */
        /* <DEDUP_REMOVED lines=9> */
[----:B------:R-:W-:-:S05]  /*7710*/  IMAD.WIDE.U32 R6, R6, c[0x0][0x330], R2 ;  /* 0x0000cc0006067a25 */ /* 0x000fca00078e0002 */
        /* <DEDUP_REMOVED lines=37> */
[----:B------:R-:W-:Y:S05]  /*7970*/  CALL.REL.NOINC `($__internal_10_$__cuda_sm70_warpsync) ;  /* 0x000005d000007944 */ /* 0x000fea0003c00000 */
.L_x_1602:
        /* <DEDUP_REMOVED lines=12> */
.L_x_1604:
[----:B------:R-:W-:Y:S05]  /*7a40*/  BSYNC B0 ;  /* 0x0000000000007941 */ /* 0x000fea0003800000 */
.L_x_1603:
[----:B------:R-:W-:Y:S01]  /*7a50*/  ULDC.64 UR4, c[0x0][0x348] ;  /* 0x0000d20000047ab9 */ /* 0x000fe20000000a00 */
[----:B------:R-:W-:Y:S01]  /*7a60*/  BSSY B0, `(.L_x_1605) ;  /* 0x000000b000007945 */ /* 0x000fe20003800000 */
[----:B------:R-:W-:-:S04]  /*7a70*/  UIADD3 UR4, UP0, UR6, UR4, URZ ;  /* 0x0000000406047290 */ /* 0x000fc8000ff1e03f */
[----:B------:R-:W-:Y:S02]  /*7a80*/  UIADD3.X UR5, UR7, UR5, URZ, UP0, !UPT ;  /* 0x0000000507057290 */ /* 0x000fe400087fe43f */
[----:B--2---:R-:W-:-:S04]  /*7a90*/  MOV R4, UR4 ;  /* 0x0000000400047c02 */ /* 0x004fc80008000f00 */
[----:B------:R-:W-:Y:S01]  /*7aa0*/  MOV R5, UR5 ;  /* 0x0000000500057c02 */ /* 0x000fe20008000f00 */
[----:B------:R-:W-:Y:S05]  /*7ab0*/  @P1 BRA `(.L_x_1606) ;  /* 0x0000005000001947 */ /* 0x000fea0003800000 */
.L_x_1607:
[----:B------:R-:W2:Y:S01]  /*7ac0*/  LDG.E.STRONG.GPU R0, [R4.64] ;  /* 0x0000001004007981 */ /* 0x000ea2000c1ef900 */
[----:B------:R-:W-:Y:S01]  /*7ad0*/  YIELD ;  /* 0x0000000000007946 */ /* 0x000fe20003800000 */
[----:B--2---:R-:W-:Y:S01]  /*7ae0*/  ISETP.NE.AND P0, PT, R0, UR11, PT ;  /* 0x0000000b00007c0c */ /* 0x004fe2000bf05270 */
[----:B------:R-:W-:-:S12]  /*7af0*/  CCTL.IVALL ;  /* 0x00000000ff00798f */ /* 0x000fd80002000000 */
[----:B------:R-:W-:Y:S05]  /*7b00*/  @P0 BRA `(.L_x_1607) ;  /* 0xffffffb000000947 */ /* 0x000fea000383ffff */
.L_x_1606:
[----:B------:R-:W-:Y:S05]  /*7b10*/  BSYNC B0 ;  /* 0x0000000000007941 */ /* 0x000fea0003800000 */
.L_x_1605:
[----:B------:R-:W-:Y:S05]  /*7b20*/  BRA.CONV ~URZ, `(.L_x_1608) ;  /* 0x000000237f007947 */ /* 0x000fea000b800000 */
[----:B-1----:R-:W-:Y:S02]  /*7b30*/  MOV R2, 0x7b50 ;  /* 0x00007b5000027802 */ /* 0x002fe40000000f00 */
[----:B------:R-:W-:Y:S05]  /*7b40*/  CALL.REL.NOINC `($__internal_10_$__cuda_sm70_warpsync) ;  /* 0x0000040000007944 */ /* 0x000fea0003c00000 */
.L_x_1608:
[----:B------:R-:W-:Y:S01]  /*7b50*/  ULDC.64 UR4, c[0x0][0x300] ;  /* 0x0000c00000047ab9 */ /* 0x000fe20000000a00 */
[----:B-1----:R-:W-:Y:S01]  /*7b60*/  MOV R3, R9 ;  /* 0x0000000900037202 */ /* 0x002fe20000000f00 */
[----:B------:R-:W-:Y:S01]  /*7b70*/  UIMAD UR4, UR8, UR4, URZ ;  /* 0x00000004080472a4 */ /* 0x000fe2000f8e023f */
[----:B------:R-:W-:Y:S02]  /*7b80*/  IMAD.U32 R0, RZ, RZ, UR9 ;  /* 0x00000009ff007e24 */ /* 0x000fe4000f8e00ff */
[----:B------:R-:W-:Y:S01]  /*7b90*/  IMAD.MOV.U32 R2, RZ, RZ, R8 ;  /* 0x000000ffff027224 */ /* 0x000fe200078e0008 */
[----:B------:R-:W-:Y:S01]  /*7ba0*/  UIMAD UR13, UR9, UR5, UR4 ;  /* 0x00000005090d72a4 */ /* 0x000fe2000f8e0204 */
[----:B------:R-:W-:Y:S02]  /*7bb0*/  IMAD.U32 R6, RZ, RZ, UR14 ;  /* 0x0000000eff067e24 */ /* 0x000fe4000f8e00ff */
        /* <DEDUP_REMOVED lines=45> */
.L_x_1609:
        /* <DEDUP_REMOVED lines=12> */
        .weak           $__internal_10_$__cuda_sm70_warpsync
        .type           $__internal_10_$__cuda_sm70_warpsync,@function
        .size           $__internal_10_$__cuda_sm70_warpsync,(.L_x_1848 - $__internal_10_$__cuda_sm70_warpsync)
$__internal_10_$__cuda_sm70_warpsync:
[----:B------:R-:W-:Y:S01]  /*7f50*/  MOV R3, 0x0 ;  /* 0x0000000000037802 */ /* 0x000fe20000000f00 */
[----:B------:R-:W-:Y:S04]  /*7f60*/  WARPSYNC R10 ;  /* 0x0000000a00007348 */ /* 0x000fe80003800000 */
[----:B------:R-:W-:Y:S05]  /*7f70*/  RET.REL.NODEC R2 `(_ZN7cutlass13device_kernelIN5flash19enable_sm80_to_sm89INS1_16FlashAttnBwdSm80INS1_25CollectiveMainloopBwdSm80ILi2ELi2EN4cute5tupleIJNS5_1CILi128EEES8_NS7_ILi64EEEEEENS_10bfloat16_tEfNS_4arch4Sm80ELb1ELb0ELb0ELb0ELb1ELb0ELb0ELb0ELi2ELi4ELi4ELi4ELb0EEENS1_24CollectiveEpilogueBwdGQAISA_fSD_Li256ELb0ELb1EEENS1_25SingleTileBwdLPTSchedulerILb0ELi128ELb1EEEEEEEEEvNT_6ParamsE) ;  /* 0xffff808002007950 */ /* 0x000fea0003c3ffff */
.L_x_1610:
        /* <DEDUP_REMOVED lines=16> */
.L_x_1848:


//--------------------- .text._ZN7cutlass13device_kernelIN5flash22FlashAttnBwdPreprocessIN4cute5tupleIJNS3_1CILi128EEENS5_ILi64EEEEEENS_10bfloat16_tEfNS_4arch4Sm80ELb1ELb0EEEEEvNT_6ParamsE --------------------------
	.section	.text._ZN7cutlass13device_kernelIN5flash22FlashAttnBwdPreprocessIN4cute5tupleIJNS3_1CILi128EEENS5_ILi64EEEEEENS_10bfloat16_tEfNS_4arch4Sm80ELb1ELb0EEEEEvNT_6ParamsE,"ax",@progbits
	.sectioninfo	@"SHI_REGISTERS=62"
	.align	128
.text._ZN7cutlass13device_kernelIN5flash22FlashAttnBwdPreprocessIN4cute5tupleIJNS3_1CILi128EEENS5_ILi64EEEEEENS_10bfloat16_tEfNS_4arch4Sm80ELb1ELb0EEEEEvNT_6ParamsE:
        .type           _ZN7cutlass13device_kernelIN5flash22FlashAttnBwdPreprocessIN4cute5tupleIJNS3_1CILi128EEENS5_ILi64EEEEEENS_10bfloat16_tEfNS_4arch4Sm80ELb1ELb0EEEEEvNT_6ParamsE,@function
        .size           _ZN7cutlass13device_kernelIN5flash22FlashAttnBwdPreprocessIN4cute5tupleIJNS3_1CILi128EEENS5_ILi64EEEEEENS_10bfloat16_tEfNS_4arch4Sm80ELb1ELb0EEEEEvNT_6ParamsE,(.L_x_1850 - _ZN7cutlass13device_kernelIN5flash22FlashAttnBwdPreprocessIN4cute5tupleIJNS3_1CILi128EEENS5_ILi64EEEEEENS_10bfloat16_tEfNS_4arch4Sm80ELb1ELb0EEEEEvNT_6ParamsE)
        .other          _ZN7cutlass13device_kernelIN5flash22FlashAttnBwdPreprocessIN4cute5tupleIJNS3_1CILi128EEENS5_ILi64EEEEEENS_10bfloat16_tEfNS_4arch4Sm80ELb1ELb0EEEEEvNT_6ParamsE,@"STO_CUDA_ENTRY STV_DEFAULT"
_ZN7cutlass13device_kernelIN5flash22FlashAttnBwdPreprocessIN4cute5tupleIJNS3_1CILi128EEENS5_ILi64EEEEEENS_10bfloat16_tEfNS_4arch4Sm80ELb1ELb0EEEEEvNT_6ParamsE:
[----:B------:R-:W-:Y:S02]  /*0000*/  MOV R1, c[0x0][0x28] ;  /* 0x00000a0000017a02 */ /* 0x000fe40000000f00 */
[----:B------:R-:W0:Y:S01]  /*0010*/  S2R R43, SR_TID.X ;  /* 0x00000000002b7919 */ /* 0x000e220000002100 */
[----:B------:R-:W-:-:S03]  /*0020*/  ULDC.64 UR6, c[0x0][0x118] ;  /* 0x0000460000067ab9 */ /* 0x000fc60000000a00 */
[----:B------:R-:W1:Y:S04]  /*0030*/  S2R R45, SR_CTAID.Y ;  /* 0x00000000002d7919 */ /* 0x000e680000002600 */
[----:B------:R-:W2:Y:S01]  /*0040*/  S2R R47, SR_CTAID.X ;  /* 0x00000000002f7919 */ /* 0x000ea20000002500 */
[----:B0-----:R-:W-:-:S04]  /*0050*/  SHF.R.S32.HI R0, RZ, 0x1f, R43 ;  /* 0x0000001fff007819 */ /* 0x001fc8000001142b */
[-C--:B------:R-:W-:Y:S02]  /*0060*/  LEA.HI R2, R0, R43.reuse, RZ, 0x3 ;  /* 0x0000002b00027211 */ /* 0x080fe400078f18ff */
[----:B-1----:R-:W-:Y:S02]  /*0070*/  SHF.R.S32.HI R42, RZ, 0x1f, R45 ;  /* 0x0000001fff2a7819 */ /* 0x002fe4000001142d */
[----:B------:R-:W-:Y:S02]  /*0080*/  LOP3.LUT R0, R2, 0xfffffff8, RZ, 0xc0, !PT ;  /* 0xfffffff802007812 */ /* 0x000fe400078ec0ff */
[----:B--2---:R-:W-:Y:S01]  /*0090*/  SHF.L.U32 R36, R47, 0x7, RZ ;  /* 0x000000072f247819 */ /* 0x004fe200000006ff */
[----:B------:R-:W-:Y:S01]  /*00a0*/  IMAD R4, R42, c[0x0][0x180], RZ ;  /* 0x000060002a047a24 */ /* 0x000fe200078e02ff */
[----:B------:R-:W-:Y:S01]  /*00b0*/  IADD3 R37, -R0, R43, RZ ;  /* 0x0000002b00257210 */ /* 0x000fe20007ffe1ff */
[----:B------:R-:W-:Y:S01]  /*00c0*/  IMAD R8, R42, c[0x0][0x1a0], RZ ;  /* 0x000068002a087a24 */ /* 0x000fe200078e02ff */
[----:B------:R-:W0:Y:S01]  /*00d0*/  S2R R0, SR_CTAID.Z ;  /* 0x0000000000007919 */ /* 0x000e220000002700 */
[----:B------:R-:W-:Y:S01]  /*00e0*/  SHF.R.S32.HI R2, RZ, 0x3, R2 ;  /* 0x00000003ff027819 */ /* 0x000fe20000011402 */
[----:B------:R-:W-:Y:S01]  /*00f0*/  IMAD R3, R45, c[0x0][0x184], R4 ;  /* 0x000061002d037a24 */ /* 0x000fe200078e0204 */
[----:B------:R-:W-:Y:S01]  /*0100*/  IADD3 R44, -R36, c[0x0][0x168], RZ ;  /* 0x00005a00242c7a10 */ /* 0x000fe20007ffe1ff */
[----:B------:R-:W-:Y:S01]  /*0110*/  IMAD.SHL.U32 R6, R37, 0x8, RZ ;  /* 0x0000000825067824 */ /* 0x000fe200078e00ff */
[C---:B------:R-:W-:Y:S01]  /*0120*/  IADD3 R49, R2.reuse, 0x20, RZ ;  /* 0x0000002002317810 */ /* 0x040fe20007ffe0ff */
[----:B------:R-:W-:Y:S01]  /*0130*/  IMAD R9, R45, c[0x0][0x1a4], R8 ;  /* 0x000069002d097a24 */ /* 0x000fe200078e0208 */
[----:B------:R-:W-:-:S02]  /*0140*/  ISETP.GE.AND P1, PT, R2, R44, PT ;  /* 0x0000002c0200720c */ /* 0x000fc40003f26270 */
[--C-:B------:R-:W-:Y:S02]  /*0150*/  SHF.R.S32.HI R7, RZ, 0x1f, R6.reuse ;  /* 0x0000001fff077819 */ /* 0x100fe40000011406 */
[C---:B------:R-:W-:Y:S02]  /*0160*/  ISETP.GE.AND P0, PT, R6.reuse, c[0x0][0x16c], PT ;  /* 0x00005b0006007a0c */ /* 0x040fe40003f06270 */
[----:B------:R-:W-:Y:S01]  /*0170*/  ISETP.LT.AND P4, PT, R6, c[0x0][0x16c], !P1 ;  /* 0x00005b0006007a0c */ /* 0x000fe20004f81270 */
[----:B------:R-:W-:Y:S01]  /*0180*/  IMAD.WIDE.U32 R4, R45, c[0x0][0x180], R6 ;  /* 0x000060002d047a25 */ /* 0x000fe200078e0006 */
[-C--:B------:R-:W-:Y:S02]  /*0190*/  ISETP.LT.AND P3, PT, R49, R44.reuse, !P0 ;  /* 0x0000002c3100720c */ /* 0x080fe40004761270 */
[----:B------:R-:W-:Y:S01]  /*01a0*/  IADD3 R51, R2, 0x40, RZ ;  /* 0x0000004002337810 */ /* 0x000fe20007ffe0ff */
[----:B------:R-:W-:Y:S01]  /*01b0*/  IMAD.IADD R5, R5, 0x1, R3 ;  /* 0x0000000105057824 */ /* 0x000fe200078e0203 */
[----:B------:R-:W-:Y:S01]  /*01c0*/  SHF.R.S32.HI R3, RZ, 0x1f, R2 ;  /* 0x0000001fff037819 */ /* 0x000fe20000011402 */
[----:B------:R-:W-:Y:S01]  /*01d0*/  IMAD.WIDE.U32 R26, R45, c[0x0][0x1a0], R6 ;  /* 0x000068002d1a7a25 */ /* 0x000fe200078e0006 */
[----:B------:R-:W-:-:S02]  /*01e0*/  ISETP.LT.AND P2, PT, R51, R44, !P0 ;  /* 0x0000002c3300720c */ /* 0x000fc40004741270 */
[----:B------:R-:W-:Y:S01]  /*01f0*/  IADD3 R53, R2, 0x60, RZ ;  /* 0x0000006002357810 */ /* 0x000fe20007ffe0ff */
[----:B------:R-:W-:Y:S01]  /*0200*/  IMAD.WIDE R6, R47, 0x80, R2 ;  /* 0x000000802f067825 */ /* 0x000fe200078e0202 */
[----:B0-----:R-:W-:Y:S02]  /*0210*/  SHF.R.S32.HI R46, RZ, 0x1f, R0 ;  /* 0x0000001fff2e7819 */ /* 0x001fe40000011400 */
[----:B------:R-:W-:Y:S01]  /*0220*/  IADD3 R27, R27, R9, RZ ;  /* 0x000000091b1b7210 */ /* 0x000fe20007ffe0ff */
[----:B------:R-:W-:Y:S01]  /*0230*/  IMAD.WIDE.U32 R24, R0, c[0x0][0x188], R4 ;  /* 0x0000620000187a25 */ /* 0x000fe200078e0004 */
[----:B------:R-:W-:Y:S02]  /*0240*/  ISETP.LT.AND P0, PT, R53, R44, !P0 ;  /* 0x0000002c3500720c */ /* 0x000fe40004701270 */
[----:B------:R-:W-:Y:S01]  /*0250*/  @P3 IADD3 R13, P5, R6, 0x20, RZ ;  /* 0x00000020060d3810 */ /* 0x000fe20007fbe0ff */
[----:B------:R-:W-:Y:S01]  /*0260*/  IMAD R11, R46, c[0x0][0x1a8], RZ ;  /* 0x00006a002e0b7a24 */ /* 0x000fe200078e02ff */
[----:B------:R-:W-:Y:S01]  /*0270*/  @P3 IADD3 R12, P6, R6, 0x20, RZ ;  /* 0x00000020060c3810 */ /* 0x000fe20007fde0ff */
[----:B------:R-:W-:Y:S01]  /*0280*/  IMAD R9, R46, c[0x0][0x188], RZ ;  /* 0x000062002e097a24 */ /* 0x000fe200078e02ff */
[-C--:B------:R-:W-:Y:S01]  /*0290*/  @P3 MOV R8, R24.reuse ;  /* 0x0000001800083202 */ /* 0x080fe20000000f00 */
[----:B------:R-:W-:Y:S01]  /*02a0*/  IMAD R17, R0, c[0x0][0x1ac], R11 ;  /* 0x00006b0000117a24 */ /* 0x000fe200078e020b */
[----:B------:R-:W-:Y:S01]  /*02b0*/  @P3 IADD3.X R16, RZ, R7, RZ, P6, !PT ;  /* 0x00000007ff103210 */ /* 0x000fe200037fe4ff */
[----:B------:R-:W-:Y:S01]  /*02c0*/  @P4 IMAD R11, R7, c[0x0][0x178], RZ ;  /* 0x00005e00070b4a24 */ /* 0x000fe200078e02ff */
[----:B------:R-:W-:Y:S01]  /*02d0*/  @P2 IADD3 R40, P6, R6, 0x40, RZ ;  /* 0x0000004006282810 */ /* 0x000fe20007fde0ff */
[----:B------:R-:W-:Y:S01]  /*02e0*/  IMAD R9, R0, c[0x0][0x18c], R9 ;  /* 0x0000630000097a24 */ /* 0x000fe200078e0209 */
[----:B------:R-:W-:Y:S01]  /*02f0*/  @P2 MOV R20, R24 ;  /* 0x0000001800142202 */ /* 0x000fe20000000f00 */
[----:B------:R-:W-:-:S02]  /*0300*/  @P4 IMAD R15, R6, c[0x0][0x17c], R11 ;  /* 0x00005f00060f4a24 */ /* 0x000fc400078e020b */
[----:B------:R-:W-:Y:S01]  /*0310*/  @P3 IMAD.X R14, RZ, RZ, R7, P5 ;  /* 0x000000ffff0e3224 */ /* 0x000fe200028e0607 */
[----:B------:R-:W-:Y:S01]  /*0320*/  @P2 IADD3 R11, P5, R6, 0x40, RZ ;  /* 0x00000040060b2810 */ /* 0x000fe20007fbe0ff */
[----:B------:R-:W-:Y:S01]  /*0330*/  IMAD.WIDE.U32 R26, R0, c[0x0][0x1a8], R26 ;  /* 0x00006a00001a7a25 */ /* 0x000fe200078e001a */
[----:B------:R-:W-:-:S03]  /*0340*/  IADD3 R25, R25, R9, RZ ;  /* 0x0000000919197210 */ /* 0x000fc60007ffe0ff */
[--C-:B------:R-:W-:Y:S01]  /*0350*/  @P2 IMAD.X R10, RZ, RZ, R7.reuse, P5 ;  /* 0x000000ffff0a2224 */ /* 0x100fe200028e0607 */
[C---:B------:R-:W-:Y:S01]  /*0360*/  @P0 IADD3 R39, P5, R6.reuse, 0x60, RZ ;  /* 0x0000006006270810 */ /* 0x040fe20007fbe0ff */
[----:B------:R-:W-:Y:S01]  /*0370*/  @P2 IMAD.X R41, RZ, RZ, R7, P6 ;  /* 0x000000ffff292224 */ /* 0x000fe200030e0607 */
[C---:B------:R-:W-:Y:S01]  /*0380*/  @P0 IADD3 R32, P6, R6.reuse, 0x60, RZ ;  /* 0x0000006006200810 */ /* 0x040fe20007fde0ff */
[----:B------:R-:W-:Y:S01]  /*0390*/  @P4 IMAD R19, R7, c[0x0][0x198], RZ ;  /* 0x0000660007134a24 */ /* 0x000fe200078e02ff */
[----:B------:R-:W-:Y:S01]  /*03a0*/  IADD3 R27, R27, R17, RZ ;  /* 0x000000111b1b7210 */ /* 0x000fe20007ffe0ff */
[----:B------:R-:W-:Y:S01]  /*03b0*/  @P4 IMAD.WIDE.U32 R4, R6, c[0x0][0x178], R24 ;  /* 0x00005e0006044a25 */ /* 0x000fe200078e0018 */
[----:B------:R-:W-:-:S03]  /*03c0*/  @P0 IADD3.X R38, RZ, R7, RZ, P6, !PT ;  /* 0x00000007ff260210 */ /* 0x000fc600037fe4ff */
[----:B------:R-:W-:Y:S02]  /*03d0*/  @P4 IMAD R19, R6, c[0x0][0x19c], R19 ;  /* 0x0000670006134a24 */ /* 0x000fe400078e0213 */
[----:B------:R-:W-:Y:S01]  /*03e0*/  @P0 IMAD.X R48, RZ, RZ, R7, P5 ;  /* 0x000000ffff300224 */ /* 0x000fe200028e0607 */
[----:B------:R-:W-:Y:S01]  /*03f0*/  @P4 LEA R22, P5, R4, c[0x0][0x160], 0x1 ;  /* 0x0000580004164a11 */ /* 0x000fe200078a08ff */
[----:B------:R-:W-:Y:S02]  /*0400*/  @P4 IMAD.IADD R5, R5, 0x1, R15 ;  /* 0x0000000105054824 */ /* 0x000fe400078e020f */
[----:B------:R-:W-:-:S03]  /*0410*/  @P4 IMAD.WIDE.U32 R6, R6, c[0x0][0x198], R26 ;  /* 0x0000660006064a25 */ /* 0x000fc600078e001a */
[----:B------:R-:W-:Y:S01]  /*0420*/  @P4 LEA.HI.X R23, R4, c[0x0][0x164], R5, 0x1, P5 ;  /* 0x0000590004174a11 */ /* 0x000fe200028f0c05 */
[----:B------:R-:W-:Y:S01]  /*0430*/  @P3 IMAD.MOV.U32 R9, RZ, RZ, R25 ;  /* 0x000000ffff093224 */ /* 0x000fe200078e0019 */
[----:B------:R-:W-:Y:S01]  /*0440*/  @P4 IADD3 R7, R7, R19, RZ ;  /* 0x0000001307074210 */ /* 0x000fe20007ffe0ff */
[----:B------:R-:W-:Y:S01]  /*0450*/  @P3 IMAD R14, R14, c[0x0][0x178], RZ ;  /* 0x00005e000e0e3a24 */ /* 0x000fe200078e02ff */
[C---:B------:R-:W-:Y:S01]  /*0460*/  @P4 LEA R34, P5, R6.reuse, c[0x0][0x190], 0x1 ;  /* 0x0000640006224a11 */ /* 0x040fe200078a08ff */
[C---:B------:R-:W-:Y:S02]  /*0470*/  @P3 IMAD.WIDE.U32 R4, R13.reuse, c[0x0][0x178], R8 ;  /* 0x00005e000d043a25 */ /* 0x040fe400078e0008 */
[----:B------:R-:W-:Y:S01]  /*0480*/  CS2R R8, SRZ ;  /* 0x0000000000087805 */ /* 0x000fe2000001ff00 */
[----:B------:R-:W-:Y:S01]  /*0490*/  @P4 LEA.HI.X R35, R6, c[0x0][0x194], R7, 0x1, P5 ;  /* 0x0000650006234a11 */ /* 0x000fe200028f0c07 */
[----:B------:R-:W-:Y:S01]  /*04a0*/  @P3 IMAD R15, R13, c[0x0][0x17c], R14 ;  /* 0x00005f000d0f3a24 */ /* 0x000fe200078e020e */
[----:B------:R-:W-:Y:S01]  /*04b0*/  @P3 MOV R7, R27 ;  /* 0x0000001b00073202 */ /* 0x000fe20000000f00 */
[----:B------:R-:W-:Y:S01]  /*04c0*/  @P3 IMAD R17, R16, c[0x0][0x198], RZ ;  /* 0x0000660010113a24 */ /* 0x000fe200078e02ff */
[----:B------:R-:W-:Y:S01]  /*04d0*/  @P3 LEA R28, P5, R4, c[0x0][0x160], 0x1 ;  /* 0x00005800041c3a11 */ /* 0x000fe200078a08ff */
[----:B------:R-:W-:-:S02]  /*04e0*/  @P3 IMAD.MOV.U32 R6, RZ, RZ, R26 ;  /* 0x000000ffff063224 */ /* 0x000fc400078e001a */
[----:B------:R-:W-:Y:S02]  /*04f0*/  @P3 IMAD.IADD R5, R5, 0x1, R15 ;  /* 0x0000000105053824 */ /* 0x000fe400078e020f */
[----:B------:R-:W-:Y:S02]  /*0500*/  @P2 IMAD.MOV.U32 R21, RZ, RZ, R25 ;  /* 0x000000ffff152224 */ /* 0x000fe400078e0019 */
[----:B------:R-:W-:Y:S01]  /*0510*/  @P2 IMAD R10, R10, c[0x0][0x178], RZ ;  /* 0x00005e000a0a2a24 */ /* 0x000fe200078e02ff */
[----:B------:R-:W-:Y:S01]  /*0520*/  @P3 LEA.HI.X R29, R4, c[0x0][0x164], R5, 0x1, P5 ;  /* 0x00005900041d3a11 */ /* 0x000fe200028f0c05 */
[C---:B------:R-:W-:Y:S01]  /*0530*/  @P3 IMAD R17, R12.reuse, c[0x0][0x19c], R17 ;  /* 0x000067000c113a24 */ /* 0x040fe200078e0211 */
[----:B------:R-:W-:Y:S01]  /*0540*/  CS2R R4, SRZ ;  /* 0x0000000000047805 */ /* 0x000fe2000001ff00 */
[----:B------:R-:W-:Y:S02]  /*0550*/  @P3 IMAD.WIDE.U32 R12, R12, c[0x0][0x198], R6 ;  /* 0x000066000c0c3a25 */ /* 0x000fe400078e0006 */
[----:B------:R-:W-:-:S02]  /*0560*/  CS2R R6, SRZ ;  /* 0x0000000000067805 */ /* 0x000fc4000001ff00 */
[----:B------:R-:W-:Y:S01]  /*0570*/  @P2 IMAD R33, R11, c[0x0][0x17c], R10 ;  /* 0x00005f000b212a24 */ /* 0x000fe200078e020a */
[----:B------:R-:W-:Y:S01]  /*0580*/  @P3 IADD3 R13, R13, R17, RZ ;  /* 0x000000110d0d3210 */ /* 0x000fe20007ffe0ff */
[----:B------:R-:W-:Y:S01]  /*0590*/  @P2 IMAD.WIDE.U32 R20, R11, c[0x0][0x178], R20 ;  /* 0x00005e000b142a25 */ /* 0x000fe200078e0014 */
[C---:B------:R-:W-:Y:S01]  /*05a0*/  @P3 LEA R30, P5, R12.reuse, c[0x0][0x190], 0x1 ;  /* 0x000064000c1e3a11 */ /* 0x040fe200078a08ff */
[----:B------:R-:W-:Y:S01]  /*05b0*/  CS2R R10, SRZ ;  /* 0x00000000000a7805 */ /* 0x000fe2000001ff00 */
[----:B------:R0:W2:Y:S01]  /*05c0*/  @P4 LDG.E.128 R4, [R22.64] ;  /* 0x0000000616044981 */ /* 0x0000a2000c1e1d00 */
[----:B------:R-:W-:Y:S01]  /*05d0*/  CS2R R14, SRZ ;  /* 0x00000000000e7805 */ /* 0x000fe2000001ff00 */
[----:B------:R-:W-:Y:S01]  /*05e0*/  @P3 LEA.HI.X R31, R12, c[0x0][0x194], R13, 0x1, P5 ;  /* 0x000065000c1f3a11 */ /* 0x000fe200028f0c0d */
[----:B------:R-:W-:Y:S01]  /*05f0*/  CS2R R16, SRZ ;  /* 0x0000000000107805 */ /* 0x000fe2000001ff00 */
[----:B------:R-:W-:Y:S01]  /*0600*/  CS2R R12, SRZ ;  /* 0x00000000000c7805 */ /* 0x000fe2000001ff00 */
[----:B------:R1:W3:Y:S01]  /*0610*/  @P4 LDG.E.128 R8, [R34.64] ;  /* 0x0000000622084981 */ /* 0x0002e2000c1e1d00 */
[----:B------:R-:W-:-:S04]  /*0620*/  CS2R R18, SRZ ;  /* 0x0000000000127805 */ /* 0x000fc8000001ff00 */
[----:B------:R4:W3:Y:S01]  /*0630*/  @P3 LDG.E.128 R12, [R28.64] ;  /* 0x000000061c0c3981 */ /* 0x0008e2000c1e1d00 */
[----:B0-----:R-:W-:Y:S01]  /*0640*/  @P2 MOV R23, R27 ;  /* 0x0000001b00172202 */ /* 0x001fe20000000f00 */
[----:B------:R-:W-:Y:S02]  /*0650*/  @P2 IMAD R41, R41, c[0x0][0x198], RZ ;  /* 0x0000660029292a24 */ /* 0x000fe400078e02ff */
[----:B------:R0:W3:Y:S01]  /*0660*/  @P3 LDG.E.128 R16, [R30.64] ;  /* 0x000000061e103981 */ /* 0x0000e2000c1e1d00 */
[----:B------:R-:W-:Y:S01]  /*0670*/  @P2 IMAD.MOV.U32 R22, RZ, RZ, R26 ;  /* 0x000000ffff162224 */ /* 0x000fe200078e001a */
[----:B------:R-:W-:Y:S01]  /*0680*/  @P2 LEA R54, P3, R20, c[0x0][0x160], 0x1 ;  /* 0x0000580014362a11 */ /* 0x000fe200078608ff */
[----:B------:R-:W-:Y:S02]  /*0690*/  @P0 IMAD R48, R48, c[0x0][0x178], RZ ;  /* 0x00005e0030300a24 */ /* 0x000fe400078e02ff */
[C---:B------:R-:W-:Y:S02]  /*06a0*/  @P2 IMAD R55, R40.reuse, c[0x0][0x19c], R41 ;  /* 0x0000670028372a24 */ /* 0x040fe400078e0229 */
[----:B------:R-:W-:-:S04]  /*06b0*/  @P2 IMAD.WIDE.U32 R22, R40, c[0x0][0x198], R22 ;  /* 0x0000660028162a25 */ /* 0x000fc800078e0016 */
[----:B-1----:R-:W-:Y:S01]  /*06c0*/  @P0 IMAD R35, R38, c[0x0][0x198], RZ ;  /* 0x0000660026230a24 */ /* 0x002fe200078e02ff */
[----:B------:R-:W-:Y:S01]  /*06d0*/  @P2 LEA R56, P5, R22, c[0x0][0x190], 0x1 ;  /* 0x0000640016382a11 */ /* 0x000fe200078a08ff */
[C---:B------:R-:W-:Y:S02]  /*06e0*/  @P0 IMAD R41, R39.reuse, c[0x0][0x17c], R48 ;  /* 0x00005f0027290a24 */ /* 0x040fe400078e0230 */
[----:B------:R-:W-:-:S04]  /*06f0*/  @P0 IMAD.WIDE.U32 R24, R39, c[0x0][0x178], R24 ;  /* 0x00005e0027180a25 */ /* 0x000fc800078e0018 */
[----:B------:R-:W-:Y:S01]  /*0700*/  @P2 IMAD.IADD R33, R21, 0x1, R33 ;  /* 0x0000000115212824 */ /* 0x000fe200078e0221 */
[----:B------:R-:W-:Y:S01]  /*0710*/  @P2 IADD3 R21, R23, R55, RZ ;  /* 0x0000003717152210 */ /* 0x000fe20007ffe0ff */
[----:B------:R-:W-:Y:S01]  /*0720*/  @P0 IMAD R35, R32, c[0x0][0x19c], R35 ;  /* 0x0000670020230a24 */ /* 0x000fe200078e0223 */
[----:B------:R-:W-:Y:S01]  /*0730*/  @P0 LEA R38, P4, R24, c[0x0][0x160], 0x1 ;  /* 0x0000580018260a11 */ /* 0x000fe200078808ff */
[----:B----4-:R-:W-:Y:S01]  /*0740*/  @P0 IMAD.WIDE.U32 R28, R32, c[0x0][0x198], R26 ;  /* 0x00006600201c0a25 */ /* 0x010fe200078e001a */
[----:B------:R-:W-:Y:S01]  /*0750*/  @P2 LEA.HI.X R55, R20, c[0x0][0x164], R33, 0x1, P3 ;  /* 0x0000590014372a11 */ /* 0x000fe200018f0c21 */
[----:B------:R-:W-:Y:S01]  /*0760*/  CS2R R26, SRZ ;  /* 0x00000000001a7805 */ /* 0x000fe2000001ff00 */
[----:B------:R-:W-:Y:S01]  /*0770*/  @P2 LEA.HI.X R57, R22, c[0x0][0x194], R21, 0x1, P5 ;  /* 0x0000650016392a11 */ /* 0x000fe200028f0c15 */
[----:B------:R-:W-:Y:S01]  /*0780*/  @P0 IMAD.IADD R23, R25, 0x1, R41 ;  /* 0x0000000119170824 */ /* 0x000fe200078e0229 */
[----:B------:R-:W-:Y:S01]  /*0790*/  @P0 IADD3 R35, R29, R35, RZ ;  /* 0x000000231d230210 */ /* 0x000fe20007ffe0ff */
[----:B------:R-:W-:Y:S01]  /*07a0*/  CS2R R20, SRZ ;  /* 0x0000000000147805 */ /* 0x000fe2000001ff00 */
[----:B------:R-:W-:-:S02]  /*07b0*/  @P0 LEA R40, P3, R28, c[0x0][0x190], 0x1 ;  /* 0x000064001c280a11 */ /* 0x000fc400078608ff */
[----:B------:R-:W-:Y:S02]  /*07c0*/  @P0 LEA.HI.X R39, R24, c[0x0][0x164], R23, 0x1, P4 ;  /* 0x0000590018270a11 */ /* 0x000fe400020f0c17 */
[----:B------:R-:W-:Y:S01]  /*07d0*/  CS2R R22, SRZ ;  /* 0x0000000000167805 */ /* 0x000fe2000001ff00 */
[----:B------:R-:W-:Y:S01]  /*07e0*/  CS2R R24, SRZ ;  /* 0x0000000000187805 */ /* 0x000fe2000001ff00 */
[----:B------:R-:W-:Y:S01]  /*07f0*/  @P0 LEA.HI.X R41, R28, c[0x0][0x194], R35, 0x1, P3 ;  /* 0x000065001c290a11 */ /* 0x000fe200018f0c23 */
[----:B0-----:R-:W-:Y:S01]  /*0800*/  CS2R R30, SRZ ;  /* 0x00000000001e7805 */ /* 0x001fe2000001ff00 */
[----:B------:R-:W-:Y:S01]  /*0810*/  CS2R R28, SRZ ;  /* 0x00000000001c7805 */ /* 0x000fe2000001ff00 */
[----:B------:R-:W-:Y:S01]  /*0820*/  CS2R R32, SRZ ;  /* 0x0000000000207805 */ /* 0x000fe2000001ff00 */
[----:B------:R-:W-:Y:S01]  /*0830*/  CS2R R34, SRZ ;  /* 0x0000000000227805 */ /* 0x000fe2000001ff00 */
[----:B------:R0:W4:Y:S04]  /*0840*/  @P2 LDG.E.128 R20, [R54.64] ;  /* 0x0000000636142981 */ /* 0x000128000c1e1d00 */
[----:B------:R1:W4:Y:S04]  /*0850*/  @P2 LDG.E.128 R24, [R56.64] ;  /* 0x0000000638182981 */ /* 0x000328000c1e1d00 */
[----:B------:R0:W4:Y:S04]  /*0860*/  @P0 LDG.E.128 R28, [R38.64] ;  /* 0x00000006261c0981 */ /* 0x000128000c1e1d00 */
[----:B------:R0:W4:Y:S01]  /*0870*/  @P0 LDG.E.128 R32, [R40.64] ;  /* 0x0000000628200981 */ /* 0x000122000c1e1d00 */
[----:B------:R-:W-:Y:S01]  /*0880*/  ISETP.GT.AND P0, PT, R43, 0x7f, PT ;  /* 0x0000007f2b00780c */ /* 0x000fe20003f04270 */
[----:B------:R-:W-:-:S03]  /*0890*/  IMAD.MOV.U32 R50, RZ, RZ, 0x7f800000 ;  /* 0x7f800000ff327424 */ /* 0x000fc600078e00ff */
[----:B------:R-:W-:-:S13]  /*08a0*/  ISETP.GE.OR P2, PT, R43, R44, P0 ;  /* 0x0000002c2b00720c */ /* 0x000fda0000746670 */
[----:B0-----:R-:W-:Y:S01]  /*08b0*/  @!P2 SHF.R.S32.HI R55, RZ, 0x1f, R43 ;  /* 0x0000001fff37a819 */ /* 0x001fe2000001142b */
[----:B------:R-:W-:Y:S01]  /*08c0*/  @!P2 IMAD R48, R42, c[0x0][0x1e0], RZ ;  /* 0x000078002a30aa24 */ /* 0x000fe200078e02ff */
[----:B------:R-:W-:Y:S01]  /*08d0*/  @!P2 IADD3 R54, P3, R36, R43, RZ ;  /* 0x0000002b2436a210 */ /* 0x000fe20007f7e0ff */
[----:B------:R-:W-:Y:S02]  /*08e0*/  @!P2 IMAD R39, R46, c[0x0][0x1e8], RZ ;  /* 0x00007a002e27aa24 */ /* 0x000fe400078e02ff */
[----:B-1----:R-:W-:Y:S01]  /*08f0*/  @!P2 IMAD R57, R45, c[0x0][0x1e4], R48 ;  /* 0x000079002d39aa24 */ /* 0x002fe200078e0230 */
[----:B------:R-:W-:Y:S01]  /*0900*/  @!P2 LEA.HI.X.SX32 R55, R36, R55, 0x1, P3 ;  /* 0x000000372437a211 */ /* 0x000fe200018f0eff */
[----:B------:R-:W-:-:S04]  /*0910*/  @!P2 IMAD R41, R0, c[0x0][0x1ec], R39 ;  /* 0x00007b000029aa24 */ /* 0x000fc800078e0227 */
[----:B------:R-:W-:-:S04]  /*0920*/  @!P2 IMAD.WIDE.U32 R54, R45, c[0x0][0x1e0], R54 ;  /* 0x000078002d36aa25 */ /* 0x000fc800078e0036 */
[----:B------:R-:W-:-:S04]  /*0930*/  @!P2 IMAD.IADD R55, R55, 0x1, R57 ;  /* 0x000000013737a824 */ /* 0x000fc800078e0239 */
[----:B------:R-:W-:-:S05]  /*0940*/  @!P2 IMAD.WIDE.U32 R38, R0, c[0x0][0x1e8], R54 ;  /* 0x00007a000026aa25 */ /* 0x000fca00078e0036 */
[----:B------:R-:W-:Y:S02]  /*0950*/  @!P2 IADD3 R39, R39, R41, RZ ;  /* 0x000000292727a210 */ /* 0x000fe40007ffe0ff */
[----:B------:R-:W-:-:S04]  /*0960*/  @!P2 LEA R40, P3, R38, c[0x0][0x1d8], 0x2 ;  /* 0x000076002628aa11 */ /* 0x000fc800078610ff */
[----:B------:R-:W-:-:S05]  /*0970*/  @!P2 LEA.HI.X R41, R38, c[0x0][0x1dc], R39, 0x2, P3 ;  /* 0x000077002629aa11 */ /* 0x000fca00018f1427 */
[----:B------:R0:W5:Y:S01]  /*0980*/  @!P2 LDG.E R50, [R40.64] ;  /* 0x000000062832a981 */ /* 0x000162000c1e1900 */
[----:B------:R-:W-:Y:S01]  /*0990*/  ISETP.NE.AND P2, PT, R37, RZ, PT ;  /* 0x000000ff2500720c */ /* 0x000fe20003f45270 */
[----:B------:R-:W-:Y:S01]  /*09a0*/  BSSY B0, `(.L_x_1611) ;  /* 0x0000098000007945 */ /* 0x000fe20003800000 */
[C---:B--2---:R-:W-:Y:S02]  /*09b0*/  LOP3.LUT R52, R4.reuse, 0xffff0000, RZ, 0xc0, !PT ;  /* 0xffff000004347812 */ /* 0x044fe400078ec0ff */
[----:B------:R-:W-:Y:S01]  /*09c0*/  SHF.L.U32 R38, R4, 0x10, RZ ;  /* 0x0000001004267819 */ /* 0x000fe200000006ff */
[C---:B------:R-:W-:Y:S01]  /*09d0*/  IMAD.U32 R4, R5.reuse, 0x10000, RZ ;  /* 0x0001000005047824 */ /* 0x040fe200078e00ff */
[----:B------:R-:W-:Y:S02]  /*09e0*/  LOP3.LUT R39, R5, 0xffff0000, RZ, 0xc0, !PT ;  /* 0xffff000005277812 */ /* 0x000fe400078ec0ff */
[C---:B---3--:R-:W-:Y:S02]  /*09f0*/  LOP3.LUT R55, R8.reuse, 0xffff0000, RZ, 0xc0, !PT ;  /* 0xffff000008377812 */ /* 0x048fe400078ec0ff */
[----:B------:R-:W-:-:S02]  /*0a00*/  SHF.L.U32 R57, R8, 0x10, RZ ;  /* 0x0000001008397819 */ /* 0x000fc400000006ff */
[----:B0-----:R-:W-:Y:S01]  /*0a10*/  SHF.L.U32 R40, R10, 0x10, RZ ;  /* 0x000000100a287819 */ /* 0x001fe200000006ff */
[----:B------:R-:W-:Y:S01]  /*0a20*/  FMUL.FTZ R54, R52, R55 ;  /* 0x0000003734367220 */ /* 0x000fe20000410000 */
[----:B------:R-:W-:Y:S01]  /*0a30*/  LOP3.LUT R41, R10, 0xffff0000, RZ, 0xc0, !PT ;  /* 0xffff00000a297812 */ /* 0x000fe200078ec0ff */
[C---:B------:R-:W-:Y:S01]  /*0a40*/  IMAD.U32 R55, R9.reuse, 0x10000, RZ ;  /* 0x0001000009377824 */ /* 0x040fe200078e00ff */
[----:B------:R-:W-:Y:S01]  /*0a50*/  LOP3.LUT R10, R12, 0xffff0000, RZ, 0xc0, !PT ;  /* 0xffff00000c0a7812 */ /* 0x000fe200078ec0ff */
[----:B------:R-:W-:Y:S01]  /*0a60*/  FFMA.FTZ R38, R38, R57, R54 ;  /* 0x0000003926267223 */ /* 0x000fe20000010036 */
[C---:B------:R-:W-:Y:S02]  /*0a70*/  LOP3.LUT R59, R16.reuse, 0xffff0000, RZ, 0xc0, !PT ;  /* 0xffff0000103b7812 */ /* 0x040fe400078ec0ff */
[----:B------:R-:W-:Y:S01]  /*0a80*/  LOP3.LUT R52, R9, 0xffff0000, RZ, 0xc0, !PT ;  /* 0xffff000009347812 */ /* 0x000fe200078ec0ff */
[C---:B------:R-:W-:Y:S01]  /*0a90*/  IMAD.U32 R9, R11.reuse, 0x10000, RZ ;  /* 0x000100000b097824 */ /* 0x040fe200078e00ff */
[----:B------:R-:W-:Y:S01]  /*0aa0*/  LOP3.LUT R8, R11, 0xffff0000, RZ, 0xc0, !PT ;  /* 0xffff00000b087812 */ /* 0x000fe200078ec0ff */
[----:B------:R-:W-:Y:S01]  /*0ab0*/  IMAD.U32 R11, R16, 0x10000, RZ ;  /* 0x00010000100b7824 */ /* 0x000fe200078e00ff */
[----:B------:R-:W-:Y:S01]  /*0ac0*/  SHF.L.U32 R12, R12, 0x10, RZ ;  /* 0x000000100c0c7819 */ /* 0x000fe200000006ff */
[----:B------:R-:W-:Y:S01]  /*0ad0*/  FMUL.FTZ R10, R10, R59 ;  /* 0x0000003b0a0a7220 */ /* 0x000fe20000410000 */
[----:B------:R-:W-:Y:S01]  /*0ae0*/  SHF.L.U32 R5, R6, 0x10, RZ ;  /* 0x0000001006057819 */ /* 0x000fe200000006ff */
[----:B------:R-:W-:Y:S01]  /*0af0*/  FFMA.FTZ R38, R4, R55, R38 ;  /* 0x0000003704267223 */ /* 0x000fe20000010026 */
[----:B------:R-:W-:Y:S01]  /*0b00*/  SHF.L.U32 R4, R13, 0x10, RZ ;  /* 0x000000100d047819 */ /* 0x000fe200000006ff */
[----:B------:R-:W-:Y:S01]  /*0b10*/  IMAD.U32 R55, R17, 0x10000, RZ ;  /* 0x0001000011377824 */ /* 0x000fe200078e00ff */
[----:B------:R-:W-:Y:S01]  /*0b20*/  LOP3.LUT R13, R13, 0xffff0000, RZ, 0xc0, !PT ;  /* 0xffff00000d0d7812 */ /* 0x000fe200078ec0ff */
[----:B------:R-:W-:Y:S01]  /*0b30*/  FFMA.FTZ R11, R12, R11, R10 ;  /* 0x0000000b0c0b7223 */ /* 0x000fe2000001000a */
[----:B------:R-:W-:Y:S01]  /*0b40*/  LOP3.LUT R10, R17, 0xffff0000, RZ, 0xc0, !PT ;  /* 0xffff0000110a7812 */ /* 0x000fe200078ec0ff */
[----:B------:R-:W-:Y:S01]  /*0b50*/  FFMA.FTZ R38, R39, R52, R38 ;  /* 0x0000003427267223 */ /* 0x000fe20000010026 */
[----:B------:R-:W-:Y:S01]  /*0b60*/  LOP3.LUT R48, R6, 0xffff0000, RZ, 0xc0, !PT ;  /* 0xffff000006307812 */ /* 0x000fe200078ec0ff */
[----:B------:R-:W-:Y:S01]  /*0b70*/  FFMA.FTZ R11, R4, R55, R11 ;  /* 0x00000037040b7223 */ /* 0x000fe2000001000b */
[C---:B------:R-:W-:Y:S01]  /*0b80*/  SHF.L.U32 R4, R14.reuse, 0x10, RZ ;  /* 0x000000100e047819 */ /* 0x040fe200000006ff */
[----:B------:R-:W-:Y:S01]  /*0b90*/  FFMA.FTZ R38, R5, R40, R38 ;  /* 0x0000002805267223 */ /* 0x000fe20000010026 */
[----:B------:R-:W-:Y:S01]  /*0ba0*/  LOP3.LUT R14, R14, 0xffff0000, RZ, 0xc0, !PT ;  /* 0xffff00000e0e7812 */ /* 0x000fe200078ec0ff */
[----:B------:R-:W-:-:S02]  /*0bb0*/  IMAD.U32 R5, R18, 0x10000, RZ ;  /* 0x0001000012057824 */ /* 0x000fc400078e00ff */
[----:B------:R-:W-:Y:S01]  /*0bc0*/  FFMA.FTZ R10, R13, R10, R11 ;  /* 0x0000000a0d0a7223 */ /* 0x000fe2000001000b */
[----:B------:R-:W-:Y:S01]  /*0bd0*/  LOP3.LUT R11, R18, 0xffff0000, RZ, 0xc0, !PT ;  /* 0xffff0000120b7812 */ /* 0x000fe200078ec0ff */
[C---:B------:R-:W-:Y:S01]  /*0be0*/  IMAD.U32 R6, R7.reuse, 0x10000, RZ ;  /* 0x0001000007067824 */ /* 0x040fe200078e00ff */
[----:B------:R-:W-:Y:S01]  /*0bf0*/  LOP3.LUT R7, R7, 0xffff0000, RZ, 0xc0, !PT ;  /* 0xffff000007077812 */ /* 0x000fe200078ec0ff */
[----:B------:R-:W-:Y:S02]  /*0c00*/  FFMA.FTZ R38, R48, R41, R38 ;  /* 0x0000002930267223 */ /* 0x000fe40000010026 */
[----:B------:R-:W-:Y:S01]  /*0c10*/  FFMA.FTZ R4, R4, R5, R10 ;  /* 0x0000000504047223 */ /* 0x000fe2000001000a */
[C---:B------:R-:W-:Y:S01]  /*0c20*/  SHF.L.U32 R5, R15.reuse, 0x10, RZ ;  /* 0x000000100f057819 */ /* 0x040fe200000006ff */
[----:B------:R-:W-:Y:S01]  /*0c30*/  FFMA.FTZ R9, R6, R9, R38 ;  /* 0x0000000906097223 */ /* 0x000fe20000010026 */
[----:B------:R-:W-:Y:S01]  /*0c40*/  LOP3.LUT R15, R15, 0xffff0000, RZ, 0xc0, !PT ;  /* 0xffff00000f0f7812 */ /* 0x000fe200078ec0ff */
[----:B------:R-:W-:Y:S01]  /*0c50*/  FFMA.FTZ R11, R14, R11, R4 ;  /* 0x0000000b0e0b7223 */ /* 0x000fe20000010004 */
[C---:B------:R-:W-:Y:S01]  /*0c60*/  LOP3.LUT R4, R19.reuse, 0xffff0000, RZ, 0xc0, !PT ;  /* 0xffff000013047812 */ /* 0x040fe200078ec0ff */
[----:B------:R-:W-:-:S02]  /*0c70*/  IMAD.U32 R6, R19, 0x10000, RZ ;  /* 0x0001000013067824 */ /* 0x000fc400078e00ff */
[----:B------:R-:W-:Y:S01]  /*0c80*/  FFMA.FTZ R7, R7, R8, R9 ;  /* 0x0000000807077223 */ /* 0x000fe20000010009 */
[C---:B----4-:R-:W-:Y:S01]  /*0c90*/  SHF.L.U32 R12, R20.reuse, 0x10, RZ ;  /* 0x00000010140c7819 */ /* 0x050fe200000006ff */
[----:B------:R-:W-:Y:S01]  /*0ca0*/  IMAD.U32 R16, R21, 0x10000, RZ ;  /* 0x0001000015107824 */ /* 0x000fe200078e00ff */
[----:B------:R-:W-:Y:S01]  /*0cb0*/  LOP3.LUT R20, R20, 0xffff0000, RZ, 0xc0, !PT ;  /* 0xffff000014147812 */ /* 0x000fe200078ec0ff */
[----:B------:R-:W-:Y:S01]  /*0cc0*/  FFMA.FTZ R5, R5, R6, R11 ;  /* 0x0000000605057223 */ /* 0x000fe2000001000b */
[----:B------:R-:W-:Y:S01]  /*0cd0*/  LOP3.LUT R19, R24, 0xffff0000, RZ, 0xc0, !PT ;  /* 0xffff000018137812 */ /* 0x000fe200078ec0ff */
[C---:B------:R-:W-:Y:S01]  /*0ce0*/  IMAD.U32 R39, R25.reuse, 0x10000, RZ ;  /* 0x0001000019277824 */ /* 0x040fe200078e00ff */
[----:B------:R-:W-:Y:S01]  /*0cf0*/  LOP3.LUT R18, R25, 0xffff0000, RZ, 0xc0, !PT ;  /* 0xffff000019127812 */ /* 0x000fe200078ec0ff */
[----:B------:R-:W-:Y:S01]  /*0d00*/  IMAD.U32 R6, R23, 0x10000, RZ ;  /* 0x0001000017067824 */ /* 0x000fe200078e00ff */
[----:B------:R-:W-:Y:S01]  /*0d10*/  LOP3.LUT R14, R28, 0xffff0000, RZ, 0xc0, !PT ;  /* 0xffff00001c0e7812 */ /* 0x000fe200078ec0ff */
[----:B------:R-:W-:Y:S01]  /*0d20*/  FMUL.FTZ R20, R20, R19 ;  /* 0x0000001314147220 */ /* 0x000fe20000410000 */
[----:B------:R-:W-:Y:S01]  /*0d30*/  SHF.L.U32 R17, R24, 0x10, RZ ;  /* 0x0000001018117819 */ /* 0x000fe200000006ff */
[----:B------:R-:W-:Y:S01]  /*0d40*/  IMAD.U32 R11, R27, 0x10000, RZ ;  /* 0x000100001b0b7824 */ /* 0x000fe200078e00ff */
[C---:B------:R-:W-:Y:S01]  /*0d50*/  LOP3.LUT R25, R32.reuse, 0xffff0000, RZ, 0xc0, !PT ;  /* 0xffff000020197812 */ /* 0x040fe200078ec0ff */
[----:B------:R-:W-:Y:S01]  /*0d60*/  IMAD.U32 R19, R32, 0x10000, RZ ;  /* 0x0001000020137824 */ /* 0x000fe200078e00ff */
[----:B------:R-:W-:Y:S01]  /*0d70*/  SHF.L.U32 R28, R28, 0x10, RZ ;  /* 0x000000101c1c7819 */ /* 0x000fe200000006ff */
[----:B------:R-:W-:Y:S01]  /*0d80*/  FFMA.FTZ R20, R12, R17, R20 ;  /* 0x000000110c147223 */ /* 0x000fe20000010014 */
[----:B------:R-:W-:Y:S01]  /*0d90*/  SHF.L.U32 R12, R29, 0x10, RZ ;  /* 0x000000101d0c7819 */ /* 0x000fe200000006ff */
[----:B------:R-:W-:Y:S01]  /*0da0*/  FMUL.FTZ R14, R14, R25 ;  /* 0x000000190e0e7220 */ /* 0x000fe20000410000 */
[----:B------:R-:W-:Y:S01]  /*0db0*/  LOP3.LUT R21, R21, 0xffff0000, RZ, 0xc0, !PT ;  /* 0xffff000015157812 */ /* 0x000fe200078ec0ff */
[----:B------:R-:W-:Y:S01]  /*0dc0*/  IMAD.U32 R17, R33, 0x10000, RZ ;  /* 0x0001000021117824 */ /* 0x000fe200078e00ff */
[----:B------:R-:W-:Y:S01]  /*0dd0*/  LOP3.LUT R29, R29, 0xffff0000, RZ, 0xc0, !PT ;  /* 0xffff00001d1d7812 */ /* 0x000fe200078ec0ff */
[----:B------:R-:W-:Y:S01]  /*0de0*/  FFMA.FTZ R19, R28, R19, R14 ;  /* 0x000000131c137223 */ /* 0x000fe2000001000e */
[----:B------:R-:W-:Y:S01]  /*0df0*/  LOP3.LUT R14, R33, 0xffff0000, RZ, 0xc0, !PT ;  /* 0xffff0000210e7812 */ /* 0x000fe200078ec0ff */
[----:B------:R-:W-:Y:S01]  /*0e00*/  FFMA.FTZ R16, R16, R39, R20 ;  /* 0x0000002710107223 */ /* 0x000fe20000010014 */
[----:B------:R-:W-:Y:S01]  /*0e10*/  SHF.L.U32 R9, R22, 0x10, RZ ;  /* 0x0000001016097819 */ /* 0x000fe200000006ff */
[----:B------:R-:W-:Y:S01]  /*0e20*/  FFMA.FTZ R19, R12, R17, R19 ;  /* 0x000000110c137223 */ /* 0x000fe20000010013 */
        /* <DEDUP_REMOVED lines=10> */
[----:B------:R-:W-:Y:S01]  /*0ed0*/  LOP3.LUT R19, R34, 0xffff0000, RZ, 0xc0, !PT ;  /* 0xffff000022137812 */ /* 0x000fe200078ec0ff */
        /* <DEDUP_REMOVED lines=11> */
[----:B------:R-:W-:Y:S02]  /*0f90*/  FFMA.FTZ R15, R15, R4, R5 ;  /* 0x000000040f0f7223 */ /* 0x000fe40000010005 */
[----:B------:R-:W-:Y:S01]  /*0fa0*/  FFMA.FTZ R31, R31, R6, R9 ;  /* 0x000000061f1f7223 */ /* 0x000fe20000010009 */
[----:B------:R-:W0:Y:S04]  /*0fb0*/  SHFL.BFLY PT, R10, R11, 0x4, 0x1f ;  /* 0x0c801f000b0a7f89 */ /* 0x000e2800000e0000 */
[----:B------:R-:W1:Y:S04]  /*0fc0*/  SHFL.BFLY PT, R4, R7, 0x4, 0x1f ;  /* 0x0c801f0007047f89 */ /* 0x000e6800000e0000 */
[----:B------:R-:W2:Y:S04]  /*0fd0*/  SHFL.BFLY PT, R6, R15, 0x4, 0x1f ;  /* 0x0c801f000f067f89 */ /* 0x000ea800000e0000 */
[----:B------:R-:W3:Y:S01]  /*0fe0*/  SHFL.BFLY PT, R14, R31, 0x4, 0x1f ;  /* 0x0c801f001f0e7f89 */ /* 0x000ee200000e0000 */
[----:B0-----:R-:W-:-:S02]  /*0ff0*/  FADD.FTZ R12, R11, R10 ;  /* 0x0000000a0b0c7221 */ /* 0x001fc40000010000 */
[----:B-1----:R-:W-:-:S03]  /*1000*/  FADD.FTZ R4, R7, R4 ;  /* 0x0000000407047221 */ /* 0x002fc60000010000 */
[----:B------:R-:W0:Y:S01]  /*1010*/  SHFL.BFLY PT, R13, R12, 0x2, 0x1f ;  /* 0x0c401f000c0d7f89 */ /* 0x000e2200000e0000 */
[----:B--2---:R-:W-:-:S03]  /*1020*/  FADD.FTZ R8, R15, R6 ;  /* 0x000000060f087221 */ /* 0x004fc60000010000 */
[----:B------:R-:W1:Y:S01]  /*1030*/  SHFL.BFLY PT, R5, R4, 0x2, 0x1f ;  /* 0x0c401f0004057f89 */ /* 0x000e6200000e0000 */
[----:B---3--:R-:W-:-:S03]  /*1040*/  FADD.FTZ R16, R31, R14 ;  /* 0x0000000e1f107221 */ /* 0x008fc60000010000 */
[----:B------:R-:W2:Y:S04]  /*1050*/  SHFL.BFLY PT, R9, R8, 0x2, 0x1f ;  /* 0x0c401f0008097f89 */ /* 0x000ea800000e0000 */
[----:B------:R-:W3:Y:S01]  /*1060*/  SHFL.BFLY PT, R7, R16, 0x2, 0x1f ;  /* 0x0c401f0010077f89 */ /* 0x000ee200000e0000 */
[----:B0-----:R-:W-:Y:S02]  /*1070*/  FADD.FTZ R13, R12, R13 ;  /* 0x0000000d0c0d7221 */ /* 0x001fe40000010000 */
[----:B-1----:R-:W-:-:S03]  /*1080*/  FADD.FTZ R6, R4, R5 ;  /* 0x0000000504067221 */ /* 0x002fc60000010000 */
[----:B------:R-:W0:Y:S01]  /*1090*/  SHFL.BFLY PT, R14, R13, 0x1, 0x1f ;  /* 0x0c201f000d0e7f89 */ /* 0x000e2200000e0000 */
[----:B------:R-:W-:Y:S01]  /*10a0*/  SHF.L.U32 R4, R43, 0x2, RZ ;  /* 0x000000022b047819 */ /* 0x000fe200000006ff */
[----:B------:R-:W-:Y:S02]  /*10b0*/  IMAD.SHL.U32 R5, R47, 0x2000, RZ ;  /* 0x000020002f057824 */ /* 0x000fe400078e00ff */
[----:B--2---:R-:W-:Y:S01]  /*10c0*/  FADD.FTZ R9, R8, R9 ;  /* 0x0000000908097221 */ /* 0x004fe20000010000 */
[----:B------:R-:W-:Y:S01]  /*10d0*/  SHF.R.S32.HI R8, RZ, 0x1f, R4 ;  /* 0x0000001fff087819 */ /* 0x000fe20000011404 */
[----:B---3--:R-:W-:Y:S01]  /*10e0*/  FADD.FTZ R11, R16, R7 ;  /* 0x00000007100b7221 */ /* 0x008fe20000010000 */
[C---:B------:R-:W-:Y:S01]  /*10f0*/  IADD3 R4, P3, R5.reuse, R4, RZ ;  /* 0x0000000405047210 */ /* 0x040fe20007f7e0ff */
[----:B------:R-:W1:Y:S03]  /*1100*/  SHFL.BFLY PT, R7, R6, 0x1, 0x1f ;  /* 0x0c201f0006077f89 */ /* 0x000e6600000e0000 */
[----:B------:R-:W-:Y:S01]  /*1110*/  LEA.HI.X.SX32 R5, R5, R8, 0x1, P3 ;  /* 0x0000000805057211 */ /* 0x000fe200018f0eff */
[----:B------:R-:W2:Y:S01]  /*1120*/  SHFL.BFLY PT, R10, R9, 0x1, 0x1f ;  /* 0x0c201f00090a7f89 */ /* 0x000ea200000e0000 */
[----:B------:R-:W-:-:S03]  /*1130*/  IMAD R8, R42, c[0x0][0x220], RZ ;  /* 0x000088002a087a24 */ /* 0x000fc600078e02ff */
[----:B------:R-:W3:Y:S01]  /*1140*/  SHFL.BFLY PT, R18, R11, 0x1, 0x1f ;  /* 0x0c201f000b127f89 */ /* 0x000ee200000e0000 */
[----:B------:R-:W-:Y:S02]  /*1150*/  IMAD R15, R45, c[0x0][0x224], R8 ;  /* 0x000089002d0f7a24 */ /* 0x000fe400078e0208 */
[----:B0-----:R-:W-:Y:S02]  /*1160*/  FADD.FTZ R14, R13, R14 ;  /* 0x0000000e0d0e7221 */ /* 0x001fe40000010000 */
[----:B-1----:R-:W-:Y:S02]  /*1170*/  FADD.FTZ R12, R6, R7 ;  /* 0x00000007060c7221 */ /* 0x002fe40000010000 */
[----:B--2---:R-:W-:Y:S02]  /*1180*/  FADD.FTZ R10, R9, R10 ;  /* 0x0000000a090a7221 */ /* 0x004fe40000010000 */
[----:B---3--:R-:W-:Y:S01]  /*1190*/  FADD.FTZ R13, R11, R18 ;  /* 0x000000120b0d7221 */ /* 0x008fe20000010000 */
[----:B------:R-:W-:Y:S05]  /*11a0*/  @P2 BRA `(.L_x_1612) ;  /* 0x0000017000002947 */ /* 0x000fea0003800000 */
[----:B------:R-:W-:Y:S01]  /*11b0*/  SHF.R.S32.HI R37, RZ, 0x1f, R36 ;  /* 0x0000001fff257819 */ /* 0x000fe20000011424 */
[----:B------:R-:W-:Y:S01]  /*11c0*/  IMAD R6, R42, c[0x0][0x1c8], RZ ;  /* 0x000072002a067a24 */ /* 0x000fe200078e02ff */
[----:B------:R-:W-:-:S02]  /*11d0*/  ISETP.GE.AND P4, PT, R49, R44, PT ;  /* 0x0000002c3100720c */ /* 0x000fc40003f86270 */
[----:B------:R-:W-:Y:S01]  /*11e0*/  ISETP.GE.AND P3, PT, R51, R44, PT ;  /* 0x0000002c3300720c */ /* 0x000fe20003f66270 */
[C---:B------:R-:W-:Y:S02]  /*11f0*/  IMAD R9, R45.reuse, c[0x0][0x1cc], R6 ;  /* 0x000073002d097a24 */ /* 0x040fe400078e0206 */
[----:B------:R-:W-:Y:S01]  /*1200*/  IMAD.WIDE.U32 R6, R45, c[0x0][0x1c8], R36 ;  /* 0x000072002d067a25 */ /* 0x000fe200078e0024 */
[----:B------:R-:W-:-:S04]  /*1210*/  FSEL R11, R14, RZ, !P3 ;  /* 0x000000ff0e0b7208 */ /* 0x000fc80005800000 */
[----:B------:R-:W-:Y:S01]  /*1220*/  IADD3 R7, R7, R9, RZ ;  /* 0x0000000907077210 */ /* 0x000fe20007ffe0ff */
[----:B------:R-:W-:-:S04]  /*1230*/  IMAD R9, R46, c[0x0][0x1d0], RZ ;  /* 0x000074002e097a24 */ /* 0x000fc800078e02ff */
[----:B------:R-:W-:-:S04]  /*1240*/  IMAD.WIDE.U32 R6, R0, c[0x0][0x1d0], R6 ;  /* 0x0000740000067a25 */ /* 0x000fc800078e0006 */
[----:B------:R-:W-:Y:S01]  /*1250*/  IMAD R9, R0, c[0x0][0x1d4], R9 ;  /* 0x0000750000097a24 */ /* 0x000fe200078e0209 */
[----:B------:R-:W-:-:S04]  /*1260*/  IADD3 R6, P2, R2, R6, RZ ;  /* 0x0000000602067210 */ /* 0x000fc80007f5e0ff */
[----:B------:R-:W-:Y:S02]  /*1270*/  IADD3.X R3, R3, R7, R9, P2, !PT ;  /* 0x0000000703037210 */ /* 0x000fe400017fe409 */
[C---:B------:R-:W-:Y:S02]  /*1280*/  LEA R2, P5, R6.reuse, c[0x0][0x1b0], 0x2 ;  /* 0x00006c0006027a11 */ /* 0x040fe400078a10ff */
[----:B------:R-:W-:Y:S02]  /*1290*/  ISETP.GE.AND P2, PT, R53, R44, PT ;  /* 0x0000002c3500720c */ /* 0x000fe40003f46270 */
[----:B------:R-:W-:Y:S02]  /*12a0*/  LEA.HI.X R3, R6, c[0x0][0x1b4], R3, 0x2, P5 ;  /* 0x00006d0006037a11 */ /* 0x000fe400028f1403 */
[----:B------:R-:W-:Y:S02]  /*12b0*/  FSEL R7, R12, RZ, !P1 ;  /* 0x000000ff0c077208 */ /* 0x000fe40004800000 */
[----:B------:R-:W-:Y:S01]  /*12c0*/  FSEL R9, R10, RZ, !P4 ;  /* 0x000000ff0a097208 */ /* 0x000fe20006000000 */
[----:B------:R0:W-:Y:S01]  /*12d0*/  STG.E [R2.64+0x100], R11 ;  /* 0x0001000b02007986 */ /* 0x0001e2000c101906 */
[----:B------:R-:W-:-:S03]  /*12e0*/  FSEL R13, R13, RZ, !P2 ;  /* 0x000000ff0d0d7208 */ /* 0x000fc60005000000 */
[----:B------:R0:W-:Y:S04]  /*12f0*/  STG.E [R2.64], R7 ;  /* 0x0000000702007986 */ /* 0x0001e8000c101906 */
[----:B------:R0:W-:Y:S04]  /*1300*/  STG.E [R2.64+0x80], R9 ;  /* 0x0000800902007986 */ /* 0x0001e8000c101906 */
[----:B------:R0:W-:Y:S02]  /*1310*/  STG.E [R2.64+0x180], R13 ;  /* 0x0001800d02007986 */ /* 0x0001e4000c101906 */
.L_x_1612:
[----:B------:R-:W-:Y:S05]  /*1320*/  BSYNC B0 ;  /* 0x0000000000007941 */ /* 0x000fea0003800000 */
.L_x_1611:
[----:B------:R-:W-:Y:S01]  /*1330*/  ULDC UR4, c[0x0][0x168] ;  /* 0x00005a0000047ab9 */ /* 0x000fe20000000800 */
[----:B------:R-:W-:Y:S01]  /*1340*/  IMAD.WIDE.U32 R4, R45, c[0x0][0x220], R4 ;  /* 0x000088002d047a25 */ /* 0x000fe200078e0004 */
[----:B------:R-:W-:Y:S01]  /*1350*/  UIADD3 UR4, UR4, 0x7f, URZ ;  /* 0x0000007f04047890 */ /* 0x000fe2000fffe03f */
[----:B------:R-:W-:Y:S01]  /*1360*/  ISETP.NE.U32.AND P1, PT, RZ, c[0x0][0x238], PT ;  /* 0x00008e00ff007a0c */ /* 0x000fe20003f25070 */
[----:B------:R-:W-:Y:S01]  /*1370*/  BSSY B0, `(.L_x_1613) ;  /* 0x0000021000007945 */ /* 0x000fe20003800000 */
[----:B0-----:R-:W-:Y:S01]  /*1380*/  IMAD R3, R46, c[0x0][0x228], RZ ;  /* 0x00008a002e037a24 */ /* 0x001fe200078e02ff */
[----:B------:R-:W-:Y:S01]  /*1390*/  USHF.R.S32.HI UR5, URZ, 0x1f, UR4 ;  /* 0x0000001f3f057899 */ /* 0x000fe20008011404 */
[----:B------:R-:W-:Y:S01]  /*13a0*/  IMAD.IADD R5, R5, 0x1, R15 ;  /* 0x0000000105057824 */ /* 0x000fe200078e020f */
[----:B------:R-:W-:Y:S01]  /*13b0*/  ISETP.NE.AND.EX P1, PT, RZ, c[0x0][0x23c], PT, P1 ;  /* 0x00008f00ff007a0c */ /* 0x000fe20003f25310 */
[C---:B------:R-:W-:Y:S01]  /*13c0*/  IMAD R7, R0.reuse, c[0x0][0x22c], R3 ;  /* 0x00008b0000077a24 */ /* 0x040fe200078e0203 */
[----:B------:R-:W-:Y:S01]  /*13d0*/  ULEA.HI UR5, UR5, UR4, URZ, 0x7 ;  /* 0x0000000405057291 */ /* 0x000fe2000f8f383f */
[----:B------:R-:W-:Y:S01]  /*13e0*/  IMAD.WIDE.U32 R2, R0, c[0x0][0x228], R4 ;  /* 0x00008a0000027a25 */ /* 0x000fe200078e0004 */
[----:B------:R-:W-:-:S02]  /*13f0*/  ISETP.NE.OR P1, PT, R43, RZ, !P1 ;  /* 0x000000ff2b00720c */ /* 0x000fc40004f25670 */
[----:B------:R-:W-:Y:S02]  /*1400*/  ULOP3.LUT UR5, UR5, 0xffffff80, URZ, 0xc0, !UPT ;  /* 0xffffff8005057892 */ /* 0x000fe4000f8ec03f */
[----:B------:R-:W-:Y:S02]  /*1410*/  IADD3 R3, R3, R7, RZ ;  /* 0x0000000703037210 */ /* 0x000fe40007ffe0ff */
[----:B------:R-:W-:Y:S02]  /*1420*/  LEA R8, P2, R2, c[0x0][0x208], 0x2 ;  /* 0x0000820002087a11 */ /* 0x000fe400078410ff */
[----:B------:R-:W-:Y:S02]  /*1430*/  IADD3 R4, -R36, UR5, RZ ;  /* 0x0000000524047c10 */ /* 0x000fe4000fffe1ff */
[----:B------:R-:W-:Y:S02]  /*1440*/  LEA.HI.X R9, R2, c[0x0][0x20c], R3, 0x2, P2 ;  /* 0x0000830002097a11 */ /* 0x000fe400010f1403 */
[----:B------:R-:W-:-:S13]  /*1450*/  ISETP.GE.OR P0, PT, R43, R4, P0 ;  /* 0x000000042b00720c */ /* 0x000fda0000706670 */
[----:B------:R-:W-:Y:S05]  /*1460*/  @P0 BRA `(.L_x_1614) ;  /* 0x0000011000000947 */ /* 0x000fea0003800000 */
[----:B------:R-:W-:Y:S01]  /*1470*/  SHF.R.S32.HI R3, RZ, 0x1f, R43 ;  /* 0x0000001fff037819 */ /* 0x000fe2000001142b */
[----:B------:R-:W-:Y:S01]  /*1480*/  IMAD R42, R42, c[0x0][0x1f8], RZ ;  /* 0x00007e002a2a7a24 */ /* 0x000fe200078e02ff */
[----:B------:R-:W-:Y:S01]  /*1490*/  IADD3 R2, P0, R36, R43, RZ ;  /* 0x0000002b24027210 */ /* 0x000fe20007f1e0ff */
[----:B------:R-:W-:Y:S02]  /*14a0*/  IMAD R7, R46, c[0x0][0x200], RZ ;  /* 0x000080002e077a24 */ /* 0x000fe400078e02ff */
[C---:B------:R-:W-:Y:S01]  /*14b0*/  IMAD R5, R45.reuse, c[0x0][0x1fc], R42 ;  /* 0x00007f002d057a24 */ /* 0x040fe200078e022a */
[----:B------:R-:W-:Y:S01]  /*14c0*/  LEA.HI.X.SX32 R3, R36, R3, 0x1, P0 ;  /* 0x0000000324037211 */ /* 0x000fe200000f0eff */
        /* <DEDUP_REMOVED lines=11> */
.L_x_1614:
[----:B------:R-:W-:Y:S05]  /*1580*/  BSYNC B0 ;  /* 0x0000000000007941 */ /* 0x000fea0003800000 */
.L_x_1613:
[----:B------:R1:W-:Y:S04]  /*1590*/  STG.E.128 [R8.64], RZ ;  /* 0x000000ff08007986 */ /* 0x0003e8000c101d06 */
[----:B------:R1:W-:Y:S04]  /*15a0*/  STG.E.128 [R8.64+0x1000], RZ ;  /* 0x001000ff08007986 */ /* 0x0003e8000c101d06 */
[----:B------:R1:W-:Y:S04]  /*15b0*/  STG.E.128 [R8.64+0x2000], RZ ;  /* 0x002000ff08007986 */ /* 0x0003e8000c101d06 */
[----:B------:R1:W-:Y:S04]  /*15c0*/  STG.E.128 [R8.64+0x3000], RZ ;  /* 0x003000ff08007986 */ /* 0x0003e8000c101d06 */
[----:B------:R1:W-:Y:S04]  /*15d0*/  STG.E.128 [R8.64+0x4000], RZ ;  /* 0x004000ff08007986 */ /* 0x0003e8000c101d06 */
[----:B------:R1:W-:Y:S04]  /*15e0*/  STG.E.128 [R8.64+0x5000], RZ ;  /* 0x005000ff08007986 */ /* 0x0003e8000c101d06 */
[----:B------:R1:W-:Y:S04]  /*15f0*/  STG.E.128 [R8.64+0x6000], RZ ;  /* 0x006000ff08007986 */ /* 0x0003e8000c101d06 */
[----:B------:R1:W-:Y:S01]  /*1600*/  STG.E.128 [R8.64+0x7000], RZ ;  /* 0x007000ff08007986 */ /* 0x0003e2000c101d06 */
[----:B------:R-:W-:Y:S05]  /*1610*/  @P1 EXIT ;  /* 0x000000000000194d */ /* 0x000fea0003800000 */
[----:B------:R-:W-:Y:S02]  /*1620*/  IMAD R0, R47, c[0x0][0x230], R0 ;  /* 0x00008c002f007a24 */ /* 0x000fe400078e0200 */
[----:B0-----:R-:W-:-:S02]  /*1630*/  IMAD.MOV.U32 R3, RZ, RZ, 0x4 ;  /* 0x00000004ff037424 */ /* 0x001fc400078e00ff */
[----:B------:R-:W-:-:S04]  /*1640*/  IMAD R0, R0, c[0x0][0x170], R45 ;  /* 0x00005c0000007a24 */ /* 0x000fc800078e022d */
[----:B------:R-:W-:-:S05]  /*1650*/  IMAD.WIDE R2, R0, R3, c[0x0][0x238] ;  /* 0x00008e0000027625 */ /* 0x000fca00078e0203 */
[----:B------:R-:W-:Y:S01]  /*1660*/  STG.E [R2.64], RZ ;  /* 0x000000ff02007986 */ /* 0x000fe2000c101906 */
[----:B------:R-:W-:Y:S05]  /*1670*/  EXIT ;  /* 0x000000000000794d */ /* 0x000fea0003800000 */
.L_x_1615:
        /* <DEDUP_REMOVED lines=16> */
.L_x_1850:


//--------------------- .text._ZN7cutlass13device_kernelIN5flash19enable_sm80_to_sm89INS1_16FlashAttnBwdSm80INS1_25CollectiveMainloopBwdSm80ILi2ELi2EN4cute5tupleIJNS5_1CILi128EEES8_NS7_ILi64EEEEEENS_10bfloat16_tEfNS_4arch4Sm80ELb1ELb0ELb0ELb1ELb0ELb0ELb0ELb0ELi2ELi4ELi4ELi4ELb0EEENS1_21CollectiveEpilogueBwdISA_SB_SD_Li256ELb1ELb0ELi2EEENS1_25SingleTileBwdLPTSchedulerILb1ELi128ELb0EEEEEEEEEvNT_6ParamsE --------------------------
	.section	.text._ZN7cutlass13device_kernelIN5flash19enable_sm80_to_sm89INS1_16FlashAttnBwdSm80INS1_25CollectiveMainloopBwdSm80ILi2ELi2EN4cute5tupleIJNS5_1CILi128EEES8_NS7_ILi64EEEEEENS_10bfloat16_tEfNS_4arch4Sm80ELb1ELb0ELb0ELb1ELb0ELb0ELb0ELb0ELi2ELi4ELi4ELi4ELb0EEENS1_21CollectiveEpilogueBwdISA_SB_SD_Li256ELb1ELb0ELi2EEENS1_25SingleTileBwdLPTSchedulerILb1ELi128ELb0EEEEEEEEEvNT_6ParamsE,"ax",@progbits
	.sectioninfo	@"SHI_REGISTERS=255"
	.align	128
.text._ZN7cutlass13device_kernelIN5flash19enable_sm80_to_sm89INS1_16FlashAttnBwdSm80INS1_25CollectiveMainloopBwdSm80ILi2ELi2EN4cute5tupleIJNS5_1CILi128EEES8_NS7_ILi64EEEEEENS_10bfloat16_tEfNS_4arch4Sm80ELb1ELb0ELb0ELb1ELb0ELb0ELb0ELb0ELi2ELi4ELi4ELi4ELb0EEENS1_21CollectiveEpilogueBwdISA_SB_SD_Li256ELb1ELb0ELi2EEENS1_25SingleTileBwdLPTSchedulerILb1ELi128ELb0EEEEEEEEEvNT_6ParamsE:
        .type           _ZN7cutlass13device_kernelIN5flash19enable_sm80_to_sm89INS1_16FlashAttnBwdSm80INS1_25CollectiveMainloopBwdSm80ILi2ELi2EN4cute5tupleIJNS5_1CILi128EEES8_NS7_ILi64EEEEEENS_10bfloat16_tEfNS_4arch4Sm80ELb1ELb0ELb0ELb1ELb0ELb0ELb0ELb0ELi2ELi4ELi4ELi4ELb0EEENS1_21CollectiveEpilogueBwdISA_SB_SD_Li256ELb1ELb0ELi2EEENS1_25SingleTileBwdLPTSchedulerILb1ELi128ELb0EEEEEEEEEvNT_6ParamsE,@function
        .size           _ZN7cutlass13device_kernelIN5flash19enable_sm80_to_sm89INS1_16FlashAttnBwdSm80INS1_25CollectiveMainloopBwdSm80ILi2ELi2EN4cute5tupleIJNS5_1CILi128EEES8_NS7_ILi64EEEEEENS_10bfloat16_tEfNS_4arch4Sm80ELb1ELb0ELb0ELb1ELb0ELb0ELb0ELb0ELi2ELi4ELi4ELi4ELb0EEENS1_21CollectiveEpilogueBwdISA_SB_SD_Li256ELb1ELb0ELi2EEENS1_25SingleTileBwdLPTSchedulerILb1ELi128ELb0EEEEEEEEEvNT_6ParamsE,(.L_x_1851 - _ZN7cutlass13device_kernelIN5flash19enable_sm80_to_sm89INS1_16FlashAttnBwdSm80INS1_25CollectiveMainloopBwdSm80ILi2ELi2EN4cute5tupleIJNS5_1CILi128EEES8_NS7_ILi64EEEEEENS_10bfloat16_tEfNS_4arch4Sm80ELb1ELb0ELb0ELb1ELb0ELb0ELb0ELb0ELi2ELi4ELi4ELi4ELb0EEENS1_21CollectiveEpilogueBwdISA_SB_SD_Li256ELb1ELb0ELi2EEENS1_25SingleTileBwdLPTSchedulerILb1ELi128ELb0EEEEEEEEEvNT_6ParamsE)
        .other          _ZN7cutlass13device_kernelIN5flash19enable_sm80_to_sm89INS1_16FlashAttnBwdSm80INS1_25CollectiveMainloopBwdSm80ILi2ELi2EN4cute5tupleIJNS5_1CILi128EEES8_NS7_ILi64EEEEEENS_10bfloat16_tEfNS_4arch4Sm80ELb1ELb0ELb0ELb1ELb0ELb0ELb0ELb0ELi2ELi4ELi4ELi4ELb0EEENS1_21CollectiveEpilogueBwdISA_SB_SD_Li256ELb1ELb0ELi2EEENS1_25SingleTileBwdLPTSchedulerILb1ELi128ELb0EEEEEEEEEvNT_6ParamsE,@"STO_CUDA_ENTRY STV_DEFAULT"
_ZN7cutlass13device_kernelIN5flash19enable_sm80_to_sm89INS1_16FlashAttnBwdSm80INS1_25CollectiveMainloopBwdSm80ILi2ELi2EN4cute5tupleIJNS5_1CILi128EEES8_NS7_ILi64EEEEEENS_10bfloat16_tEfNS_4arch4Sm80ELb1ELb0ELb0ELb1ELb0ELb0ELb0ELb0ELi2ELi4ELi4ELi4ELb0EEENS1_21CollectiveEpilogueBwdISA_SB_SD_Li256ELb1ELb0ELi2EEENS1_25SingleTileBwdLPTSchedulerILb1ELi128ELb0EEEEEEEEEvNT_6ParamsE:
[----:B------:R-:W-:Y:S02]  /*0000*/  MOV R1, c[0x0][0x28] ;  /* 0x00000a0000017a02 */ /* 0x000fe40000000f00 */
[----:B------:R-:W1:Y:S01]  /*0010*/  S2R R20, SR_TID.X ;  /* 0x0000000000147919 */ /* 0x000e620000002100 */
[----:B------:R-:W2:Y:S01]  /*0020*/  S2UR UR4, SR_CTAID.X ;  /* 0x00000000000479c3 */ /* 0x000ea20000002500 */
[----:B------:R-:W-:Y:S01]  /*0030*/  ULDC.64 UR14, c[0x0][0x118] ;  /* 0x00004600000e7ab9 */ /* 0x000fe20000000a00 */
[----:B------:R-:W-:Y:S02]  /*0040*/  IADD3 R1, R1, -0x58, RZ ;  /* 0xffffffa801017810 */ /* 0x000fe40007ffe0ff */
[----:B-1----:R-:W-:-:S06]  /*0050*/  SHF.R.U32.HI R0, RZ, 0x5, R20 ;  /* 0x00000005ff007819 */ /* 0x002fcc0000011614 */
        /* <DEDUP_REMOVED lines=8> */
[----:B------:R-:W-:Y:S02]  /*00e0*/  @UP0 UMOV UR7, UR11 ;  /* 0x0000000b00070c82 */ /* 0x000fe40008000000 */
        /* <DEDUP_REMOVED lines=12> */
[----:B------:R-:W-:Y:S02]  /*01b0*/  @UP0 UMOV UR9, UR11 ;  /* 0x0000000b00090c82 */ /* 0x000fe40008000000 */
[----:B------:R-:W-:-:S04]  /*01c0*/  @UP0 USHF.R.U32.HI UR13, URZ, UR5, UR9 ;  /* 0x000000053f0d0299 */ /* 0x000fc80008011609 */
[----:B------:R-:W-:Y:S01]  /*01d0*/  UIMAD UR7, UR13, UR7, URZ ;  /* 0x000000070d0772a4 */ /* 0x000fe2000f8e023f */
[----:B------:R-:W-:Y:S05]  /*01e0*/  BRA `(.L_x_1618) ;  /* 0x0000008000007947 */ /* 0x000fea0003800000 */
.L_x_1617:
[----:B------:R-:W-:Y:S02]  /*01f0*/  ULDC UR7, c[0x0][0x3ac] ;  /* 0x0000eb0000077ab9 */ /* 0x000fe40000000800 */
[----:B------:R-:W-:Y:S02]  /*0200*/  UISETP.NE.AND UP0, UPT, UR7, 0x1, UPT ;  /* 0x000000010700788c */ /* 0x000fe4000bf05270 */
[----:B------:R-:W-:Y:S02]  /*0210*/  ULDC.64 UR4, c[0x0][0x3b0] ;  /* 0x0000ec0000047ab9 */ /* 0x000fe40000000a00 */
[----:B------:R-:W-:Y:S02]  /*0220*/  UIMAD.WIDE.U32 UR10, UR6, UR4, URZ ;  /* 0x00000004060a72a5 */ /* 0x000fe4000f8e003f */
[----:B------:R-:W-:-:S05]  /*0230*/  UMOV UR13, UR6 ;  /* 0x00000006000d7c82 */ /* 0x000fca0008000000 */
[----:B------:R-:W-:Y:S02]  /*0240*/  @UP0 UMOV UR9, UR11 ;  /* 0x0000000b00090c82 */ /* 0x000fe40008000000 */
[----:B------:R-:W-:-:S04]  /*0250*/  @UP0 USHF.R.U32.HI UR13, URZ, UR5, UR9 ;  /* 0x000000053f0d0299 */ /* 0x000fc80008011609 */
[----:B------:R-:W-:-:S04]  /*0260*/  UIMAD UR7, UR13, UR7, URZ ;  /* 0x000000070d0772a4 */ /* 0x000fc8000f8e023f */
.L_x_1618:
[----:B------:R-:W-:Y:S01]  /*0270*/  UIADD3 UR9, UR6, -UR7, URZ ;  /* 0x8000000706097290 */ /* 0x000fe2000fffe03f */
[----:B------:R-:W-:Y:S01]  /*0280*/  ISETP.NE.U32.AND P0, PT, RZ, c[0x0][0x3e0], PT ;  /* 0x0000f800ff007a0c */ /* 0x000fe20003f05070 */
[----:B------:R-:W-:Y:S02]  /*0290*/  ULDC.64 UR4, c[0x0][0x3a8] ;  /* 0x0000ea0000047ab9 */ /* 0x000fe40000000a00 */
[----:B------:R-:W-:Y:S01]  /*02a0*/  ULDC.64 UR6, c[0x0][0x3a0] ;  /* 0x0000e80000067ab9 */ /* 0x000fe20000000a00 */
[----:B------:R-:W-:Y:S01]  /*02b0*/  ISETP.NE.AND.EX P0, PT, RZ, c[0x0][0x3e4], PT, P0 ;  /* 0x0000f900ff007a0c */ /* 0x000fe20003f05300 */
[----:B------:R-:W-:Y:S02]  /*02c0*/  UISETP.NE.AND UP0, UPT, UR6, 0x1, UPT ;  /* 0x000000010600788c */ /* 0x000fe4000bf05270 */
[----:B------:R-:W-:-:S04]  /*02d0*/  UIMAD UR5, UR8, UR5, UR9 ;  /* 0x00000005080572a4 */ /* 0x000fc8000f8e0209 */
[----:B------:R-:W-:-:S03]  /*02e0*/  UIMAD.WIDE.U32 UR8, UR5, UR7, URZ ;  /* 0x00000007050872a5 */ /* 0x000fc6000f8e003f */
[----:B------:R-:W-:-:S04]  /*02f0*/  UMOV UR11, UR5 ;  /* 0x00000005000b7c82 */ /* 0x000fc80008000000 */
[----:B------:R-:W-:Y:S02]  /*0300*/  @UP0 UMOV UR7, UR9 ;  /* 0x0000000900070c82 */ /* 0x000fe40008000000 */
[----:B------:R-:W-:-:S04]  /*0310*/  @UP0 USHF.R.U32.HI UR11, URZ, UR4, UR7 ;  /* 0x000000043f0b0299 */ /* 0x000fc80008011607 */
[----:B------:R-:W-:-:S04]  /*0320*/  UIADD3 UR12, -UR11, URZ, URZ ;  /* 0x0000003f0b0c7290 */ /* 0x000fc8000fffe13f */
[----:B------:R-:W-:Y:S01]  /*0330*/  UIMAD UR12, UR12, UR6, UR5 ;  /* 0x000000060c0c72a4 */ /* 0x000fe2000f8e0205 */
[----:B------:R-:W-:Y:S05]  /*0340*/  @!P0 BRA `(.L_x_1619) ;  /* 0x0000008000008947 */ /* 0x000fea0003800000 */
[----:B------:R-:W-:Y:S02]  /*0350*/  UMOV UR4, 0x4 ;  /* 0x0000000400047882 */ /* 0x000fe40000000000 */
[----:B------:R-:W-:Y:S02]  /*0360*/  ULDC.64 UR6, c[0x0][0x3e0] ;  /* 0x0000f80000067ab9 */ /* 0x000fe40000000a00 */
[----:B------:R-:W-:-:S06]  /*0370*/  UIMAD.WIDE UR4, UR11, UR4, UR6 ;  /* 0x000000040b0472a5 */ /* 0x000fcc000f8e0206 */
[----:B------:R-:W-:Y:S02]  /*0380*/  MOV R2, UR4 ;  /* 0x0000000400027c02 */ /* 0x000fe40008000f00 */
[----:B------:R-:W-:-:S05]  /*0390*/  MOV R3, UR5 ;  /* 0x0000000500037c02 */ /* 0x000fca0008000f00 */
[----:B------:R-:W2:Y:S02]  /*03a0*/  LDG.E R0, [R2.64] ;  /* 0x0000000e02007981 */ /* 0x000ea4000c1e1900 */
[----:B--2---:R1:W2:Y:S02]  /*03b0*/  R2UR UR5, R0 ;  /* 0x00000000000573c2 */ /* 0x0042a400000e0000 */
[----:B-12---:R-:W-:Y:S05]  /*03c0*/  BRA `(.L_x_1620) ;  /* 0x000000f000007947 */ /* 0x006fea0003800000 */
.L_x_1619:
[----:B------:R-:W-:-:S04]  /*03d0*/  ISETP.NE.U32.AND P0, PT, RZ, c[0x0][0x3d8], PT ;  /* 0x0000f600ff007a0c */ /* 0x000fc80003f05070 */
[----:B------:R-:W-:-:S13]  /*03e0*/  ISETP.NE.AND.EX P0, PT, RZ, c[0x0][0x3dc], PT, P0 ;  /* 0x0000f700ff007a0c */ /* 0x000fda0003f05300 */
[----:B------:R-:W-:Y:S05]  /*03f0*/  @!P0 BRA `(.L_x_1621) ;  /* 0x000000b000008947 */ /* 0x000fea0003800000 */
[----:B------:R-:W-:Y:S02]  /*0400*/  UMOV UR4, 0x4 ;  /* 0x0000000400047882 */ /* 0x000fe40000000000 */
[----:B------:R-:W-:Y:S02]  /*0410*/  ULDC.64 UR6, c[0x0][0x3d8] ;  /* 0x0000f60000067ab9 */ /* 0x000fe40000000a00 */
[----:B------:R-:W-:-:S06]  /*0420*/  UIMAD.WIDE UR4, UR11, UR4, UR6 ;  /* 0x000000040b0472a5 */ /* 0x000fcc000f8e0206 */
[----:B------:R-:W-:Y:S02]  /*0430*/  MOV R2, UR4 ;  /* 0x0000000400027c02 */ /* 0x000fe40008000f00 */
[----:B------:R-:W-:-:S05]  /*0440*/  MOV R3, UR5 ;  /* 0x0000000500037c02 */ /* 0x000fca0008000f00 */
[----:B------:R-:W2:Y:S04]  /*0450*/  LDG.E R4, [R2.64] ;  /* 0x0000000e02047981 */ /* 0x000ea8000c1e1900 */
[----:B------:R-:W3:Y:S01]  /*0460*/  LDG.E R0, [R2.64+0x4] ;  /* 0x0000040e02007981 */ /* 0x000ee2000c1e1900 */
[----:B--2---:R-:W1:Y:S08]  /*0470*/  R2UR UR5, R4 ;  /* 0x00000000040573c2 */ /* 0x004e7000000e0000 */
[----:B---3--:R-:W1:Y:S02]  /*0480*/  R2UR UR4, R0 ;  /* 0x00000000000473c2 */ /* 0x008e6400000e0000 */
[----:B-1----:R-:W-:Y:S01]  /*0490*/  UIADD3 UR5, -UR5, UR4, URZ ;  /* 0x0000000405057290 */ /* 0x002fe2000fffe13f */
[----:B------:R-:W-:Y:S05]  /*04a0*/  BRA `(.L_x_1620) ;  /* 0x0000001000007947 */ /* 0x000fea0003800000 */
.L_x_1621:
[----:B------:R-:W-:Y:S02]  /*04b0*/  ULDC UR5, c[0x0][0x3d4] ;  /* 0x0000f50000057ab9 */ /* 0x000fe40000000800 */
.L_x_1620:
[----:B------:R-:W-:-:S04]  /*04c0*/  UIADD3 UR5, UR5, 0x7f, URZ ;  /* 0x0000007f05057890 */ /* 0x000fc8000fffe03f */
[----:B------:R-:W-:-:S04]  /*04d0*/  USHF.R.S32.HI UR4, URZ, 0x1f, UR5 ;  /* 0x0000001f3f047899 */ /* 0x000fc80008011405 */
[----:B------:R-:W-:-:S04]  /*04e0*/  ULEA.HI UR4, UR4, UR5, URZ, 0x7 ;  /* 0x0000000504047291 */ /* 0x000fc8000f8f383f */
[----:B------:R-:W-:-:S04]  /*04f0*/  USHF.R.S32.HI UR4, URZ, 0x7, UR4 ;  /* 0x000000073f047899 */ /* 0x000fc80008011404 */
[----:B------:R-:W-:-:S04]  /*0500*/  UISETP.GE.AND UP0, UPT, UR13, UR4, UPT ;  /* 0x000000040d00728c */ /* 0x000fc8000bf06270 */
[----:B------:R-:W-:Y:S01]  /*0510*/  USEL UR11, UR11, 0xffffffff, !UP0 ;  /* 0xffffffff0b0b7887 */ /* 0x000fe2000c000000 */
[----:B------:R-:W-:Y:S05]  /*0520*/  BRA `(.L_x_1622) ;  /* 0x0000049000007947 */ /* 0x000fea0003800000 */
.L_x_1616:
        /* <DEDUP_REMOVED lines=22> */
.L_x_1623:
        /* <DEDUP_REMOVED lines=8> */
.L_x_1624:
        /* <DEDUP_REMOVED lines=22> */
.L_x_1625:
        /* <DEDUP_REMOVED lines=14> */
.L_x_1627:
[----:B------:R-:W-:Y:S02]  /*0950*/  ULDC UR5, c[0x0][0x3d4] ;  /* 0x0000f50000057ab9 */ /* 0x000fe40000000800 */
.L_x_1626:
[----:B------:R-:W-:-:S04]  /*0960*/  UIADD3 UR5, UR5, 0x7f, URZ ;  /* 0x0000007f05057890 */ /* 0x000fc8000fffe03f */
[----:B------:R-:W-:-:S04]  /*0970*/  USHF.R.S32.HI UR4, URZ, 0x1f, UR5 ;  /* 0x0000001f3f047899 */ /* 0x000fc80008011405 */
[----:B------:R-:W-:-:S04]  /*0980*/  ULEA.HI UR4, UR4, UR5, URZ, 0x7 ;  /* 0x0000000504047291 */ /* 0x000fc8000f8f383f */
[----:B------:R-:W-:-:S04]  /*0990*/  USHF.R.S32.HI UR4, URZ, 0x7, UR4 ;  /* 0x000000073f047899 */ /* 0x000fc80008011404 */
[----:B------:R-:W-:-:S04]  /*09a0*/  UISETP.GE.AND UP0, UPT, UR13, UR4, UPT ;  /* 0x000000040d00728c */ /* 0x000fc8000bf06270 */
[----:B------:R-:W-:-:S06]  /*09b0*/  USEL UR11, UR11, 0xffffffff, !UP0 ;  /* 0xffffffff0b0b7887 */ /* 0x000fcc000c000000 */
.L_x_1622:
[----:B------:R-:W-:-:S13]  /*09c0*/  ISETP.LE.AND P0, PT, RZ, UR11, PT ;  /* 0x0000000bff007c0c */ /* 0x000fda000bf03270 */
[----:B------:R-:W-:Y:S05]  /*09d0*/  @!P0 EXIT ;  /* 0x000000000000894d */ /* 0x000fea0003800000 */
[----:B------:R-:W-:Y:S02]  /*09e0*/  ULDC.64 UR4, c[0x0][0x2c8] ;  /* 0x0000b20000047ab9 */ /* 0x000fe40000000a00 */
[----:B------:R-:W-:Y:S02]  /*09f0*/  UISETP.NE.U32.AND UP2, UPT, URZ, UR4, UPT ;  /* 0x000000043f00728c */ /* 0x000fe4000bf45070 */
[----:B------:R-:W-:Y:S02]  /*0a00*/  UMOV UR6, 0x4 ;  /* 0x0000000400067882 */ /* 0x000fe40000000000 */
[----:B------:R-:W-:Y:S02]  /*0a10*/  UISETP.NE.AND.EX UP2, UPT, URZ, UR5, UPT, UP2 ;  /* 0x000000053f00728c */ /* 0x000fe4000bf45320 */
[----:B------:R-:W-:Y:S02]  /*0a20*/  ULDC.64 UR8, c[0x0][0x2c8] ;  /* 0x0000b20000087ab9 */ /* 0x000fe40000000a00 */
[----:B------:R-:W-:-:S02]  /*0a30*/  UIMAD.WIDE UR8, UR11, UR6, UR8 ;  /* 0x000000060b0872a5 */ /* 0x000fc4000f8e0208 */
[----:B------:R-:W-:Y:S01]  /*0a40*/  PLOP3.LUT P2, PT, PT, PT, UP2, 0x80, 0x0 ;  /* 0x000000000000781c */ /* 0x000fe20003f4f028 */
[----:B------:R-:W-:Y:S02]  /*0a50*/  ULDC.64 UR4, c[0x0][0x2d8] ;  /* 0x0000b60000047ab9 */ /* 0x000fe40000000a00 */
[----:B------:R-:W-:Y:S01]  /*0a60*/  UISETP.NE.U32.AND UP0, UPT, URZ, UR4, UPT ;  /* 0x000000043f00728c */ /* 0x000fe2000bf05070 */
[----:B------:R-:W-:Y:S02]  /*0a70*/  IMAD.U32 R6, RZ, RZ, UR8 ;  /* 0x00000008ff067e24 */ /* 0x000fe4000f8e00ff */
[----:B------:R-:W-:Y:S01]  /*0a80*/  IMAD.U32 R7, RZ, RZ, UR9 ;  /* 0x00000009ff077e24 */ /* 0x000fe2000f8e00ff */
[----:B------:R-:W-:-:S06]  /*0a90*/  UISETP.NE.AND.EX UP0, UPT, URZ, UR5, UPT, UP0 ;  /* 0x000000053f00728c */ /* 0x000fcc000bf05300 */
[----:B------:R-:W2:Y:S01]  /*0aa0*/  @P2 LDG.E R4, [R6.64] ;  /* 0x0000000e06042981 */ /* 0x000ea2000c1e1900 */
[----:B------:R-:W-:Y:S01]  /*0ab0*/  ULDC.64 UR4, c[0x0][0x2d8] ;  /* 0x0000b60000047ab9 */ /* 0x000fe20000000a00 */
[----:B------:R-:W-:-:S03]  /*0ac0*/  PLOP3.LUT P0, PT, PT, PT, UP0, 0x80, 0x0 ;  /* 0x000000000000781c */ /* 0x000fc60003f0f008 */
[----:B------:R-:W-:-:S06]  /*0ad0*/  @UP0 UIMAD.WIDE UR4, UR11, UR6, UR4 ;  /* 0x000000060b0402a5 */ /* 0x000fcc000f8e0204 */
[----:B------:R-:W-:Y:S01]  /*0ae0*/  MOV R2, UR4 ;  /* 0x0000000400027c02 */ /* 0x000fe20008000f00 */
[----:B------:R-:W-:Y:S01]  /*0af0*/  IMAD.U32 R3, RZ, RZ, UR5 ;  /* 0x00000005ff037e24 */ /* 0x000fe2000f8e00ff */
[----:B------:R-:W-:Y:S02]  /*0b00*/  ULDC.64 UR4, c[0x0][0x2d0] ;  /* 0x0000b40000047ab9 */ /* 0x000fe40000000a00 */
[----:B------:R-:W-:Y:S01]  /*0b10*/  UISETP.NE.U32.AND UP1, UPT, URZ, UR4, UPT ;  /* 0x000000043f00728c */ /* 0x000fe2000bf25070 */
[----:B------:R-:W-:Y:S01]  /*0b20*/  CS2R R10, SRZ ;  /* 0x00000000000a7805 */ /* 0x000fe2000001ff00 */
[----:B------:R1:W3:Y:S02]  /*0b30*/  @P0 LDG.E R0, [R2.64] ;  /* 0x0000000e02000981 */ /* 0x0002e4000c1e1900 */
[----:B------:R-:W-:-:S03]  /*0b40*/  UISETP.NE.AND.EX UP1, UPT, URZ, UR5, UPT, UP1 ;  /* 0x000000053f00728c */ /* 0x000fc6000bf25310 */
[----:B------:R-:W-:Y:S01]  /*0b50*/  ULDC.64 UR4, c[0x0][0x2d0] ;  /* 0x0000b40000047ab9 */ /* 0x000fe20000000a00 */
[----:B------:R4:W5:Y:S01]  /*0b60*/  @P2 LDG.E R10, [R6.64] ;  /* 0x0000000e060a2981 */ /* 0x000962000c1e1900 */
[----:B------:R-:W-:Y:S01]  /*0b70*/  UIMAD.WIDE UR4, UR11, UR6, UR4 ;  /* 0x000000060b0472a5 */ /* 0x000fe2000f8e0204 */
[----:B------:R-:W-:-:S05]  /*0b80*/  PLOP3.LUT P1, PT, PT, PT, UP1, 0x80, 0x0 ;  /* 0x000000000000781c */ /* 0x000fca0003f2f018 */
[----:B-1----:R-:W-:Y:S01]  /*0b90*/  MOV R2, UR4 ;  /* 0x0000000400027c02 */ /* 0x002fe20008000f00 */
[----:B------:R-:W-:-:S07]  /*0ba0*/  IMAD.U32 R3, RZ, RZ, UR5 ;  /* 0x00000005ff037e24 */ /* 0x000fce000f8e00ff */
[----:B------:R4:W5:Y:S01]  /*0bb0*/  @P1 LDG.E R11, [R2.64] ;  /* 0x0000000e020b1981 */ /* 0x000962000c1e1900 */
[----:B------:R-:W-:Y:S02]  /*0bc0*/  ULDC UR10, c[0x0][0x168] ;  /* 0x00005a00000a7ab9 */ /* 0x000fe40000000800 */
[----:B------:R-:W-:Y:S02]  /*0bd0*/  UMOV UR21, URZ ;  /* 0x0000003f00157c82 */ /* 0x000fe40008000000 */
[----:B------:R-:W-:Y:S01]  /*0be0*/  ULDC UR9, c[0x0][0x198] ;  /* 0x0000660000097ab9 */ /* 0x000fe20000000800 */
[----:B--2---:R-:W1:Y:S02]  /*0bf0*/  @P2 R2UR UR5, R4 ;  /* 0x00000000040523c2 */ /* 0x004e6400000e0000 */
[----:B-1----:R-:W-:-:S04]  /*0c00*/  @UP2 ULEA UR5, UR11, UR5, 0x7 ;  /* 0x000000050b052291 */ /* 0x002fc8000f8e383f */
[----:B------:R-:W-:-:S04]  /*0c10*/  @UP2 USHF.R.S32.HI UR4, URZ, 0x1f, UR5 ;  /* 0x0000001f3f042899 */ /* 0x000fc80008011405 */
[----:B------:R-:W-:Y:S01]  /*0c20*/  @UP2 ULEA.HI UR4, UR4, UR5, URZ, 0x7 ;  /* 0x0000000504042291 */ /* 0x000fe2000f8f383f */
[----:B---3--:R4:W1:Y:S03]  /*0c30*/  @P0 R2UR UR10, R0 ;  /* 0x00000000000a03c2 */ /* 0x00886600000e0000 */
[----:B------:R-:W-:Y:S01]  /*0c40*/  @UP2 ULOP3.LUT UR21, UR4, 0xffffff80, URZ, 0xc0, !UPT ;  /* 0xffffff8004152892 */ /* 0x000fe2000f8ec03f */
[----:B------:R-:W-:Y:S06]  /*0c50*/  @P0 BRA `(.L_x_1628) ;  /* 0x0000006000000947 */ /* 0x000fec0003800000 */
[----:B------:R-:W-:Y:S05]  /*0c60*/  @!P2 BRA `(.L_x_1628) ;  /* 0x000000500000a947 */ /* 0x000fea0003800000 */
[----:B------:R-:W2:Y:S04]  /*0c70*/  LDG.E R4, [R6.64] ;  /* 0x0000000e06047981 */ /* 0x000ea8000c1e1900 */
[----:B----4-:R-:W3:Y:S01]  /*0c80*/  LDG.E R0, [R6.64+0x4] ;  /* 0x0000040e06007981 */ /* 0x010ee2000c1e1900 */
[----:B-12---:R-:W1:Y:S08]  /*0c90*/  R2UR UR10, R4 ;  /* 0x00000000040a73c2 */ /* 0x006e7000000e0000 */
[----:B---3--:R-:W1:Y:S02]  /*0ca0*/  R2UR UR4, R0 ;  /* 0x00000000000473c2 */ /* 0x008e6400000e0000 */
[----:B-1----:R-:W-:-:S06]  /*0cb0*/  UIADD3 UR10, -UR10, UR4, URZ ;  /* 0x000000040a0a7290 */ /* 0x002fcc000fffe13f */
.L_x_1628:
[----:B------:R-:W-:-:S04]  /*0cc0*/  ISETP.NE.U32.AND P0, PT, RZ, c[0x0][0x2e0], PT ;  /* 0x0000b800ff007a0c */ /* 0x000fc80003f05070 */
[----:B------:R-:W-:-:S13]  /*0cd0*/  ISETP.NE.AND.EX P0, PT, RZ, c[0x0][0x2e4], PT, P0 ;  /* 0x0000b900ff007a0c */ /* 0x000fda0003f05300 */
[----:B------:R-:W-:Y:S05]  /*0ce0*/  @!P0 BRA `(.L_x_1629) ;  /* 0x0000007000008947 */ /* 0x000fea0003800000 */
[----:B------:R-:W-:Y:S02]  /*0cf0*/  ULDC.64 UR4, c[0x0][0x2e0] ;  /* 0x0000b80000047ab9 */ /* 0x000fe40000000a00 */
[----:B------:R-:W-:-:S06]  /*0d00*/  UIMAD.WIDE UR4, UR11, UR6, UR4 ;  /* 0x000000060b0472a5 */ /* 0x000fcc000f8e0204 */
[----:B----4-:R-:W-:Y:S02]  /*0d10*/  MOV R2, UR4 ;  /* 0x0000000400027c02 */ /* 0x010fe40008000f00 */
[----:B------:R-:W-:-:S05]  /*0d20*/  MOV R3, UR5 ;  /* 0x0000000500037c02 */ /* 0x000fca0008000f00 */
[----:B------:R-:W2:Y:S02]  /*0d30*/  LDG.E R0, [R2.64] ;  /* 0x0000000e02007981 */ /* 0x000ea4000c1e1900 */
[----:B--2---:R2:W3:Y:S01]  /*0d40*/  R2UR UR9, R0 ;  /* 0x00000000000973c2 */ /* 0x0044e200000e0000 */
[----:B------:R-:W-:Y:S05]  /*0d50*/  BRA `(.L_x_1630) ;  /* 0x0000006000007947 */ /* 0x000fea0003800000 */
.L_x_1629:
[----:B------:R-:W-:Y:S05]  /*0d60*/  @!P1 BRA `(.L_x_1630) ;  /* 0x0000005000009947 */ /* 0x000fea0003800000 */
[----:B----4-:R2:W3:Y:S04]  /*0d70*/  LDG.E R0, [R2.64] ;  /* 0x0000000e02007981 */ /* 0x0104e8000c1e1900 */
[----:B--2---:R-:W2:Y:S01]  /*0d80*/  LDG.E R2, [R2.64+0x4] ;  /* 0x0000040e02027981 */ /* 0x004ea2000c1e1900 */
[----:B---3--:R-:W3:Y:S08]  /*0d90*/  R2UR UR9, R0 ;  /* 0x00000000000973c2 */ /* 0x008ef000000e0000 */
[----:B--2---:R-:W3:Y:S02]  /*0da0*/  R2UR UR4, R2 ;  /* 0x00000000020473c2 */ /* 0x004ee400000e0000 */
[----:B---3--:R-:W-:-:S06]  /*0db0*/  UIADD3 UR9, -UR9, UR4, URZ ;  /* 0x0000000409097290 */ /* 0x008fcc000fffe13f */
.L_x_1630:
[----:B------:R-:W-:Y:S01]  /*0dc0*/  USHF.L.U32 UR27, UR13, 0x7, URZ ;  /* 0x000000070d1b7899 */ /* 0x000fe2000800063f */
[----:B------:R-:W-:Y:S01]  /*0dd0*/  PLOP3.LUT P1, PT, PT, PT, PT, 0x80, 0x0 ;  /* 0x000000000000781c */ /* 0x000fe20003f2f070 */
[----:B------:R-:W-:Y:S01]  /*0de0*/  ULDC UR4, c[0x0][0x2a4] ;  /* 0x0000a90000047ab9 */ /* 0x000fe20000000800 */
[----:B------:R-:W-:Y:S01]  /*0df0*/  CS2R R126, SRZ ;  /* 0x00000000007e7805 */ /* 0x000fe2000001ff00 */
[----:B---3--:R-:W-:Y:S01]  /*0e00*/  UIADD3 UR4, UR27, -UR4, -UR9 ;  /* 0x800000041b047290 */ /* 0x008fe2000fffe809 */
[----:B------:R-:W-:Y:S01]  /*0e10*/  CS2R R124, SRZ ;  /* 0x00000000007c7805 */ /* 0x000fe2000001ff00 */
[----:B-1----:R-:W-:Y:S01]  /*0e20*/  UIADD3 UR5, UR10, 0x7f, URZ ;  /* 0x0000007f0a057890 */ /* 0x002fe2000fffe03f */
[----:B------:R-:W-:Y:S01]  /*0e30*/  CS2R R130, SRZ ;  /* 0x0000000000827805 */ /* 0x000fe2000001ff00 */
[----:B------:R-:W-:Y:S01]  /*0e40*/  UIADD3 UR4, UR4, UR10, URZ ;  /* 0x0000000a04047290 */ /* 0x000fe2000fffe03f */
[----:B------:R-:W-:Y:S01]  /*0e50*/  CS2R R8, SRZ ;  /* 0x0000000000087805 */ /* 0x000fe2000001ff00 */
[----:B------:R-:W-:Y:S01]  /*0e60*/  IMAD.MOV.U32 R128, RZ, RZ, RZ ;  /* 0x000000ffff807224 */ /* 0x000fe200078e00ff */
[----:B------:R-:W-:Y:S01]  /*0e70*/  CS2R R120, SRZ ;  /* 0x0000000000787805 */ /* 0x000fe2000001ff00 */
[----:B------:R-:W-:Y:S01]  /*0e80*/  USHF.R.S32.HI UR22, URZ, 0x1f, UR4 ;  /* 0x0000001f3f167899 */ /* 0x000fe20008011404 */
[----:B------:R-:W-:Y:S01]  /*0e90*/  IMAD.MOV.U32 R122, RZ, RZ, RZ ;  /* 0x000000ffff7a7224 */ /* 0x000fe200078e00ff */
[----:B------:R-:W-:Y:S01]  /*0ea0*/  CS2R R118, SRZ ;  /* 0x0000000000767805 */ /* 0x000fe2000001ff00 */
[----:B------:R-:W-:Y:S01]  /*0eb0*/  CS2R R12, SRZ ;  /* 0x00000000000c7805 */ /* 0x000fe2000001ff00 */
[----:B------:R-:W-:Y:S01]  /*0ec0*/  ULEA.HI UR22, UR22, UR4, URZ, 0x7 ;  /* 0x0000000416167291 */ /* 0x000fe2000f8f383f */
[----:B------:R-:W-:Y:S01]  /*0ed0*/  MOV R116, RZ ;  /* 0x000000ff00747202 */ /* 0x000fe20000000f00 */
[----:B------:R-:W-:Y:S01]  /*0ee0*/  USHF.R.S32.HI UR4, URZ, 0x1f, UR5 ;  /* 0x0000001f3f047899 */ /* 0x000fe20008011405 */
[----:B------:R-:W-:Y:S01]  /*0ef0*/  IMAD.MOV.U32 R110, RZ, RZ, RZ ;  /* 0x000000ffff6e7224 */ /* 0x000fe200078e00ff */
[----:B------:R-:W-:Y:S01]  /*0f00*/  USHF.R.S32.HI UR22, URZ, 0x7, UR22 ;  /* 0x000000073f167899 */ /* 0x000fe20008011416 */
[----:B------:R-:W-:Y:S01]  /*0f10*/  CS2R R14, SRZ ;  /* 0x00000000000e7805 */ /* 0x000fe2000001ff00 */
[----:B------:R-:W-:Y:S01]  /*0f20*/  ULEA.HI UR4, UR4, UR5, URZ, 0x7 ;  /* 0x0000000504047291 */ /* 0x000fe2000f8f383f */
[----:B------:R-:W-:Y:S01]  /*0f30*/  MOV R108, RZ ;  /* 0x000000ff006c7202 */ /* 0x000fe20000000f00 */
[----:B------:R-:W-:Y:S01]  /*0f40*/  UISETP.LT.AND UP0, UPT, URZ, UR22, UPT ;  /* 0x000000163f00728c */ /* 0x000fe2000bf01270 */
[----:B------:R-:W-:Y:S01]  /*0f50*/  IMAD.MOV.U32 R114, RZ, RZ, RZ ;  /* 0x000000ffff727224 */ /* 0x000fe200078e00ff */
[----:B------:R-:W-:Y:S01]  /*0f60*/  USHF.R.S32.HI UR8, URZ, 0x7, UR4 ;  /* 0x000000073f087899 */ /* 0x000fe20008011404 */
[----:B------:R-:W-:Y:S01]  /*0f70*/  CS2R R16, SRZ ;  /* 0x0000000000107805 */ /* 0x000fe2000001ff00 */
[----:B------:R-:W-:Y:S01]  /*0f80*/  USEL UR22, URZ, UR22, !UP0 ;  /* 0x000000163f167287 */ /* 0x000fe2000c000000 */
[----:B------:R-:W-:Y:S01]  /*0f90*/  MOV R112, RZ ;  /* 0x000000ff00707202 */ /* 0x000fe20000000f00 */
[----:B------:R-:W-:Y:S01]  /*0fa0*/  IMAD.MOV.U32 R106, RZ, RZ, RZ ;  /* 0x000000ffff6a7224 */ /* 0x000fe200078e00ff */
[----:B------:R-:W-:Y:S01]  /*0fb0*/  CS2R R18, SRZ ;  /* 0x0000000000127805 */ /* 0x000fe2000001ff00 */
[----:B------:R-:W-:Y:S01]  /*0fc0*/  UISETP.GT.AND UP0, UPT, UR8, UR22, UPT ;  /* 0x000000160800728c */ /* 0x000fe2000bf04270 */
[----:B------:R-:W-:Y:S01]  /*0fd0*/  MOV R104, RZ ;  /* 0x000000ff00687202 */ /* 0x000fe20000000f00 */
[----:B------:R-:W-:Y:S01]  /*0fe0*/  IMAD.MOV.U32 R102, RZ, RZ, RZ ;  /* 0x000000ffff667224 */ /* 0x000fe200078e00ff */
        /* <DEDUP_REMOVED lines=20> */
[----:B------:R-:W-:Y:S01]  /*1130*/  SHF.R.S32.HI R25, RZ, 0x1f, R20 ;  /* 0x0000001fff197819 */ /* 0x000fe20000011414 */
[----:B------:R-:W-:Y:S01]  /*1140*/  ULDC.64 UR6, c[0x0][0x270] ;  /* 0x00009c0000067ab9 */ /* 0x000fe20000000a00 */
[----:B------:R-:W-:Y:S01]  /*1150*/  IMAD.SHL.U32 R12, R20, 0x4, RZ ;  /* 0x00000004140c7824 */ /* 0x000fe200078e00ff */
[----:B------:R-:W-:Y:S01]  /*1160*/  ULDC.64 UR4, c[0x0][0x288] ;  /* 0x0000a20000047ab9 */ /* 0x000fe20000000a00 */
[----:B------:R-:W-:Y:S01]  /*1170*/  LEA.HI R9, R25, R20, RZ, 0x3 ;  /* 0x0000001419097211 */ /* 0x000fe200078f18ff */
[----:B------:R-:W-:Y:S01]  /*1180*/  UIMAD UR6, UR23, UR6, URZ ;  /* 0x00000006170672a4 */ /* 0x000fe2000f8e023f */
[----:B------:R-:W-:Y:S01]  /*1190*/  IMAD.U32 R4, RZ, RZ, UR12 ;  /* 0x0000000cff047e24 */ /* 0x000fe2000f8e00ff */
[----:B------:R-:W-:Y:S01]  /*11a0*/  UIMAD UR4, UR23, UR4, URZ ;  /* 0x00000004170472a4 */ /* 0x000fe2000f8e023f */
[--C-:B------:R-:W-:Y:S01]  /*11b0*/  SHF.R.S32.HI R13, RZ, 0x1f, R12.reuse ;  /* 0x0000001fff0d7819 */ /* 0x100fe2000001140c */
[----:B------:R-:W-:Y:S01]  /*11c0*/  UIMAD UR17, UR12, UR7, UR6 ;  /* 0x000000070c1172a4 */ /* 0x000fe2000f8e0206 */
[----:B------:R-:W-:Y:S01]  /*11d0*/  SHF.R.S32.HI R30, RZ, 0x3, R9 ;  /* 0x00000003ff1e7819 */ /* 0x000fe20000011409 */
[----:B------:R-:W-:Y:S01]  /*11e0*/  UIMAD UR28, UR12, UR5, UR4 ;  /* 0x000000050c1c72a4 */ /* 0x000fe2000f8e0204 */
[----:B----4-:R-:W-:Y:S01]  /*11f0*/  IMAD.U32 R6, RZ, RZ, UR12 ;  /* 0x0000000cff067e24 */ /* 0x010fe2000f8e00ff */
[----:B------:R-:W-:Y:S01]  /*1200*/  ULDC.64 UR6, c[0x0][0x180] ;  /* 0x0000600000067ab9 */ /* 0x000fe20000000a00 */
[----:B------:R-:W-:Y:S01]  /*1210*/  IMAD.WIDE.U32 R4, R4, c[0x0][0x270], R12 ;  /* 0x00009c0004047a25 */ /* 0x000fe200078e000c */
[----:B------:R-:W-:Y:S01]  /*1220*/  ULDC.64 UR4, c[0x0][0x238] ;  /* 0x00008e0000047ab9 */ /* 0x000fe20000000a00 */
[----:B------:R-:W-:Y:S01]  /*1230*/  LOP3.LUT R9, R9, 0xfffffff8, RZ, 0xc0, !PT ;  /* 0xfffffff809097812 */ /* 0x000fe200078ec0ff */
[----:B------:R-:W-:Y:S01]  /*1240*/  UIMAD UR6, UR23, UR6, URZ ;  /* 0x00000006170672a4 */ /* 0x000fe2000f8e023f */
[----:B------:R-:W-:Y:S01]  /*1250*/  SHF.R.S32.HI R21, RZ, 0x1f, R20 ;  /* 0x0000001fff157819 */ /* 0x000fe20000011414 */
[----:B------:R-:W-:Y:S01]  /*1260*/  UIMAD UR4, UR23, UR4, URZ ;  /* 0x00000004170472a4 */ /* 0x000fe2000f8e023f */
[----:B------:R-:W-:Y:S01]  /*1270*/  IMAD.U32 R2, RZ, RZ, UR12 ;  /* 0x0000000cff027e24 */ /* 0x000fe2000f8e00ff */
[----:B------:R-:W-:Y:S01]  /*1280*/  UIMAD UR26, UR12, UR7, UR6 ;  /* 0x000000070c1a72a4 */ /* 0x000fe2000f8e0206 */
[----:B------:R1:W-:Y:S01]  /*1290*/  STL.64 [R1+0x8], R12 ;  /* 0x0000080c01007387 */ /* 0x0003e20000100a00 */
[----:B------:R-:W-:Y:S01]  /*12a0*/  UIMAD UR6, UR12, UR5, UR4 ;  /* 0x000000050c0672a4 */ /* 0x000fe2000f8e0204 */
[----:B------:R-:W-:Y:S01]  /*12b0*/  IMAD.WIDE.U32 R6, R6, c[0x0][0x288], R12 ;  /* 0x0000a20006067a25 */ /* 0x000fe200078e000c */
[----:B------:R-:W-:Y:S01]  /*12c0*/  UIADD3 UR4, -UR27, UR9, URZ ;  /* 0x000000091b047290 */ /* 0x000fe2000fffe13f */
[----:B------:R-:W-:Y:S01]  /*12d0*/  SHF.R.S32.HI R8, RZ, 0x1f, R30 ;  /* 0x0000001fff087819 */ /* 0x000fe2000001141e */
[----:B------:R-:W-:Y:S01]  /*12e0*/  USHF.R.S32.HI UR27, URZ, 0x1f, UR11 ;  /* 0x0000001f3f1b7899 */ /* 0x000fe2000801140b */
[C---:B-----5:R-:W-:Y:S01]  /*12f0*/  IADD3 R24, P1, R30.reuse, R10, RZ ;  /* 0x0000000a1e187210 */ /* 0x060fe20007f3e0ff */
[----:B------:R-:W-:Y:S01]  /*1300*/  ULDC.64 UR24, c[0x0][0x248] ;  /* 0x0000920000187ab9 */ /* 0x000fe20000000a00 */
[----:B------:R-:W-:Y:S01]  /*1310*/  IADD3 R5, R5, UR17, RZ ;  /* 0x0000001105057c10 */ /* 0x000fe2000fffe0ff */
[----:B------:R-:W-:Y:S01]  /*1320*/  USEL UR17, UR27, URZ, !UP2 ;  /* 0x0000003f1b117287 */ /* 0x000fe2000d000000 */
[----:B--2---:R-:W-:Y:S01]  /*1330*/  IADD3 R0, -R30, UR4, RZ ;  /* 0x000000041e007c10 */ /* 0x004fe2000fffe1ff */
[----:B------:R-:W-:Y:S01]  /*1340*/  IMAD.IADD R29, R20, 0x1, -R9 ;  /* 0x00000001141d7824 */ /* 0x000fe200078e0a09 */
[----:B------:R-:W-:Y:S01]  /*1350*/  UISETP.NE.AND UP0, UPT, UR24, 0x1, UPT ;  /* 0x000000011800788c */ /* 0x000fe2000bf05270 */
[----:B------:R-:W-:Y:S01]  /*1360*/  IMAD.WIDE.U32 R2, R2, c[0x0][0x238], R20 ;  /* 0x00008e0002027a25 */ /* 0x000fe200078e0014 */
[C---:B------:R-:W-:Y:S01]  /*1370*/  ISETP.GE.AND P5, PT, R0.reuse, 0x1, PT ;  /* 0x000000010000780c */ /* 0x040fe20003fa6270 */
[----:B------:R-:W-:Y:S01]  /*1380*/  ULDC.64 UR4, c[0x0][0x278] ;  /* 0x00009e0000047ab9 */ /* 0x000fe20000000a00 */
[C---:B------:R-:W-:Y:S01]  /*1390*/  ISETP.GE.AND P4, PT, R0.reuse, 0x21, PT ;  /* 0x000000210000780c */ /* 0x040fe20003f86270 */
[----:B------:R-:W-:Y:S01]  /*13a0*/  UMOV UR16, 0x6 ;  /* 0x0000000600107882 */ /* 0x000fe20000000000 */
[C---:B------:R-:W-:Y:S01]  /*13b0*/  ISETP.GE.AND P3, PT, R0.reuse, 0x41, PT ;  /* 0x000000410000780c */ /* 0x040fe20003f66270 */
[----:B------:R-:W-:Y:S01]  /*13c0*/  ULDC.64 UR18, c[0x0][0x1d8] ;  /* 0x0000760000127ab9 */ /* 0x000fe20000000a00 */
[----:B------:R-:W-:Y:S01]  /*13d0*/  ISETP.GE.AND P2, PT, R0, 0x61, PT ;  /* 0x000000610000780c */ /* 0x000fe20003f46270 */
[----:B------:R-:W-:Y:S01]  /*13e0*/  IMAD.SHL.U32 R0, R30, 0x40, RZ ;  /* 0x000000401e007824 */ /* 0x000fe200078e00ff */
[-C--:B------:R-:W-:Y:S01]  /*13f0*/  LEA.HI.X.SX32 R28, R10, R8.reuse, 0x1, P1 ;  /* 0x000000080a1c7211 */ /* 0x080fe200008f0eff */
[----:B------:R-:W-:Y:S01]  /*1400*/  UIMAD UR4, UR17, UR4, URZ ;  /* 0x00000004110472a4 */ /* 0x000fe2000f8e023f */
[----:B------:R-:W-:Y:S01]  /*1410*/  IADD3 R23, R3, UR6, RZ ;  /* 0x0000000603177c10 */ /* 0x000fe2000fffe0ff */
[----:B------:R-:W-:Y:S01]  /*1420*/  USHF.L.U64.HI UR19, UR18, UR16, UR19 ;  /* 0x0000001012137299 */ /* 0x000fe20008010213 */
[----:B------:R-:W-:Y:S01]  /*1430*/  LOP3.LUT R0, R0, 0x1c0, RZ, 0xc0, !PT ;  /* 0x000001c000007812 */ /* 0x000fe200078ec0ff */
[----:B------:R-:W-:Y:S01]  /*1440*/  USHF.L.U32 UR20, UR18, 0x6, URZ ;  /* 0x0000000612147899 */ /* 0x000fe2000800063f */
[----:B-1----:R-:W-:Y:S01]  /*1450*/  IADD3 R12, P0, R30, R11, RZ ;  /* 0x0000000b1e0c7210 */ /* 0x002fe20007f1e0ff */
[----:B------:R-:W-:Y:S01]  /*1460*/  USEL UR18, UR11, URZ, !UP2 ;  /* 0x0000003f0b127287 */ /* 0x000fe2000d000000 */
[----:B------:R-:W-:Y:S01]  /*1470*/  IADD3 R3, R7, UR28, RZ ;  /* 0x0000001c07037c10 */ /* 0x000fe2000fffe0ff */
[----:B------:R-:W-:Y:S01]  /*1480*/  UIMAD.WIDE.U32 UR24, UR12, UR25, URZ ;  /* 0x000000190c1872a5 */ /* 0x000fe2000f8e003f */
[----:B------:R-:W-:Y:S01]  /*1490*/  LEA.HI.X.SX32 R13, R11, R8, 0x1, P0 ;  /* 0x000000080b0d7211 */ /* 0x000fe200000f0eff */
[----:B------:R-:W-:Y:S01]  /*14a0*/  IMAD.SHL.U32 R8, R29, 0x8, RZ ;  /* 0x000000081d087824 */ /* 0x000fe200078e00ff */
[----:B------:R-:W-:Y:S01]  /*14b0*/  UIMAD UR30, UR18, UR5, UR4 ;  /* 0x00000005121e72a4 */ /* 0x000fe2000f8e0204 */
[----:B------:R-:W-:Y:S01]  /*14c0*/  IMAD.MOV.U32 R22, RZ, RZ, R2 ;  /* 0x000000ffff167224 */ /* 0x000fe200078e0002 */
[----:B------:R-:W-:Y:S01]  /*14d0*/  UMOV UR28, UR12 ;  /* 0x0000000c001c7c82 */ /* 0x000fe20008000000 */
[----:B------:R-:W-:Y:S01]  /*14e0*/  IMAD.MOV.U32 R2, RZ, RZ, R6 ;  /* 0x000000ffff027224 */ /* 0x000fe200078e0006 */
[----:B------:R-:W-:Y:S01]  /*14f0*/  LOP3.LUT R7, R0, 0x38, R8, 0xf8, !PT ;  /* 0x0000003800077812 */ /* 0x000fe200078ef808 */
[----:B------:R-:W-:Y:S01]  /*1500*/  ULDC UR4, c[0x0][0x250] ;  /* 0x0000940000047ab9 */ /* 0x000fe20000000800 */
[----:B------:R-:W-:Y:S01]  /*1510*/  SHF.R.U32.HI R0, RZ, 0x3, R0 ;  /* 0x00000003ff007819 */ /* 0x000fe20000011600 */
[----:B------:R-:W-:Y:S01]  /*1520*/  ULDC.64 UR6, c[0x0][0x210] ;  /* 0x0000840000067ab9 */ /* 0x000fe20000000a00 */
[----:B------:R-:W-:Y:S01]  /*1530*/  IMAD.U32 R6, RZ, RZ, UR13 ;  /* 0x0000000dff067e24 */ /* 0x000fe2000f8e00ff */
[----:B------:R-:W-:Y:S01]  /*1540*/  @UP0 USHF.R.U32.HI UR28, URZ, UR4, UR25 ;  /* 0x000000043f1c0299 */ /* 0x000fe20008011619 */
[----:B------:R-:W-:Y:S01]  /*1550*/  LOP3.LUT R18, R7, R0, RZ, 0x3c, !PT ;  /* 0x0000000007127212 */ /* 0x000fe200078e3cff */
[----:B------:R-:W-:Y:S01]  /*1560*/  UIMAD UR23, UR23, UR6, URZ ;  /* 0x00000006171772a4 */ /* 0x000fe2000f8e023f */
[-C--:B------:R-:W-:Y:S01]  /*1570*/  LEA.HI R0, R25, R20.reuse, RZ, 0x6 ;  /* 0x0000001419007211 */ /* 0x080fe200078f30ff */
[----:B------:R-:W-:Y:S01]  /*1580*/  IMAD.U32 R26, RZ, RZ, UR18 ;  /* 0x00000012ff1a7e24 */ /* 0x000fe2000f8e00ff */
[----:B------:R-:W-:Y:S01]  /*1590*/  SHF.R.S32.HI R9, RZ, 0x1f, R8 ;  /* 0x0000001fff097819 */ /* 0x000fe20000011408 */
[----:B------:R-:W-:Y:S01]  /*15a0*/  UIMAD UR23, UR12, UR7, UR23 ;  /* 0x000000070c1772a4 */ /* 0x000fe2000f8e0217 */
[----:B------:R-:W-:Y:S01]  /*15b0*/  IMAD.WIDE R12, R6, 0x80, R12 ;  /* 0x00000080060c7825 */ /* 0x000fe200078e020c */
[----:B------:R-:W-:Y:S01]  /*15c0*/  USHF.R.S32.HI UR25, URZ, 0x1f, UR28 ;  /* 0x0000001f3f197899 */ /* 0x000fe2000801141c */
[----:B------:R-:W-:Y:S01]  /*15d0*/  ISETP.GE.OR P1, PT, R8, c[0x0][0x1cc], !P5 ;  /* 0x0000730008007a0c */ /* 0x000fe20006f26670 */
[----:B------:R-:W-:Y:S01]  /*15e0*/  ULDC.64 UR6, c[0x0][0x290] ;  /* 0x0000a40000067ab9 */ /* 0x000fe20000000a00 */
[----:B------:R-:W-:Y:S01]  /*15f0*/  IMAD.U32 R16, RZ, RZ, UR28 ;  /* 0x0000001cff107e24 */ /* 0x000fe2000f8e00ff */
[----:B------:R-:W-:Y:S01]  /*1600*/  UIMAD UR6, UR17, UR6, URZ ;  /* 0x00000006110672a4 */ /* 0x000fe2000f8e023f */
[----:B------:R-:W-:Y:S01]  /*1610*/  IMAD.U32 R6, RZ, RZ, UR12 ;  /* 0x0000000cff067e24 */ /* 0x000fe2000f8e00ff */
[----:B------:R-:W-:Y:S01]  /*1620*/  USHF.R.S32.HI UR32, URZ, 0x1f, UR21 ;  /* 0x0000001f3f207899 */ /* 0x000fe20008011415 */
[----:B------:R-:W-:Y:S01]  /*1630*/  IMAD.U32 R14, RZ, RZ, UR12 ;  /* 0x0000000cff0e7e24 */ /* 0x000fe2000f8e00ff */
[----:B------:R-:W-:Y:S01]  /*1640*/  ULDC.64 UR4, c[0x0][0x1e0] ;  /* 0x0000780000047ab9 */ /* 0x000fe20000000a00 */
[----:B------:R-:W-:Y:S01]  /*1650*/  IMAD.SHL.U32 R0, R0, 0x8, RZ ;  /* 0x0000000800007824 */ /* 0x000fe200078e00ff */
[----:B------:R-:W-:Y:S01]  /*1660*/  UIMAD UR29, UR18, UR7, UR6 ;  /* 0x00000007121d72a4 */ /* 0x000fe2000f8e0206 */
[----:B------:R-:W-:Y:S01]  /*1670*/  IMAD.WIDE.U32 R4, R26, c[0x0][0x278], R4 ;  /* 0x00009e001a047a25 */ /* 0x000fe200078e0004 */
[----:B------:R-:W-:Y:S01]  /*1680*/  UIMAD UR4, UR25, UR4, URZ ;  /* 0x00000004190472a4 */ /* 0x000fe2000f8e023f */
[----:B------:R-:W-:Y:S01]  /*1690*/  ISETP.GE.OR P6, PT, R8, c[0x0][0x1cc], !P4 ;  /* 0x0000730008007a0c */ /* 0x000fe200067c6670 */
[----:B------:R-:W-:Y:S01]  /*16a0*/  USEL UR27, UR27, URZ, !UP1 ;  /* 0x0000003f1b1b7287 */ /* 0x000fe2000c800000 */
[--C-:B------:R-:W-:Y:S01]  /*16b0*/  IMAD.WIDE.U32 R10, R16, c[0x0][0x1e0], R8.reuse ;  /* 0x00007800100a7a25 */ /* 0x100fe200078e0008 */
[----:B------:R-:W-:Y:S01]  /*16c0*/  IADD3 R36, P0, R4, UR21, RZ ;  /* 0x0000001504247c10 */ /* 0x000fe2000ff1e0ff */
[----:B------:R-:W-:Y:S01]  /*16d0*/  ULDC.64 UR6, c[0x0][0x1e8] ;  /* 0x00007a0000067ab9 */ /* 0x000fe20000000a00 */
[----:B------:R-:W-:Y:S01]  /*16e0*/  ISETP.GE.OR P5, PT, R8, c[0x0][0x19c], !P5 ;  /* 0x0000670008007a0c */ /* 0x000fe20006fa6670 */
[--C-:B------:R-:W-:Y:S01]  /*16f0*/  IMAD.WIDE.U32 R6, R6, c[0x0][0x180], R8.reuse ;  /* 0x0000600006067a25 */ /* 0x100fe200078e0008 */
[----:B------:R-:W-:Y:S01]  /*1700*/  UIMAD UR31, UR28, UR5, UR4 ;  /* 0x000000051c1f72a4 */ /* 0x000fe2000f8e0204 */
[----:B------:R-:W-:Y:S01]  /*1710*/  ISETP.GE.OR P4, PT, R8, c[0x0][0x19c], !P4 ;  /* 0x0000670008007a0c */ /* 0x000fe20006786670 */
[----:B------:R-:W-:Y:S01]  /*1720*/  USEL UR24, UR11, URZ, !UP1 ;  /* 0x0000003f0b187287 */ /* 0x000fe2000c800000 */
[--C-:B------:R-:W-:Y:S01]  /*1730*/  IMAD.WIDE.U32 R14, R14, c[0x0][0x210], R8.reuse ;  /* 0x000084000e0e7a25 */ /* 0x100fe200078e0008 */
[----:B------:R-:W-:Y:S01]  /*1740*/  UIMAD UR6, UR27, UR6, URZ ;  /* 0x000000061b0672a4 */ /* 0x000fe2000f8e023f */
[----:B------:R-:W-:Y:S01]  /*1750*/  STL [R1], R30 ;  /* 0x0000001e01007387 */ /* 0x000fe20000100800 */
[----:B------:R-:W-:Y:S01]  /*1760*/  ULDC.64 UR4, c[0x0][0x1b0] ;  /* 0x00006c0000047ab9 */ /* 0x000fe20000000a00 */
[----:B------:R-:W-:Y:S01]  /*1770*/  IMAD.WIDE.U32 R16, R16, c[0x0][0x1b0], R8 ;  /* 0x00006c0010107a25 */ /* 0x000fe200078e0008 */
[----:B------:R-:W-:Y:S01]  /*1780*/  LOP3.LUT R9, R18, 0xfffffe00, R0, 0xf8, !PT ;  /* 0xfffffe0012097812 */ /* 0x000fe200078ef800 */
[----:B------:R-:W-:Y:S01]  /*1790*/  UIMAD UR4, UR25, UR4, URZ ;  /* 0x00000004190472a4 */ /* 0x000fe2000f8e023f */
[----:B------:R-:W-:Y:S01]  /*17a0*/  IADD3 R19, R15, UR23, RZ ;  /* 0x000000170f137c10 */ /* 0x000fe2000fffe0ff */
[----:B------:R-:W-:Y:S01]  /*17b0*/  IMAD.U32 R0, RZ, RZ, UR30 ;  /* 0x0000001eff007e24 */ /* 0x000fe2000f8e00ff */
[----:B------:R-:W-:Y:S01]  /*17c0*/  UIMAD UR25, UR24, UR7, UR6 ;  /* 0x00000007181972a4 */ /* 0x000fe2000f8e0206 */
[----:B------:R-:W-:Y:S01]  /*17d0*/  IMAD.WIDE.U32 R2, R26, c[0x0][0x290], R2 ;  /* 0x0000a4001a027a25 */ /* 0x000fe200078e0002 */
[----:B------:R-:W-:Y:S01]  /*17e0*/  UIMAD UR23, UR28, UR5, UR4 ;  /* 0x000000051c1772a4 */ /* 0x000fe2000f8e0204 */
[----:B------:R-:W-:Y:S01]  /*17f0*/  STL [R1+0x4c], R36 ;  /* 0x00004c2401007387 */ /* 0x000fe20000100800 */
[----:B------:R-:W-:Y:S01]  /*1800*/  IADD3.X R33, R5, UR32, R0, P0, !PT ;  /* 0x0000002005217c10 */ /* 0x000fe200087fe400 */
[----:B------:R-:W-:Y:S01]  /*1810*/  IMAD.U32 R0, RZ, RZ, UR29 ;  /* 0x0000001dff007e24 */ /* 0x000fe2000f8e00ff */
[----:B------:R-:W-:Y:S01]  /*1820*/  IADD3 R32, P0, R2, UR21, RZ ;  /* 0x0000001502207c10 */ /* 0x000fe2000ff1e0ff */
[----:B------:R-:W-:Y:S01]  /*1830*/  IMAD.MOV.U32 R18, RZ, RZ, R14 ;  /* 0x000000ffff127224 */ /* 0x000fe200078e000e */
[----:B------:R-:W-:Y:S01]  /*1840*/  ULDC.64 UR6, c[0x0][0x188] ;  /* 0x0000620000067ab9 */ /* 0x000fe20000000a00 */
[----:B------:R-:W-:Y:S01]  /*1850*/  IMAD.U32 R14, RZ, RZ, UR24 ;  /* 0x00000018ff0e7e24 */ /* 0x000fe2000f8e00ff */
[----:B------:R-:W-:Y:S01]  /*1860*/  IADD3.X R31, R3, UR32, R0, P0, !PT ;  /* 0x00000020031f7c10 */ /* 0x000fe200087fe400 */
[----:B------:R-:W-:Y:S01]  /*1870*/  IMAD.MOV.U32 R2, RZ, RZ, R10 ;  /* 0x000000ffff027224 */ /* 0x000fe200078e000a */
[----:B------:R-:W-:Y:S01]  /*1880*/  IADD3 R3, R11, UR31, RZ ;  /* 0x0000001f0b037c10 */ /* 0x000fe2000fffe0ff */
[----:B------:R-:W-:Y:S01]  /*1890*/  UIMAD UR6, UR17, UR6, URZ ;  /* 0x00000006110672a4 */ /* 0x000fe2000f8e023f */
[----:B------:R-:W-:Y:S01]  /*18a0*/  IADD3 R5, R7, UR26, RZ ;  /* 0x0000001a07057c10 */ /* 0x000fe2000fffe0ff */
[----:B------:R-:W-:Y:S01]  /*18b0*/  IMAD.MOV.U32 R4, RZ, RZ, R6 ;  /* 0x000000ffff047224 */ /* 0x000fe200078e0006 */
[----:B------:R-:W-:Y:S01]  /*18c0*/  ULDC.64 UR4, c[0x0][0x1b8] ;  /* 0x00006e0000047ab9 */ /* 0x000fe20000000a00 */
[----:B------:R-:W-:Y:S01]  /*18d0*/  IMAD.WIDE.U32 R2, R14, c[0x0][0x1e8], R2 ;  /* 0x00007a000e027a25 */ /* 0x000fe200078e0002 */
[----:B------:R-:W-:Y:S01]  /*18e0*/  UIMAD UR6, UR18, UR7, UR6 ;  /* 0x00000007120672a4 */ /* 0x000fe2000f8e0206 */
[----:B------:R-:W-:Y:S01]  /*18f0*/  IADD3 R7, R17, UR23, RZ ;  /* 0x0000001711077c10 */ /* 0x000fe2000fffe0ff */
[----:B------:R-:W-:Y:S01]  /*1900*/  UIMAD UR4, UR27, UR4, URZ ;  /* 0x000000041b0472a4 */ /* 0x000fe2000f8e023f */
[----:B------:R-:W-:Y:S01]  /*1910*/  IMAD.WIDE.U32 R4, R26, c[0x0][0x188], R4 ;  /* 0x000062001a047a25 */ /* 0x000fe200078e0004 */
[----:B------:R-:W-:Y:S01]  /*1920*/  IADD3 R3, R3, UR25, RZ ;  /* 0x0000001903037c10 */ /* 0x000fe2000fffe0ff */
[----:B------:R-:W-:Y:S01]  /*1930*/  USHF.R.S32.HI UR23, URZ, 0x1f, UR22 ;  /* 0x0000001f3f177899 */ /* 0x000fe20008011416 */
[----:B------:R-:W-:Y:S01]  /*1940*/  STL [R1+0x3c], R33 ;  /* 0x00003c2101007387 */ /* 0x000fe20000100800 */
[----:B------:R-:W-:Y:S01]  /*1950*/  IMAD.MOV.U32 R6, RZ, RZ, R16 ;  /* 0x000000ffff067224 */ /* 0x000fe200078e0010 */
[----:B------:R-:W-:Y:S01]  /*1960*/  UIMAD UR24, UR24, UR5, UR4 ;  /* 0x00000005181872a4 */ /* 0x000fe2000f8e0204 */
[----:B------:R-:W-:Y:S01]  /*1970*/  IMAD R0, R13, c[0x0][0x1d8], RZ ;  /* 0x000076000d007a24 */ /* 0x000fe200078e02ff */
[----:B------:R-:W-:Y:S01]  /*1980*/  IADD3 R11, R5, UR6, RZ ;  /* 0x00000006050b7c10 */ /* 0x000fe2000fffe0ff */
[----:B------:R-:W-:Y:S01]  /*1990*/  IMAD.MOV.U32 R10, RZ, RZ, R4 ;  /* 0x000000ffff0a7224 */ /* 0x000fe200078e0004 */
[----:B------:R-:W-:Y:S01]  /*19a0*/  ULDC.64 UR4, c[0x0][0x178] ;  /* 0x00005e0000047ab9 */ /* 0x000fe20000000a00 */
[----:B------:R-:W-:Y:S01]  /*19b0*/  IMAD.WIDE.U32 R14, R14, c[0x0][0x1b8], R6 ;  /* 0x00006e000e0e7a25 */ /* 0x000fe200078e0006 */
[----:B------:R-:W-:Y:S01]  /*19c0*/  UIMAD.WIDE.U32 UR26, UR22, UR4, URZ ;  /* 0x00000004161a72a5 */ /* 0x000fe2000f8e003f */
[----:B------:R-:W-:Y:S01]  /*19d0*/  STL [R1+0x34], R32 ;  /* 0x0000342001007387 */ /* 0x000fe20000100800 */
[----:B------:R-:W-:Y:S01]  /*19e0*/  ULDC.64 UR6, c[0x0][0x218] ;  /* 0x0000860000067ab9 */ /* 0x000fe20000000a00 */
[C---:B------:R-:W-:Y:S01]  /*19f0*/  IMAD R0, R12.reuse, c[0x0][0x1dc], R0 ;  /* 0x000077000c007a24 */ /* 0x040fe200078e0200 */
[----:B------:R-:W-:Y:S01]  /*1a00*/  UIMAD UR6, UR17, UR6, URZ ;  /* 0x00000006110672a4 */ /* 0x000fe2000f8e023f */
[----:B------:R-:W-:Y:S01]  /*1a10*/  IMAD.WIDE.U32 R4, R12, c[0x0][0x1d8], R2 ;  /* 0x000076000c047a25 */ /* 0x000fe200078e0002 */
[----:B------:R-:W-:Y:S01]  /*1a20*/  IADD3 R3, R15, UR24, RZ ;  /* 0x000000180f037c10 */ /* 0x000fe2000fffe0ff */
[----:B------:R-:W-:Y:S01]  /*1a30*/  UIMAD UR24, UR23, UR4, URZ ;  /* 0x00000004171872a4 */ /* 0x000fe2000f8e023f */
[----:B------:R-:W-:Y:S01]  /*1a40*/  STL [R1+0x30], R31 ;  /* 0x0000301f01007387 */ /* 0x000fe20000100800 */
[----:B------:R-:W-:Y:S01]  /*1a50*/  IMAD.IADD R5, R5, 0x1, R0 ;  /* 0x0000000105057824 */ /* 0x000fe200078e0200 */
[C---:B------:R-:W-:Y:S01]  /*1a60*/  LEA R6, P0, R4.reuse, c[0x0][0x1c0], 0x1 ;  /* 0x0000700004067a11 */ /* 0x040fe200078008ff */
[----:B------:R-:W-:Y:S01]  /*1a70*/  IMAD R0, R13, c[0x0][0x1a8], RZ ;  /* 0x00006a000d007a24 */ /* 0x000fe200078e02ff */
[----:B------:R-:W-:Y:S01]  /*1a80*/  UIMAD UR24, UR22, UR5, UR24 ;  /* 0x00000005161872a4 */ /* 0x000fe2000f8e0218 */
[----:B------:R-:W-:Y:S01]  /*1a90*/  IMAD.MOV.U32 R2, RZ, RZ, R14 ;  /* 0x000000ffff027224 */ /* 0x000fe200078e000e */
[----:B------:R-:W-:Y:S01]  /*1aa0*/  LEA.HI.X R7, R4, c[0x0][0x1c4], R5, 0x1, P0 ;  /* 0x0000710004077a11 */ /* 0x000fe200000f0c05 */
[----:B------:R-:W-:Y:S01]  /*1ab0*/  IMAD R16, R12, c[0x0][0x1ac], R0 ;  /* 0x00006b000c107a24 */ /* 0x000fe200078e0200 */
[----:B------:R-:W-:Y:S01]  /*1ac0*/  UIADD3 UR24, UR27, UR24, URZ ;  /* 0x000000181b187290 */ /* 0x000fe2000fffe03f */
[----:B------:R-:W-:Y:S01]  /*1ad0*/  IMAD.SHL.U32 R27, R9, 0x2, RZ ;  /* 0x00000002091b7824 */ /* 0x000fe200078e00ff */
[----:B------:R-:W-:Y:S01]  /*1ae0*/  IADD3 R4, P0, R6, UR20, RZ ;  /* 0x0000001406047c10 */ /* 0x000fe2000ff1e0ff */
[----:B------:R-:W-:Y:S01]  /*1af0*/  IMAD R0, R28, c[0x0][0x178], RZ ;  /* 0x00005e001c007a24 */ /* 0x000fe200078e02ff */
[----:B------:R-:W-:Y:S01]  /*1b00*/  UIMAD UR6, UR18, UR7, UR6 ;  /* 0x00000007120672a4 */ /* 0x000fe2000f8e0206 */
[----:B------:R-:W-:Y:S01]  /*1b10*/  IMAD.WIDE.U32 R2, R12, c[0x0][0x1a8], R2 ;  /* 0x00006a000c027a25 */ /* 0x000fe200078e0002 */
[----:B------:R-:W-:Y:S01]  /*1b20*/  @!PT LDS RZ, [RZ] ;  /* 0x00000000fffff984 */ /* 0x000fe20000000800 */
[----:B------:R-:W-:Y:S01]  /*1b30*/  @!PT LDS RZ, [RZ] ;  /* 0x00000000fffff984 */ /* 0x000fe20000000800 */
[----:B------:R-:W-:Y:S01]  /*1b40*/  @!PT LDS RZ, [RZ] ;  /* 0x00000000fffff984 */ /* 0x000fe20000000800 */
[----:B------:R1:W-:Y:S01]  /*1b50*/  LDGSTS.E.BYPASS.LTC128B.128 [R27+0x4080], [R6.64], !P1 ;  /* 0x04080000061b7fae */ /* 0x0003e2000c901d4e */
[----:B------:R-:W-:Y:S01]  /*1b60*/  LEA.HI R17, R25, R20, RZ, 0x5 ;  /* 0x0000001419117211 */ /* 0x000fe200078f28ff */
[----:B------:R-:W-:Y:S01]  /*1b70*/  USHF.L.U32 UR21, UR21, 0x6, URZ ;  /* 0x0000000615157899 */ /* 0x000fe2000800063f */
[----:B------:R-:W-:-:S02]  /*1b80*/  IMAD R5, R24, c[0x0][0x17c], R0 ;  /* 0x00005f0018057a24 */ /* 0x000fc400078e0200 */
[----:B------:R-:W-:Y:S01]  /*1b90*/  IMAD.WIDE.U32 R38, R24, c[0x0][0x178], R10 ;  /* 0x00005e0018267a25 */ /* 0x000fe200078e000a */
[----:B------:R-:W-:-:S03]  /*1ba0*/  LEA R10, P1, R2, c[0x0][0x190], 0x1 ;  /* 0x00006400020a7a11 */ /* 0x000fc600078208ff */
[----:B------:R-:W-:Y:S01]  /*1bb0*/  IMAD.IADD R0, R3, 0x1, R16 ;  /* 0x0000000103007824 */ /* 0x000fe200078e0210 */
[----:B------:R-:W-:Y:S01]  /*1bc0*/  STL.64 [R1+0x28], R38 ;  /* 0x0000282601007387 */ /* 0x000fe20000100a00 */
[----:B------:R-:W-:Y:S02]  /*1bd0*/  IMAD.U32 R14, RZ, RZ, UR26 ;  /* 0x0000001aff0e7e24 */ /* 0x000fe4000f8e00ff */
[----:B------:R-:W-:Y:S01]  /*1be0*/  IMAD.IADD R35, R39, 0x1, R5 ;  /* 0x0000000127237824 */ /* 0x000fe200078e0205 */
[----:B------:R-:W-:Y:S01]  /*1bf0*/  IADD3.X R5, R7, UR19, RZ, P0, !PT ;  /* 0x0000001307057c10 */ /* 0x000fe200087fe4ff */
[----:B------:R-:W-:Y:S01]  /*1c00*/  IMAD.U32 R9, RZ, RZ, UR24 ;  /* 0x00000018ff097e24 */ /* 0x000fe2000f8e00ff */
[----:B------:R-:W-:Y:S01]  /*1c10*/  LEA.HI.X R11, R2, c[0x0][0x194], R0, 0x1, P1 ;  /* 0x00006500020b7a11 */ /* 0x000fe200008f0c00 */
[----:B------:R-:W-:Y:S01]  /*1c20*/  IMAD.WIDE.U32 R12, R26, c[0x0][0x218], R18 ;  /* 0x000086001a0c7a25 */ /* 0x000fe200078e0012 */
[----:B------:R-:W-:Y:S01]  /*1c30*/  IADD3 R2, P1, R4, UR20, RZ ;  /* 0x0000001404027c10 */ /* 0x000fe2000ff3e0ff */
[----:B------:R2:W-:Y:S01]  /*1c40*/  LDGSTS.E.BYPASS.LTC128B.128 [R27+0x5080], [R4.64], !P6 ;  /* 0x05080000041b7fae */ /* 0x0005e2000f101d4e */
[C---:B------:R-:W-:Y:S01]  /*1c50*/  ISETP.GE.OR P6, PT, R8.reuse, c[0x0][0x1cc], !P2 ;  /* 0x0000730008007a0c */ /* 0x040fe200057c6670 */
[----:B------:R-:W-:Y:S01]  /*1c60*/  IMAD.U32 R15, RZ, RZ, UR27 ;  /* 0x0000001bff0f7e24 */ /* 0x000fe2000f8e00ff */
[----:B------:R-:W-:Y:S01]  /*1c70*/  IADD3.X R3, R5, UR19, RZ, P1, !PT ;  /* 0x0000001305037c10 */ /* 0x000fe20008ffe4ff */
[----:B------:R-:W-:Y:S01]  /*1c80*/  USHF.L.U32 UR24, UR4, 0x6, URZ ;  /* 0x0000000604187899 */ /* 0x000fe2000800063f */
[----:B------:R-:W-:Y:S01]  /*1c90*/  IADD3 R13, R13, UR6, RZ ;  /* 0x000000060d0d7c10 */ /* 0x000fe2000fffe0ff */
[----:B------:R-:W-:Y:S01]  /*1ca0*/  ULDC.64 UR6, c[0x0][0x1a8] ;  /* 0x00006a0000067ab9 */ /* 0x000fe20000000a00 */
[----:B------:R-:W-:Y:S01]  /*1cb0*/  ISETP.GE.OR P1, PT, R8, c[0x0][0x1cc], !P3 ;  /* 0x0000730008007a0c */ /* 0x000fe20005f26670 */
[----:B------:R-:W-:Y:S01]  /*1cc0*/  IMAD R0, R28, c[0x0][0x208], RZ ;  /* 0x000082001c007a24 */ /* 0x000fe200078e02ff */
[----:B-1----:R-:W-:Y:S01]  /*1cd0*/  LEA R7, P0, R14, R38, 0x7 ;  /* 0x000000260e077211 */ /* 0x002fe200078038ff */
[----:B------:R-:W-:Y:S01]  /*1ce0*/  IMAD.WIDE.U32 R12, R24, c[0x0][0x208], R12 ;  /* 0x00008200180c7a25 */ /* 0x000fe200078e000c */
[----:B------:R-:W-:Y:S01]  /*1cf0*/  ISETP.GE.OR P3, PT, R8, c[0x0][0x19c], !P3 ;  /* 0x0000670008007a0c */ /* 0x000fe20005f66670 */
[----:B------:R1:W-:Y:S01]  /*1d00*/  STL [R1+0x38], R35 ;  /* 0x0000382301007387 */ /* 0x0003e20000100800 */
[----:B------:R-:W-:Y:S01]  /*1d10*/  LEA.HI.X R9, R14, R35, R9, 0x7, P0 ;  /* 0x000000230e097211 */ /* 0x000fe200000f3c09 */
[----:B------:R-:W-:Y:S01]  /*1d20*/  IMAD R0, R24, c[0x0][0x20c], R0 ;  /* 0x0000830018007a24 */ /* 0x000fe200078e0200 */
[----:B------:R-:W-:Y:S01]  /*1d30*/  IADD3 R14, P0, R2, UR20, RZ ;  /* 0x00000014020e7c10 */ /* 0x000fe2000ff1e0ff */
[----:B------:R-:W-:Y:S01]  /*1d40*/  USHF.L.U64.HI UR20, UR6, UR16, UR7 ;  /* 0x0000001006147299 */ /* 0x000fe20008010207 */
[----:B------:R-:W-:Y:S01]  /*1d50*/  ISETP.GE.OR P2, PT, R8, c[0x0][0x19c], !P2 ;  /* 0x0000670008007a0c */ /* 0x000fe20005746670 */
[----:B------:R-:W-:Y:S01]  /*1d60*/  USHF.L.U32 UR7, UR22, 0x7, URZ ;  /* 0x0000000716077899 */ /* 0x000fe2000800063f */
[----:B------:R-:W-:Y:S01]  /*1d70*/  IADD3.X R15, R3, UR19, RZ, P0, !PT ;  /* 0x00000013030f7c10 */ /* 0x000fe200087fe4ff */
[----:B------:R-:W-:Y:S01]  /*1d80*/  USHF.L.U32 UR6, UR6, 0x6, URZ ;  /* 0x0000000606067899 */ /* 0x000fe2000800063f */
[C---:B------:R-:W-:Y:S01]  /*1d90*/  LEA R6, P0, R7.reuse, c[0x0][0x160], 0x1 ;  /* 0x0000580007067a11 */ /* 0x040fe200078008ff */
[----:B------:R3:W-:Y:S01]  /*1da0*/  LDGSTS.E.BYPASS.LTC128B.128 [R27+0x6080], [R2.64], !P1 ;  /* 0x06080000021b7fae */ /* 0x0007e2000c901d4e */
[----:B------:R-:W-:Y:S01]  /*1db0*/  USHF.L.U64.HI UR19, UR4, UR16, UR5 ;  /* 0x0000001004137299 */ /* 0x000fe20008010205 */
[----:B------:R-:W-:Y:S01]  /*1dc0*/  IMAD.MOV.U32 R34, RZ, RZ, R12 ;  /* 0x000000ffff227224 */ /* 0x000fe200078e000c */
[----:B------:R-:W-:Y:S01]  /*1dd0*/  LEA.HI.X R7, R7, c[0x0][0x164], R9, 0x1, P0 ;  /* 0x0000590007077a11 */ /* 0x000fe200000f0c09 */
[----:B------:R-:W-:Y:S01]  /*1de0*/  IMAD.U32 R9, RZ, RZ, UR7 ;  /* 0x00000007ff097e24 */ /* 0x000fe2000f8e00ff */
[----:B--2---:R-:W-:Y:S01]  /*1df0*/  IADD3 R4, P0, R10, UR6, RZ ;  /* 0x000000060a047c10 */ /* 0x004fe2000ff1e0ff */
[----:B------:R2:W-:Y:S01]  /*1e00*/  LDGSTS.E.BYPASS.LTC128B.128 [R27+0x7080], [R14.64], !P6 ;  /* 0x070800000e1b7fae */ /* 0x0005e2000f101d4e */
[----:B------:R-:W-:Y:S01]  /*1e10*/  ISETP.GE.AND P6, PT, R8, c[0x0][0x16c], PT ;  /* 0x00005b0008007a0c */ /* 0x000fe20003fc6270 */
[----:B------:R-:W-:Y:S01]  /*1e20*/  ULDC.64 UR4, c[0x0][0x208] ;  /* 0x0000820000047ab9 */ /* 0x000fe20000000a00 */
[----:B------:R-:W-:Y:S01]  /*1e30*/  IADD3 R9, -R30, UR10, -R9 ;  /* 0x0000000a1e097c10 */ /* 0x000fe2000fffe909 */
[----:B------:R4:W-:Y:S01]  /*1e40*/  LDGSTS.E.BYPASS.LTC128B.128 [R27+0x80], [R10.64], !P5 ;  /* 0x000800000a1b7fae */ /* 0x0009e2000e901d4e */
[----:B------:R-:W-:Y:S01]  /*1e50*/  IADD3.X R5, R11, UR20, RZ, P0, !PT ;  /* 0x000000140b057c10 */ /* 0x000fe200087fe4ff */
[----:B------:R-:W-:Y:S01]  /*1e60*/  IMAD.WIDE.U32 R18, R26, c[0x0][0x240], R22 ;  /* 0x000090001a127a25 */ /* 0x000fe200078e0016 */
[----:B------:R-:W-:Y:S01]  /*1e70*/  ISETP.LT.OR P1, PT, R9, 0x1, P6 ;  /* 0x000000010900780c */ /* 0x000fe20003721670 */
[----:B------:R2:W-:Y:S02]  /*1e80*/  STL.64 [R1+0x20], R12 ;  /* 0x0000200c01007387 */ /* 0x0005e40000100a00 */
[----:B-1----:R-:W-:-:S02]  /*1e90*/  IMAD.IADD R35, R13, 0x1, R0 ;  /* 0x000000010d237824 */ /* 0x002fc400078e0200 */
[----:B------:R1:W-:Y:S01]  /*1ea0*/  LDGSTS.E.BYPASS.LTC128B.128 [R27+0x1080], [R4.64], !P4 ;  /* 0x01080000041b7fae */ /* 0x0003e2000e101d4e */
[----:B------:R-:W-:-:S03]  /*1eb0*/  ISETP.GT.AND P4, PT, R20, 0x1f, PT ;  /* 0x0000001f1400780c */ /* 0x000fc60003f84270 */
[----:B------:R-:W-:Y:S01]  /*1ec0*/  STL.64 [R1+0x18], R34 ;  /* 0x0000182201007387 */ /* 0x000fe20000100a00 */
[----:B---3--:R-:W-:-:S04]  /*1ed0*/  IADD3 R2, P0, R4, UR6, RZ ;  /* 0x0000000604027c10 */ /* 0x008fc8000ff1e0ff */
[----:B------:R-:W-:-:S05]  /*1ee0*/  IADD3.X R3, R5, UR20, RZ, P0, !PT ;  /* 0x0000001405037c10 */ /* 0x000fca00087fe4ff */
[----:B------:R3:W-:Y:S01]  /*1ef0*/  LDGSTS.E.BYPASS.LTC128B.128 [R27+0x2080], [R2.64], !P3 ;  /* 0x02080000021b7fae */ /* 0x0007e2000d901d4e */
[----:B----4-:R-:W-:Y:S01]  /*1f00*/  IADD3 R10, P0, R2, UR6, RZ ;  /* 0x00000006020a7c10 */ /* 0x010fe2000ff1e0ff */
[----:B------:R-:W-:Y:S01]  /*1f10*/  UMOV UR6, 0x7 ;  /* 0x0000000700067882 */ /* 0x000fe20000000000 */
[----:B------:R-:W-:Y:S01]  /*1f20*/  ISETP.LT.OR P3, PT, R9, 0x21, P6 ;  /* 0x000000210900780c */ /* 0x000fe20003761670 */
[----:B------:R-:W-:Y:S01]  /*1f30*/  USHF.L.U64.HI UR6, UR4, UR6, UR5 ;  /* 0x0000000604067299 */ /* 0x000fe20008010205 */
[----:B------:R-:W-:Y:S01]  /*1f40*/  IADD3.X R11, R3, UR20, RZ, P0, !PT ;  /* 0x00000014030b7c10 */ /* 0x000fe200087fe4ff */
[----:B------:R-:W-:Y:S02]  /*1f50*/  USHF.L.U32 UR20, UR4, 0x7, URZ ;  /* 0x0000000704147899 */ /* 0x000fe4000800063f */
[----:B------:R-:W-:Y:S02]  /*1f60*/  UIMAD UR25, UR6, UR22, URZ ;  /* 0x00000016061972a4 */ /* 0x000fe4000f8e023f */
[----:B------:R4:W-:Y:S01]  /*1f70*/  LDGSTS.E.BYPASS.LTC128B.128 [R27+0x3080], [R10.64], !P2 ;  /* 0x030800000a1b7fae */ /* 0x0009e2000d101d4e */
[----:B------:R-:W-:Y:S01]  /*1f80*/  USHF.R.S32.HI UR5, URZ, 0x1f, UR7 ;  /* 0x0000001f3f057899 */ /* 0x000fe20008011407 */
[----:B------:R-:W-:Y:S01]  /*1f90*/  IMAD.U32 R24, RZ, RZ, UR20 ;  /* 0x00000014ff187e24 */ /* 0x000fe2000f8e00ff */
[----:B------:R-:W-:Y:S01]  /*1fa0*/  UIMAD UR25, UR23, UR20, UR25 ;  /* 0x00000014171972a4 */ /* 0x000fe2000f8e0219 */
[----:B------:R-:W0:Y:S01]  /*1fb0*/  LDGDEPBAR ;  /* 0x00000000000079af */ /* 0x000e220000000000 */
[----:B------:R-:W-:Y:S01]  /*1fc0*/  ISETP.LT.OR P2, PT, R9, 0x41, P6 ;  /* 0x000000410900780c */ /* 0x000fe20003741670 */
[----:B------:R-:W-:-:S02]  /*1fd0*/  USHF.L.U32 UR23, UR4, 0x6, URZ ;  /* 0x0000000604177899 */ /* 0x000fc4000800063f */
[----:B------:R1:W-:Y:S01]  /*1fe0*/  LDGSTS.E.BYPASS.LTC128B.128 [R27+0x8080], [R6.64], !P1 ;  /* 0x08080000061b7fae */ /* 0x0003e2000c901d4e */
[----:B----4-:R-:W-:-:S05]  /*1ff0*/  IMAD.WIDE.U32 R10, R24, UR22, R34 ;  /* 0x00000016180a7c25 */ /* 0x010fca000f8e0022 */
[----:B------:R-:W-:Y:S02]  /*2000*/  IADD3 R11, R11, UR25, RZ ;  /* 0x000000190b0b7c10 */ /* 0x000fe4000fffe0ff */
[----:B-1----:R-:W-:-:S04]  /*2010*/  IADD3 R6, P0, R6, UR24, RZ ;  /* 0x0000001806067c10 */ /* 0x002fc8000ff1e0ff */
[----:B------:R-:W-:Y:S02]  /*2020*/  IADD3.X R7, R7, UR19, RZ, P0, !PT ;  /* 0x0000001307077c10 */ /* 0x000fe400087fe4ff */
[----:B------:R-:W-:Y:S02]  /*2030*/  IADD3 R4, P1, R6, UR24, RZ ;  /* 0x0000001806047c10 */ /* 0x000fe4000ff3e0ff */
[----:B------:R-:W-:Y:S01]  /*2040*/  @!P4 IADD3 R0, P0, R36, UR7, RZ ;  /* 0x000000072400cc10 */ /* 0x000fe2000ff1e0ff */
[----:B------:R1:W-:Y:S01]  /*2050*/  LDGSTS.E.BYPASS.LTC128B.128 [R27+0x9080], [R6.64], !P3 ;  /* 0x09080000061b7fae */ /* 0x0003e2000d901d4e */
[----:B------:R-:W-:Y:S02]  /*2060*/  IADD3.X R5, R7, UR19, RZ, P1, !PT ;  /* 0x0000001307057c10 */ /* 0x000fe40008ffe4ff */
[----:B--2---:R-:W-:Y:S01]  /*2070*/  IADD3 R12, P5, R4, UR24, RZ ;  /* 0x00000018040c7c10 */ /* 0x004fe2000ffbe0ff */
[----:B------:R-:W-:Y:S01]  /*2080*/  ULDC UR24, c[0x0][0x20c] ;  /* 0x0000830000187ab9 */ /* 0x000fe20000000800 */
[----:B---3--:R-:W-:Y:S01]  /*2090*/  @!P4 IADD3.X R3, R33, UR5, RZ, P0, !PT ;  /* 0x000000052103cc10 */ /* 0x008fe200087fe4ff */
[----:B------:R2:W-:Y:S01]  /*20a0*/  LDGSTS.E.BYPASS.LTC128B.128 [R27+0xa080], [R4.64], !P2 ;  /* 0x0a080000041b7fae */ /* 0x0005e2000d101d4e */
[----:B------:R-:W-:Y:S01]  /*20b0*/  IADD3.X R13, R5, UR19, RZ, P5, !PT ;  /* 0x00000013050d7c10 */ /* 0x000fe2000affe4ff */
[----:B------:R-:W-:Y:S01]  /*20c0*/  USHF.L.U64.HI UR16, UR4, UR16, UR24 ;  /* 0x0000001004107299 */ /* 0x000fe20008010218 */
[----:B------:R-:W-:-:S02]  /*20d0*/  @!P4 LEA R14, P5, R0, c[0x0][0x258], 0x2 ;  /* 0x00009600000eca11 */ /* 0x000fc400078a10ff */
[C---:B------:R-:W-:Y:S02]  /*20e0*/  ISETP.LT.OR P1, PT, R9.reuse, 0x61, P6 ;  /* 0x000000610900780c */ /* 0x040fe40003721670 */
[----:B------:R-:W-:Y:S02]  /*20f0*/  LEA R2, P0, R10, c[0x0][0x1f0], 0x1 ;  /* 0x00007c000a027a11 */ /* 0x000fe400078008ff */
[----:B------:R-:W-:Y:S01]  /*2100*/  @!P4 LEA.HI.X R15, R0, c[0x0][0x25c], R3, 0x2, P5 ;  /* 0x00009700000fca11 */ /* 0x000fe200028f1403 */
[----:B------:R-:W-:Y:S01]  /*2110*/  @!P4 IMAD.SHL.U32 R0, R20, 0x10, RZ ;  /* 0x000000101400c824 */ /* 0x000fe200078e00ff */
[----:B------:R-:W-:Y:S02]  /*2120*/  ISETP.GE.AND P5, PT, R8, c[0x0][0x1fc], PT ;  /* 0x00007f0008007a0c */ /* 0x000fe40003fa6270 */
[----:B------:R-:W-:Y:S02]  /*2130*/  LEA.HI.X R3, R10, c[0x0][0x1f4], R11, 0x1, P0 ;  /* 0x00007d000a037a11 */ /* 0x000fe400000f0c0b */
[----:B------:R-:W-:-:S02]  /*2140*/  ISETP.LT.OR P0, PT, R9, 0x1, P5 ;  /* 0x000000010900780c */ /* 0x000fc40002f01670 */
[C---:B------:R-:W-:Y:S01]  /*2150*/  ISETP.LT.OR P3, PT, R9.reuse, 0x21, P5 ;  /* 0x000000210900780c */ /* 0x040fe20002f61670 */
[----:B------:R3:W-:Y:S01]  /*2160*/  LDGSTS.E.BYPASS.LTC128B.128 [R27+0xb080], [R12.64], !P1 ;  /* 0x0b0800000c1b7fae */ /* 0x0007e2000c901d4e */
[C---:B------:R-:W-:Y:S02]  /*2170*/  ISETP.LT.OR P2, PT, R9.reuse, 0x41, P5 ;  /* 0x000000410900780c */ /* 0x040fe40002f41670 */
[----:B------:R-:W-:Y:S01]  /*2180*/  ISETP.LT.OR P1, PT, R9, 0x61, P5 ;  /* 0x000000610900780c */ /* 0x000fe20002f21670 */
[----:B------:R4:W-:Y:S01]  /*2190*/  @!P4 LDGSTS.E.BYPASS.LTC128B.128 [R0+0x18080], [R14.64] ;  /* 0x180800000e00cfae */ /* 0x0009e2000b901d4e */
[--C-:B------:R-:W-:Y:S02]  /*21a0*/  SHF.R.S32.HI R10, RZ, 0x5, R17.reuse ;  /* 0x00000005ff0a7819 */ /* 0x100fe40000011411 */
[----:B------:R-:W-:Y:S01]  /*21b0*/  SHF.R.S32.HI R8, RZ, 0x1f, R17 ;  /* 0x0000001fff087819 */ /* 0x000fe20000011411 */
[----:B------:R-:W0:Y:S03]  /*21c0*/  LDGDEPBAR ;  /* 0x00000000000079af */ /* 0x000e260000000000 */
[----:B------:R-:W-:Y:S01]  /*21d0*/  LEA.HI R8, R8, R10, RZ, 0x2 ;  /* 0x0000000a08087211 */ /* 0x000fe200078f10ff */
[----:B------:R1:W-:Y:S01]  /*21e0*/  LDGSTS.E.BYPASS.LTC128B.128 [R27+0x10080], [R2.64], !P0 ;  /* 0x10080000021b7fae */ /* 0x0003e2000c101d4e */
[----:B--2---:R-:W-:-:S04]  /*21f0*/  IADD3 R4, P0, R2, UR23, RZ ;  /* 0x0000001702047c10 */ /* 0x004fc8000ff1e0ff */
[----:B------:R-:W-:-:S05]  /*2200*/  IADD3.X R5, R3, UR16, RZ, P0, !PT ;  /* 0x0000001003057c10 */ /* 0x000fca00087fe4ff */
[----:B------:R2:W-:Y:S01]  /*2210*/  LDGSTS.E.BYPASS.LTC128B.128 [R27+0x11080], [R4.64], !P3 ;  /* 0x11080000041b7fae */ /* 0x0005e2000d901d4e */
[----:B----4-:R-:W-:Y:S02]  /*2220*/  LEA.HI R0, R25, R20, RZ, 0x4 ;  /* 0x0000001419007211 */ /* 0x010fe400078f20ff */
[----:B------:R-:W-:Y:S02]  /*2230*/  LOP3.LUT R14, R8, 0xfffffffc, RZ, 0xc0, !PT ;  /* 0xfffffffc080e7812 */ /* 0x000fe400078ec0ff */
[----:B------:R-:W-:Y:S02]  /*2240*/  LOP3.LUT R9, R0, 0xfffffff0, RZ, 0xc0, !PT ;  /* 0xfffffff000097812 */ /* 0x000fe400078ec0ff */
[----:B---3--:R-:W-:Y:S01]  /*2250*/  SHF.R.S32.HI R12, RZ, 0x4, R0 ;  /* 0x00000004ff0c7819 */ /* 0x008fe20000011400 */
[----:B------:R-:W-:Y:S01]  /*2260*/  IMAD.IADD R14, R10, 0x1, -R14 ;  /* 0x000000010a0e7824 */ /* 0x000fe200078e0a0e */
[----:B-1----:R-:W-:Y:S01]  /*2270*/  IADD3 R2, P0, R4, UR23, RZ ;  /* 0x0000001704027c10 */ /* 0x002fe2000ff1e0ff */
[----:B------:R-:W-:Y:S01]  /*2280*/  IMAD.IADD R9, R20, 0x1, -R9 ;  /* 0x0000000114097824 */ /* 0x000fe200078e0a09 */
[----:B------:R-:W-:-:S02]  /*2290*/  LEA.HI R11, R0, R12, RZ, 0x1 ;  /* 0x0000000c000b7211 */ /* 0x000fc400078f08ff */
[----:B------:R-:W-:Y:S02]  /*22a0*/  IADD3.X R3, R5, UR16, RZ, P0, !PT ;  /* 0x0000001005037c10 */ /* 0x000fe400087fe4ff */
[----:B------:R-:W-:Y:S02]  /*22b0*/  SHF.R.S32.HI R7, RZ, 0x1f, R9 ;  /* 0x0000001fff077819 */ /* 0x000fe40000011409 */
[----:B------:R-:W-:Y:S01]  /*22c0*/  IADD3 R6, P0, R2, UR23, RZ ;  /* 0x0000001702067c10 */ /* 0x000fe2000ff1e0ff */
[----:B------:R1:W-:Y:S01]  /*22d0*/  LDGSTS.E.BYPASS.LTC128B.128 [R27+0x12080], [R2.64], !P2 ;  /* 0x12080000021b7fae */ /* 0x0003e2000d101d4e */
[----:B------:R-:W-:Y:S02]  /*22e0*/  LEA.HI R16, R7, R9, RZ, 0x3 ;  /* 0x0000000907107211 */ /* 0x000fe400078f18ff */
[----:B------:R-:W-:Y:S02]  /*22f0*/  IADD3.X R7, R3, UR16, RZ, P0, !PT ;  /* 0x0000001003077c10 */ /* 0x000fe400087fe4ff */
[----:B------:R-:W-:-:S02]  /*2300*/  IADD3 R0, P0, R32, UR7, RZ ;  /* 0x0000000720007c10 */ /* 0x000fc4000ff1e0ff */
[----:B------:R-:W-:Y:S01]  /*2310*/  LOP3.LUT R15, R11, 0xfffffffe, RZ, 0xc0, !PT ;  /* 0xfffffffe0b0f7812 */ /* 0x000fe200078ec0ff */
[----:B------:R3:W-:Y:S01]  /*2320*/  LDGSTS.E.BYPASS.LTC128B.128 [R27+0x13080], [R6.64], !P1 ;  /* 0x13080000061b7fae */ /* 0x0007e2000c901d4e */
[----:B------:R-:W-:Y:S02]  /*2330*/  LOP3.LUT R13, R16, 0xfffffff8, RZ, 0xc0, !PT ;  /* 0xfffffff8100d7812 */ /* 0x000fe400078ec0ff */
[----:B------:R-:W-:Y:S01]  /*2340*/  IADD3.X R11, R31, UR5, RZ, P0, !PT ;  /* 0x000000051f0b7c10 */ /* 0x000fe200087fe4ff */
[----:B------:R-:W-:Y:S01]  /*2350*/  IMAD.IADD R15, R12, 0x1, -R15 ;  /* 0x000000010c0f7824 */ /* 0x000fe200078e0a0f */
[----:B------:R-:W-:Y:S01]  /*2360*/  LEA R8, P0, R0, c[0x0][0x280], 0x2 ;  /* 0x0000a00000087a11 */ /* 0x000fe200078010ff */
[----:B------:R-:W-:Y:S01]  /*2370*/  IMAD.IADD R13, R9, 0x1, -R13 ;  /* 0x00000001090d7824 */ /* 0x000fe200078e0a0d */
[----:B------:R-:W-:Y:S01]  /*2380*/  ULDC.64 UR4, c[0x0][0x240] ;  /* 0x0000900000047ab9 */ /* 0x000fe20000000a00 */
[----:B--2---:R-:W-:Y:S01]  /*2390*/  IADD3 R5, P1, R18, UR21, RZ ;  /* 0x0000001512057c10 */ /* 0x004fe2000ff3e0ff */
[----:B------:R-:W-:Y:S01]  /*23a0*/  UIMAD UR4, UR17, UR4, URZ ;  /* 0x00000004110472a4 */ /* 0x000fe2000f8e023f */
[----:B------:R-:W-:Y:S01]  /*23b0*/  LEA.HI.X R9, R0, c[0x0][0x284], R11, 0x2, P0 ;  /* 0x0000a10000097a11 */ /* 0x000fe200000f140b */
[----:B------:R-:W-:-:S02]  /*23c0*/  @!P4 IMAD.SHL.U32 R0, R20, 0x10, RZ ;  /* 0x000000101400c824 */ /* 0x000fc400078e00ff */
[----:B------:R-:W-:Y:S01]  /*23d0*/  UIMAD UR5, UR18, UR5, UR4 ;  /* 0x00000005120572a4 */ /* 0x000fe2000f8e0204 */
[----:B------:R2:W-:Y:S01]  /*23e0*/  STL [R1+0x50], R5 ;  /* 0x0000500501007387 */ /* 0x0005e20000100800 */
[----:B------:R-:W-:-:S03]  /*23f0*/  UIADD3 UR4, UR22, 0x1, URZ ;  /* 0x0000000116047890 */ /* 0x000fc6000fffe03f */
[----:B------:R4:W-:Y:S01]  /*2400*/  @!P4 LDGSTS.E.BYPASS.LTC128B.128 [R0+0x18480], [R8.64] ;  /* 0x184800000800cfae */ /* 0x0009e2000b901d4e */
[----:B-1----:R-:W-:Y:S01]  /*2410*/  LEA.HI R2, R25, R20, RZ, 0x7 ;  /* 0x0000001419027211 */ /* 0x002fe200078f38ff */
[----:B------:R-:W-:Y:S01]  /*2420*/  IMAD.SHL.U32 R3, R13, 0x40, RZ ;  /* 0x000000400d037824 */ /* 0x000fe200078e00ff */
[----:B------:R-:W-:Y:S01]  /*2430*/  UISETP.GE.AND UP0, UPT, UR4, UR8, UPT ;  /* 0x000000080400728c */ /* 0x000fe2000bf06270 */
[----:B------:R-:W0:Y:S01]  /*2440*/  LDGDEPBAR ;  /* 0x00000000000079af */ /* 0x000e220000000000 */
[----:B------:R-:W-:Y:S01]  /*2450*/  SHF.R.S32.HI R201, RZ, 0x7, R2 ;  /* 0x00000007ffc97819 */ /* 0x000fe20000011402 */
[----:B------:R-:W-:Y:S01]  /*2460*/  IMAD.SHL.U32 R2, R15, 0x8, RZ ;  /* 0x000000080f027824 */ /* 0x000fe200078e00ff */
[----:B------:R-:W-:Y:S01]  /*2470*/  LOP3.LUT R3, R3, 0x1c0, RZ, 0xc0, !PT ;  /* 0x000001c003037812 */ /* 0x000fe200078ec0ff */
[----:B------:R-:W0:Y:S01]  /*2480*/  LDGDEPBAR ;  /* 0x00000000000079af */ /* 0x000e220000000000 */
[----:B---3--:R-:W-:Y:S01]  /*2490*/  IMAD.SHL.U32 R6, R16, 0x40, RZ ;  /* 0x0000004010067824 */ /* 0x008fe200078e00ff */
[----:B------:R-:W-:-:S02]  /*24a0*/  IADD3 R7, R19, UR5, RZ ;  /* 0x0000000513077c10 */ /* 0x000fc4000fffe0ff */
[----:B------:R-:W-:Y:S02]  /*24b0*/  SHF.R.U32.HI R4, RZ, 0x3, R3 ;  /* 0x00000003ff047819 */ /* 0x000fe40000011603 */
[----:B------:R-:W-:Y:S02]  /*24c0*/  LOP3.LUT R2, R3, 0x8, R2, 0xf8, !PT ;  /* 0x0000000803027812 */ /* 0x000fe400078ef802 */
[----:B------:R-:W-:Y:S01]  /*24d0*/  PLOP3.LUT P0, PT, PT, PT, UP0, 0x80, 0x0 ;  /* 0x000000000000781c */ /* 0x000fe20003f0f008 */
[----:B--2---:R-:W-:-:S05]  /*24e0*/  IMAD.U32 R5, RZ, RZ, UR21 ;  /* 0x00000015ff057e24 */ /* 0x004fca000f8e00ff */
[----:B------:R-:W-:Y:S01]  /*24f0*/  LEA.HI.X.SX32 R5, R5, R7, 0x1, P1 ;  /* 0x0000000705057211 */ /* 0x000fe200008f0eff */
[----:B----4-:R-:W-:-:S04]  /*2500*/  IMAD.SHL.U32 R0, R201, 0x8, RZ ;  /* 0x00000008c9007824 */ /* 0x010fc800078e00ff */
[----:B------:R1:W-:Y:S01]  /*2510*/  STL [R1+0x48], R5 ;  /* 0x0000480501007387 */ /* 0x0003e20000100800 */
[----:B------:R-:W-:Y:S01]  /*2520*/  LOP3.LUT R12, R0, 0x8, RZ, 0xc0, !PT ;  /* 0x00000008000c7812 */ /* 0x000fe200078ec0ff */
[----:B------:R-:W-:-:S05]  /*2530*/  IMAD.SHL.U32 R0, R15, 0x10, RZ ;  /* 0x000000100f007824 */ /* 0x000fca00078e00ff */
[----:B------:R-:W-:-:S04]  /*2540*/  LOP3.LUT R0, R12, 0x10, R0, 0xf8, !PT ;  /* 0x000000100c007812 */ /* 0x000fc800078ef800 */
        /* <DEDUP_REMOVED lines=12> */
[----:B-1----:R-:W-:Y:S01]  /*2610*/  IMAD.WIDE.U32 R4, R24, UR4, R34 ;  /* 0x0000000418047c25 */ /* 0x002fe2000f8e0022 */
        /* <DEDUP_REMOVED lines=30> */
.L_x_1633:
[----:B---3--:R-:W-:Y:S05]  /*2800*/  BSYNC B0 ;  /* 0x0000000000007941 */ /* 0x008fea0003800000 */
.L_x_1632:
[----:B-1----:R-:W-:Y:S01]  /*2810*/  LEA.HI R2, R25, R20, RZ, 0x2 ;  /* 0x0000001419027211 */ /* 0x002fe200078f10ff */
[----:B------:R-:W-:Y:S01]  /*2820*/  IMAD.SHL.U32 R8, R14, 0x10, RZ ;  /* 0x000000100e087824 */ /* 0x000fe200078e00ff */
[----:B------:R-:W-:Y:S01]  /*2830*/  LOP3.LUT R4, R17, 0xffffffe0, RZ, 0xc0, !PT ;  /* 0xffffffe011047812 */ /* 0x000fe200078ec0ff */
[----:B------:R-:W-:Y:S01]  /*2840*/  IMAD.MOV.U32 R206, RZ, RZ, 0x20 ;  /* 0x00000020ffce7424 */ /* 0x000fe200078e00ff */
[----:B------:R-:W-:Y:S01]  /*2850*/  LOP3.LUT R3, R2, 0x3ffffffc, RZ, 0xc0, !PT ;  /* 0x3ffffffc02037812 */ /* 0x000fe200078ec0ff */
[----:B------:R-:W-:Y:S01]  /*2860*/  IMAD.MOV.U32 R223, RZ, RZ, 0x40 ;  /* 0x00000040ffdf7424 */ /* 0x000fe200078e00ff */
[----:B------:R-:W-:Y:S01]  /*2870*/  SHF.R.S32.HI R5, RZ, 0x2, R2 ;  /* 0x00000002ff057819 */ /* 0x000fe20000011402 */
[C---:B------:R-:W-:Y:S01]  /*2880*/  IMAD.IADD R11, R20.reuse, 0x1, -R4 ;  /* 0x00000001140b7824 */ /* 0x040fe200078e0a04 */
[----:B------:R-:W-:Y:S01]  /*2890*/  SHF.R.S32.HI R2, RZ, 0x1f, R2 ;  /* 0x0000001fff027819 */ /* 0x000fe20000011402 */
[----:B------:R-:W-:Y:S01]  /*28a0*/  IMAD.IADD R20, R20, 0x1, -R3 ;  /* 0x0000000114147824 */ /* 0x000fe200078e0a03 */
[----:B------:R-:W-:Y:S01]  /*28b0*/  LEA.HI R7, R201, R201, RZ, 0x1 ;  /* 0x000000c9c9077211 */ /* 0x000fe200078f08ff */
[----:B------:R-:W-:Y:S01]  /*28c0*/  IMAD.SHL.U32 R3, R29, 0x40, RZ ;  /* 0x000000401d037824 */ /* 0x000fe200078e00ff */
[C---:B------:R-:W-:Y:S01]  /*28d0*/  LOP3.LUT P3, RZ, R13.reuse, 0x2, RZ, 0xc0, !PT ;  /* 0x000000020dff7812 */ /* 0x040fe2000786c0ff */
[----:B------:R-:W-:Y:S01]  /*28e0*/  IMAD.SHL.U32 R4, R30, 0x8, RZ ;  /* 0x000000081e047824 */ /* 0x000fe200078e00ff */
[----:B------:R-:W-:Y:S01]  /*28f0*/  LOP3.LUT P0, RZ, R13, 0x4, RZ, 0xc0, !PT ;  /* 0x000000040dff7812 */ /* 0x000fe2000780c0ff */
[----:B------:R-:W0:Y:S01]  /*2900*/  LDGDEPBAR ;  /* 0x00000000000079af */ /* 0x000e220000000000 */
[----:B------:R-:W-:Y:S01]  /*2910*/  LOP3.LUT R10, R3, 0x1c0, RZ, 0xc0, !PT ;  /* 0x000001c0030a7812 */ /* 0x000fe200078ec0ff */
[----:B------:R-:W-:Y:S01]  /*2920*/  IMAD.MOV.U32 R207, RZ, RZ, 0x20 ;  /* 0x00000020ffcf7424 */ /* 0x000fe200078e00ff */
[----:B------:R-:W-:Y:S01]  /*2930*/  LEA.HI R3, R2, R5, RZ, 0x3 ;  /* 0x0000000502037211 */ /* 0x000fe200078f18ff */
[----:B------:R-:W-:Y:S01]  /*2940*/  CS2R R126, SRZ ;  /* 0x00000000007e7805 */ /* 0x000fe2000001ff00 */
[----:B------:R-:W-:Y:S01]  /*2950*/  LOP3.LUT R2, R4, 0x8, RZ, 0xc0, !PT ;  /* 0x0000000804027812 */ /* 0x000fe200078ec0ff */
[----:B------:R-:W-:Y:S01]  /*2960*/  CS2R R124, SRZ ;  /* 0x00000000007c7805 */ /* 0x000fe2000001ff00 */
[----:B------:R-:W-:Y:S01]  /*2970*/  SHF.R.U32.HI R9, RZ, 0x3, R10 ;  /* 0x00000003ff097819 */ /* 0x000fe2000001160a */
[----:B------:R-:W-:Y:S01]  /*2980*/  CS2R R130, SRZ ;  /* 0x0000000000827805 */ /* 0x000fe2000001ff00 */
[----:B------:R-:W-:Y:S01]  /*2990*/  LOP3.LUT R6, R10, 0x30, R8, 0xf8, !PT ;  /* 0x000000300a067812 */ /* 0x000fe200078ef808 */
[----:B------:R-:W-:Y:S01]  /*29a0*/  CS2R R128, SRZ ;  /* 0x0000000000807805 */ /* 0x000fe2000001ff00 */
[----:B------:R-:W-:Y:S01]  /*29b0*/  LOP3.LUT R4, R3, 0xfffffff8, RZ, 0xc0, !PT ;  /* 0xfffffff803047812 */ /* 0x000fe200078ec0ff */
[----:B------:R-:W-:Y:S01]  /*29c0*/  CS2R R122, SRZ ;  /* 0x00000000007a7805 */ /* 0x000fe2000001ff00 */
[----:B------:R-:W-:Y:S01]  /*29d0*/  LOP3.LUT R3, R7, 0x1ffffffe, RZ, 0xc0, !PT ;  /* 0x1ffffffe07037812 */ /* 0x000fe200078ec0ff */
[----:B------:R-:W-:Y:S01]  /*29e0*/  CS2R R120, SRZ ;  /* 0x0000000000787805 */ /* 0x000fe2000001ff00 */
[----:B------:R-:W-:Y:S01]  /*29f0*/  LOP3.LUT R7, R9, R2, R10, 0x1e, !PT ;  /* 0x0000000209077212 */ /* 0x000fe200078e1e0a */
[----:B------:R-:W-:Y:S01]  /*2a00*/  IMAD.IADD R4, R5, 0x1, -R4 ;  /* 0x0000000105047824 */ /* 0x000fe200078e0a04 */
[----:B------:R-:W-:Y:S01]  /*2a10*/  LOP3.LUT R6, R9, R6, R2, 0x1e, !PT ;  /* 0x0000000609067212 */ /* 0x000fe200078e1e02 */
[----:B------:R-:W-:Y:S01]  /*2a20*/  IMAD R5, R20, 0x2, R0 ;  /* 0x0000000214057824 */ /* 0x000fe200078e0200 */
[----:B------:R-:W-:Y:S01]  /*2a30*/  SHF.R.S32.HI R2, RZ, 0x1f, R11 ;  /* 0x0000001fff027819 */ /* 0x000fe2000001140b */
[----:B------:R-:W-:Y:S01]  /*2a40*/  IMAD.IADD R9, R201, 0x1, -R3 ;  /* 0x00000001c9097824 */ /* 0x000fe200078e0a03 */
[----:B------:R-:W-:Y:S01]  /*2a50*/  R2P PR, R29, 0x6 ;  /* 0x000000061d007804 */ /* 0x000fe20000000000 */
[----:B------:R-:W-:Y:S01]  /*2a60*/  IMAD R200, R15, 0x200, R6 ;  /* 0x000002000fc87824 */ /* 0x000fe200078e0206 */
[----:B------:R-:W-:Y:S01]  /*2a70*/  LEA.HI R0, R2, R11, RZ, 0x2 ;  /* 0x0000000b02007211 */ /* 0x000fe200078f10ff */
[----:B------:R-:W-:Y:S01]  /*2a80*/  IMAD.SHL.U32 R3, R4, 0x40, RZ ;  /* 0x0000004004037824 */ /* 0x000fe200078e00ff */
[----:B------:R-:W-:Y:S01]  /*2a90*/  SEL R180, R223, 0xffffffc0, !P0 ;  /* 0xffffffc0dfb47807 */ /* 0x000fe20004000000 */
[----:B------:R-:W-:Y:S01]  /*2aa0*/  IMAD R201, R15, 0x2, R201 ;  /* 0x000000020fc97824 */ /* 0x000fe200078e02c9 */
[C---:B------:R-:W-:Y:S01]  /*2ab0*/  LEA.HI.SX32 R6, R0.reuse, R8, 0x1e ;  /* 0x0000000800067211 */ /* 0x040fe200078ff2ff */
[----:B------:R-:W-:Y:S01]  /*2ac0*/  CS2R R118, SRZ ;  /* 0x0000000000767805 */ /* 0x000fe2000001ff00 */
[----:B------:R-:W-:Y:S01]  /*2ad0*/  LOP3.LUT R0, R0, 0x7ffffffc, RZ, 0xc0, !PT ;  /* 0x7ffffffc00007812 */ /* 0x000fe200078ec0ff */
[----:B------:R-:W-:Y:S01]  /*2ae0*/  IMAD.U32 R201, R201, 0x200, R7 ;  /* 0x00000200c9c97824 */ /* 0x000fe200078e0007 */
[----:B------:R-:W-:Y:S01]  /*2af0*/  LOP3.LUT R2, R3, 0x1c0, RZ, 0xc0, !PT ;  /* 0x000001c003027812 */ /* 0x000fe200078ec0ff */
[----:B------:R1:W-:Y:S01]  /*2b00*/  STL [R1+0x14], R6 ;  /* 0x0000140601007387 */ /* 0x0003e20000100800 */
[----:B------:R-:W-:Y:S01]  /*2b10*/  SEL R203, R206, 0xffffffe0, !P1 ;  /* 0xffffffe0cecb7807 */ /* 0x000fe20004800000 */
[----:B------:R-:W-:Y:S01]  /*2b20*/  IMAD.IADD R0, R11, 0x1, -R0 ;  /* 0x000000010b007824 */ /* 0x000fe200078e0a00 */
[----:B------:R-:W-:Y:S01]  /*2b30*/  SHF.R.U32.HI R3, RZ, 0x3, R2 ;  /* 0x00000003ff037819 */ /* 0x000fe20000011602 */
[----:B------:R-:W-:Y:S01]  /*2b40*/  IMAD.SHL.U32 R201, R201, 0x2, RZ ;  /* 0x00000002c9c97824 */ /* 0x000fe200078e00ff */
[----:B------:R-:W-:Y:S01]  /*2b50*/  SEL R202, R223, 0xffffffc0, !P2 ;  /* 0xffffffc0dfca7807 */ /* 0x000fe20005000000 */
[----:B------:R-:W-:Y:S01]  /*2b60*/  IMAD R0, R9, 0x4, R0 ;  /* 0x0000000409007824 */ /* 0x000fe200078e0200 */
[----:B------:R-:W-:Y:S01]  /*2b70*/  LOP3.LUT R2, R3, R2, R12, 0x1e, !PT ;  /* 0x0000000203027212 */ /* 0x000fe200078e1e0c */
[----:B------:R-:W-:Y:S01]  /*2b80*/  IMAD.IADD R204, R201, 0x1, R203 ;  /* 0x00000001c9cc7824 */ /* 0x000fe200078e02cb */
[----:B------:R-:W-:Y:S01]  /*2b90*/  R2P PR, R4, 0x6 ;  /* 0x0000000604007804 */ /* 0x000fe20000000000 */
[----:B------:R-:W-:Y:S01]  /*2ba0*/  IMAD.SHL.U32 R0, R0, 0x2, RZ ;  /* 0x0000000200007824 */ /* 0x000fe200078e00ff */
[----:B------:R-:W-:Y:S01]  /*2bb0*/  CS2R R116, SRZ ;  /* 0x0000000000747805 */ /* 0x000fe2000001ff00 */
[----:B------:R-:W-:Y:S01]  /*2bc0*/  IMAD.IADD R2, R2, 0x1, R5 ;  /* 0x0000000102027824 */ /* 0x000fe200078e0205 */
[----:B------:R-:W-:Y:S01]  /*2bd0*/  CS2R R110, SRZ ;  /* 0x00000000006e7805 */ /* 0x000fe2000001ff00 */
[----:B------:R-:W-:Y:S01]  /*2be0*/  SEL R223, R223, 0xffffffc0, !P2 ;  /* 0xffffffc0dfdf7807 */ /* 0x000fe20005000000 */
[----:B------:R1:W-:Y:S01]  /*2bf0*/  STL [R1+0x10], R0 ;  /* 0x0000100001007387 */ /* 0x0003e20000100800 */
[----:B------:R-:W-:Y:S01]  /*2c00*/  IMAD.IADD R202, R201, 0x1, R202 ;  /* 0x00000001c9ca7824 */ /* 0x000fe200078e02ca */
        /* <DEDUP_REMOVED lines=34> */
[----:B-1----:R-:W-:Y:S02]  /*2e30*/  UMOV UR5, URZ ;  /* 0x0000003f00057c82 */ /* 0x002fe40008000000 */
.L_x_1636:
        /* <DEDUP_REMOVED lines=126> */
[----:B------:R-:W3:Y:S01]  /*3620*/  LDL R220, [R1] ;  /* 0x0000000001dc7983 */ /* 0x000ee20000100800 */
[----:B------:R-:W-:Y:S02]  /*3630*/  USHF.R.S32.HI UR4, URZ, 0x1f, UR20 ;  /* 0x0000001f3f047899 */ /* 0x000fe40008011414 */
[----:B------:R-:W-:Y:S01]  /*3640*/  @!P4 LEA R132, R132, 0x80, 0x7 ;  /* 0x000000808484c811 */ /* 0x000fe200078e38ff */
[----:B------:R-:W4:Y:S01]  /*3650*/  LDL R225, [R1+0x38] ;  /* 0x0000380001e17983 */ /* 0x000f220000100800 */
[----:B------:R-:W-:Y:S01]  /*3660*/  UIMAD UR4, UR4, UR6, URZ ;  /* 0x00000006040472a4 */ /* 0x000fe2000f8e023f */
[----:B------:R-:W-:Y:S01]  /*3670*/  IMAD.U32 R3, RZ, RZ, UR24 ;  /* 0x00000018ff037e24 */ /* 0x000fe2000f8e00ff */
[----:B------:R-:W-:Y:S01]  /*3680*/  USHF.L.U32 UR6, UR6, 0x6, URZ ;  /* 0x0000000606067899 */ /* 0x000fe2000800063f */
[----:B------:R-:W5:Y:S01]  /*3690*/  LDL R219, [R1+0x4c] ;  /* 0x00004c0001db7983 */ /* 0x000f620000100800 */
[----:B------:R-:W-:Y:S01]  /*36a0*/  UIMAD UR4, UR20, UR7, UR4 ;  /* 0x00000007140472a4 */ /* 0x000fe2000f8e0204 */
[----:B------:R-:W-:Y:S01]  /*36b0*/  IMAD.U32 R134, RZ, RZ, UR24 ;  /* 0x00000018ff867e24 */ /* 0x000fe2000f8e00ff */
[----:B------:R-:W-:Y:S01]  /*36c0*/  UIMAD UR20, UR20, -0x80, UR10 ;  /* 0xffffff80141478a4 */ /* 0x000fe2000f8e020a */
[----:B------:R-:W5:Y:S01]  /*36d0*/  LDL R218, [R1+0x3c] ;  /* 0x00003c0001da7983 */ /* 0x000f620000100800 */
[----:B------:R-:W-:Y:S03]  /*36e0*/  UIADD3 UR4, UR25, UR4, URZ ;  /* 0x0000000419047290 */ /* 0x000fe6000fffe03f */
[----:B------:R-:W5:Y:S03]  /*36f0*/  LDL R215, [R1+0x44] ;  /* 0x0000440001d77983 */ /* 0x000f660000100800 */
[----:B------:R-:W-:Y:S01]  /*3700*/  IMAD.U32 R133, RZ, RZ, UR4 ;  /* 0x00000004ff857e24 */ /* 0x000fe2000f8e00ff */
[----:B------:R-:W5:Y:S01]  /*3710*/  LDL.64 R216, [R1+0x8] ;  /* 0x0000080001d87983 */ /* 0x000f620000100a00 */
[----:B--2---:R-:W-:Y:S02]  /*3720*/  LEA R3, P1, R3, R226, 0x7 ;  /* 0x000000e203037211 */ /* 0x004fe400078238ff */
[----:B---3--:R-:W-:Y:S02]  /*3730*/  IADD3 R136, -R220, UR20, RZ ;  /* 0x00000014dc887c10 */ /* 0x008fe4000fffe1ff */
[----:B----4-:R-:W-:Y:S02]  /*3740*/  LEA.HI.X R133, R134, R225, R133, 0x7, P1 ;  /* 0x000000e186857211 */ /* 0x010fe400008f3c85 */
[C---:B------:R-:W-:Y:S02]  /*3750*/  LEA R134, P2, R3.reuse, c[0x0][0x160], 0x1 ;  /* 0x0000580003867a11 */ /* 0x040fe400078408ff */
[----:B-----5:R-:W-:Y:S02]  /*3760*/  @!P4 IADD3 R137, P1, R132, R219, RZ ;  /* 0x000000db8489c210 */ /* 0x020fe40007f3e0ff */
[----:B------:R-:W-:Y:S02]  /*3770*/  ISETP.LT.OR P3, PT, R136, 0x1, P6 ;  /* 0x000000018800780c */ /* 0x000fe40003761670 */
[----:B------:R-:W-:Y:S01]  /*3780*/  LEA.HI.X R135, R3, c[0x0][0x164], R133, 0x1, P2 ;  /* 0x0000590003877a11 */ /* 0x000fe200010f0c85 */
[----:B------:R-:W-:Y:S01]  /*3790*/  IMAD.U32 R3, RZ, RZ, UR17 ;  /* 0x00000011ff037e24 */ /* 0x000fe2000f8e00ff */
[----:B------:R-:W-:Y:S02]  /*37a0*/  @!P4 LEA.HI.X.SX32 R139, R132, R218, 0x1, P1 ;  /* 0x000000da848bc211 */ /* 0x000fe400008f0eff */
        /* <DEDUP_REMOVED lines=8> */
[C---:B------:R-:W-:Y:S02]  /*3830*/  @!P4 LEA R138, P2, R137.reuse, c[0x0][0x258], 0x2 ;  /* 0x00009600898aca11 */ /* 0x040fe400078410ff */
        /* <DEDUP_REMOVED lines=14> */
.L_x_1634:
[----:B-12-4-:R-:W2:Y:S01]  /*3920*/  LDL R132, [R1+0x10] ;  /* 0x0000100001847983 */ /* 0x016ea20000100800 */
[----:B------:R-:W-:Y:S01]  /*3930*/  USHF.L.U32 UR6, UR13, 0x7, URZ ;  /* 0x000000070d067899 */ /* 0x000fe2000800063f */
[----:B------:R-:W-:Y:S01]  /*3940*/  IMAD.U32 R3, RZ, RZ, UR10 ;  /* 0x0000000aff037e24 */ /* 0x000fe2000f8e00ff */
[----:B------:R-:W-:Y:S01]  /*3950*/  ULEA UR7, UR22, 0x1, 0x7 ;  /* 0x0000000116077891 */ /* 0x000fe2000f8e383f */
[----:B------:R-:W0:Y:S01]  /*3960*/  LDGDEPBAR ;  /* 0x00000000000079af */ /* 0x000e220000000000 */
[----:B------:R-:W-:Y:S02]  /*3970*/  USHF.L.U32 UR4, UR5, 0xd, URZ ;  /* 0x0000000d05047899 */ /* 0x000fe4000800063f */
[----:B------:R-:W-:Y:S02]  /*3980*/  UIADD3 UR7, UR9, UR7, -UR6 ;  /* 0x0000000709077290 */ /* 0x000fe4000fffe806 */
[----:B------:R-:W-:Y:S02]  /*3990*/  UIADD3 UR6, -UR6, UR9, URZ ;  /* 0x0000000906067290 */ /* 0x000fe4000fffe13f */
[----:B------:R-:W-:Y:S02]  /*39a0*/  UIADD3 UR20, UR22, 0x2, URZ ;  /* 0x0000000216147890 */ /* 0x000fe4000fffe03f */
[----:B------:R-:W-:Y:S02]  /*39b0*/  IADD3 R3, R214, UR7, -R3 ;  /* 0x00000007d6037c10 */ /* 0x000fe4000fffe803 */
[----:B------:R-:W-:Y:S03]  /*39c0*/  UISETP.GE.AND UP0, UPT, UR20, UR8, UPT ;  /* 0x000000081400728c */ /* 0x000fe6000bf06270 */
        /* <DEDUP_REMOVED lines=8> */
[----:B------:R-:W-:Y:S02]  /*3a50*/  FSEL R225, R5, -INF , P1 ;  /* 0xff80000005e17808 */ /* 0x000fe40000800000 */
[----:B------:R-:W-:Y:S01]  /*3a60*/  ISETP.GT.AND P2, PT, R132, 0x1, PT ;  /* 0x000000018400780c */ /* 0x000fe20003f44270 */
[--C-:B------:R-:W-:Y:S01]  /*3a70*/  FFMA.FTZ R227, R227, c[0x0][0x29c], -R209.reuse ;  /* 0x0000a700e3e37a23 */ /* 0x100fe200000108d1 */
[----:B------:R-:W-:Y:S01]  /*3a80*/  ISETP.GT.AND P1, PT, R3, 0x10, PT ;  /* 0x000000100300780c */ /* 0x000fe20003f24270 */
[--C-:B------:R-:W-:Y:S01]  /*3a90*/  FFMA.FTZ R225, R225, c[0x0][0x29c], -R209.reuse ;  /* 0x0000a700e1e17a23 */ /* 0x100fe200000108d1 */
[----:B------:R-:W-:Y:S02]  /*3aa0*/  FSEL R229, R7, -INF , P2 ;  /* 0xff80000007e57808 */ /* 0x000fe40001000000 */
[----:B------:R-:W-:Y:S02]  /*3ab0*/  FSEL R219, R16, -INF , P1 ;  /* 0xff80000010db7808 */ /* 0x000fe40000800000 */
[----:B------:R-:W-:Y:S01]  /*3ac0*/  ISETP.GT.AND P2, PT, R3, 0x11, PT ;  /* 0x000000110300780c */ /* 0x000fe20003f44270 */
[--C-:B------:R-:W-:Y:S01]  /*3ad0*/  FFMA.FTZ R229, R229, c[0x0][0x29c], -R210.reuse ;  /* 0x0000a700e5e57a23 */ /* 0x100fe200000108d2 */
[C---:B------:R-:W-:Y:S01]  /*3ae0*/  ISETP.GT.AND P1, PT, R132.reuse, 0x11, PT ;  /* 0x000000118400780c */ /* 0x040fe20003f24270 */
[--C-:B------:R-:W-:Y:S01]  /*3af0*/  FFMA.FTZ R219, R219, c[0x0][0x29c], -R209.reuse ;  /* 0x0000a700dbdb7a23 */ /* 0x100fe200000108d1 */
[----:B------:R-:W-:Y:S02]  /*3b00*/  FSEL R217, R17, -INF , P2 ;  /* 0xff80000011d97808 */ /* 0x000fe40001000000 */
[----:B------:R-:W-:Y:S02]  /*3b10*/  FSEL R226, R19, -INF , P1 ;  /* 0xff80000013e27808 */ /* 0x000fe40000800000 */
[----:B------:R-:W-:Y:S01]  /*3b20*/  ISETP.GT.AND P3, PT, R132, RZ, PT ;  /* 0x000000ff8400720c */ /* 0x000fe20003f64270 */
[--C-:B------:R-:W-:Y:S01]  /*3b30*/  FFMA.FTZ R217, R217, c[0x0][0x29c], -R209.reuse ;  /* 0x0000a700d9d97a23 */ /* 0x100fe200000108d1 */
[C---:B------:R-:W-:Y:S01]  /*3b40*/  ISETP.GT.AND P2, PT, R3.reuse, 0x20, PT ;  /* 0x000000200300780c */ /* 0x040fe20003f44270 */
[--C-:B------:R-:W-:Y:S01]  /*3b50*/  FFMA.FTZ R226, R226, c[0x0][0x29c], -R210.reuse ;  /* 0x0000a700e2e27a23 */ /* 0x100fe200000108d2 */
[----:B------:R-:W-:Y:S02]  /*3b60*/  ISETP.GT.AND P1, PT, R3, 0x21, PT ;  /* 0x000000210300780c */ /* 0x000fe40003f24270 */
[----:B------:R-:W-:Y:S02]  /*3b70*/  FSEL R230, R6, -INF , P3 ;  /* 0xff80000006e67808 */ /* 0x000fe40001800000 */
[-C--:B------:R-:W-:Y:S03]  /*3b80*/  HMMA.16816.F32.BF16 R4, R144, R152.reuse, RZ ;  /* 0x000000989004723c */ /* 0x080fe600000418ff */
[----:B------:R-:W-:Y:S01]  /*3b90*/  FSEL R215, R20, -INF , P2 ;  /* 0xff80000014d77808 */ /* 0x000fe20001000000 */
[--C-:B------:R-:W-:Y:S01]  /*3ba0*/  FFMA.FTZ R230, R230, c[0x0][0x29c], -R210.reuse ;  /* 0x0000a700e6e67a23 */ /* 0x100fe200000108d2 */
[----:B------:R-:W-:Y:S02]  /*3bb0*/  FSEL R183, R21, -INF , P1 ;  /* 0xff80000015b77808 */ /* 0x000fe40000800000 */
[C---:B------:R-:W-:Y:S01]  /*3bc0*/  ISETP.GT.AND P3, PT, R132.reuse, 0x10, PT ;  /* 0x000000108400780c */ /* 0x040fe20003f64270 */
[--C-:B------:R-:W-:Y:S01]  /*3bd0*/  FFMA.FTZ R215, R215, c[0x0][0x29c], -R209.reuse ;  /* 0x0000a700d7d77a23 */ /* 0x100fe200000108d1 */
[----:B------:R-:W-:Y:S02]  /*3be0*/  ISETP.GT.AND P2, PT, R132, 0x21, PT ;  /* 0x000000218400780c */ /* 0x000fe40003f44270 */
[----:B------:R-:W-:Y:S01]  /*3bf0*/  ISETP.GT.AND P1, PT, R3, 0x30, PT ;  /* 0x000000300300780c */ /* 0x000fe20003f24270 */
[--C-:B------:R-:W-:Y:S01]  /*3c00*/  FFMA.FTZ R183, R183, c[0x0][0x29c], -R209.reuse ;  /* 0x0000a700b7b77a23 */ /* 0x100fe200000108d1 */
[----:B------:R-:W-:Y:S02]  /*3c10*/  FSEL R228, R18, -INF , P3 ;  /* 0xff80000012e47808 */ /* 0x000fe40001800000 */
[----:B------:R-:W-:Y:S02]  /*3c20*/  FSEL R218, R23, -INF , P2 ;  /* 0xff80000017da7808 */ /* 0x000fe40001000000 */
[----:B------:R-:W-:Y:S01]  /*3c30*/  ISETP.GT.AND P3, PT, R132, 0x20, PT ;  /* 0x000000208400780c */ /* 0x000fe20003f64270 */
[--C-:B------:R-:W-:Y:S01]  /*3c40*/  FFMA.FTZ R228, R228, c[0x0][0x29c], -R210.reuse ;  /* 0x0000a700e4e47a23 */ /* 0x100fe200000108d2 */
[----:B------:R-:W-:Y:S01]  /*3c50*/  ISETP.GT.AND P2, PT, R3, 0x31, PT ;  /* 0x000000310300780c */ /* 0x000fe20003f44270 */
[--C-:B------:R-:W-:Y:S01]  /*3c60*/  FFMA.FTZ R218, R218, c[0x0][0x29c], -R210.reuse ;  /* 0x0000a700dada7a23 */ /* 0x100fe200000108d2 */
[----:B------:R-:W-:Y:S02]  /*3c70*/  FSEL R181, R32, -INF , P1 ;  /* 0xff80000020b57808 */ /* 0x000fe40000800000 */
[----:B------:R-:W-:Y:S02]  /*3c80*/  ISETP.GT.AND P1, PT, R132, 0x31, PT ;  /* 0x000000318400780c */ /* 0x000fe40003f24270 */
[----:B------:R-:W-:Y:S01]  /*3c90*/  FSEL R220, R22, -INF , P3 ;  /* 0xff80000016dc7808 */ /* 0x000fe20001800000 */
[--C-:B------:R-:W-:Y:S01]  /*3ca0*/  FFMA.FTZ R181, R181, c[0x0][0x29c], -R209.reuse ;  /* 0x0000a700b5b57a23 */ /* 0x100fe200000108d1 */
[----:B------:R-:W-:Y:S02]  /*3cb0*/  FSEL R151, R33, -INF , P2 ;  /* 0xff80000021977808 */ /* 0x000fe40001000000 */
[----:B------:R-:W-:Y:S01]  /*3cc0*/  ISETP.GT.AND P3, PT, R132, 0x30, PT ;  /* 0x000000308400780c */ /* 0x000fe20003f64270 */
[--C-:B------:R-:W-:Y:S01]  /*3cd0*/  FFMA.FTZ R220, R220, c[0x0][0x29c], -R210.reuse ;  /* 0x0000a700dcdc7a23 */ /* 0x100fe200000108d2 */
[----:B------:R-:W-:Y:S02]  /*3ce0*/  ISETP.GT.AND P2, PT, R3, 0x40, PT ;  /* 0x000000400300780c */ /* 0x000fe40003f44270 */
[----:B------:R-:W-:Y:S02]  /*3cf0*/  FSEL R214, R35, -INF , P1 ;  /* 0xff80000023d67808 */ /* 0x000fe40000800000 */
[----:B------:R-:W-:Y:S02]  /*3d00*/  ISETP.GT.AND P1, PT, R3, 0x41, PT ;  /* 0x000000410300780c */ /* 0x000fe40003f24270 */
[----:B------:R-:W-:Y:S01]  /*3d10*/  FSEL R149, R36, -INF , P2 ;  /* 0xff80000024957808 */ /* 0x000fe20001000000 */
[--C-:B------:R-:W-:Y:S01]  /*3d20*/  FFMA.FTZ R214, R214, c[0x0][0x29c], -R210.reuse ;  /* 0x0000a700d6d67a23 */ /* 0x100fe200000108d2 */
[----:B------:R-:W-:Y:S02]  /*3d30*/  FSEL R143, R37, -INF , P1 ;  /* 0xff800000258f7808 */ /* 0x000fe40000800000 */
[----:B------:R-:W-:Y:S02]  /*3d40*/  FSEL R216, R34, -INF , P3 ;  /* 0xff80000022d87808 */ /* 0x000fe40001800000 */
[C---:B------:R-:W-:Y:S02]  /*3d50*/  ISETP.GT.AND P3, PT, R132.reuse, 0x40, PT ;  /* 0x000000408400780c */ /* 0x040fe40003f64270 */
[----:B------:R-:W-:Y:S01]  /*3d60*/  ISETP.GT.AND P2, PT, R132, 0x41, PT ;  /* 0x000000418400780c */ /* 0x000fe20003f44270 */
[--C-:B------:R-:W-:Y:S01]  /*3d70*/  FFMA.FTZ R216, R216, c[0x0][0x29c], -R210.reuse ;  /* 0x0000a700d8d87a23 */ /* 0x100fe200000108d2 */
[C---:B------:R-:W-:Y:S02]  /*3d80*/  ISETP.GT.AND P1, PT, R3.reuse, 0x50, PT ;  /* 0x000000500300780c */ /* 0x040fe40003f24270 */
[----:B------:R-:W-:Y:S02]  /*3d90*/  FSEL R182, R38, -INF , P3 ;  /* 0xff80000026b67808 */ /* 0x000fe40001800000 */
[----:B------:R-:W-:Y:S02]  /*3da0*/  ISETP.GT.AND P3, PT, R3, 0x51, PT ;  /* 0x000000510300780c */ /* 0x000fe40003f64270 */
[----:B------:R-:W-:Y:S02]  /*3db0*/  FSEL R142, R48, -INF , P1 ;  /* 0xff800000308e7808 */ /* 0x000fe40000800000 */
[C---:B------:R-:W-:Y:S02]  /*3dc0*/  ISETP.GT.AND P1, PT, R132.reuse, 0x51, PT ;  /* 0x000000518400780c */ /* 0x040fe40003f24270 */
[----:B------:R-:W-:Y:S02]  /*3dd0*/  FSEL R180, R39, -INF , P2 ;  /* 0xff80000027b47808 */ /* 0x000fe40001000000 */
[----:B------:R-:W-:Y:S02]  /*3de0*/  ISETP.GT.AND P2, PT, R132, 0x50, PT ;  /* 0x000000508400780c */ /* 0x000fe40003f44270 */
[----:B------:R-:W-:Y:S01]  /*3df0*/  FSEL R140, R49, -INF , P3 ;  /* 0xff800000318c7808 */ /* 0x000fe20001800000 */
[--C-:B------:R-:W-:Y:S01]  /*3e00*/  FFMA.FTZ R234, R180, c[0x0][0x29c], -R210.reuse ;  /* 0x0000a700b4ea7a23 */ /* 0x100fe200000108d2 */
[----:B------:R-:W-:Y:S02]  /*3e10*/  FSEL R150, R50, -INF , P2 ;  /* 0xff80000032967808 */ /* 0x000fe40001000000 */
[----:B------:R-:W-:Y:S02]  /*3e20*/  FSEL R148, R51, -INF , P1 ;  /* 0xff80000033947808 */ /* 0x000fe40000800000 */
[C---:B------:R-:W-:Y:S01]  /*3e30*/  ISETP.GT.AND P2, PT, R3.reuse, 0x60, PT ;  /* 0x000000600300780c */ /* 0x040fe20003f44270 */
[--C-:B------:R-:W-:Y:S01]  /*3e40*/  FFMA.FTZ R235, R150, c[0x0][0x29c], -R210.reuse ;  /* 0x0000a70096eb7a23 */ /* 0x100fe200000108d2 */
[----:B------:R-:W-:Y:S01]  /*3e50*/  ISETP.GT.AND P1, PT, R132, 0x60, PT ;  /* 0x000000608400780c */ /* 0x000fe20003f24270 */
[--C-:B------:R-:W-:Y:S01]  /*3e60*/  FFMA.FTZ R244, R148, c[0x0][0x29c], -R210.reuse ;  /* 0x0000a70094f47a23 */ /* 0x100fe200000108d2 */
[----:B------:R-:W-:Y:S02]  /*3e70*/  IADD3 R32, R134, 0x40, RZ ;  /* 0x0000004086207810 */ /* 0x000fe40007ffe0ff */
[----:B------:R-:W-:Y:S02]  /*3e80*/  ISETP.GT.AND P3, PT, R3, 0x61, PT ;  /* 0x000000610300780c */ /* 0x000fe40003f64270 */
[----:B------:R-:W-:Y:S02]  /*3e90*/  FSEL R139, R52, -INF , P2 ;  /* 0xff800000348b7808 */ /* 0x000fe40001000000 */
[----:B------:R-:W-:Y:S02]  /*3ea0*/  FSEL R141, R54, -INF , P1 ;  /* 0xff800000368d7808 */ /* 0x000fe40000800000 */
[----:B------:R-:W-:Y:S01]  /*3eb0*/  FSEL R35, R53, -INF , P3 ;  /* 0xff80000035237808 */ /* 0x000fe20001800000 */
[--C-:B------:R-:W-:Y:S01]  /*3ec0*/  FFMA.FTZ R233, R139, c[0x0][0x29c], -R209.reuse ;  /* 0x0000a7008be97a23 */ /* 0x100fe200000108d1 */
[----:B------:R-:W-:Y:S01]  /*3ed0*/  IMNMX R32, R133, R32, PT ;  /* 0x0000002085207217 */ /* 0x000fe20003800200 */
[--C-:B------:R-:W-:Y:S01]  /*3ee0*/  FFMA.FTZ R247, R141, c[0x0][0x29c], -R210.reuse ;  /* 0x0000a7008df77a23 */ /* 0x100fe200000108d2 */
[----:B------:R-:W-:Y:S01]  /*3ef0*/  IADD3 R134, R134, 0x48, RZ ;  /* 0x0000004886867810 */ /* 0x000fe20007ffe0ff */
[--C-:B------:R-:W-:Y:S01]  /*3f00*/  FFMA.FTZ R232, R35, c[0x0][0x29c], -R209.reuse ;  /* 0x0000a70023e87a23 */ /* 0x100fe200000108d1 */
[C---:B------:R-:W-:Y:S02]  /*3f10*/  ISETP.GT.AND P2, PT, R3.reuse, 0x70, PT ;  /* 0x000000700300780c */ /* 0x040fe40003f44270 */
[----:B------:R-:W-:Y:S02]  /*3f20*/  ISETP.GT.AND P3, PT, R132, 0x61, PT ;  /* 0x000000618400780c */ /* 0x000fe40003f64270 */
[----:B------:R-:W-:Y:S02]  /*3f30*/  ISETP.GT.AND P1, PT, R3, 0x71, PT ;  /* 0x000000710300780c */ /* 0x000fe40003f24270 */
[----:B------:R-:W-:Y:S02]  /*3f40*/  FSEL R138, R55, -INF , P3 ;  /* 0xff800000378a7808 */ /* 0x000fe40001800000 */
[----:B------:R-:W-:Y:S02]  /*3f50*/  FSEL R34, R64, -INF , P2 ;  /* 0xff80000040227808 */ /* 0x000fe40001000000 */
[----:B------:R-:W-:Y:S01]  /*3f60*/  FSEL R33, R65, -INF , P1 ;  /* 0xff80000041217808 */ /* 0x000fe20000800000 */
[--C-:B------:R-:W-:Y:S01]  /*3f70*/  FFMA.FTZ R246, R138, c[0x0][0x29c], -R210.reuse ;  /* 0x0000a7008af67a23 */ /* 0x100fe200000108d2 */
[----:B------:R-:W-:Y:S01]  /*3f80*/  ISETP.GT.AND P1, PT, R32, RZ, PT ;  /* 0x000000ff2000720c */ /* 0x000fe20003f24270 */
[----:B------:R-:W-:Y:S01]  /*3f90*/  FFMA.FTZ R231, R34, c[0x0][0x29c], -R209 ;  /* 0x0000a70022e77a23 */ /* 0x000fe200000108d1 */
[----:B------:R-:W-:Y:S02]  /*3fa0*/  IMNMX R3, R133, R134, PT ;  /* 0x0000008685037217 */ /* 0x000fe40003800200 */
[C---:B------:R-:W-:Y:S02]  /*3fb0*/  ISETP.GT.AND P3, PT, R132.reuse, 0x70, PT ;  /* 0x000000708400780c */ /* 0x040fe40003f64270 */
[----:B------:R-:W-:Y:S02]  /*3fc0*/  ISETP.GT.AND P2, PT, R132, 0x71, PT ;  /* 0x000000718400780c */ /* 0x000fe40003f44270 */
[----:B------:R-:W-:Y:S02]  /*3fd0*/  FSEL R133, R66, -INF , P3 ;  /* 0xff80000042857808 */ /* 0x000fe40001800000 */
[----:B------:R-:W-:Y:S02]  /*3fe0*/  FSEL R132, R67, -INF , P2 ;  /* 0xff80000043847808 */ /* 0x000fe40001000000 */
[----:B------:R-:W-:Y:S01]  /*3ff0*/  ISETP.GT.AND P3, PT, R32, 0x1, PT ;  /* 0x000000012000780c */ /* 0x000fe20003f64270 */
[----:B------:R-:W-:Y:S01]  /*4000*/  FFMA.FTZ R245, R133, c[0x0][0x29c], -R210 ;  /* 0x0000a70085f57a23 */ /* 0x000fe200000108d2 */
[----:B------:R-:W-:Y:S02]  /*4010*/  FSEL R39, R8, -INF , P1 ;  /* 0xff80000008277808 */ /* 0x000fe40000800000 */
[C---:B------:R-:W-:Y:S02]  /*4020*/  ISETP.GT.AND P2, PT, R3.reuse, RZ, PT ;  /* 0x000000ff0300720c */ /* 0x040fe40003f44270 */
[----:B------:R-:W-:Y:S01]  /*4030*/  ISETP.GT.AND P1, PT, R3, 0x1, PT ;  /* 0x000000010300780c */ /* 0x000fe20003f24270 */
[--C-:B------:R-:W-:Y:S01]  /*4040*/  FFMA.FTZ R243, R39, c[0x0][0x29c], -R211.reuse ;  /* 0x0000a70027f37a23 */ /* 0x100fe200000108d3 */
[----:B------:R-:W-:Y:S02]  /*4050*/  FSEL R38, R9, -INF , P3 ;  /* 0xff80000009267808 */ /* 0x000fe40001800000 */
[----:B------:R-:W-:Y:S02]  /*4060*/  FSEL R137, R10, -INF , P2 ;  /* 0xff8000000a897808 */ /* 0x000fe40001000000 */
[----:B------:R-:W-:Y:S01]  /*4070*/  FSEL R135, R11, -INF , P1 ;  /* 0xff8000000b877808 */ /* 0x000fe20000800000 */
[----:B------:R-:W-:Y:S01]  /*4080*/  FFMA.FTZ R242, R38, c[0x0][0x29c], -R211 ;  /* 0x0000a70026f27a23 */ /* 0x000fe200000108d3 */
[C---:B------:R-:W-:Y:S01]  /*4090*/  HMMA.16816.F32.BF16 R8, R156.reuse, R152, RZ ;  /* 0x000000989c08723c */ /* 0x040fe200000418ff */
[----:B------:R-:W-:Y:S01]  /*40a0*/  MOV R180, 0x40 ;  /* 0x0000004000b47802 */ /* 0x000fe20000000f00 */
[--C-:B------:R-:W-:Y:S01]  /*40b0*/  FFMA.FTZ R137, R137, c[0x0][0x29c], -R212.reuse ;  /* 0x0000a70089897a23 */ /* 0x100fe200000108d4 */
[C---:B------:R-:W-:Y:S01]  /*40c0*/  ISETP.GT.AND P1, PT, R32.reuse, 0x10, PT ;  /* 0x000000102000780c */ /* 0x040fe20003f24270 */
[--C-:B------:R-:W-:Y:S01]  /*40d0*/  FFMA.FTZ R135, R135, c[0x0][0x29c], -R212.reuse ;  /* 0x0000a70087877a23 */ /* 0x100fe200000108d4 */
[----:B------:R-:W-:Y:S02]  /*40e0*/  ISETP.GT.AND P3, PT, R32, 0x11, PT ;  /* 0x000000112000780c */ /* 0x000fe40003f64270 */
[----:B------:R-:W-:Y:S01]  /*40f0*/  FSEL R37, R12, -INF , P1 ;  /* 0xff8000000c257808 */ /* 0x000fe20000800000 */
[--C-:B------:R-:W-:Y:S01]  /*4100*/  FFMA.FTZ R152, R149, c[0x0][0x29c], -R209.reuse ;  /* 0x0000a70095987a23 */ /* 0x100fe200000108d1 */
[C---:B------:R-:W-:Y:S02]  /*4110*/  ISETP.GT.AND P2, PT, R3.reuse, 0x10, PT ;  /* 0x000000100300780c */ /* 0x040fe40003f44270 */
[----:B------:R-:W-:Y:S01]  /*4120*/  ISETP.GT.AND P1, PT, R3, 0x11, PT ;  /* 0x000000110300780c */ /* 0x000fe20003f24270 */
[----:B------:R-:W-:Y:S01]  /*4130*/  FFMA.FTZ R153, R143, c[0x0][0x29c], -R209 ;  /* 0x0000a7008f997a23 */ /* 0x000fe200000108d1 */
[----:B------:R-:W-:Y:S01]  /*4140*/  FSEL R36, R13, -INF , P3 ;  /* 0xff8000000d247808 */ /* 0x000fe20001800000 */
[--C-:B------:R-:W-:Y:S01]  /*4150*/  FFMA.FTZ R241, R37, c[0x0][0x29c], -R211.reuse ;  /* 0x0000a70025f17a23 */ /* 0x100fe200000108d3 */
[----:B------:R-:W-:Y:S02]  /*4160*/  FSEL R136, R14, -INF , P2 ;  /* 0xff8000000e887808 */ /* 0x000fe40001000000 */
[----:B------:R-:W-:Y:S01]  /*4170*/  FSEL R134, R15, -INF , P1 ;  /* 0xff8000000f867808 */ /* 0x000fe20000800000 */
[--C-:B------:R-:W-:Y:S01]  /*4180*/  FFMA.FTZ R240, R36, c[0x0][0x29c], -R211.reuse ;  /* 0x0000a70024f07a23 */ /* 0x100fe200000108d3 */
[-C--:B------:R-:W-:Y:S01]  /*4190*/  HMMA.16816.F32.BF16 R12, R156, R154.reuse, RZ ;  /* 0x0000009a9c0c723c */ /* 0x080fe200000418ff */
[----:B------:R-:W-:Y:S01]  /*41a0*/  ISETP.GT.AND P1, PT, R32, 0x20, PT ;  /* 0x000000202000780c */ /* 0x000fe20003f24270 */
[--C-:B------:R-:W-:Y:S01]  /*41b0*/  FFMA.FTZ R136, R136, c[0x0][0x29c], -R212.reuse ;  /* 0x0000a70088887a23 */ /* 0x100fe200000108d4 */
[----:B------:R-:W-:Y:S01]  /*41c0*/  ISETP.GT.AND P3, PT, R32, 0x21, PT ;  /* 0x000000212000780c */ /* 0x000fe20003f64270 */
        /* <DEDUP_REMOVED lines=10> */
[C---:B------:R-:W-:Y:S01]  /*4270*/  ISETP.GT.AND P2, PT, R3.reuse, 0x30, PT ;  /* 0x000000300300780c */ /* 0x040fe20003f44270 */
[--C-:B------:R-:W-:Y:S01]  /*4280*/  FFMA.FTZ R149, R66, c[0x0][0x29c], -R212.reuse ;  /* 0x0000a70042957a23 */ /* 0x100fe200000108d4 */
[----:B------:R-:W-:Y:S02]  /*4290*/  FSEL R50, R28, -INF , P1 ;  /* 0xff8000001c327808 */ /* 0x000fe40000800000 */
[----:B------:R-:W-:Y:S02]  /*42a0*/  ISETP.GT.AND P1, PT, R3, 0x31, PT ;  /* 0x000000310300780c */ /* 0x000fe40003f24270 */
[----:B------:R-:W-:Y:S02]  /*42b0*/  FSEL R51, R25, -INF , P3 ;  /* 0xff80000019337808 */ /* 0x000fe40001800000 */
[C---:B------:R-:W-:Y:S02]  /*42c0*/  HMMA.16816.F32.BF16 R24, R156.reuse, R160, RZ ;  /* 0x000000a09c18723c */ /* 0x040fe400000418ff */
[----:B------:R-:W-:Y:S01]  /*42d0*/  FSEL R64, R31, -INF , P1 ;  /* 0xff8000001f407808 */ /* 0x000fe20000800000 */
[--C-:B------:R-:W-:Y:S01]  /*42e0*/  FFMA.FTZ R238, R51, c[0x0][0x29c], -R211.reuse ;  /* 0x0000a70033ee7a23 */ /* 0x100fe200000108d3 */
[----:B------:R-:W-:Y:S01]  /*42f0*/  ISETP.GT.AND P1, PT, R32, 0x40, PT ;  /* 0x000000402000780c */ /* 0x000fe20003f24270 */
[----:B------:R-:W-:Y:S01]  /*4300*/  FFMA.FTZ R237, R50, c[0x0][0x29c], -R211 ;  /* 0x0000a70032ed7a23 */ /* 0x000fe200000108d3 */
[----:B------:R-:W-:Y:S01]  /*4310*/  ISETP.GT.AND P3, PT, R32, 0x31, PT ;  /* 0x000000312000780c */ /* 0x000fe20003f64270 */
[--C-:B------:R-:W-:Y:S01]  /*4320*/  FFMA.FTZ R160, R140, c[0x0][0x29c], -R209.reuse ;  /* 0x0000a7008ca07a23 */ /* 0x100fe200000108d1 */
[----:B------:R-:W-:Y:S01]  /*4330*/  FSEL R40, R40, -INF , P1 ;  /* 0xff80000028287808 */ /* 0x000fe20000800000 */
[----:B------:R-:W-:Y:S01]  /*4340*/  FFMA.FTZ R161, R142, c[0x0][0x29c], -R209 ;  /* 0x0000a7008ea17a23 */ /* 0x000fe200000108d1 */
[----:B------:R-:W-:Y:S02]  /*4350*/  ISETP.GT.AND P1, PT, R3, 0x41, PT ;  /* 0x000000410300780c */ /* 0x000fe40003f24270 */
[----:B------:R-:W-:Y:S01]  /*4360*/  FSEL R65, R30, -INF , P2 ;  /* 0xff8000001e417808 */ /* 0x000fe20001000000 */
[--C-:B------:R-:W-:Y:S01]  /*4370*/  FFMA.FTZ R248, R40, c[0x0][0x29c], -R211.reuse ;  /* 0x0000a70028f87a23 */ /* 0x100fe200000108d3 */
[----:B------:R-:W-:Y:S01]  /*4380*/  FSEL R54, R43, -INF , P1 ;  /* 0xff8000002b367808 */ /* 0x000fe20000800000 */
[--C-:B------:R-:W-:Y:S01]  /*4390*/  FFMA.FTZ R154, R64, c[0x0][0x29c], -R212.reuse ;  /* 0x0000a700409a7a23 */ /* 0x100fe200000108d4 */
[----:B------:R-:W-:Y:S01]  /*43a0*/  ISETP.GT.AND P1, PT, R32, 0x50, PT ;  /* 0x000000502000780c */ /* 0x000fe20003f24270 */
[--C-:B------:R-:W-:Y:S01]  /*43b0*/  FFMA.FTZ R143, R65, c[0x0][0x29c], -R212.reuse ;  /* 0x0000a700418f7a23 */ /* 0x100fe200000108d4 */
[----:B------:R-:W-:Y:S01]  /*43c0*/  ISETP.GT.AND P2, PT, R3, 0x40, PT ;  /* 0x000000400300780c */ /* 0x000fe20003f44270 */
[--C-:B------:R-:W-:Y:S01]  /*43d0*/  FFMA.FTZ R138, R54, c[0x0][0x29c], -R212.reuse ;  /* 0x0000a700368a7a23 */ /* 0x100fe200000108d4 */
[----:B------:R-:W-:Y:S01]  /*43e0*/  FSEL R48, R29, -INF , P3 ;  /* 0xff8000001d307808 */ /* 0x000fe20001800000 */
[----:B------:R-:W-:Y:S01]  /*43f0*/  MUFU.EX2 R161, R161 ;  /* 0x000000a100a17308 */ /* 0x000fe20000000800 */
[-C--:B------:R-:W-:Y:S01]  /*4400*/  HMMA.16816.F32.BF16 R28, R156, R162.reuse, RZ ;  /* 0x000000a29c1c723c */ /* 0x080fe200000418ff */
[----:B------:R-:W-:Y:S02]  /*4410*/  ISETP.GT.AND P3, PT, R32, 0x41, PT ;  /* 0x000000412000780c */ /* 0x000fe40003f64270 */
        /* <DEDUP_REMOVED lines=26> */
[----:B------:R-:W-:Y:S02]  /*45c0*/  FSEL R60, R60, -INF , P1 ;  /* 0xff8000003c3c7808 */ /* 0x000fe40000800000 */
[----:B------:R-:W-:Y:S02]  /*45d0*/  FSEL R59, R59, -INF , P2 ;  /* 0xff8000003b3b7808 */ /* 0x000fe40001000000 */
[C---:B------:R-:W-:Y:S01]  /*45e0*/  ISETP.GT.AND P2, PT, R3.reuse, 0x70, PT ;  /* 0x000000700300780c */ /* 0x040fe20003f44270 */
[----:B------:R-:W-:Y:S01]  /*45f0*/  FFMA.FTZ R142, R60, c[0x0][0x29c], -R211 ;  /* 0x0000a7003c8e7a23 */ /* 0x000fe200000108d3 */
[----:B------:R-:W-:Y:S01]  /*4600*/  ISETP.GT.AND P1, PT, R3, 0x71, PT ;  /* 0x000000710300780c */ /* 0x000fe20003f24270 */
[--C-:B------:R-:W-:Y:S01]  /*4610*/  FFMA.FTZ R3, R151, c[0x0][0x29c], -R209.reuse ;  /* 0x0000a70097037a23 */ /* 0x100fe200000108d1 */
[----:B------:R-:W-:Y:S01]  /*4620*/  FSEL R62, R62, -INF , P2 ;  /* 0xff8000003e3e7808 */ /* 0x000fe20001000000 */
[----:B------:R-:W-:Y:S01]  /*4630*/  FFMA.FTZ R209, R33, c[0x0][0x29c], -R209 ;  /* 0x0000a70021d17a23 */ /* 0x000fe200000108d1 */
[----:B------:R-:W-:Y:S01]  /*4640*/  SEL R180, R180, 0xffffffc0, !P0 ;  /* 0xffffffc0b4b47807 */ /* 0x000fe20004000000 */
[C---:B------:R-:W-:Y:S01]  /*4650*/  HMMA.16816.F32.BF16 R32, R144.reuse, R162, RZ ;  /* 0x000000a29020723c */ /* 0x040fe200000418ff */
[----:B------:R-:W-:Y:S01]  /*4660*/  MUFU.EX2 R163, R152 ;  /* 0x0000009800a37308 */ /* 0x000fe20000000800 */
[--C-:B------:R-:W-:Y:S01]  /*4670*/  FFMA.FTZ R151, R67, c[0x0][0x29c], -R212.reuse ;  /* 0x0000a70043977a23 */ /* 0x100fe200000108d4 */
[----:B------:R-:W-:Y:S01]  /*4680*/  FSEL R61, R61, -INF , P3 ;  /* 0xff8000003d3d7808 */ /* 0x000fe20001800000 */
[----:B------:R-:W-:Y:S01]  /*4690*/  FFMA.FTZ R60, R58, c[0x0][0x29c], -R212 ;  /* 0x0000a7003a3c7a23 */ /* 0x000fe200000108d4 */
[----:B------:R-:W-:Y:S02]  /*46a0*/  FSEL R63, R63, -INF , P1 ;  /* 0xff8000003f3f7808 */ /* 0x000fe40000800000 */
[--C-:B------:R-:W-:Y:S01]  /*46b0*/  FFMA.FTZ R162, R182, c[0x0][0x29c], -R210.reuse ;  /* 0x0000a700b6a27a23 */ /* 0x100fe200000108d2 */
[-C--:B------:R-:W-:Y:S01]  /*46c0*/  HMMA.16816.F32.BF16 R36, R144, R164.reuse, RZ ;  /* 0x000000a49024723c */ /* 0x080fe200000418ff */
[----:B------:R-:W-:Y:S01]  /*46d0*/  FFMA.FTZ R210, R132, c[0x0][0x29c], -R210 ;  /* 0x0000a70084d27a23 */ /* 0x000fe200000108d2 */
[----:B------:R-:W-:Y:S01]  /*46e0*/  PLOP3.LUT P1, PT, PT, PT, UP0, 0x80, 0x0 ;  /* 0x000000000000781c */ /* 0x000fe20003f2f008 */
[----:B------:R1:W-:Y:S01]  /*46f0*/  MUFU.EX2 R182, R217 ;  /* 0x000000d900b67308 */ /* 0x0003e20000000800 */
[--C-:B------:R-:W-:Y:S02]  /*4700*/  FFMA.FTZ R132, R62, c[0x0][0x29c], -R212.reuse ;  /* 0x0000a7003e847a23 */ /* 0x100fe400000108d4 */
[----:B------:R-:W-:Y:S02]  /*4710*/  FFMA.FTZ R211, R61, c[0x0][0x29c], -R211 ;  /* 0x0000a7003dd37a23 */ /* 0x000fe400000108d3 */
[C---:B------:R-:W-:Y:S05]  /*4720*/  HMMA.16816.F32.BF16 R40, R156.reuse, R164, RZ ;  /* 0x000000a49c28723c */ /* 0x040fea00000418ff */
[----:B------:R-:W-:Y:S02]  /*4730*/  MUFU.EX2 R3, R3 ;  /* 0x0000000300037308 */ /* 0x000fe40000000800 */
[--C-:B------:R-:W-:Y:S01]  /*4740*/  FFMA.FTZ R164, R53, c[0x0][0x29c], -R212.reuse ;  /* 0x0000a70035a47a23 */ /* 0x100fe200000108d4 */
[-C--:B------:R-:W-:Y:S01]  /*4750*/  HMMA.16816.F32.BF16 R44, R156, R166.reuse, RZ ;  /* 0x000000a69c2c723c */ /* 0x080fe200000418ff */
[--C-:B------:R-:W-:Y:S03]  /*4760*/  FFMA.FTZ R165, R59, c[0x0][0x29c], -R212.reuse ;  /* 0x0000a7003ba57a23 */ /* 0x100fe600000108d4 */
[----:B------:R-:W-:Y:S03]  /*4770*/  FFMA.FTZ R212, R63, c[0x0][0x29c], -R212 ;  /* 0x0000a7003fd47a23 */ /* 0x000fe600000108d4 */
[----:B------:R-:W-:Y:S01]  /*4780*/  MUFU.EX2 R209, R209 ;  /* 0x000000d100d17308 */ /* 0x000fe20000000800 */
[C---:B------:R-:W-:Y:S04]  /*4790*/  HMMA.16816.F32.BF16 R48, R144.reuse, R166, RZ ;  /* 0x000000a69030723c */ /* 0x040fe800000418ff */
[----:B-1----:R-:W-:Y:S03]  /*47a0*/  IMAD.MOV.U32 R217, RZ, RZ, R164 ;  /* 0x000000ffffd97224 */ /* 0x002fe600078e00a4 */
[----:B------:R-:W-:Y:S01]  /*47b0*/  MOV R167, R57 ;  /* 0x0000003900a77202 */ /* 0x000fe20000000f00 */
[-C--:B------:R-:W-:Y:S01]  /*47c0*/  HMMA.16816.F32.BF16 R52, R144, R168.reuse, RZ ;  /* 0x000000a89034723c */ /* 0x080fe200000418ff */
[----:B------:R1:W-:Y:S07]  /*47d0*/  MUFU.EX2 R166, R225 ;  /* 0x000000e100a67308 */ /* 0x0003ee0000000800 */
[C---:B------:R-:W-:Y:S03]  /*47e0*/  HMMA.16816.F32.BF16 R56, R156.reuse, R168, RZ ;  /* 0x000000a89c38723c */ /* 0x040fe600000418ff */
[----:B------:R-:W-:Y:S04]  /*47f0*/  MUFU.EX2 R164, R230 ;  /* 0x000000e600a47308 */ /* 0x000fe80000000800 */
[----:B------:R-:W-:Y:S02]  /*4800*/  IMAD.MOV.U32 R168, RZ, RZ, R60 ;  /* 0x000000ffffa87224 */ /* 0x000fe400078e003c */
[-C--:B------:R-:W-:Y:S03]  /*4810*/  HMMA.16816.F32.BF16 R60, R156, R170.reuse, RZ ;  /* 0x000000aa9c3c723c */ /* 0x080fe600000418ff */
[----:B------:R-:W-:Y:S01]  /*4820*/  IMAD.MOV.U32 R169, RZ, RZ, R142 ;  /* 0x000000ffffa97224 */ /* 0x000fe200078e008e */
[----:B------:R-:W-:Y:S03]  /*4830*/  MUFU.EX2 R159, R153 ;  /* 0x00000099009f7308 */ /* 0x000fe60000000800 */
[----:B------:R-:W-:Y:S01]  /*4840*/  IMAD.MOV.U32 R158, RZ, RZ, R155 ;  /* 0x000000ffff9e7224 */ /* 0x000fe200078e009b */
[----:B------:R-:W-:Y:S01]  /*4850*/  HMMA.16816.F32.BF16 R64, R144, R170, RZ ;  /* 0x000000aa9040723c */ /* 0x000fe200000418ff */
[----:B------:R-:W-:Y:S03]  /*4860*/  LDSM.16.M88.4 R144, [R202+0x5080] ;  /* 0x00508000ca90783b */ /* 0x000fe60000000200 */
[----:B-1----:R-:W-:Y:S02]  /*4870*/  IMAD.MOV.U32 R225, RZ, RZ, R168 ;  /* 0x000000ffffe17224 */ /* 0x002fe400078e00a8 */
[----:B------:R1:W-:Y:S01]  /*4880*/  MUFU.EX2 R157, R233 ;  /* 0x000000e9009d7308 */ /* 0x0003e20000000800 */
[----:B------:R-:W-:Y:S01]  /*4890*/  MOV R171, R138 ;  /* 0x0000008a00ab7202 */ /* 0x000fe20000000f00 */
[-C--:B------:R-:W-:Y:S05]  /*48a0*/  HMMA.16816.F32.BF16 R4, R172, R176.reuse, R4 ;  /* 0x000000b0ac04723c */ /* 0x080fea0000041804 */
[----:B------:R-:W-:Y:S03]  /*48b0*/  IMAD.MOV.U32 R170, RZ, RZ, R134 ;  /* 0x000000ffffaa7224 */ /* 0x000fe600078e0086 */
[C---:B------:R-:W-:Y:S01]  /*48c0*/  HMMA.16816.F32.BF16 R8, R184.reuse, R176, R8 ;  /* 0x000000b0b808723c */ /* 0x040fe20000041808 */
[----:B------:R-:W-:Y:S06]  /*48d0*/  MUFU.EX2 R156, R160 ;  /* 0x000000a0009c7308 */ /* 0x000fec0000000800 */
[----:B------:R-:W-:Y:S01]  /*48e0*/  IMAD.MOV.U32 R176, RZ, RZ, R136 ;  /* 0x000000ffffb07224 */ /* 0x000fe200078e0088 */
[-C--:B------:R-:W-:Y:S03]  /*48f0*/  HMMA.16816.F32.BF16 R12, R184, R178.reuse, R12 ;  /* 0x000000b2b80c723c */ /* 0x080fe6000004180c */
[----:B------:R2:W-:Y:S01]  /*4900*/  MUFU.EX2 R160, R231 ;  /* 0x000000e700a07308 */ /* 0x0005e20000000800 */
[----:B------:R-:W-:Y:S02]  /*4910*/  IMAD.MOV.U32 R177, RZ, RZ, R149 ;  /* 0x000000ffffb17224 */ /* 0x000fe400078e0095 */
[----:B-1----:R-:W-:Y:S02]  /*4920*/  IMAD.MOV.U32 R233, RZ, RZ, R158 ;  /* 0x000000ffffe97224 */ /* 0x002fe400078e009e */
[C---:B------:R-:W-:Y:S04]  /*4930*/  HMMA.16816.F32.BF16 R16, R172.reuse, R178, R16 ;  /* 0x000000b2ac10723c */ /* 0x040fe80000041810 */
[----:B------:R-:W-:Y:S01]  /*4940*/  IMAD.MOV.U32 R230, RZ, RZ, R177 ;  /* 0x000000ffffe67224 */ /* 0x000fe200078e00b1 */
[----:B------:R-:W-:Y:S03]  /*4950*/  MUFU.EX2 R179, R181 ;  /* 0x000000b500b37308 */ /* 0x000fe60000000800 */
[-C--:B------:R-:W-:Y:S07]  /*4960*/  HMMA.16816.F32.BF16 R20, R172, R188.reuse, R20 ;  /* 0x000000bcac14723c */ /* 0x080fee0000041814 */
[----:B------:R1:W-:Y:S01]  /*4970*/  MUFU.EX2 R177, R218 ;  /* 0x000000da00b17308 */ /* 0x0003e20000000800 */
[C---:B------:R-:W-:Y:S07]  /*4980*/  HMMA.16816.F32.BF16 R24, R184.reuse, R188, R24 ;  /* 0x000000bcb818723c */ /* 0x040fee0000041818 */
[----:B------:R-:W-:Y:S01]  /*4990*/  IMAD.MOV.U32 R188, RZ, RZ, R143 ;  /* 0x000000ffffbc7224 */ /* 0x000fe200078e008f */
[-C--:B------:R-:W-:Y:S01]  /*49a0*/  HMMA.16816.F32.BF16 R28, R184, R190.reuse, R28 ;  /* 0x000000beb81c723c */ /* 0x080fe2000004181c */
[----:B------:R-:W-:Y:S01]  /*49b0*/  LDSM.16.M88.4 R140, [R2+0x12080] ;  /* 0x01208000028c783b */ /* 0x000fe20000000200 */
[----:B------:R-:W-:Y:S02]  /*49c0*/  MUFU.EX2 R158, R232 ;  /* 0x000000e8009e7308 */ /* 0x000fe40000000800 */
[----:B--2---:R-:W-:Y:S04]  /*49d0*/  MOV R231, R188 ;  /* 0x000000bc00e77202 */ /* 0x004fe80000000f00 */
[C---:B------:R-:W-:Y:S04]  /*49e0*/  HMMA.16816.F32.BF16 R32, R172.reuse, R190, R32 ;  /* 0x000000beac20723c */ /* 0x040fe80000041820 */
[----:B------:R-:W-:Y:S03]  /*49f0*/  MUFU.EX2 R181, R243 ;  /* 0x000000f300b57308 */ /* 0x000fe60000000800 */
[----:B------:R-:W-:Y:S01]  /*4a00*/  MOV R190, R135 ;  /* 0x0000008700be7202 */ /* 0x000fe20000000f00 */
[-C--:B------:R-:W-:Y:S06]  /*4a10*/  HMMA.16816.F32.BF16 R36, R172, R192.reuse, R36 ;  /* 0x000000c0ac24723c */ /* 0x080fec0000041824 */
[----:B------:R-:W-:Y:S02]  /*4a20*/  MUFU.EX2 R188, R240 ;  /* 0x000000f000bc7308 */ /* 0x000fe40000000800 */
[C---:B------:R-:W-:Y:S07]  /*4a30*/  HMMA.16816.F32.BF16 R40, R184.reuse, R192, R40 ;  /* 0x000000c0b828723c */ /* 0x040fee0000041828 */
[----:B------:R-:W-:Y:S01]  /*4a40*/  IMAD.MOV.U32 R193, RZ, RZ, R133 ;  /* 0x000000ffffc17224 */ /* 0x000fe200078e0085 */
[-C--:B------:R-:W-:Y:S01]  /*4a50*/  HMMA.16816.F32.BF16 R44, R184, R194.reuse, R44 ;  /* 0x000000c2b82c723c */ /* 0x080fe2000004182c */
[----:B------:R2:W-:Y:S03]  /*4a60*/  MUFU.EX2 R178, R219 ;  /* 0x000000db00b27308 */ /* 0x0005e60000000800 */
[----:B------:R-:W-:Y:S02]  /*4a70*/  IMAD.MOV.U32 R192, RZ, RZ, R132 ;  /* 0x000000ffffc07224 */ /* 0x000fe400078e0084 */
[----:B------:R3:W-:Y:S02]  /*4a80*/  LDSM.16.M88.4 R132, [R2+0x10080] ;  /* 0x010080000284783b */ /* 0x0007e40000000200 */
[C---:B------:R-:W-:Y:S03]  /*4a90*/  HMMA.16816.F32.BF16 R48, R172.reuse, R194, R48 ;  /* 0x000000c2ac30723c */ /* 0x040fe60000041830 */
[----:B------:R4:W-:Y:S04]  /*4aa0*/  MUFU.EX2 R189, R215 ;  /* 0x000000d700bd7308 */ /* 0x0009e80000000800 */
[----:B------:R-:W-:Y:S01]  /*4ab0*/  MOV R195, R137 ;  /* 0x0000008900c37202 */ /* 0x000fe20000000f00 */
[-C--:B------:R-:W-:Y:S01]  /*4ac0*/  HMMA.16816.F32.BF16 R52, R172, R196.reuse, R52 ;  /* 0x000000c4ac34723c */ /* 0x080fe20000041834 */
[----:B------:R-:W5:Y:S03]  /*4ad0*/  LDSM.16.M88.4 R136, [R202+0x4080] ;  /* 0x00408000ca88783b */ /* 0x000f660000000200 */
[----:B------:R-:W-:Y:S01]  /*4ae0*/  MOV R194, R151 ;  /* 0x0000009700c27202 */ /* 0x000fe20000000f00 */
[----:B------:R-:W-:Y:S01]  /*4af0*/  MUFU.EX2 R191, R183 ;  /* 0x000000b700bf7308 */ /* 0x000fe20000000800 */
[----:B-1----:R-:W-:Y:S02]  /*4b00*/  IMAD.MOV.U32 R218, RZ, RZ, R195 ;  /* 0x000000ffffda7224 */ /* 0x002fe400078e00c3 */
[C---:B------:R-:W-:Y:S01]  /*4b10*/  HMMA.16816.F32.BF16 R56, R184.reuse, R196, R56 ;  /* 0x000000c4b838723c */ /* 0x040fe20000041838 */
[----:B------:R-:W1:Y:S03]  /*4b20*/  LDSM.16.M88.4 R148, [R202+0x6080] ;  /* 0x00608000ca94783b */ /* 0x000e660000000200 */
[----:B--2---:R-:W-:Y:S03]  /*4b30*/  IMAD.MOV.U32 R219, RZ, RZ, R193 ;  /* 0x000000ffffdb7224 */ /* 0x004fe600078e00c1 */
[----:B------:R-:W-:Y:S01]  /*4b40*/  IMAD.MOV.U32 R197, RZ, RZ, R154 ;  /* 0x000000ffffc57224 */ /* 0x000fe200078e009a */
[-C--:B------:R-:W-:Y:S01]  /*4b50*/  HMMA.16816.F32.BF16 R60, R184, R198.reuse, R60 ;  /* 0x000000c6b83c723c */ /* 0x080fe2000004183c */
[----:B------:R-:W-:Y:S01]  /*4b60*/  LDSM.16.M88.4 R152, [R203+0x4080] ;  /* 0x00408000cb98783b */ /* 0x000fe20000000200 */
[----:B---3--:R2:W3:Y:S02]  /*4b70*/  MUFU.EX2 R2, R227 ;  /* 0x000000e300027308 */ /* 0x0084e40000000800 */
[----:B------:R-:W-:Y:S01]  /*4b80*/  IMAD.MOV.U32 R232, RZ, RZ, R197 ;  /* 0x000000ffffe87224 */ /* 0x000fe200078e00c5 */
[----:B----4-:R-:W-:Y:S03]  /*4b90*/  MOV R215, R171 ;  /* 0x000000ab00d77202 */ /* 0x010fe60000000f00 */
[----:B------:R-:W-:Y:S04]  /*4ba0*/  HMMA.16816.F32.BF16 R64, R172, R198, R64 ;  /* 0x000000c6ac40723c */ /* 0x000fe80000041840 */
[----:B------:R4:W-:Y:S03]  /*4bb0*/  MUFU.EX2 R175, R226 ;  /* 0x000000e200af7308 */ /* 0x0009e60000000800 */
[----:B------:R-:W-:Y:S07]  /*4bc0*/  MOV R199, R192 ;  /* 0x000000c000c77202 */ /* 0x000fee0000000f00 */
[----:B------:R1:W-:Y:S01]  /*4bd0*/  MUFU.EX2 R174, R228 ;  /* 0x000000e400ae7308 */ /* 0x0003e20000000800 */
[-C--:B-----5:R-:W-:Y:S05]  /*4be0*/  HMMA.16816.F32.BF16 R4, R132, R136.reuse, R4 ;  /* 0x000000888404723c */ /* 0x0a0fea0000041804 */
[----:B--2---:R-:W-:Y:S04]  /*4bf0*/  MOV R227, R165 ;  /* 0x000000a500e37202 */ /* 0x004fe80000000f00 */
[----:B------:R2:W-:Y:S01]  /*4c00*/  MUFU.EX2 R165, R229 ;  /* 0x000000e500a57308 */ /* 0x0005e20000000800 */
[C---:B------:R-:W-:Y:S04]  /*4c10*/  HMMA.16816.F32.BF16 R8, R140.reuse, R136, R8 ;  /* 0x000000888c08723c */ /* 0x040fe80000041808 */
[----:B----4-:R-:W-:Y:S04]  /*4c20*/  MOV R226, R176 ;  /* 0x000000b000e27202 */ /* 0x010fe80000000f00 */
[-C--:B------:R-:W-:Y:S01]  /*4c30*/  HMMA.16816.F32.BF16 R12, R140, R138.reuse, R12 ;  /* 0x0000008a8c0c723c */ /* 0x080fe2000004180c */
[----:B------:R4:W-:Y:S03]  /*4c40*/  MUFU.EX2 R176, R220 ;  /* 0x000000dc00b07308 */ /* 0x0009e60000000800 */
[----:B-1----:R-:W-:Y:S04]  /*4c50*/  IMAD.MOV.U32 R228, RZ, RZ, R170 ;  /* 0x000000ffffe47224 */ /* 0x002fe800078e00aa */
[C---:B------:R-:W-:Y:S01]  /*4c60*/  HMMA.16816.F32.BF16 R16, R132.reuse, R138, R16 ;  /* 0x0000008a8410723c */ /* 0x040fe20000041810 */
[----:B------:R-:W1:Y:S02]  /*4c70*/  LDSM.16.M88.4 R136, [R202+0x7080] ;  /* 0x00708000ca88783b */ /* 0x000e640000000200 */
[----:B------:R-:W-:Y:S01]  /*4c80*/  MUFU.EX2 R185, R242 ;  /* 0x000000f200b97308 */ /* 0x000fe20000000800 */
[----:B--2---:R-:W-:Y:S04]  /*4c90*/  IMAD.MOV.U32 R229, RZ, RZ, R194 ;  /* 0x000000ffffe57224 */ /* 0x004fe800078e00c2 */
[-C--:B------:R-:W-:Y:S05]  /*4ca0*/  HMMA.16816.F32.BF16 R20, R132, R144.reuse, R20 ;  /* 0x000000908414723c */ /* 0x080fea0000041814 */
[----:B------:R-:W2:Y:S03]  /*4cb0*/  MUFU.EX2 R186, R241 ;  /* 0x000000f100ba7308 */ /* 0x000ea60000000800 */
[C---:B------:R-:W-:Y:S04]  /*4cc0*/  HMMA.16816.F32.BF16 R24, R140.reuse, R144, R24 ;  /* 0x000000908c18723c */ /* 0x040fe80000041818 */
[----:B----4-:R-:W-:Y:S03]  /*4cd0*/  IMAD.MOV.U32 R220, RZ, RZ, R190 ;  /* 0x000000ffffdc7224 */ /* 0x010fe600078e00be */
[----:B------:R4:W-:Y:S01]  /*4ce0*/  MUFU.EX2 R187, R216 ;  /* 0x000000d800bb7308 */ /* 0x0009e20000000800 */
[-C--:B------:R-:W-:Y:S08]  /*4cf0*/  HMMA.16816.F32.BF16 R28, R140, R146.reuse, R28 ;  /* 0x000000928c1c723c */ /* 0x080ff0000004181c */
[C---:B------:R-:W-:Y:S01]  /*4d00*/  HMMA.16816.F32.BF16 R32, R132.reuse, R146, R32 ;  /* 0x000000928420723c */ /* 0x040fe20000041820 */
[----:B------:R5:W-:Y:S07]  /*4d10*/  MUFU.EX2 R190, R214 ;  /* 0x000000d600be7308 */ /* 0x000bee0000000800 */
[-C--:B------:R-:W-:Y:S03]  /*4d20*/  HMMA.16816.F32.BF16 R36, R132, R148.reuse, R36 ;  /* 0x000000948424723c */ /* 0x080fe60000041824 */
[----:B------:R-:W-:Y:S01]  /*4d30*/  MUFU.EX2 R197, R237 ;  /* 0x000000ed00c57308 */ /* 0x000fe20000000800 */
[----:B----4-:R-:W-:Y:S04]  /*4d40*/  MOV R216, R169 ;  /* 0x000000a900d87202 */ /* 0x010fe80000000f00 */
[C---:B------:R-:W-:Y:S05]  /*4d50*/  HMMA.16816.F32.BF16 R40, R140.reuse, R148, R40 ;  /* 0x000000948c28723c */ /* 0x040fea0000041828 */
[----:B------:R-:W-:Y:S02]  /*4d60*/  MUFU.EX2 R198, R236 ;  /* 0x000000ec00c67308 */ /* 0x000fe40000000800 */
[----:B------:R-:W-:Y:S01]  /*4d70*/  IADD3 R148, R180, R0, R206 ;  /* 0x00000000b4947210 */ /* 0x000fe20007ffe0ce */
[-C--:B------:R-:W-:Y:S01]  /*4d80*/  HMMA.16816.F32.BF16 R44, R140, R150.reuse, R44 ;  /* 0x000000968c2c723c */ /* 0x080fe2000004182c */
[----:B------:R-:W-:Y:S03]  /*4d90*/  LDS R0, [R213+0x18480] ;  /* 0x01848000d5007984 */ /* 0x000fe60000000800 */
[----:B-----5:R-:W-:Y:S01]  /*4da0*/  IMAD.MOV.U32 R214, RZ, RZ, R167 ;  /* 0x000000ffffd67224 */ /* 0x020fe200078e00a7 */
[----:B------:R-:W4:Y:S02]  /*4db0*/  LDSM.16.M88.4 R144, [R148+0x10080] ;  /* 0x010080009490783b */ /* 0x000f240000000200 */
[----:B------:R-:W-:Y:S01]  /*4dc0*/  MUFU.EX2 R194, R239 ;  /* 0x000000ef00c27308 */ /* 0x000fe20000000800 */
[C---:B------:R-:W-:Y:S05]  /*4dd0*/  HMMA.16816.F32.BF16 R48, R132.reuse, R150, R48 ;  /* 0x000000968430723c */ /* 0x040fea0000041830 */
[----:B------:R-:W5:Y:S03]  /*4de0*/  LDSM.16.M88.4 R148, [R148+0x12080] ;  /* 0x012080009494783b */ /* 0x000f660000000200 */
[-C--:B-1----:R-:W-:Y:S01]  /*4df0*/  HMMA.16816.F32.BF16 R52, R132, R136.reuse, R52 ;  /* 0x000000888434723c */ /* 0x082fe20000041834 */
[----:B------:R-:W-:Y:S07]  /*4e00*/  MUFU.EX2 R196, R238 ;  /* 0x000000ee00c47308 */ /* 0x000fee0000000800 */
[C---:B------:R-:W-:Y:S03]  /*4e10*/  HMMA.16816.F32.BF16 R56, R140.reuse, R136, R56 ;  /* 0x000000888c38723c */ /* 0x040fe60000041838 */
[----:B------:R-:W-:Y:S05]  /*4e20*/  MUFU.EX2 R193, R162 ;  /* 0x000000a200c17308 */ /* 0x000fea0000000800 */
[-C--:B------:R-:W-:Y:S01]  /*4e30*/  HMMA.16816.F32.BF16 R60, R140, R138.reuse, R60 ;  /* 0x0000008a8c3c723c */ /* 0x080fe2000004183c */
[----:B------:R-:W1:Y:S04]  /*4e40*/  LDSM.16.M88.4 R140, [R203+0x5080] ;  /* 0x00508000cb8c783b */ /* 0x000e680000000200 */
[----:B------:R-:W-:Y:S03]  /*4e50*/  MUFU.EX2 R184, R234 ;  /* 0x000000ea00b87308 */ /* 0x000fe60000000800 */
[----:B------:R-:W-:Y:S01]  /*4e60*/  HMMA.16816.F32.BF16 R64, R132, R138, R64 ;  /* 0x0000008a8440723c */ /* 0x000fe20000041840 */
[----:B------:R-:W2:Y:S06]  /*4e70*/  LDSM.16.M88.4 R132, [R203+0x6080] ;  /* 0x00608000cb84783b */ /* 0x000eac0000000200 */
[----:B------:R-:W-:Y:S01]  /*4e80*/  MUFU.EX2 R171, R235 ;  /* 0x000000eb00ab7308 */ /* 0x000fe20000000800 */
[-C--:B----4-:R-:W-:Y:S01]  /*4e90*/  HMMA.16816.F32.BF16 R4, R144, R152.reuse, R4 ;  /* 0x000000989004723c */ /* 0x090fe20000041804 */
[----:B------:R-:W4:Y:S07]  /*4ea0*/  LDSM.16.M88.4 R136, [R203+0x7080] ;  /* 0x00708000cb88783b */ /* 0x000f2e0000000200 */
[C---:B-----5:R-:W-:Y:S01]  /*4eb0*/  HMMA.16816.F32.BF16 R8, R148.reuse, R152, R8 ;  /* 0x000000989408723c */ /* 0x060fe20000041808 */
[----:B------:R-:W-:Y:S07]  /*4ec0*/  MUFU.EX2 R167, R244 ;  /* 0x000000f400a77308 */ /* 0x000fee0000000800 */
[-C--:B------:R-:W-:Y:S03]  /*4ed0*/  HMMA.16816.F32.BF16 R12, R148, R154.reuse, R12 ;  /* 0x0000009a940c723c */ /* 0x080fe6000004180c */
[----:B------:R-:W-:Y:S05]  /*4ee0*/  MUFU.EX2 R195, R248 ;  /* 0x000000f800c37308 */ /* 0x000fea0000000800 */
[C---:B------:R-:W-:Y:S04]  /*4ef0*/  HMMA.16816.F32.BF16 R16, R144.reuse, R154, R16 ;  /* 0x0000009a9010723c */ /* 0x040fe80000041810 */
[--C-:B------:R-:W-:Y:S01]  /*4f00*/  FADD.FTZ R4, R4, -R0.reuse ;  /* 0x8000000004047221 */ /* 0x100fe20000010000 */
[----:B------:R-:W-:Y:S01]  /*4f10*/  MUFU.EX2 R192, R249 ;  /* 0x000000f900c07308 */ /* 0x000fe20000000800 */
[--C-:B------:R-:W-:Y:S01]  /*4f20*/  FADD.FTZ R5, R5, -R0.reuse ;  /* 0x8000000005057221 */ /* 0x100fe20000010000 */
[C---:B---3--:R-:W-:Y:S01]  /*4f30*/  F2FP.BF16.PACK_AB R154, R166.reuse, R2 ;  /* 0x00000002a69a723e */ /* 0x048fe200000010ff */
[-C--:B-1----:R-:W-:Y:S04]  /*4f40*/  HMMA.16816.F32.BF16 R20, R144, R140.reuse, R20 ;  /* 0x0000008c9014723c */ /* 0x082fe80000041814 */
[----:B------:R-:W-:Y:S03]  /*4f50*/  FMUL.FTZ R5, R166, R5 ;  /* 0x00000005a6057220 */ /* 0x000fe60000410000 */
[----:B------:R-:W-:Y:S01]  /*4f60*/  MUFU.EX2 R183, R250 ;  /* 0x000000fa00b77308 */ /* 0x000fe20000000800 */
[C---:B------:R-:W-:Y:S07]  /*4f70*/  HMMA.16816.F32.BF16 R24, R148.reuse, R140, R24 ;  /* 0x0000008c9418723c */ /* 0x040fee0000041818 */
[----:B------:R-:W-:Y:S01]  /*4f80*/  F2FP.BF16.PACK_AB R141, R156, R161 ;  /* 0x000000a19c8d723e */ /* 0x000fe200000010ff */
[-C--:B------:R-:W-:Y:S01]  /*4f90*/  HMMA.16816.F32.BF16 R28, R148, R142.reuse, R28 ;  /* 0x0000008e941c723c */ /* 0x080fe2000004181c */
[----:B------:R-:W1:Y:S03]  /*4fa0*/  MUFU.EX2 R172, R251 ;  /* 0x000000fb00ac7308 */ /* 0x000e660000000800 */
[--C-:B------:R-:W-:Y:S01]  /*4fb0*/  FADD.FTZ R16, R16, -R0.reuse ;  /* 0x8000000010107221 */ /* 0x100fe20000010000 */
[----:B------:R-:W-:Y:S01]  /*4fc0*/  F2FP.BF16.PACK_AB R140, R158, R157 ;  /* 0x0000009d9e8c723e */ /* 0x000fe200000010ff */
[--C-:B------:R-:W-:Y:S02]  /*4fd0*/  FADD.FTZ R17, R17, -R0.reuse ;  /* 0x8000000011117221 */ /* 0x100fe40000010000 */
[C---:B------:R-:W-:Y:S03]  /*4fe0*/  HMMA.16816.F32.BF16 R32, R144.reuse, R142, R32 ;  /* 0x0000008e9020723c */ /* 0x040fe60000041820 */
[----:B------:R-:W-:Y:S01]  /*4ff0*/  MUFU.EX2 R143, R220 ;  /* 0x000000dc008f7308 */ /* 0x000fe20000000800 */
[--C-:B------:R-:W-:Y:S02]  /*5000*/  FADD.FTZ R20, R20, -R0.reuse ;  /* 0x8000000014147221 */ /* 0x100fe40000010000 */
[--C-:B------:R-:W-:Y:S02]  /*5010*/  FADD.FTZ R21, R21, -R0.reuse ;  /* 0x8000000015157221 */ /* 0x100fe40000010000 */
[-C--:B--2---:R-:W-:Y:S04]  /*5020*/  HMMA.16816.F32.BF16 R36, R144, R132.reuse, R36 ;  /* 0x000000849024723c */ /* 0x084fe80000041824 */
[----:B------:R-:W-:Y:S01]  /*5030*/  FMUL.FTZ R16, R178, R16 ;  /* 0x00000010b2107220 */ /* 0x000fe20000410000 */
[----:B------:R-:W-:Y:S01]  /*5040*/  MUFU.EX2 R142, R226 ;  /* 0x000000e2008e7308 */ /* 0x000fe20000000800 */
[----:B------:R-:W-:Y:S02]  /*5050*/  FMUL.FTZ R17, R182, R17 ;  /* 0x00000011b6117220 */ /* 0x000fe40000410000 */
[C---:B------:R-:W-:Y:S04]  /*5060*/  HMMA.16816.F32.BF16 R40, R148.reuse, R132, R40 ;  /* 0x000000849428723c */ /* 0x040fe80000041828 */
[----:B------:R-:W-:Y:S01]  /*5070*/  F2FP.BF16.PACK_AB R155, R17, R16 ;  /* 0x00000010119b723e */ /* 0x000fe200000010ff */
[----:B------:R-:W-:Y:S01]  /*5080*/  FMUL.FTZ R20, R189, R20 ;  /* 0x00000014bd147220 */ /* 0x000fe20000410000 */
[----:B------:R-:W-:Y:S01]  /*5090*/  F2FP.BF16.PACK_AB R16, R188, R186 ;  /* 0x000000babc10723e */ /* 0x000fe200000010ff */
[----:B------:R-:W-:Y:S01]  /*50a0*/  FMUL.FTZ R132, R2, R4 ;  /* 0x0000000402847220 */ /* 0x000fe20000410000 */
[-C--:B------:R-:W-:Y:S01]  /*50b0*/  HMMA.16816.F32.BF16 R44, R148, R134.reuse, R44 ;  /* 0x00000086942c723c */ /* 0x080fe2000004182c */
[----:B------:R-:W2:Y:S01]  /*50c0*/  LDS R2, [R213+0x184a0] ;  /* 0x0184a000d5027984 */ /* 0x000ea20000000800 */
[----:B------:R-:W-:Y:S02]  /*50d0*/  MUFU.EX2 R133, R230 ;  /* 0x000000e600857308 */ /* 0x000fe40000000800 */
[--C-:B------:R-:W-:Y:S01]  /*50e0*/  FADD.FTZ R33, R33, -R0.reuse ;  /* 0x8000000021217221 */ /* 0x100fe20000010000 */
[----:B------:R-:W-:Y:S01]  /*50f0*/  F2FP.BF16.PACK_AB R153, R5, R132 ;  /* 0x000000840599723e */ /* 0x000fe200000010ff */
[--C-:B------:R-:W-:Y:S02]  /*5100*/  FADD.FTZ R32, R32, -R0.reuse ;  /* 0x8000000020207221 */ /* 0x100fe40000010000 */
[C---:B------:R-:W-:Y:S04]  /*5110*/  HMMA.16816.F32.BF16 R48, R144.reuse, R134, R48 ;  /* 0x000000869030723c */ /* 0x040fe80000041830 */
[--C-:B------:R-:W-:Y:S01]  /*5120*/  FADD.FTZ R4, R36, -R0.reuse ;  /* 0x8000000024047221 */ /* 0x100fe20000010000 */
[----:B------:R-:W-:Y:S01]  /*5130*/  MUFU.EX2 R168, R247 ;  /* 0x000000f700a87308 */ /* 0x000fe20000000800 */
[----:B------:R-:W-:Y:S02]  /*5140*/  FMUL.FTZ R33, R3, R33 ;  /* 0x0000002103217220 */ /* 0x000fe40000410000 */
[-C--:B----4-:R-:W-:Y:S04]  /*5150*/  HMMA.16816.F32.BF16 R52, R144, R136.reuse, R52 ;  /* 0x000000889034723c */ /* 0x090fe80000041834 */
[----:B------:R-:W-:Y:S02]  /*5160*/  FMUL.FTZ R4, R163, R4 ;  /* 0x00000004a3047220 */ /* 0x000fe40000410000 */
[----:B------:R-:W-:Y:S01]  /*5170*/  FMUL.FTZ R32, R179, R32 ;  /* 0x00000020b3207220 */ /* 0x000fe20000410000 */
[----:B------:R-:W-:Y:S01]  /*5180*/  MUFU.EX2 R36, R215 ;  /* 0x000000d700247308 */ /* 0x000fe20000000800 */
[C---:B------:R-:W-:Y:S04]  /*5190*/  HMMA.16816.F32.BF16 R56, R148.reuse, R136, R56 ;  /* 0x000000889438723c */ /* 0x040fe80000041838 */
[----:B------:R-:W-:Y:S03]  /*51a0*/  FMUL.FTZ R21, R191, R21 ;  /* 0x00000015bf157220 */ /* 0x000fe60000410000 */
[----:B------:R-:W-:Y:S01]  /*51b0*/  F2FP.BF16.PACK_AB R137, R209, R160 ;  /* 0x000000a0d189723e */ /* 0x000fe200000010ff */
[-C--:B------:R-:W-:Y:S01]  /*51c0*/  HMMA.16816.F32.BF16 R60, R148, R138.reuse, R60 ;  /* 0x0000008a943c723c */ /* 0x080fe2000004183c */
[----:B------:R-:W3:Y:S03]  /*51d0*/  MUFU.EX2 R148, R218 ;  /* 0x000000da00947308 */ /* 0x000ee60000000800 */
[--C-:B------:R-:W-:Y:S02]  /*51e0*/  FADD.FTZ R48, R48, -R0.reuse ;  /* 0x8000000030307221 */ /* 0x100fe40000010000 */
[--C-:B------:R-:W-:Y:S01]  /*51f0*/  FADD.FTZ R49, R49, -R0.reuse ;  /* 0x8000000031317221 */ /* 0x100fe20000010000 */
[----:B------:R-:W-:Y:S01]  /*5200*/  F2FP.BF16.PACK_AB R149, R182, R178 ;  /* 0x000000b2b695723e */ /* 0x000fe200000010ff */
[----:B------:R-:W-:Y:S03]  /*5210*/  HMMA.16816.F32.BF16 R64, R144, R138, R64 ;  /* 0x0000008a9040723c */ /* 0x000fe60000041840 */
[----:B------:R-:W-:Y:S01]  /*5220*/  MUFU.EX2 R139, R228 ;  /* 0x000000e4008b7308 */ /* 0x000fe20000000800 */
[--C-:B------:R-:W-:Y:S02]  /*5230*/  FADD.FTZ R52, R52, -R0.reuse ;  /* 0x8000000034347221 */ /* 0x100fe40000010000 */
[--C-:B------:R-:W-:Y:S01]  /*5240*/  FADD.FTZ R53, R53, -R0.reuse ;  /* 0x8000000035357221 */ /* 0x100fe20000010000 */
[----:B------:R-:W-:Y:S01]  /*5250*/  F2FP.BF16.PACK_AB R145, R3, R179 ;  /* 0x000000b30391723e */ /* 0x000fe200000010ff */
[----:B------:R-:W-:Y:S01]  /*5260*/  FADD.FTZ R3, R37, -R0 ;  /* 0x8000000025037221 */ /* 0x000fe20000010000 */
[C---:B------:R-:W-:Y:S03]  /*5270*/  F2FP.BF16.PACK_AB R144, R159.reuse, R163 ;  /* 0x000000a39f90723e */ /* 0x040fe600000010ff */
[----:B------:R-:W-:Y:S01]  /*5280*/  FMUL.FTZ R3, R159, R3 ;  /* 0x000000039f037220 */ /* 0x000fe20000410000 */
[----:B------:R-:W-:Y:S01]  /*5290*/  F2FP.BF16.PACK_AB R163, R33, R32 ;  /* 0x0000002021a3723e */ /* 0x000fe200000010ff */
[--C-:B--2---:R-:W-:Y:S01]  /*52a0*/  FADD.FTZ R22, R22, -R2.reuse ;  /* 0x8000000216167221 */ /* 0x104fe20000010000 */
[----:B------:R-:W-:Y:S01]  /*52b0*/  MUFU.EX2 R136, R229 ;  /* 0x000000e500887308 */ /* 0x000fe20000000800 */
[--C-:B------:R-:W-:Y:S01]  /*52c0*/  FADD.FTZ R23, R23, -R2.reuse ;  /* 0x8000000217177221 */ /* 0x100fe20000010000 */
[----:B------:R-:W-:Y:S01]  /*52d0*/  F2FP.BF16.PACK_AB R166, R3, R4 ;  /* 0x0000000403a6723e */ /* 0x000fe200000010ff */
[--C-:B------:R-:W-:Y:S01]  /*52e0*/  FADD.FTZ R3, R6, -R2.reuse ;  /* 0x8000000206037221 */ /* 0x100fe20000010000 */
[----:B------:R-:W-:Y:S01]  /*52f0*/  F2FP.BF16.PACK_AB R147, R191, R189 ;  /* 0x000000bdbf93723e */ /* 0x000fe200000010ff */
[----:B------:R-:W-:Y:S01]  /*5300*/  FADD.FTZ R34, R34, -R2 ;  /* 0x8000000222227221 */ /* 0x000fe20000010000 */
[----:B-1----:R-:W-:Y:S01]  /*5310*/  F2FP.BF16.PACK_AB R6, R172, R183 ;  /* 0x000000b7ac06723e */ /* 0x002fe200000010ff */
[----:B------:R-:W-:Y:S01]  /*5320*/  FMUL.FTZ R3, R164, R3 ;  /* 0x00000003a4037220 */ /* 0x000fe20000410000 */
[----:B------:R-:W-:Y:S01]  /*5330*/  F2FP.BF16.PACK_AB R159, R21, R20 ;  /* 0x00000014159f723e */ /* 0x000fe200000010ff */
[--C-:B------:R-:W-:Y:S01]  /*5340*/  FADD.FTZ R4, R65, -R0.reuse ;  /* 0x8000000041047221 */ /* 0x100fe20000010000 */
[----:B------:R-:W-:Y:S01]  /*5350*/  F2FP.BF16.PACK_AB R65, R165, R164 ;  /* 0x000000a4a541723e */ /* 0x000fe200000010ff */
[----:B------:R-:W-:Y:S01]  /*5360*/  FADD.FTZ R5, R64, -R0 ;  /* 0x8000000040057221 */ /* 0x000fe20000010000 */
[----:B------:R-:W-:Y:S01]  /*5370*/  MUFU.EX2 R37, R233 ;  /* 0x000000e900257308 */ /* 0x000fe20000000800 */
[--C-:B------:R-:W-:Y:S01]  /*5380*/  FADD.FTZ R0, R7, -R2.reuse ;  /* 0x8000000207007221 */ /* 0x100fe20000010000 */
[----:B------:R-:W-:Y:S01]  /*5390*/  F2FP.BF16.PACK_AB R7, R192, R195 ;  /* 0x000000c3c007723e */ /* 0x000fe200000010ff */
[----:B------:R-:W-:Y:S02]  /*53a0*/  FMUL.FTZ R5, R160, R5 ;  /* 0x00000005a0057220 */ /* 0x000fe40000410000 */
[----:B------:R-:W-:Y:S02]  /*53b0*/  FMUL.FTZ R0, R165, R0 ;  /* 0x00000000a5007220 */ /* 0x000fe40000410000 */
[----:B------:R-:W-:Y:S02]  /*53c0*/  FMUL.FTZ R4, R209, R4 ;  /* 0x00000004d1047220 */ /* 0x000fe40000410000 */
[--C-:B------:R-:W-:Y:S01]  /*53d0*/  FADD.FTZ R38, R38, -R2.reuse ;  /* 0x8000000226267221 */ /* 0x100fe20000010000 */
[----:B------:R-:W-:Y:S01]  /*53e0*/  F2FP.BF16.PACK_AB R138, R0, R3 ;  /* 0x00000003008a723e */ /* 0x000fe200000010ff */
[----:B------:R-:W-:Y:S01]  /*53f0*/  MUFU.EX2 R17, R227 ;  /* 0x000000e300117308 */ /* 0x000fe20000000800 */
[----:B------:R-:W1:Y:S01]  /*5400*/  LDS R0, [R213+0x18580] ;  /* 0x01858000d5007984 */ /* 0x000e620000000800 */
[----:B------:R-:W-:Y:S01]  /*5410*/  F2FP.BF16.PACK_AB R151, R4, R5 ;  /* 0x000000050497723e */ /* 0x000fe200000010ff */
[--C-:B------:R-:W-:Y:S02]  /*5420*/  FADD.FTZ R4, R18, -R2.reuse ;  /* 0x8000000212047221 */ /* 0x100fe40000010000 */
[--C-:B------:R-:W-:Y:S02]  /*5430*/  FADD.FTZ R3, R19, -R2.reuse ;  /* 0x8000000213037221 */ /* 0x100fe40000010000 */
[----:B------:R-:W-:Y:S02]  /*5440*/  FMUL.FTZ R4, R174, R4 ;  /* 0x00000004ae047220 */ /* 0x000fe40000410000 */
[----:B------:R-:W-:Y:S01]  /*5450*/  FMUL.FTZ R3, R175, R3 ;  /* 0x00000003af037220 */ /* 0x000fe20000410000 */
[----:B------:R-:W-:Y:S01]  /*5460*/  MUFU.EX2 R64, R231 ;  /* 0x000000e700407308 */ /* 0x000fe20000000800 */
[--C-:B------:R-:W-:Y:S02]  /*5470*/  FADD.FTZ R39, R39, -R2.reuse ;  /* 0x8000000227277221 */ /* 0x100fe40000010000 */
[--C-:B------:R-:W-:Y:S01]  /*5480*/  FADD.FTZ R50, R50, -R2.reuse ;  /* 0x8000000232327221 */ /* 0x100fe20000010000 */
[----:B------:R-:W-:Y:S01]  /*5490*/  F2FP.BF16.PACK_AB R135, R3, R4 ;  /* 0x000000040387723e */ /* 0x000fe200000010ff */
[--C-:B------:R-:W-:Y:S01]  /*54a0*/  FADD.FTZ R3, R35, -R2.reuse ;  /* 0x8000000223037221 */ /* 0x100fe20000010000 */
[----:B------:R-:W-:Y:S01]  /*54b0*/  F2FP.BF16.PACK_AB R35, R184, R193 ;  /* 0x000000c1b823723e */ /* 0x000fe200000010ff */
[--C-:B------:R-:W-:Y:S02]  /*54c0*/  FADD.FTZ R51, R51, -R2.reuse ;  /* 0x8000000233337221 */ /* 0x100fe40000010000 */
[--C-:B------:R-:W-:Y:S01]  /*54d0*/  FADD.FTZ R54, R54, -R2.reuse ;  /* 0x8000000236367221 */ /* 0x100fe20000010000 */
[----:B------:R-:W-:Y:S01]  /*54e0*/  MUFU.EX2 R19, R219 ;  /* 0x000000db00137308 */ /* 0x000fe20000000800 */
[--C-:B------:R-:W-:Y:S02]  /*54f0*/  FADD.FTZ R55, R55, -R2.reuse ;  /* 0x8000000237377221 */ /* 0x100fe40000010000 */
[--C-:B------:R-:W-:Y:S02]  /*5500*/  FADD.FTZ R66, R66, -R2.reuse ;  /* 0x8000000242427221 */ /* 0x100fe40000010000 */
[----:B------:R-:W-:Y:S02]  /*5510*/  FADD.FTZ R67, R67, -R2 ;  /* 0x8000000243437221 */ /* 0x000fe40000010000 */
[----:B------:R-:W-:Y:S02]  /*5520*/  FMUL.FTZ R52, R157, R52 ;  /* 0x000000349d347220 */ /* 0x000fe40000410000 */
[----:B------:R-:W-:Y:S01]  /*5530*/  FMUL.FTZ R53, R158, R53 ;  /* 0x000000359e357220 */ /* 0x000fe20000410000 */
[----:B------:R-:W2:Y:S01]  /*5540*/  MUFU.EX2 R169, R246 ;  /* 0x000000f600a97308 */ /* 0x000ea20000000800 */
        /* <DEDUP_REMOVED lines=8> */
[----:B---3--:R-:W-:Y:S01]  /*55d0*/  F2FP.BF16.PACK_AB R3, R143, R148 ;  /* 0x000000948f03723e */ /* 0x008fe200000010ff */
[--C-:B-1----:R-:W-:Y:S01]  /*55e0*/  FADD.FTZ R8, R8, -R0.reuse ;  /* 0x8000000008087221 */ /* 0x102fe20000010000 */
[----:B------:R-:W-:Y:S01]  /*55f0*/  MUFU.EX2 R53, R232 ;  /* 0x000000e800357308 */ /* 0x000fe20000000800 */
        /* <DEDUP_REMOVED lines=9> */
[----:B------:R-:W-:Y:S01]  /*5690*/  MUFU.EX2 R34, R217 ;  /* 0x000000d900227308 */ /* 0x000fe20000000800 */
[--C-:B------:R-:W-:Y:S01]  /*56a0*/  FADD.FTZ R28, R28, -R0.reuse ;  /* 0x800000001c1c7221 */ /* 0x100fe20000010000 */
[----:B--2---:R-:W-:Y:S01]  /*56b0*/  F2FP.BF16.PACK_AB R21, R169, R168 ;  /* 0x000000a8a915723e */ /* 0x004fe200000010ff */
        /* <DEDUP_REMOVED lines=9> */
[----:B------:R-:W-:Y:S01]  /*5750*/  FADD.FTZ R61, R61, -R0 ;  /* 0x800000003d3d7221 */ /* 0x000fe20000010000 */
[----:B------:R-:W1:Y:S01]  /*5760*/  MUFU.EX2 R210, R210 ;  /* 0x000000d200d27308 */ /* 0x000e620000000800 */
[----:B------:R-:W2:Y:S01]  /*5770*/  LDS R0, [R213+0x185a0] ;  /* 0x0185a000d5007984 */ /* 0x000ea20000000800 */
        /* <DEDUP_REMOVED lines=14> */
[----:B------:R-:W-:Y:S01]  /*5860*/  FMUL.FTZ R39, R184, R39 ;  /* 0x00000027b8277220 */ /* 0x000fe20000410000 */
[----:B------:R-:W-:Y:S01]  /*5870*/  MUFU.EX2 R18, R225 ;  /* 0x000000e100127308 */ /* 0x000fe20000000800 */
[----:B------:R-:W-:Y:S01]  /*5880*/  F2FP.BF16.PACK_AB R12, R12, R2 ;  /* 0x000000020c0c723e */ /* 0x000fe200000010ff */
[----:B------:R-:W-:Y:S01]  /*5890*/  STS [R221+0x2000], R9 ;  /* 0x00200009dd007388 */ /* 0x000fe20000000800 */
[----:B------:R-:W-:Y:S01]  /*58a0*/  F2FP.BF16.PACK_AB R2, R139, R142 ;  /* 0x0000008e8b02723e */ /* 0x000fe200000010ff */
[----:B------:R-:W-:Y:S01]  /*58b0*/  FMUL.FTZ R40, R195, R40 ;  /* 0x00000028c3287220 */ /* 0x000fe20000410000 */
[----:B-1----:R-:W-:Y:S01]  /*58c0*/  F2FP.BF16.PACK_AB R20, R210, R173 ;  /* 0x000000add214723e */ /* 0x002fe200000010ff */
[----:B------:R1:W-:Y:S01]  /*58d0*/  STS [R221+0x2400], R3 ;  /* 0x00240003dd007388 */ /* 0x0003e20000000800 */
[----:B------:R-:W-:Y:S02]  /*58e0*/  FMUL.FTZ R44, R183, R44 ;  /* 0x0000002cb72c7220 */ /* 0x000fe40000410000 */
[----:B------:R-:W-:Y:S01]  /*58f0*/  FMUL.FTZ R51, R167, R51 ;  /* 0x00000033a7337220 */ /* 0x000fe20000410000 */
[----:B------:R3:W-:Y:S01]  /*5900*/  STS [R222+0x2400], R2 ;  /* 0x00240002de007388 */ /* 0x0007e20000000800 */
[----:B------:R-:W-:Y:S01]  /*5910*/  FMUL.FTZ R55, R169, R55 ;  /* 0x00000037a9377220 */ /* 0x000fe20000410000 */
[----:B------:R-:W4:Y:S01]  /*5920*/  MUFU.EX2 R170, R252 ;  /* 0x000000fc00aa7308 */ /* 0x000f220000000800 */
[----:B------:R-:W-:Y:S01]  /*5930*/  FMUL.FTZ R23, R177, R23 ;  /* 0x00000017b1177220 */ /* 0x000fe20000410000 */
[----:B------:R-:W-:Y:S01]  /*5940*/  STS [R222+0x2000], R16 ;  /* 0x00200010de007388 */ /* 0x000fe20000000800 */
[----:B------:R-:W-:Y:S02]  /*5950*/  FMUL.FTZ R24, R194, R24 ;  /* 0x00000018c2187220 */ /* 0x000fe40000410000 */
[----:B------:R-:W-:Y:S01]  /*5960*/  FMUL.FTZ R25, R196, R25 ;  /* 0x00000019c4197220 */ /* 0x000fe20000410000 */
[----:B------:R-:W-:Y:S01]  /*5970*/  STS [R224], R147 ;  /* 0x00000093e0007388 */ /* 0x000fe20000000800 */
[----:B------:R-:W-:Y:S01]  /*5980*/  F2FP.BF16.PACK_AB R132, R23, R22 ;  /* 0x000000161784723e */ /* 0x000fe200000010ff */
[----:B------:R-:W-:Y:S01]  /*5990*/  FMUL.FTZ R23, R192, R41 ;  /* 0x00000029c0177220 */ /* 0x000fe20000410000 */
[----:B------:R-:W-:Y:S01]  /*59a0*/  F2FP.BF16.PACK_AB R22, R167, R171 ;  /* 0x000000aba716723e */ /* 0x000fe200000010ff */
[----:B------:R-:W-:Y:S01]  /*59b0*/  STS [R224+0x400], R49 ;  /* 0x00040031e0007388 */ /* 0x000fe20000000800 */
[--C-:B--2---:R-:W-:Y:S01]  /*59c0*/  FADD.FTZ R11, R11, -R0.reuse ;  /* 0x800000000b0b7221 */ /* 0x104fe20000010000 */
[----:B------:R-:W-:Y:S01]  /*59d0*/  F2FP.BF16.PACK_AB R29, R25, R24 ;  /* 0x00000018191d723e */ /* 0x000fe200000010ff */
[--C-:B------:R-:W-:Y:S01]  /*59e0*/  FADD.FTZ R15, R15, -R0.reuse ;  /* 0x800000000f0f7221 */ /* 0x100fe20000010000 */
[----:B------:R-:W-:Y:S01]  /*59f0*/  STS [R223], R145 ;  /* 0x00000091df007388 */ /* 0x000fe20000000800 */
[--C-:B------:R-:W-:Y:S01]  /*5a00*/  FADD.FTZ R31, R31, -R0.reuse ;  /* 0x800000001f1f7221 */ /* 0x100fe20000010000 */
[----:B------:R-:W-:Y:S01]  /*5a10*/  F2FP.BF16.PACK_AB R23, R23, R40 ;  /* 0x000000281717723e */ /* 0x000fe200000010ff */
[----:B------:R-:W-:Y:S01]  /*5a20*/  FMUL.FTZ R24, R172, R45 ;  /* 0x0000002dac187220 */ /* 0x000fe20000410000 */
[----:B------:R-:W-:Y:S01]  /*5a30*/  STS [R223+0x400], R48 ;  /* 0x00040030df007388 */ /* 0x000fe20000000800 */
[----:B-1----:R-:W-:Y:S01]  /*5a40*/  F2FP.BF16.PACK_AB R3, R133, R136 ;  /* 0x000000888503723e */ /* 0x002fe200000010ff */
[--C-:B------:R-:W-:Y:S01]  /*5a50*/  FADD.FTZ R58, R58, -R0.reuse ;  /* 0x800000003a3a7221 */ /* 0x100fe20000010000 */
[----:B------:R-:W1:Y:S01]  /*5a60*/  MUFU.EX2 R162, R214 ;  /* 0x000000d600a27308 */ /* 0x000e620000000800 */
[----:B------:R-:W-:Y:S01]  /*5a70*/  STS [R224+0x2000], R13 ;  /* 0x0020000de0007388 */ /* 0x000fe20000000800 */
[----:B---3--:R-:W-:Y:S01]  /*5a80*/  F2FP.BF16.PACK_AB R2, R53, R64 ;  /* 0x000000403502723e */ /* 0x008fe200000010ff */
[----:B----4-:R-:W-:Y:S01]  /*5a90*/  FMUL.FTZ R56, R170, R56 ;  /* 0x00000038aa387220 */ /* 0x010fe20000410000 */
[----:B------:R-:W-:Y:S01]  /*5aa0*/  F2FP.BF16.PACK_AB R24, R24, R44 ;  /* 0x0000002c1818723e */ /* 0x000fe200000010ff */
[----:B------:R2:W-:Y:S01]  /*5ab0*/  STS [R224+0x2400], R3 ;  /* 0x00240003e0007388 */ /* 0x0005e20000000800 */
[--C-:B------:R-:W-:Y:S02]  /*5ac0*/  FADD.FTZ R10, R10, -R0.reuse ;  /* 0x800000000a0a7221 */ /* 0x100fe40000010000 */
[--C-:B------:R-:W-:Y:S01]  /*5ad0*/  FADD.FTZ R26, R26, -R0.reuse ;  /* 0x800000001a1a7221 */ /* 0x100fe20000010000 */
[----:B------:R3:W-:Y:S01]  /*5ae0*/  STS [R223+0x2400], R2 ;  /* 0x00240002df007388 */ /* 0x0007e20000000800 */
[----:B------:R-:W-:Y:S01]  /*5af0*/  FMUL.FTZ R10, R148, R10 ;  /* 0x0000000a940a7220 */ /* 0x000fe20000410000 */
[----:B------:R-:W-:Y:S01]  /*5b00*/  MUFU.EX2 R146, R216 ;  /* 0x000000d800927308 */ /* 0x000fe20000000800 */
[----:B------:R-:W-:Y:S01]  /*5b10*/  FMUL.FTZ R26, R136, R26 ;  /* 0x0000001a881a7220 */ /* 0x000fe20000410000 */
[----:B------:R-:W-:Y:S01]  /*5b20*/  STS [R223+0x2000], R8 ;  /* 0x00200008df007388 */ /* 0x000fe20000000800 */
[--C-:B------:R-:W-:Y:S02]  /*5b30*/  FADD.FTZ R30, R30, -R0.reuse ;  /* 0x800000001e1e7221 */ /* 0x100fe40000010000 */
[----:B------:R-:W-:Y:S01]  /*5b40*/  FMUL.FTZ R38, R193, R38 ;  /* 0x00000026c1267220 */ /* 0x000fe20000410000 */
[----:B------:R-:W-:Y:S01]  /*5b50*/  STS [R221+0x4000], R144 ;  /* 0x00400090dd007388 */ /* 0x000fe20000000800 */
[----:B------:R-:W-:Y:S02]  /*5b60*/  FMUL.FTZ R30, R64, R30 ;  /* 0x0000001e401e7220 */ /* 0x000fe40000410000 */
[--C-:B------:R-:W-:Y:S01]  /*5b70*/  FADD.FTZ R42, R42, -R0.reuse ;  /* 0x800000002a2a7221 */ /* 0x100fe20000010000 */
[----:B------:R-:W-:Y:S01]  /*5b80*/  STS [R221+0x4400], R35 ;  /* 0x00440023dd007388 */ /* 0x000fe20000000800 */
[----:B------:R-:W-:Y:S01]  /*5b90*/  F2FP.BF16.PACK_AB R38, R39, R38 ;  /* 0x000000262726723e */ /* 0x000fe200000010ff */
[----:B------:R-:W4:Y:S01]  /*5ba0*/  MUFU.EX2 R211, R211 ;  /* 0x000000d300d37308 */ /* 0x000f220000000800 */
[C---:B-1----:R-:W-:Y:S01]  /*5bb0*/  F2FP.BF16.PACK_AB R4, R162.reuse, R170 ;  /* 0x000000aaa204723e */ /* 0x042fe200000010ff */
        /* <DEDUP_REMOVED lines=8> */
[----:B------:R-:W-:Y:S01]  /*5c40*/  MUFU.EX2 R9, R199 ;  /* 0x000000c700097308 */ /* 0x000fe20000000800 */
[----:B------:R-:W-:Y:S01]  /*5c50*/  F2FP.BF16.PACK_AB R50, R51, R50 ;  /* 0x000000323332723e */ /* 0x000fe200000010ff */
[----:B------:R1:W-:Y:S01]  /*5c60*/  STS [R221+0x6400], R3 ;  /* 0x00640003dd007388 */ /* 0x0003e20000000800 */
[--C-:B------:R-:W-:Y:S01]  /*5c70*/  FADD.FTZ R46, R46, -R0.reuse ;  /* 0x800000002e2e7221 */ /* 0x100fe20000010000 */
[----:B------:R-:W-:Y:S01]  /*5c80*/  F2FP.BF16.PACK_AB R25, R25, R56 ;  /* 0x000000381919723e */ /* 0x000fe200000010ff */
[----:B------:R-:W-:Y:S01]  /*5c90*/  FMUL.FTZ R54, R168, R54 ;  /* 0x00000036a8367220 */ /* 0x000fe20000410000 */
[----:B------:R2:W-:Y:S01]  /*5ca0*/  STS [R222+0x6400], R2 ;  /* 0x00640002de007388 */ /* 0x0005e20000000800 */
[----:B------:R-:W-:Y:S02]  /*5cb0*/  FMUL.FTZ R46, R34, R46 ;  /* 0x0000002e222e7220 */ /* 0x000fe40000410000 */
[----:B------:R-:W-:Y:S01]  /*5cc0*/  FMUL.FTZ R66, R173, R66 ;  /* 0x00000042ad427220 */ /* 0x000fe20000410000 */
[----:B------:R-:W-:Y:S01]  /*5cd0*/  STS [R222+0x6000], R6 ;  /* 0x00600006de007388 */ /* 0x000fe20000000800 */
[----:B------:R-:W3:Y:S01]  /*5ce0*/  MUFU.EX2 R212, R212 ;  /* 0x000000d400d47308 */ /* 0x000ee20000000800 */
[----:B----4-:R-:W-:Y:S01]  /*5cf0*/  F2FP.BF16.PACK_AB R5, R211, R146 ;  /* 0x00000092d305723e */ /* 0x010fe200000010ff */
[----:B------:R-:W-:Y:S01]  /*5d00*/  FMUL.FTZ R67, R210, R67 ;  /* 0x00000043d2437220 */ /* 0x000fe20000410000 */
[----:B------:R-:W-:Y:S01]  /*5d10*/  STS [R224+0x4000], R140 ;  /* 0x0040008ce0007388 */ /* 0x000fe20000000800 */
[----:B------:R-:W-:Y:S01]  /*5d20*/  F2FP.BF16.PACK_AB R54, R55, R54 ;  /* 0x000000363736723e */ /* 0x000fe200000010ff */
[--C-:B------:R-:W-:Y:S02]  /*5d30*/  FADD.FTZ R62, R62, -R0.reuse ;  /* 0x800000003e3e7221 */ /* 0x100fe40000010000 */
[----:B------:R-:W-:Y:S01]  /*5d40*/  STS [R224+0x4400], R21 ;  /* 0x00440015e0007388 */ /* 0x000fe20000000800 */
[--C-:B------:R-:W-:Y:S01]  /*5d50*/  FADD.FTZ R63, R63, -R0.reuse ;  /* 0x800000003f3f7221 */ /* 0x100fe20000010000 */
[----:B------:R-:W-:Y:S01]  /*5d60*/  F2FP.BF16.PACK_AB R66, R67, R66 ;  /* 0x000000424342723e */ /* 0x000fe200000010ff */
[----:B------:R-:W-:Y:S01]  /*5d70*/  FMUL.FTZ R60, R146, R60 ;  /* 0x0000003c923c7220 */ /* 0x000fe20000410000 */
[----:B------:R-:W-:Y:S01]  /*5d80*/  STS [R223+0x4000], R137 ;  /* 0x00400089df007388 */ /* 0x000fe20000000800 */
[----:B------:R-:W-:Y:S03]  /*5d90*/  FMUL.FTZ R28, R211, R61 ;  /* 0x0000003dd31c7220 */ /* 0x000fe60000410000 */
[----:B------:R-:W-:Y:S01]  /*5da0*/  STS [R223+0x4400], R20 ;  /* 0x00440014df007388 */ /* 0x000fe20000000800 */
[--C-:B-1----:R-:W-:Y:S01]  /*5db0*/  FADD.FTZ R3, R14, -R0.reuse ;  /* 0x800000000e037221 */ /* 0x102fe20000010000 */
[----:B------:R-:W-:Y:S02]  /*5dc0*/  F2FP.BF16.PACK_AB R28, R28, R60 ;  /* 0x0000003c1c1c723e */ /* 0x000fe400000010ff */
[----:B------:R1:W-:Y:S01]  /*5dd0*/  STS [R224+0x6000], R4 ;  /* 0x00600004e0007388 */ /* 0x0003e20000000800 */
[----:B--2---:R-:W-:Y:S01]  /*5de0*/  F2FP.BF16.PACK_AB R2, R17, R18 ;  /* 0x000000121102723e */ /* 0x004fe200000010ff */
[----:B------:R-:W-:Y:S02]  /*5df0*/  FMUL.FTZ R3, R142, R3 ;  /* 0x000000038e037220 */ /* 0x000fe40000410000 */
[----:B------:R-:W-:Y:S02]  /*5e00*/  FMUL.FTZ R18, R18, R58 ;  /* 0x0000003a12127220 */ /* 0x000fe40000410000 */
[----:B------:R3:W-:Y:S04]  /*5e10*/  STS [R224+0x6400], R2 ;  /* 0x00640002e0007388 */ /* 0x0007e80000000800 */
[----:B------:R2:W-:Y:S01]  /*5e20*/  STS [R223+0x6000], R5 ;  /* 0x00600005df007388 */ /* 0x0005e20000000800 */
[----:B-1----:R-:W-:Y:S05]  /*5e30*/  FMUL.FTZ R4, R143, R11 ;  /* 0x0000000b8f047220 */ /* 0x002fea0000410000 */
[----:B------:R-:W-:Y:S02]  /*5e40*/  F2FP.BF16.PACK_AB R4, R4, R10 ;  /* 0x0000000a0404723e */ /* 0x000fe400000010ff */
[C---:B---3--:R-:W-:Y:S01]  /*5e50*/  F2FP.BF16.PACK_AB R2, R212.reuse, R9 ;  /* 0x00000009d402723e */ /* 0x048fe200000010ff */
[----:B------:R-:W-:Y:S02]  /*5e60*/  FMUL.FTZ R9, R9, R62 ;  /* 0x0000003e09097220 */ /* 0x000fe40000410000 */
[----:B--2---:R-:W-:Y:S02]  /*5e70*/  FMUL.FTZ R5, R53, R31 ;  /* 0x0000001f35057220 */ /* 0x004fe40000410000 */
[----:B------:R1:W-:Y:S01]  /*5e80*/  STS [R223+0x6400], R2 ;  /* 0x00640002df007388 */ /* 0x0003e20000000800 */
[----:B------:R-:W-:Y:S02]  /*5e90*/  FMUL.FTZ R212, R212, R63 ;  /* 0x0000003fd4d47220 */ /* 0x000fe40000410000 */
[----:B------:R-:W-:Y:S01]  /*5ea0*/  F2FP.BF16.PACK_AB R5, R5, R30 ;  /* 0x0000001e0505723e */ /* 0x000fe200000010ff */
[----:B------:R-:W-:Y:S01]  /*5eb0*/  BAR.SYNC.DEFER_BLOCKING 0x0 ;  /* 0x0000000000007b1d */ /* 0x000fe20000010000 */
[----:B-1----:R-:W-:Y:S07]  /*5ec0*/  FMUL.FTZ R2, R139, R15 ;  /* 0x0000000f8b027220 */ /* 0x002fee0000410000 */
[----:B------:R-:W-:Y:S01]  /*5ed0*/  STS [R221+0x8000], R153 ;  /* 0x00800099dd007388 */ /* 0x000fe20000000800 */
[----:B------:R-:W-:Y:S01]  /*5ee0*/  F2FP.BF16.PACK_AB R2, R2, R3 ;  /* 0x000000030202723e */ /* 0x000fe200000010ff */
[--C-:B------:R-:W-:Y:S02]  /*5ef0*/  FADD.FTZ R3, R27, -R0.reuse ;  /* 0x800000001b037221 */ /* 0x100fe40000010000 */
[----:B------:R-:W-:Y:S02]  /*5f00*/  STS [R221+0x8400], R138 ;  /* 0x0084008add007388 */ /* 0x000fe40000000800 */
[----:B------:R-:W-:Y:S02]  /*5f10*/  FMUL.FTZ R3, R133, R3 ;  /* 0x0000000385037220 */ /* 0x000fe40000410000 */
        /* <DEDUP_REMOVED lines=8> */
[----:B------:R3:W-:Y:S04]  /*5fa0*/  STS [R224+0x8400], R132 ;  /* 0x00840084e0007388 */ /* 0x0007e80000000800 */
        /* <DEDUP_REMOVED lines=11> */
[----:B------:R-:W-:Y:S01]  /*6060*/  STS [R223+0xa400], R5 ;  /* 0x00a40005df007388 */ /* 0x000fe20000000800 */
[----:B---3--:R-:W-:Y:S03]  /*6070*/  SHF.L.U32 R132, R208, 0x1, RZ ;  /* 0x00000001d0847819 */ /* 0x008fe600000006ff */
        /* <DEDUP_REMOVED lines=24> */
[----:B-1----:R-:W-:Y:S07]  /*6200*/  IMAD.IADD R3, R206, 0x1, R132 ;  /* 0x00000001ce037824 */ /* 0x002fee00078e0284 */
[----:B------:R-:W1:Y:S01]  /*6210*/  LDSM.16.MT88.4 R12, [R200+0x1c880] ;  /* 0x01c88000c80c783b */ /* 0x000e620000004200 */
[C---:B--2---:R-:W-:Y:S07]  /*6220*/  IMAD.IADD R2, R180.reuse, 0x1, R0 ;  /* 0x00000001b4027824 */ /* 0x044fee00078e0200 */
        /* <DEDUP_REMOVED lines=128> */
[----:B------:R-:W-:Y:S02]  /*6a30*/  ISETP.LT.OR P3, PT, R9, 0x1, P5 ;  /* 0x000000010900780c */ /* 0x000fe40002f61670 */
[----:B----4-:R-:W-:Y:S02]  /*6a40*/  LEA.HI.X R5, R6, R157, R5, 0x7, P1 ;  /* 0x0000009d06057211 */ /* 0x010fe400008f3c05 */
[C---:B------:R-:W-:Y:S02]  /*6a50*/  LEA R6, P2, R4.reuse, c[0x0][0x1f0], 0x1 ;  /* 0x00007c0004067a11 */ /* 0x040fe400078408ff */
        /* <DEDUP_REMOVED lines=26> */
.L_x_1635:
        /* <DEDUP_REMOVED lines=280> */
.L_x_1631:
[----:B------:R-:W-:Y:S01]  /*7d80*/  USHF.L.U32 UR6, UR13, 0x7, URZ ;  /* 0x000000070d067899 */ /* 0x000fe2000800063f */
[----:B------:R-:W-:Y:S05]  /*7d90*/  @P1 BRA `(.L_x_1637) ;  /* 0x0000132000001947 */ /* 0x000fea0003800000 */
[----:B------:R-:W1:Y:S01]  /*7da0*/  S2R R22, SR_TID.X ;  /* 0x0000000000167919 */ /* 0x000e620000002100 */
[----:B------:R-:W-:Y:S01]  /*7db0*/  F2FP.BF16.PACK_AB R68, R69, R68 ;  /* 0x000000444544723e */ /* 0x000fe200000010ff */
[----:B------:R-:W-:Y:S01]  /*7dc0*/  ULDC.64 UR4, c[0x0][0x358] ;  /* 0x0000d60000047ab9 */ /* 0x000fe20000000a00 */
[----:B------:R-:W-:Y:S01]  /*7dd0*/  F2FP.BF16.PACK_AB R70, R71, R70 ;  /* 0x000000464746723e */ /* 0x000fe200000010ff */
[----:B------:R-:W-:Y:S01]  /*7de0*/  UISETP.NE.U32.AND UP1, UPT, URZ, UR4, UPT ;  /* 0x000000043f00728c */ /* 0x000fe2000bf25070 */
[----:B------:R-:W-:Y:S01]  /*7df0*/  F2FP.BF16.PACK_AB R80, R81, R80 ;  /* 0x000000505150723e */ /* 0x000fe200000010ff */
[----:B------:R-:W-:Y:S01]  /*7e00*/  UMOV UR7, 0x4 ;  /* 0x0000000400077882 */ /* 0x000fe20000000000 */
[----:B------:R-:W-:Y:S01]  /*7e10*/  F2FP.BF16.PACK_AB R82, R83, R82 ;  /* 0x000000525352723e */ /* 0x000fe200000010ff */
[----:B------:R-:W-:Y:S01]  /*7e20*/  UISETP.NE.AND.EX UP1, UPT, URZ, UR5, UPT, UP1 ;  /* 0x000000053f00728c */ /* 0x000fe2000bf25310 */
[----:B------:R-:W-:-:S02]  /*7e30*/  F2FP.BF16.PACK_AB R72, R73, R72 ;  /* 0x000000484948723e */ /* 0x000fc400000010ff */
[----:B------:R-:W-:Y:S01]  /*7e40*/  F2FP.BF16.PACK_AB R74, R75, R74 ;  /* 0x0000004a4b4a723e */ /* 0x000fe200000010ff */
[----:B------:R-:W-:Y:S01]  /*7e50*/  ULDC.64 UR4, c[0x0][0x358] ;  /* 0x0000d60000047ab9 */ /* 0x000fe20000000a00 */
[----:B------:R-:W-:Y:S01]  /*7e60*/  F2FP.BF16.PACK_AB R76, R77, R76 ;  /* 0x0000004c4d4c723e */ /* 0x000fe200000010ff */
[----:B------:R-:W-:Y:S01]  /*7e70*/  UIMAD.WIDE UR4, UR11, UR7, UR4 ;  /* 0x000000070b0472a5 */ /* 0x000fe2000f8e0204 */
[----:B------:R-:W-:Y:S02]  /*7e80*/  F2FP.BF16.PACK_AB R78, R79, R78 ;  /* 0x0000004e4f4e723e */ /* 0x000fe400000010ff */
[----:B------:R-:W-:Y:S02]  /*7e90*/  F2FP.BF16.PACK_AB R84, R85, R84 ;  /* 0x000000545554723e */ /* 0x000fe400000010ff */
[----:B------:R-:W-:Y:S02]  /*7ea0*/  F2FP.BF16.PACK_AB R86, R87, R86 ;  /* 0x000000565756723e */ /* 0x000fe400000010ff */
[----:B------:R-:W-:-:S02]  /*7eb0*/  F2FP.BF16.PACK_AB R96, R97, R96 ;  /* 0x000000606160723e */ /* 0x000fc400000010ff */
[----:B------:R-:W-:Y:S02]  /*7ec0*/  F2FP.BF16.PACK_AB R98, R99, R98 ;  /* 0x000000626362723e */ /* 0x000fe400000010ff */
[----:B-1----:R-:W-:Y:S02]  /*7ed0*/  SHF.R.S32.HI R21, RZ, 0x1f, R22 ;  /* 0x0000001fff157819 */ /* 0x002fe40000011416 */
[----:B------:R-:W-:Y:S02]  /*7ee0*/  F2FP.BF16.PACK_AB R88, R89, R88 ;  /* 0x000000585958723e */ /* 0x000fe400000010ff */
[CC--:B------:R-:W-:Y:S02]  /*7ef0*/  LEA.HI R5, R21.reuse, R22.reuse, RZ, 0x2 ;  /* 0x0000001615057211 */ /* 0x0c0fe400078f10ff */
[----:B----4-:R-:W-:Y:S02]  /*7f00*/  LEA.HI R3, R21, R22, RZ, 0x5 ;  /* 0x0000001615037211 */ /* 0x010fe400078f28ff */
[----:B------:R-:W-:-:S02]  /*7f10*/  SHF.R.S32.HI R7, RZ, 0x2, R5 ;  /* 0x00000002ff077819 */ /* 0x000fc40000011405 */
[----:B--2---:R-:W-:Y:S02]  /*7f20*/  SHF.R.S32.HI R0, RZ, 0x1f, R5 ;  /* 0x0000001fff007819 */ /* 0x004fe40000011405 */
        /* <DEDUP_REMOVED lines=40> */
[----:B-----5:R-:W-:-:S02]  /*81b0*/  F2FP.BF16.PACK_AB R11, R119, R118 ;  /* 0x00000076770b723e */ /* 0x020fc400000010ff */
        /* <DEDUP_REMOVED lines=9> */
[----:B------:R-:W-:Y:S01]  /*8250*/  PLOP3.LUT P1, PT, PT, PT, UP1, 0x80, 0x0 ;  /* 0x000000000000781c */ /* 0x000fe20003f2f018 */
        /* <DEDUP_REMOVED lines=25> */
[----:B------:R2:W-:Y:S04]  /*83f0*/  STS [R2+0x2080], R10 ;  /* 0x0020800a02007388 */ /* 0x0005e80000000800 */
[----:B------:R3:W-:Y:S04]  /*8400*/  STS [R2+0x2480], R9 ;  /* 0x0024800902007388 */ /* 0x0007e80000000800 */
[----:B------:R-:W-:Y:S04]  /*8410*/  STS [R3+0x2080], R6 ;  /* 0x0020800603007388 */ /* 0x000fe80000000800 */
[----:B------:R4:W-:Y:S01]  /*8420*/  STS [R3+0x2480], R5 ;  /* 0x0024800503007388 */ /* 0x0009e20000000800 */
[----:B-1----:R-:W-:-:S02]  /*8430*/  IMAD.U32 R11, RZ, RZ, UR5 ;  /* 0x00000005ff0b7e24 */ /* 0x002fc4000f8e00ff */
[----:B--2---:R-:W-:Y:S01]  /*8440*/  IMAD.U32 R10, RZ, RZ, UR4 ;  /* 0x00000004ff0a7e24 */ /* 0x004fe2000f8e00ff */
[----:B------:R-:W-:Y:S06]  /*8450*/  BAR.SYNC.DEFER_BLOCKING 0x1, 0x100 ;  /* 0x0044000000007b1d */ /* 0x000fec0000010000 */
[----:B------:R-:W-:Y:S02]  /*8460*/  ULDC.64 UR4, c[0x0][0x360] ;  /* 0x0000d80000047ab9 */ /* 0x000fe40000000a00 */
[----:B------:R-:W-:Y:S01]  /*8470*/  UISETP.NE.U32.AND UP0, UPT, URZ, UR4, UPT ;  /* 0x000000043f00728c */ /* 0x000fe2000bf05070 */
[----:B------:R-:W2:Y:S03]  /*8480*/  @P1 LDG.E R0, [R10.64] ;  /* 0x0000000e0a001981 */ /* 0x000ea6000c1e1900 */
[----:B------:R-:W-:Y:S01]  /*8490*/  UISETP.NE.AND.EX UP0, UPT, URZ, UR5, UPT, UP0 ;  /* 0x000000053f00728c */ /* 0x000fe2000bf05300 */
[----:B------:R-:W-:-:S02]  /*84a0*/  IMAD.MOV.U32 R4, RZ, RZ, c[0x0][0x2f0] ;  /* 0x0000bc00ff047624 */ /* 0x000fc400078e00ff */
[----:B------:R-:W-:-:S03]  /*84b0*/  ULDC.64 UR4, c[0x0][0x360] ;  /* 0x0000d80000047ab9 */ /* 0x000fc60000000a00 */
[----:B------:R-:W-:-:S05]  /*84c0*/  PLOP3.LUT P0, PT, PT, PT, UP0, 0x80, 0x0 ;  /* 0x000000000000781c */ /* 0x000fca0003f0f008 */
[----:B------:R-:W-:-:S06]  /*84d0*/  @UP0 UIMAD.WIDE UR4, UR11, UR7, UR4 ;  /* 0x000000070b0402a5 */ /* 0x000fcc000f8e0204 */
[----:B---3--:R-:W-:Y:S02]  /*84e0*/  IMAD.U32 R2, RZ, RZ, UR4 ;  /* 0x00000004ff027e24 */ /* 0x008fe4000f8e00ff */
[----:B----4-:R-:W-:-:S05]  /*84f0*/  IMAD.U32 R3, RZ, RZ, UR5 ;  /* 0x00000005ff037e24 */ /* 0x010fca000f8e00ff */
[----:B------:R1:W5:Y:S01]  /*8500*/  @P0 LDG.E R4, [R2.64] ;  /* 0x0000000e02040981 */ /* 0x000362000c1e1900 */
[----:B------:R-:W-:Y:S02]  /*8510*/  UMOV UR8, URZ ;  /* 0x0000003f00087c82 */ /* 0x000fe40008000000 */
[----:B------:R-:W-:Y:S01]  /*8520*/  UMOV UR9, URZ ;  /* 0x0000003f00097c82 */ /* 0x000fe20008000000 */
[----:B--2---:R-:W2:Y:S02]  /*8530*/  @P1 R2UR UR5, R0 ;  /* 0x00000000000513c2 */ /* 0x004ea400000e0000 */
[----:B--2---:R-:W-:Y:S02]  /*8540*/  @UP1 USHF.R.S32.HI UR4, URZ, 0x1f, UR5 ;  /* 0x0000001f3f041899 */ /* 0x004fe40008011405 */
[----:B------:R-:W-:-:S05]  /*8550*/  @UP1 UMOV UR8, UR5 ;  /* 0x0000000500081c82 */ /* 0x000fca0008000000 */
[----:B------:R-:W-:Y:S01]  /*8560*/  @UP1 UMOV UR9, UR4 ;  /* 0x0000000400091c82 */ /* 0x000fe20008000000 */
[----:B------:R-:W-:Y:S05]  /*8570*/  @P0 BRA `(.L_x_1638) ;  /* 0x0000004000000947 */ /* 0x000fea0003800000 */
[----:B-1----:R-:W-:Y:S05]  /*8580*/  @!P1 BRA `(.L_x_1638) ;  /* 0x0000003000009947 */ /* 0x002fea0003800000 */
[----:B------:R-:W2:Y:S04]  /*8590*/  LDG.E R0, [R10.64] ;  /* 0x0000000e0a007981 */ /* 0x000ea8000c1e1900 */
[----:B------:R-:W2:Y:S02]  /*85a0*/  LDG.E R2, [R10.64+0x4] ;  /* 0x0000040e0a027981 */ /* 0x000ea4000c1e1900 */
[----:B--2--5:R-:W-:Y:S02]  /*85b0*/  IADD3 R4, -R0, R2, RZ ;  /* 0x0000000200047210 */ /* 0x024fe40007ffe1ff */
.L_x_1638:
[CC--:B-1----:R-:W-:Y:S01]  /*85c0*/  LEA.HI R2, R21.reuse, R22.reuse, RZ, 0x3 ;  /* 0x0000001615027211 */ /* 0x0c2fe200078f18ff */
[----:B------:R-:W-:Y:S01]  /*85d0*/  USHF.R.S32.HI UR7, URZ, 0x1f, UR12 ;  /* 0x0000001f3f077899 */ /* 0x000fe2000801140c */
[----:B-----5:R-:W-:Y:S01]  /*85e0*/  IADD3 R4, R4, -UR6, RZ ;  /* 0x8000000604047c10 */ /* 0x020fe2000fffe0ff */
[----:B------:R-:W-:Y:S01]  /*85f0*/  ULDC.64 UR4, c[0x0][0x338] ;  /* 0x0000ce0000047ab9 */ /* 0x000fe20000000a00 */
[----:B------:R-:W-:Y:S01]  /*8600*/  LOP3.LUT R0, R2, 0x1ffffff8, RZ, 0xc0, !PT ;  /* 0x1ffffff802007812 */ /* 0x000fe200078ec0ff */
[----:B------:R-:W-:Y:S01]  /*8610*/  UIMAD UR4, UR7, UR4, URZ ;  /* 0x00000004070472a4 */ /* 0x000fe2000f8e023f */
[----:B------:R-:W-:Y:S01]  /*8620*/  SHF.R.S32.HI R14, RZ, 0x3, R2 ;  /* 0x00000003ff0e7819 */ /* 0x000fe20000011402 */
[----:B------:R-:W-:Y:S01]  /*8630*/  IMAD.U32 R6, RZ, RZ, UR13 ;  /* 0x0000000dff067e24 */ /* 0x000fe2000f8e00ff */
[----:B------:R-:W-:Y:S01]  /*8640*/  IMNMX R15, R4, 0x80, PT ;  /* 0x00000080040f7817 */ /* 0x000fe20003800200 */
[----:B------:R-:W-:Y:S01]  /*8650*/  IMAD.IADD R0, R22, 0x1, -R0 ;  /* 0x0000000116007824 */ /* 0x000fe200078e0a00 */
[----:B------:R-:W-:Y:S01]  /*8660*/  UIMAD UR5, UR12, UR5, UR4 ;  /* 0x000000050c0572a4 */ /* 0x000fe2000f8e0204 */
[----:B------:R-:W-:Y:S01]  /*8670*/  IMAD.SHL.U32 R2, R14, 0x40, RZ ;  /* 0x000000400e027824 */ /* 0x000fe200078e00ff */
[----:B------:R-:W-:Y:S01]  /*8680*/  USHF.R.S32.HI UR4, URZ, 0x1f, UR11 ;  /* 0x0000001f3f047899 */ /* 0x000fe2000801140b */
[----:B------:R-:W-:Y:S01]  /*8690*/  IMAD.SHL.U32 R12, R0, 0x8, RZ ;  /* 0x00000008000c7824 */ /* 0x000fe200078e00ff */
[----:B------:R-:W-:Y:S01]  /*86a0*/  IADD3 R4, P0, R14, UR8, RZ ;  /* 0x000000080e047c10 */ /* 0x000fe2000ff1e0ff */
[----:B------:R-:W-:Y:S01]  /*86b0*/  USEL UR11, UR11, URZ, !UP1 ;  /* 0x0000003f0b0b7287 */ /* 0x000fe2000c800000 */
[----:B------:R-:W-:Y:S01]  /*86c0*/  LOP3.LUT R0, R2, 0x1c0, RZ, 0xc0, !PT ;  /* 0x000001c002007812 */ /* 0x000fe200078ec0ff */
[----:B------:R-:W-:Y:S01]  /*86d0*/  USEL UR6, UR4, URZ, !UP1 ;  /* 0x0000003f04067287 */ /* 0x000fe2000c800000 */
[----:B------:R-:W-:Y:S01]  /*86e0*/  LEA.HI R2, R21, R22, RZ, 0x6 ;  /* 0x0000001615027211 */ /* 0x000fe200078f30ff */
[----:B------:R-:W-:Y:S01]  /*86f0*/  BSSY B0, `(.L_x_1639) ;  /* 0x0000026000007945 */ /* 0x000fe20003800000 */
[----:B------:R-:W-:Y:S01]  /*8700*/  LOP3.LUT R3, R0, 0x38, R12, 0xf8, !PT ;  /* 0x0000003800037812 */ /* 0x000fe200078ef80c */
[----:B------:R-:W-:Y:S01]  /*8710*/  IMAD.U32 R28, RZ, RZ, UR11 ;  /* 0x0000000bff1c7e24 */ /* 0x000fe2000f8e00ff */
[----:B------:R-:W-:Y:S01]  /*8720*/  SHF.R.U32.HI R0, RZ, 0x3, R0 ;  /* 0x00000003ff007819 */ /* 0x000fe20000011600 */
[----:B------:R-:W-:Y:S01]  /*8730*/  IMAD.SHL.U32 R2, R2, 0x8, RZ ;  /* 0x0000000802027824 */ /* 0x000fe200078e00ff */
[----:B------:R-:W-:-:S02]  /*8740*/  SHF.R.S32.HI R13, RZ, 0x1f, R12 ;  /* 0x0000001fff0d7819 */ /* 0x000fc4000001140c */
[----:B------:R-:W-:Y:S02]  /*8750*/  LOP3.LUT R0, R3, R0, RZ, 0x3c, !PT ;  /* 0x0000000003007212 */ /* 0x000fe400078e3cff */
[----:B------:R-:W-:Y:S02]  /*8760*/  ISETP.GE.AND P3, PT, R14, R15, PT ;  /* 0x0000000f0e00720c */ /* 0x000fe40003f66270 */
[----:B------:R-:W-:Y:S01]  /*8770*/  LOP3.LUT R0, R0, 0x7ffffe00, R2, 0xf8, !PT ;  /* 0x7ffffe0000007812 */ /* 0x000fe200078ef802 */
[----:B------:R-:W-:Y:S01]  /*8780*/  IMAD.U32 R2, RZ, RZ, UR12 ;  /* 0x0000000cff027e24 */ /* 0x000fe2000f8e00ff */
[----:B------:R-:W-:Y:S02]  /*8790*/  LEA.HI.X.SX32 R5, R14, UR9, 0x1, P0 ;  /* 0x000000090e057c11 */ /* 0x000fe400080f0eff */
[----:B------:R-:W-:Y:S01]  /*87a0*/  ISETP.GE.OR P0, PT, R12, c[0x0][0x324], P3 ;  /* 0x0000c9000c007a0c */ /* 0x000fe20001f06670 */
[----:B------:R-:W-:Y:S02]  /*87b0*/  IMAD.SHL.U32 R0, R0, 0x2, RZ ;  /* 0x0000000200007824 */ /* 0x000fe400078e00ff */
[----:B------:R-:W-:-:S03]  /*87c0*/  IMAD.WIDE.U32 R2, R2, c[0x0][0x338], R12 ;  /* 0x0000ce0002027a25 */ /* 0x000fc600078e000c */
[----:B------:R1:W2:Y:S02]  /*87d0*/  LDS.128 R20, [R0+0x5080] ;  /* 0x0050800000147984 */ /* 0x0002a40000000c00 */
[----:B------:R-:W-:Y:S01]  /*87e0*/  IADD3 R3, R3, UR5, RZ ;  /* 0x0000000503037c10 */ /* 0x000fe2000fffe0ff */
[----:B------:R-:W-:Y:S01]  /*87f0*/  ULDC.64 UR4, c[0x0][0x340] ;  /* 0x0000d00000047ab9 */ /* 0x000fe20000000a00 */
[----:B------:R1:W3:Y:S01]  /*8800*/  LDS.128 R24, [R0+0x6080] ;  /* 0x0060800000187984 */ /* 0x0002e20000000c00 */
[----:B------:R-:W-:Y:S02]  /*8810*/  UIMAD UR4, UR6, UR4, URZ ;  /* 0x00000004060472a4 */ /* 0x000fe4000f8e023f */
        /* <DEDUP_REMOVED lines=19> */
.L_x_1640:
[----:B------:R-:W-:Y:S05]  /*8950*/  BSYNC B0 ;  /* 0x0000000000007941 */ /* 0x000fea0003800000 */
.L_x_1639:
        /* <DEDUP_REMOVED lines=16> */
.L_x_1642:
[----:B------:R-:W-:Y:S05]  /*8a60*/  BSYNC B0 ;  /* 0x0000000000007941 */ /* 0x000fea0003800000 */
.L_x_1641:
        /* <DEDUP_REMOVED lines=16> */
.L_x_1644:
[----:B------:R-:W-:Y:S05]  /*8b70*/  BSYNC B0 ;  /* 0x0000000000007941 */ /* 0x000fea0003800000 */
.L_x_1643:
        /* <DEDUP_REMOVED lines=15> */
[----:B----4-:R1:W-:Y:S02]  /*8c70*/  STG.E.128 [R4.64], R32 ;  /* 0x0000002004007986 */ /* 0x0103e4000c101d0e */
.L_x_1646:
[----:B------:R-:W-:Y:S05]  /*8c80*/  BSYNC B0 ;  /* 0x0000000000007941 */ /* 0x000fea0003800000 */
.L_x_1645:
[----:B------:R-:W-:Y:S01]  /*8c90*/  ULDC.64 UR4, c[0x0][0x308] ;  /* 0x0000c20000047ab9 */ /* 0x000fe20000000a00 */
[----:B------:R-:W-:Y:S01]  /*8ca0*/  MOV R0, UR12 ;  /* 0x0000000c00007c02 */ /* 0x000fe20008000f00 */
[----:B------:R-:W-:Y:S01]  /*8cb0*/  UIMAD UR4, UR7, UR4, URZ ;  /* 0x00000004070472a4 */ /* 0x000fe2000f8e023f */
[----:B------:R-:W-:Y:S01]  /*8cc0*/  ISETP.GE.OR P3, PT, R12, c[0x0][0x2f4], P3 ;  /* 0x0000bd000c007a0c */ /* 0x000fe20001f66670 */
[----:B------:R-:W-:Y:S02]  /*8cd0*/  BSSY B0, `(.L_x_1647) ;  /* 0x0000012000007945 */ /* 0x000fe40003800000 */
[----:B------:R-:W-:Y:S01]  /*8ce0*/  UIMAD UR12, UR12, UR5, UR4 ;  /* 0x000000050c0c72a4 */ /* 0x000fe2000f8e0204 */
[----:B-1----:R-:W-:Y:S02]  /*8cf0*/  IMAD.WIDE.U32 R6, R0, c[0x0][0x308], R12 ;  /* 0x0000c20000067a25 */ /* 0x002fe400078e000c */
[----:B------:R-:W-:Y:S02]  /*8d00*/  ULDC.64 UR4, c[0x0][0x310] ;  /* 0x0000c40000047ab9 */ /* 0x000fe40000000a00 */
[----:B------:R-:W-:Y:S01]  /*8d10*/  UIMAD UR4, UR6, UR4, URZ ;  /* 0x00000004060472a4 */ /* 0x000fe2000f8e023f */
[----:B------:R-:W-:-:S03]  /*8d20*/  IADD3 R7, R7, UR12, RZ ;  /* 0x0000000c07077c10 */ /* 0x000fc6000fffe0ff */
[----:B------:R-:W-:Y:S02]  /*8d30*/  UIMAD UR4, UR11, UR5, UR4 ;  /* 0x000000050b0472a4 */ /* 0x000fe4000f8e0204 */
[----:B------:R-:W-:-:S05]  /*8d40*/  IMAD.WIDE.U32 R6, R28, c[0x0][0x310], R6 ;  /* 0x0000c4001c067a25 */ /* 0x000fca00078e0006 */
        /* <DEDUP_REMOVED lines=10> */
.L_x_1648:
[----:B------:R-:W-:Y:S05]  /*8df0*/  BSYNC B0 ;  /* 0x0000000000007941 */ /* 0x000fea0003800000 */
.L_x_1647:
        /* <DEDUP_REMOVED lines=14> */
.L_x_1650:
[----:B------:R-:W-:Y:S05]  /*8ee0*/  BSYNC B0 ;  /* 0x0000000000007941 */ /* 0x000fea0003800000 */
.L_x_1649:
        /* <DEDUP_REMOVED lines=14> */
.L_x_1652:
[----:B------:R-:W-:Y:S05]  /*8fd0*/  BSYNC B0 ;  /* 0x0000000000007941 */ /* 0x000fea0003800000 */
.L_x_1651:
        /* <DEDUP_REMOVED lines=14> */
.L_x_1637:
[----:B------:R-:W-:Y:S02]  /*90c0*/  ULDC.64 UR4, c[0x0][0x358] ;  /* 0x0000d60000047ab9 */ /* 0x000fe40000000a00 */
[----:B------:R-:W-:Y:S02]  /*90d0*/  UISETP.NE.U32.AND UP1, UPT, URZ, UR4, UPT ;  /* 0x000000043f00728c */ /* 0x000fe4000bf25070 */
[----:B------:R-:W-:Y:S02]  /*90e0*/  UMOV UR7, 0x4 ;  /* 0x0000000400077882 */ /* 0x000fe40000000000 */
[----:B------:R-:W-:-:S03]  /*90f0*/  UISETP.NE.AND.EX UP1, UPT, URZ, UR5, UPT, UP1 ;  /* 0x000000053f00728c */ /* 0x000fc6000bf25310 */
[----:B------:R-:W-:Y:S02]  /*9100*/  ULDC.64 UR4, c[0x0][0x358] ;  /* 0x0000d60000047ab9 */ /* 0x000fe40000000a00 */
[----:B------:R-:W-:Y:S01]  /*9110*/  UIMAD.WIDE UR4, UR11, UR7, UR4 ;  /* 0x000000070b0472a5 */ /* 0x000fe2000f8e0204 */
[----:B------:R-:W-:-:S05]  /*9120*/  PLOP3.LUT P1, PT, PT, PT, UP1, 0x80, 0x0 ;  /* 0x000000000000781c */ /* 0x000fca0003f2f018 */
[----:B------:R-:W-:Y:S01]  /*9130*/  IMAD.U32 R4, RZ, RZ, UR4 ;  /* 0x00000004ff047e24 */ /* 0x000fe2000f8e00ff */
[----:B------:R-:W-:Y:S01]  /*9140*/  MOV R5, UR5 ;  /* 0x0000000500057c02 */ /* 0x000fe20008000f00 */
[----:B------:R-:W-:-:S06]  /*9150*/  ULDC.64 UR4, c[0x0][0x360] ;  /* 0x0000d80000047ab9 */ /* 0x000fcc0000000a00 */
[----:B--2-4-:R-:W2:Y:S01]  /*9160*/  @P1 LDG.E R0, [R4.64] ;  /* 0x0000000e04001981 */ /* 0x014ea2000c1e1900 */
[----:B------:R-:W-:Y:S01]  /*9170*/  UISETP.NE.U32.AND UP0, UPT, URZ, UR4, UPT ;  /* 0x000000043f00728c */ /* 0x000fe2000bf05070 */
[----:B------:R-:W-:-:S03]  /*9180*/  IMAD.MOV.U32 R6, RZ, RZ, c[0x0][0x2f0] ;  /* 0x0000bc00ff067624 */ /* 0x000fc600078e00ff */
[----:B------:R-:W-:-:S03]  /*9190*/  UISETP.NE.AND.EX UP0, UPT, URZ, UR5, UPT, UP0 ;  /* 0x000000053f00728c */ /* 0x000fc6000bf05300 */
[----:B------:R-:W-:-:S03]  /*91a0*/  ULDC.64 UR4, c[0x0][0x360] ;  /* 0x0000d80000047ab9 */ /* 0x000fc60000000a00 */
[----:B------:R-:W-:-:S05]  /*91b0*/  PLOP3.LUT P0, PT, PT, PT, UP0, 0x80, 0x0 ;  /* 0x000000000000781c */ /* 0x000fca0003f0f008 */
[----:B------:R-:W-:-:S06]  /*91c0*/  @UP0 UIMAD.WIDE UR4, UR11, UR7, UR4 ;  /* 0x000000070b0402a5 */ /* 0x000fcc000f8e0204 */
[----:B------:R-:W-:Y:S01]  /*91d0*/  MOV R2, UR4 ;  /* 0x0000000400027c02 */ /* 0x000fe20008000f00 */
[----:B------:R-:W-:-:S05]  /*91e0*/  IMAD.U32 R3, RZ, RZ, UR5 ;  /* 0x00000005ff037e24 */ /* 0x000fca000f8e00ff */
        /* <DEDUP_REMOVED lines=12> */
.L_x_1653:
[----:B-1----:R-:W1:Y:S01]  /*92b0*/  S2R R2, SR_TID.X ;  /* 0x0000000000027919 */ /* 0x002e620000002100 */
[----:B------:R-:W-:Y:S01]  /*92c0*/  USHF.R.S32.HI UR7, URZ, 0x1f, UR12 ;  /* 0x0000001f3f077899 */ /* 0x000fe2000801140c */
[----:B-----5:R-:W-:Y:S01]  /*92d0*/  IADD3 R14, R6, -UR6, RZ ;  /* 0x80000006060e7c10 */ /* 0x020fe2000fffe0ff */
[----:B------:R-:W-:Y:S01]  /*92e0*/  ULDC.64 UR4, c[0x0][0x308] ;  /* 0x0000c20000047ab9 */ /* 0x000fe20000000a00 */
[----:B------:R-:W-:Y:S01]  /*92f0*/  IMAD.U32 R6, RZ, RZ, UR13 ;  /* 0x0000000dff067e24 */ /* 0x000fe2000f8e00ff */
[----:B------:R-:W-:Y:S01]  /*9300*/  UIMAD UR4, UR7, UR4, URZ ;  /* 0x00000004070472a4 */ /* 0x000fe2000f8e023f */
[----:B------:R-:W-:Y:S01]  /*9310*/  BSSY B0, `(.L_x_1654) ;  /* 0x0000023000007945 */ /* 0x000fe20003800000 */
[----:B------:R-:W-:-:S02]  /*9320*/  USHF.R.S32.HI UR8, URZ, 0x1f, UR11 ;  /* 0x0000001f3f087899 */ /* 0x000fc4000801140b */
[----:B------:R-:W-:Y:S02]  /*9330*/  UIMAD UR5, UR12, UR5, UR4 ;  /* 0x000000050c0572a4 */ /* 0x000fe4000f8e0204 */
[----:B------:R-:W-:Y:S02]  /*9340*/  USEL UR11, UR11, URZ, !UP1 ;  /* 0x0000003f0b0b7287 */ /* 0x000fe4000c800000 */
[----:B------:R-:W-:-:S04]  /*9350*/  USEL UR8, UR8, URZ, !UP1 ;  /* 0x0000003f08087287 */ /* 0x000fc8000c800000 */
[----:B------:R-:W-:Y:S01]  /*9360*/  IMAD.U32 R15, RZ, RZ, UR11 ;  /* 0x0000000bff0f7e24 */ /* 0x000fe2000f8e00ff */
[----:B-1----:R-:W-:-:S04]  /*9370*/  SHF.R.S32.HI R4, RZ, 0x1f, R2 ;  /* 0x0000001fff047819 */ /* 0x002fc80000011402 */
[----:B------:R-:W-:-:S04]  /*9380*/  LEA.HI R4, R4, R2, RZ, 0x3 ;  /* 0x0000000204047211 */ /* 0x000fc800078f18ff */
[----:B------:R-:W-:-:S05]  /*9390*/  LOP3.LUT R0, R4, 0x1ffffff8, RZ, 0xc0, !PT ;  /* 0x1ffffff804007812 */ /* 0x000fca00078ec0ff */
[----:B------:R-:W-:Y:S02]  /*93a0*/  IMAD.IADD R0, R2, 0x1, -R0 ;  /* 0x0000000102007824 */ /* 0x000fe400078e0a00 */
[----:B------:R-:W-:Y:S02]  /*93b0*/  IMAD.U32 R2, RZ, RZ, UR12 ;  /* 0x0000000cff027e24 */ /* 0x000fe4000f8e00ff */
[----:B------:R-:W-:Y:S01]  /*93c0*/  IMAD.SHL.U32 R10, R0, 0x8, RZ ;  /* 0x00000008000a7824 */ /* 0x000fe200078e00ff */
[----:B------:R-:W-:-:S04]  /*93d0*/  SHF.R.S32.HI R0, RZ, 0x3, R4 ;  /* 0x00000003ff007819 */ /* 0x000fc80000011404 */
[--C-:B------:R-:W-:Y:S02]  /*93e0*/  SHF.R.S32.HI R11, RZ, 0x1f, R10.reuse ;  /* 0x0000001fff0b7819 */ /* 0x100fe4000001140a */
[C---:B------:R-:W-:Y:S02]  /*93f0*/  IADD3 R4, P0, R0.reuse, UR16, RZ ;  /* 0x0000001000047c10 */ /* 0x040fe4000ff1e0ff */
[----:B------:R-:W-:Y:S01]  /*9400*/  ISETP.GE.AND P3, PT, R0, R14, PT ;  /* 0x0000000e0000720c */ /* 0x000fe20003f66270 */
[----:B------:R-:W-:Y:S01]  /*9410*/  IMAD.WIDE.U32 R2, R2, c[0x0][0x308], R10 ;  /* 0x0000c20002027a25 */ /* 0x000fe200078e000a */
[----:B------:R-:W-:Y:S02]  /*9420*/  LEA.HI.X.SX32 R5, R0, UR17, 0x1, P0 ;  /* 0x0000001100057c11 */ /* 0x000fe400080f0eff */
[----:B------:R-:W-:Y:S02]  /*9430*/  ISETP.GE.OR P0, PT, R10, c[0x0][0x2f4], P3 ;  /* 0x0000bd000a007a0c */ /* 0x000fe40001f06670 */
[----:B------:R-:W-:Y:S01]  /*9440*/  IADD3 R3, R3, UR5, RZ ;  /* 0x0000000503037c10 */ /* 0x000fe2000fffe0ff */
[----:B------:R-:W-:-:S02]  /*9450*/  ULDC.64 UR4, c[0x0][0x310] ;  /* 0x0000c40000047ab9 */ /* 0x000fc40000000a00 */
        /* <DEDUP_REMOVED lines=9> */
[----:B------:R-:W-:-:S05]  /*94f0*/  IMAD R12, R2, c[0x0][0x304], R12 ;  /* 0x0000c100020c7a24 */ /* 0x000fca00078e020c */
[----:B------:R-:W-:Y:S02]  /*9500*/  IADD3 R7, R7, R12, RZ ;  /* 0x0000000c07077210 */ /* 0x000fe40007ffe0ff */
[----:B------:R-:W-:-:S04]  /*9510*/  LEA R12, P0, R6, c[0x0][0x2e8], 0x1 ;  /* 0x0000ba00060c7a11 */ /* 0x000fc800078008ff */
[----:B------:R-:W-:-:S05]  /*9520*/  LEA.HI.X R13, R6, c[0x0][0x2ec], R7, 0x1, P0 ;  /* 0x0000bb00060d7a11 */ /* 0x000fca00000f0c07 */
[----:B------:R1:W-:Y:S04]  /*9530*/  STG.E.128 [R12.64], RZ ;  /* 0x000000ff0c007986 */ /* 0x0003e8000c101d0e */
.L_x_1655:
[----:B------:R-:W-:Y:S05]  /*9540*/  BSYNC B0 ;  /* 0x0000000000007941 */ /* 0x000fea0003800000 */
.L_x_1654:
[----:B------:R-:W-:Y:S01]  /*9550*/  IADD3 R6, R0, 0x20, RZ ;  /* 0x0000002000067810 */ /* 0x000fe20007ffe0ff */
[----:B------:R-:W-:Y:S03]  /*9560*/  BSSY B0, `(.L_x_1656) ;  /* 0x000000f000007945 */ /* 0x000fe60003800000 */
[----:B------:R-:W-:-:S04]  /*9570*/  ISETP.GE.AND P2, PT, R6, R14, PT ;  /* 0x0000000e0600720c */ /* 0x000fc80003f46270 */
[----:B------:R-:W-:-:S13]  /*9580*/  ISETP.GE.OR P0, PT, R10, c[0x0][0x2f4], P2 ;  /* 0x0000bd000a007a0c */ /* 0x000fda0001706670 */
[----:B------:R-:W-:Y:S05]  /*9590*/  @P0 BRA `(.L_x_1657) ;  /* 0x000000b000000947 */ /* 0x000fea0003800000 */
[----:B-1----:R-:W-:Y:S02]  /*95a0*/  IADD3 R12, P0, R2, 0x20, RZ ;  /* 0x00000020020c7810 */ /* 0x002fe40007f1e0ff */
[----:B------:R-:W-:-:S03]  /*95b0*/  MOV R7, R5 ;  /* 0x0000000500077202 */ /* 0x000fc60000000f00 */
[----:B------:R-:W-:-:S04]  /*95c0*/  IMAD.X R6, RZ, RZ, R3, P0 ;  /* 0x000000ffff067224 */ /* 0x000fc800000e0603 */
[----:B------:R-:W-:Y:S02]  /*95d0*/  IMAD R13, R6, c[0x0][0x300], RZ ;  /* 0x0000c000060d7a24 */ /* 0x000fe400078e02ff */
[----:B------:R-:W-:Y:S02]  /*95e0*/  IMAD.MOV.U32 R6, RZ, RZ, R8 ;  /* 0x000000ffff067224 */ /* 0x000fe400078e0008 */
[C---:B------:R-:W-:Y:S02]  /*95f0*/  IMAD R13, R12.reuse, c[0x0][0x304], R13 ;  /* 0x0000c1000c0d7a24 */ /* 0x040fe400078e020d */
[----:B------:R-:W-:-:S05]  /*9600*/  IMAD.WIDE.U32 R6, R12, c[0x0][0x300], R6 ;  /* 0x0000c0000c067a25 */ /* 0x000fca00078e0006 */
[----:B------:R-:W-:Y:S02]  /*9610*/  LEA R12, P0, R6, c[0x0][0x2e8], 0x1 ;  /* 0x0000ba00060c7a11 */ /* 0x000fe400078008ff */
[----:B------:R-:W-:-:S04]  /*9620*/  IADD3 R7, R7, R13, RZ ;  /* 0x0000000d07077210 */ /* 0x000fc80007ffe0ff */
[----:B------:R-:W-:-:S05]  /*9630*/  LEA.HI.X R13, R6, c[0x0][0x2ec], R7, 0x1, P0 ;  /* 0x0000bb00060d7a11 */ /* 0x000fca00000f0c07 */
[----:B------:R1:W-:Y:S02]  /*9640*/  STG.E.128 [R12.64], RZ ;  /* 0x000000ff0c007986 */ /* 0x0003e4000c101d0e */
.L_x_1657:
[----:B------:R-:W-:Y:S05]  /*9650*/  BSYNC B0 ;  /* 0x0000000000007941 */ /* 0x000fea0003800000 */
.L_x_1656:
        /* <DEDUP_REMOVED lines=16> */
.L_x_1659:
[----:B------:R-:W-:Y:S05]  /*9760*/  BSYNC B0 ;  /* 0x0000000000007941 */ /* 0x000fea0003800000 */
.L_x_1658:
        /* <DEDUP_REMOVED lines=15> */
.L_x_1661:
[----:B------:R-:W-:Y:S05]  /*9860*/  BSYNC B0 ;  /* 0x0000000000007941 */ /* 0x000fea0003800000 */
.L_x_1660:
[----:B------:R-:W-:Y:S01]  /*9870*/  ULDC.64 UR4, c[0x0][0x338] ;  /* 0x0000ce0000047ab9 */ /* 0x000fe20000000a00 */
[----:B------:R-:W-:Y:S01]  /*9880*/  MOV R6, UR12 ;  /* 0x0000000c00067c02 */ /* 0x000fe20008000f00 */
[----:B------:R-:W-:Y:S01]  /*9890*/  UIMAD UR4, UR7, UR4, URZ ;  /* 0x00000004070472a4 */ /* 0x000fe2000f8e023f */
[----:B------:R-:W-:Y:S01]  /*98a0*/  ISETP.GE.OR P3, PT, R10, c[0x0][0x324], P3 ;  /* 0x0000c9000a007a0c */ /* 0x000fe20001f66670 */
[----:B------:R-:W-:Y:S02]  /*98b0*/  BSSY B0, `(.L_x_1662) ;  /* 0x0000012000007945 */ /* 0x000fe40003800000 */
[----:B------:R-:W-:Y:S01]  /*98c0*/  UIMAD UR12, UR12, UR5, UR4 ;  /* 0x000000050c0c72a4 */ /* 0x000fe2000f8e0204 */
[----:B------:R-:W-:Y:S02]  /*98d0*/  IMAD.WIDE.U32 R6, R6, c[0x0][0x338], R10 ;  /* 0x0000ce0006067a25 */ /* 0x000fe400078e000a */
        /* <DEDUP_REMOVED lines=15> */
.L_x_1663:
[----:B------:R-:W-:Y:S05]  /*99d0*/  BSYNC B0 ;  /* 0x0000000000007941 */ /* 0x000fea0003800000 */
.L_x_1662:
        /* <DEDUP_REMOVED lines=14> */
.L_x_1665:
[----:B------:R-:W-:Y:S05]  /*9ac0*/  BSYNC B0 ;  /* 0x0000000000007941 */ /* 0x000fea0003800000 */
.L_x_1664:
        /* <DEDUP_REMOVED lines=14> */
.L_x_1667:
[----:B------:R-:W-:Y:S05]  /*9bb0*/  BSYNC B0 ;  /* 0x0000000000007941 */ /* 0x000fea0003800000 */
.L_x_1666:
        /* <DEDUP_REMOVED lines=13> */
.L_x_1668:
        /* <DEDUP_REMOVED lines=15> */
.L_x_1851:


//--------------------- .text._ZN7cutlass13device_kernelIN5flash19enable_sm80_to_sm89INS1_16FlashAttnBwdSm80INS1_25CollectiveMainloopBwdSm80ILi2ELi2EN4cute5tupleIJNS5_1CILi128EEES8_NS7_ILi64EEEEEENS_10bfloat16_tEfNS_4arch4Sm80ELb1ELb0ELb0ELb1ELb1ELb0ELb0ELb0ELi2ELi4ELi4ELi4ELb0EEENS1_21CollectiveEpilogueBwdISA_SB_SD_Li256ELb1ELb0ELi2EEENS1_25SingleTileBwdLPTSchedulerILb1ELi128ELb1EEEEEEEEEvNT_6ParamsE --------------------------
	.section	.text._ZN7cutlass13device_kernelIN5flash19enable_sm80_to_sm89INS1_16FlashAttnBwdSm80INS1_25CollectiveMainloopBwdSm80ILi2ELi2EN4cute5tupleIJNS5_1CILi128EEES8_NS7_ILi64EEEEEENS_10bfloat16_tEfNS_4arch4Sm80ELb1ELb0ELb0ELb1ELb1ELb0ELb0ELb0ELi2ELi4ELi4ELi4ELb0EEENS1_21CollectiveEpilogueBwdISA_SB_SD_Li256ELb1ELb0ELi2EEENS1_25SingleTileBwdLPTSchedulerILb1ELi128ELb1EEEEEEEEEvNT_6ParamsE,"ax",@progbits
	.sectioninfo	@"SHI_REGISTERS=255"
	.align	128
.text._ZN7cutlass13device_kernelIN5flash19enable_sm80_to_sm89INS1_16FlashAttnBwdSm80INS1_25CollectiveMainloopBwdSm80ILi2ELi2EN4cute5tupleIJNS5_1CILi128EEES8_NS7_ILi64EEEEEENS_10bfloat16_tEfNS_4arch4Sm80ELb1ELb0ELb0ELb1ELb1ELb0ELb0ELb0ELi2ELi4ELi4ELi4ELb0EEENS1_21CollectiveEpilogueBwdISA_SB_SD_Li256ELb1ELb0ELi2EEENS1_25SingleTileBwdLPTSchedulerILb1ELi128ELb1EEEEEEEEEvNT_6ParamsE:
        .type           _ZN7cutlass13device_kernelIN5flash19enable_sm80_to_sm89INS1_16FlashAttnBwdSm80INS1_25CollectiveMainloopBwdSm80ILi2ELi2EN4cute5tupleIJNS5_1CILi128EEES8_NS7_ILi64EEEEEENS_10bfloat16_tEfNS_4arch4Sm80ELb1ELb0ELb0ELb1ELb1ELb0ELb0ELb0ELi2ELi4ELi4ELi4ELb0EEENS1_21CollectiveEpilogueBwdISA_SB_SD_Li256ELb1ELb0ELi2EEENS1_25SingleTileBwdLPTSchedulerILb1ELi128ELb1EEEEEEEEEvNT_6ParamsE,@function
        .size           _ZN7cutlass13device_kernelIN5flash19enable_sm80_to_sm89INS1_16FlashAttnBwdSm80INS1_25CollectiveMainloopBwdSm80ILi2ELi2EN4cute5tupleIJNS5_1CILi128EEES8_NS7_ILi64EEEEEENS_10bfloat16_tEfNS_4arch4Sm80ELb1ELb0ELb0ELb1ELb1ELb0ELb0ELb0ELi2ELi4ELi4ELi4ELb0EEENS1_21CollectiveEpilogueBwdISA_SB_SD_Li256ELb1ELb0ELi2EEENS1_25SingleTileBwdLPTSchedulerILb1ELi128ELb1EEEEEEEEEvNT_6ParamsE,(.L_x_1852 - _ZN7cutlass13device_kernelIN5flash19enable_sm80_to_sm89INS1_16FlashAttnBwdSm80INS1_25CollectiveMainloopBwdSm80ILi2ELi2EN4cute5tupleIJNS5_1CILi128EEES8_NS7_ILi64EEEEEENS_10bfloat16_tEfNS_4arch4Sm80ELb1ELb0ELb0ELb1ELb1ELb0ELb0ELb0ELi2ELi4ELi4ELi4ELb0EEENS1_21CollectiveEpilogueBwdISA_SB_SD_Li256ELb1ELb0ELi2EEENS1_25SingleTileBwdLPTSchedulerILb1ELi128ELb1EEEEEEEEEvNT_6ParamsE)
        .other          _ZN7cutlass13device_kernelIN5flash19enable_sm80_to_sm89INS1_16FlashAttnBwdSm80INS1_25CollectiveMainloopBwdSm80ILi2ELi2EN4cute5tupleIJNS5_1CILi128EEES8_NS7_ILi64EEEEEENS_10bfloat16_tEfNS_4arch4Sm80ELb1ELb0ELb0ELb1ELb1ELb0ELb0ELb0ELi2ELi4ELi4ELi4ELb0EEENS1_21CollectiveEpilogueBwdISA_SB_SD_Li256ELb1ELb0ELi2EEENS1_25SingleTileBwdLPTSchedulerILb1ELi128ELb1EEEEEEEEEvNT_6ParamsE,@"STO_CUDA_ENTRY STV_DEFAULT"
_ZN7cutlass13device_kernelIN5flash19enable_sm80_to_sm89INS1_16FlashAttnBwdSm80INS1_25CollectiveMainloopBwdSm80ILi2ELi2EN4cute5tupleIJNS5_1CILi128EEES8_NS7_ILi64EEEEEENS_10bfloat16_tEfNS_4arch4Sm80ELb1ELb0ELb0ELb1ELb1ELb0ELb0ELb0ELi2ELi4ELi4ELi4ELb0EEENS1_21CollectiveEpilogueBwdISA_SB_SD_Li256ELb1ELb0ELi2EEENS1_25SingleTileBwdLPTSchedulerILb1ELi128ELb1EEEEEEEEEvNT_6ParamsE:
        /* <DEDUP_REMOVED lines=30> */
.L_x_1670:
[----:B------:R-:W-:Y:S02]  /*01e0*/  ULDC UR7, c[0x0][0x3ac] ;  /* 0x0000eb0000077ab9 */ /* 0x000fe40000000800 */
[----:B------:R-:W-:Y:S02]  /*01f0*/  UISETP.NE.AND UP0, UPT, UR7, 0x1, UPT ;  /* 0x000000010700788c */ /* 0x000fe4000bf05270 */
[----:B------:R-:W-:Y:S02]  /*0200*/  ULDC.64 UR4, c[0x0][0x3b0] ;  /* 0x0000ec0000047ab9 */ /* 0x000fe40000000a00 */
[----:B------:R-:W-:Y:S02]  /*0210*/  UIMAD.WIDE.U32 UR10, UR6, UR4, URZ ;  /* 0x00000004060a72a5 */ /* 0x000fe4000f8e003f */
[----:B------:R-:W-:-:S05]  /*0220*/  UMOV UR9, UR6 ;  /* 0x0000000600097c82 */ /* 0x000fca0008000000 */
[----:B------:R-:W-:-:S04]  /*0230*/  @UP0 USHF.R.U32.HI UR9, URZ, UR5, UR11 ;  /* 0x000000053f090299 */ /* 0x000fc8000801160b */
[----:B------:R-:W-:-:S04]  /*0240*/  UIMAD UR7, UR9, UR7, URZ ;  /* 0x00000007090772a4 */ /* 0x000fc8000f8e023f */
.L_x_1671:
        /* <DEDUP_REMOVED lines=12> */
[----:B------:R-:W-:-:S06]  /*0310*/  UIMAD UR4, UR4, UR6, UR5 ;  /* 0x00000006040472a4 */ /* 0x000fcc000f8e0205 */
[----:B------:R-:W-:-:S05]  /*0320*/  IMAD.U32 R0, RZ, RZ, UR4 ;  /* 0x00000004ff007e24 */ /* 0x000fca000f8e00ff */
[----:B------:R1:W-:Y:S01]  /*0330*/  STL [R1+0x18], R0 ;  /* 0x0000180001007387 */ /* 0x0003e20000100800 */
[----:B------:R-:W-:Y:S05]  /*0340*/  @!P0 BRA `(.L_x_1672) ;  /* 0x0000008000008947 */ /* 0x000fea0003800000 */
[----:B------:R-:W-:Y:S02]  /*0350*/  UMOV UR4, 0x4 ;  /* 0x0000000400047882 */ /* 0x000fe40000000000 */
[----:B------:R-:W-:Y:S02]  /*0360*/  ULDC.64 UR6, c[0x0][0x3e0] ;  /* 0x0000f80000067ab9 */ /* 0x000fe40000000a00 */
[----:B------:R-:W-:-:S06]  /*0370*/  UIMAD.WIDE UR4, UR11, UR4, UR6 ;  /* 0x000000040b0472a5 */ /* 0x000fcc000f8e0206 */
[----:B------:R-:W-:Y:S02]  /*0380*/  MOV R2, UR4 ;  /* 0x0000000400027c02 */ /* 0x000fe40008000f00 */
[----:B------:R-:W-:-:S05]  /*0390*/  MOV R3, UR5 ;  /* 0x0000000500037c02 */ /* 0x000fca0008000f00 */
[----:B-1----:R-:W2:Y:S02]  /*03a0*/  LDG.E R0, [R2.64] ;  /* 0x0000000e02007981 */ /* 0x002ea4000c1e1900 */
[----:B--2---:R1:W2:Y:S02]  /*03b0*/  R2UR UR5, R0 ;  /* 0x00000000000573c2 */ /* 0x0042a400000e0000 */
[----:B-12---:R-:W-:Y:S05]  /*03c0*/  BRA `(.L_x_1673) ;  /* 0x000000f000007947 */ /* 0x006fea0003800000 */
.L_x_1672:
        /* <DEDUP_REMOVED lines=9> */
[----:B-1----:R-:W3:Y:S01]  /*0460*/  LDG.E R0, [R2.64+0x4] ;  /* 0x0000040e02007981 */ /* 0x002ee2000c1e1900 */
[----:B--2---:R-:W1:Y:S08]  /*0470*/  R2UR UR5, R4 ;  /* 0x00000000040573c2 */ /* 0x004e7000000e0000 */
[----:B---3--:R-:W1:Y:S02]  /*0480*/  R2UR UR4, R0 ;  /* 0x00000000000473c2 */ /* 0x008e6400000e0000 */
[----:B-1----:R-:W-:Y:S01]  /*0490*/  UIADD3 UR5, -UR5, UR4, URZ ;  /* 0x0000000405057290 */ /* 0x002fe2000fffe13f */
[----:B------:R-:W-:Y:S05]  /*04a0*/  BRA `(.L_x_1673) ;  /* 0x0000001000007947 */ /* 0x000fea0003800000 */
.L_x_1674:
[----:B------:R-:W-:Y:S02]  /*04b0*/  ULDC UR5, c[0x0][0x3d4] ;  /* 0x0000f50000057ab9 */ /* 0x000fe40000000800 */
.L_x_1673:
[----:B------:R-:W-:Y:S02]  /*04c0*/  UIADD3 UR5, UR5, 0x7f, URZ ;  /* 0x0000007f05057890 */ /* 0x000fe4000fffe03f */
[----:B------:R-:W-:-:S02]  /*04d0*/  ULOP3.LUT UR12, URZ, UR9, URZ, 0x33, !UPT ;  /* 0x000000093f0c7292 */ /* 0x000fc4000f8e333f */
[----:B------:R-:W-:-:S04]  /*04e0*/  USHF.R.S32.HI UR4, URZ, 0x1f, UR5 ;  /* 0x0000001f3f047899 */ /* 0x000fc80008011405 */
[----:B------:R-:W-:-:S04]  /*04f0*/  ULEA.HI UR4, UR4, UR5, URZ, 0x7 ;  /* 0x0000000504047291 */ /* 0x000fc8000f8f383f */
[----:B------:R-:W-:-:S04]  /*0500*/  USHF.R.S32.HI UR4, URZ, 0x7, UR4 ;  /* 0x000000073f047899 */ /* 0x000fc80008011404 */
[----:B------:R-:W-:Y:S02]  /*0510*/  UISETP.GT.AND UP0, UPT, UR4, UR9, UPT ;  /* 0x000000090400728c */ /* 0x000fe4000bf04270 */
[----:B------:R-:W-:Y:S02]  /*0520*/  UIADD3 UR12, UR4, UR12, URZ ;  /* 0x0000000c040c7290 */ /* 0x000fe4000fffe03f */
[----:B------:R-:W-:Y:S01]  /*0530*/  USEL UR11, UR11, 0xffffffff, UP0 ;  /* 0xffffffff0b0b7887 */ /* 0x000fe20008000000 */
[----:B------:R-:W-:Y:S05]  /*0540*/  BRA `(.L_x_1675) ;  /* 0x000004b000007947 */ /* 0x000fea0003800000 */
.L_x_1669:
[----:B------:R-:W-:Y:S02]  /*0550*/  ULDC.64 UR6, c[0x0][0x3b8] ;  /* 0x0000ee0000067ab9 */ /* 0x000fe40000000a00 */
[----:B------:R-:W-:Y:S02]  /*0560*/  UISETP.NE.AND UP0, UPT, UR6, 0x1, UPT ;  /* 0x000000010600788c */ /* 0x000fe4000bf05270 */
[----:B------:R-:W-:Y:S02]  /*0570*/  UIMAD.WIDE.U32 UR10, UR4, UR7, URZ ;  /* 0x00000007040a72a5 */ /* 0x000fe4000f8e003f */
[----:B------:R-:W-:-:S02]  /*0580*/  ULDC UR5, c[0x0][0x3c0] ;  /* 0x0000f00000057ab9 */ /* 0x000fc40000000800 */
        /* <DEDUP_REMOVED lines=17> */
.L_x_1676:
[----:B------:R-:W-:Y:S02]  /*06a0*/  ULDC UR7, c[0x0][0x3ac] ;  /* 0x0000eb0000077ab9 */ /* 0x000fe40000000800 */
[----:B------:R-:W-:Y:S02]  /*06b0*/  UISETP.NE.AND UP0, UPT, UR7, 0x1, UPT ;  /* 0x000000010700788c */ /* 0x000fe4000bf05270 */
[----:B------:R-:W-:Y:S02]  /*06c0*/  ULDC.64 UR4, c[0x0][0x3b0] ;  /* 0x0000ec0000047ab9 */ /* 0x000fe40000000a00 */
[----:B------:R-:W-:Y:S02]  /*06d0*/  UIMAD.WIDE.U32 UR10, UR6, UR4, URZ ;  /* 0x00000004060a72a5 */ /* 0x000fe4000f8e003f */
[----:B------:R-:W-:-:S05]  /*06e0*/  UMOV UR9, UR6 ;  /* 0x0000000600097c82 */ /* 0x000fca0008000000 */
[----:B------:R-:W-:-:S04]  /*06f0*/  @UP0 USHF.R.U32.HI UR9, URZ, UR5, UR11 ;  /* 0x000000053f090299 */ /* 0x000fc8000801160b */
[----:B------:R-:W-:-:S04]  /*0700*/  UIMAD UR7, UR9, UR7, URZ ;  /* 0x00000007090772a4 */ /* 0x000fc8000f8e023f */
.L_x_1677:
        /* <DEDUP_REMOVED lines=24> */
.L_x_1678:
        /* <DEDUP_REMOVED lines=14> */
.L_x_1680:
[----:B------:R-:W-:Y:S02]  /*0970*/  ULDC UR5, c[0x0][0x3d4] ;  /* 0x0000f50000057ab9 */ /* 0x000fe40000000800 */
.L_x_1679:
[----:B------:R-:W-:Y:S02]  /*0980*/  UIADD3 UR5, UR5, 0x7f, URZ ;  /* 0x0000007f05057890 */ /* 0x000fe4000fffe03f */
[----:B------:R-:W-:-:S02]  /*0990*/  ULOP3.LUT UR12, URZ, UR9, URZ, 0x33, !UPT ;  /* 0x000000093f0c7292 */ /* 0x000fc4000f8e333f */
[----:B------:R-:W-:-:S04]  /*09a0*/  USHF.R.S32.HI UR4, URZ, 0x1f, UR5 ;  /* 0x0000001f3f047899 */ /* 0x000fc80008011405 */
[----:B------:R-:W-:-:S04]  /*09b0*/  ULEA.HI UR4, UR4, UR5, URZ, 0x7 ;  /* 0x0000000504047291 */ /* 0x000fc8000f8f383f */
[----:B------:R-:W-:-:S04]  /*09c0*/  USHF.R.S32.HI UR4, URZ, 0x7, UR4 ;  /* 0x000000073f047899 */ /* 0x000fc80008011404 */
[----:B------:R-:W-:Y:S02]  /*09d0*/  UISETP.GT.AND UP0, UPT, UR4, UR9, UPT ;  /* 0x000000090400728c */ /* 0x000fe4000bf04270 */
[----:B------:R-:W-:Y:S02]  /*09e0*/  UIADD3 UR12, UR4, UR12, URZ ;  /* 0x0000000c040c7290 */ /* 0x000fe4000fffe03f */
[----:B------:R-:W-:-:S06]  /*09f0*/  USEL UR11, UR11, 0xffffffff, UP0 ;  /* 0xffffffff0b0b7887 */ /* 0x000fcc0008000000 */
.L_x_1675:
        /* <DEDUP_REMOVED lines=23> */
[----:B-1----:R1:W3:Y:S02]  /*0b70*/  @P0 LDG.E R0, [R2.64] ;  /* 0x0000000e02000981 */ /* 0x0022e4000c1e1900 */
        /* <DEDUP_REMOVED lines=24> */
.L_x_1681:
        /* <DEDUP_REMOVED lines=10> */
.L_x_1682:
[----:B------:R-:W-:Y:S05]  /*0da0*/  @!P1 BRA `(.L_x_1683) ;  /* 0x0000005000009947 */ /* 0x000fea0003800000 */
[----:B----4-:R2:W3:Y:S04]  /*0db0*/  LDG.E R0, [R2.64] ;  /* 0x0000000e02007981 */ /* 0x0104e8000c1e1900 */
[----:B--2---:R-:W2:Y:S01]  /*0dc0*/  LDG.E R2, [R2.64+0x4] ;  /* 0x0000040e02027981 */ /* 0x004ea2000c1e1900 */
[----:B---3--:R-:W3:Y:S08]  /*0dd0*/  R2UR UR9, R0 ;  /* 0x00000000000973c2 */ /* 0x008ef000000e0000 */
[----:B--2---:R-:W3:Y:S02]  /*0de0*/  R2UR UR4, R2 ;  /* 0x00000000020473c2 */ /* 0x004ee400000e0000 */
[----:B---3--:R-:W-:-:S06]  /*0df0*/  UIADD3 UR9, -UR9, UR4, URZ ;  /* 0x0000000409097290 */ /* 0x008fcc000fffe13f */
.L_x_1683:
        /* <DEDUP_REMOVED lines=35> */
[----:B------:R-:W-:Y:S01]  /*1030*/  MOV R20, RZ ;  /* 0x000000ff00147202 */ /* 0x000fe20000000f00 */
[----:B------:R-:W-:Y:S01]  /*1040*/  IMAD.MOV.U32 R100, RZ, RZ, RZ ;  /* 0x000000ffff647224 */ /* 0x000fe200078e00ff */
        /* <DEDUP_REMOVED lines=18> */
[----:B------:R-:W3:Y:S01]  /*1170*/  LDL R21, [R1+0x18] ;  /* 0x0000180001157983 */ /* 0x000ee20000100800 */
[----:B--2-4-:R-:W-:Y:S01]  /*1180*/  IMAD.MOV.U32 R0, RZ, RZ, c[0x0][0x248] ;  /* 0x00009200ff007624 */ /* 0x014fe200078e00ff */
[--C-:B------:R-:W-:Y:S01]  /*1190*/  SHF.R.S32.HI R28, RZ, 0x1f, R22.reuse ;  /* 0x0000001fff1c7819 */ /* 0x100fe20000011416 */
[----:B------:R-:W-:Y:S01]  /*11a0*/  UIADD3 UR4, -UR4, UR9, URZ ;  /* 0x0000000904047290 */ /* 0x000fe2000fffe13f */
[----:B------:R-:W-:Y:S01]  /*11b0*/  SHF.R.S32.HI R23, RZ, 0x1f, R22 ;  /* 0x0000001fff177819 */ /* 0x000fe20000011416 */
[----:B------:R-:W-:Y:S01]  /*11c0*/  IMAD.SHL.U32 R12, R22, 0x4, RZ ;  /* 0x00000004160c7824 */ /* 0x000fe200078e00ff */
[----:B------:R-:W-:Y:S01]  /*11d0*/  ISETP.NE.AND P0, PT, R0, 0x1, PT ;  /* 0x000000010000780c */ /* 0x000fe20003f05270 */
[----:B------:R-:W-:Y:S01]  /*11e0*/  USHF.R.S32.HI UR19, URZ, 0x1f, UR11 ;  /* 0x0000001f3f137899 */ /* 0x000fe2000801140b */
[----:B------:R-:W-:Y:S01]  /*11f0*/  LEA.HI R5, R28, R22, RZ, 0x3 ;  /* 0x000000161c057211 */ /* 0x000fe200078f18ff */
[----:B------:R-:W-:Y:S01]  /*1200*/  USEL UR16, UR11, URZ, !UP2 ;  /* 0x0000003f0b107287 */ /* 0x000fe2000d000000 */
[----:B------:R-:W-:Y:S01]  /*1210*/  SHF.R.S32.HI R13, RZ, 0x1f, R12 ;  /* 0x0000001fff0d7819 */ /* 0x000fe2000001140c */
[----:B------:R-:W-:Y:S01]  /*1220*/  USEL UR13, UR19, URZ, !UP2 ;  /* 0x0000003f130d7287 */ /* 0x000fe2000d000000 */
[----:B------:R-:W-:Y:S01]  /*1230*/  SHF.R.S32.HI R32, RZ, 0x3, R5 ;  /* 0x00000003ff207819 */ /* 0x000fe20000011405 */
[----:B------:R-:W-:-:S02]  /*1240*/  USHF.R.S32.HI UR18, URZ, 0x1f, UR17 ;  /* 0x0000001f3f127899 */ /* 0x000fc40008011411 */
[----:B------:R-:W-:Y:S01]  /*1250*/  IMAD.U32 R29, RZ, RZ, UR16 ;  /* 0x00000010ff1d7e24 */ /* 0x000fe2000f8e00ff */
[----:B------:R-:W-:Y:S01]  /*1260*/  SHF.R.S32.HI R4, RZ, 0x1f, R32 ;  /* 0x0000001fff047819 */ /* 0x000fe20000011420 */
[----:B------:R-:W-:Y:S01]  /*1270*/  USEL UR21, UR11, URZ, !UP1 ;  /* 0x0000003f0b157287 */ /* 0x000fe2000c800000 */
[----:B-----5:R-:W-:Y:S01]  /*1280*/  IADD3 R19, P1, R32, R8, RZ ;  /* 0x0000000820137210 */ /* 0x020fe20007f3e0ff */
[----:B------:R-:W-:Y:S01]  /*1290*/  USEL UR19, UR19, URZ, !UP1 ;  /* 0x0000003f13137287 */ /* 0x000fe2000c800000 */
[----:B------:R-:W-:Y:S01]  /*12a0*/  STL [R1], R32 ;  /* 0x0000002001007387 */ /* 0x000fe20000100800 */
[----:B------:R-:W-:Y:S01]  /*12b0*/  ULDC.64 UR6, c[0x0][0x1e8] ;  /* 0x00007a0000067ab9 */ /* 0x000fe20000000a00 */
[----:B------:R-:W-:Y:S01]  /*12c0*/  LEA.HI.X.SX32 R30, R8, R4, 0x1, P1 ;  /* 0x00000004081e7211 */ /* 0x000fe200008f0eff */
[----:B------:R-:W-:Y:S01]  /*12d0*/  UIMAD UR6, UR19, UR6, URZ ;  /* 0x00000006130672a4 */ /* 0x000fe2000f8e023f */
[----:B------:R1:W-:Y:S03]  /*12e0*/  STL.64 [R1+0x8], R12 ;  /* 0x0000080c01007387 */ /* 0x0003e60000100a00 */
[----:B------:R-:W-:-:S03]  /*12f0*/  UIMAD UR24, UR21, UR7, UR6 ;  /* 0x00000007151872a4 */ /* 0x000fc6000f8e0206 */
[----:B------:R-:W-:Y:S02]  /*1300*/  ULDC.64 UR6, c[0x0][0x188] ;  /* 0x0000620000067ab9 */ /* 0x000fe40000000a00 */
[----:B------:R-:W-:Y:S01]  /*1310*/  UIMAD UR6, UR13, UR6, URZ ;  /* 0x000000060d0672a4 */ /* 0x000fe2000f8e023f */
[----:B---3--:R-:W-:Y:S01]  /*1320*/  @P0 IMAD.HI.U32 R0, R21, c[0x0][0x24c], RZ ;  /* 0x0000930015000a27 */ /* 0x008fe200078e00ff */
[----:B------:R-:W-:-:S03]  /*1330*/  SHF.R.S32.HI R20, RZ, 0x1f, R21 ;  /* 0x0000001fff147819 */ /* 0x000fc60000011415 */
[----:B------:R-:W-:Y:S01]  /*1340*/  IMAD.MOV.U32 R7, RZ, RZ, R21 ;  /* 0x000000ffff077224 */ /* 0x000fe200078e0015 */
[----:B------:R-:W-:Y:S01]  /*1350*/  @P0 SHF.R.U32.HI R7, RZ, c[0x0][0x250], R0 ;  /* 0x00009400ff070a19 */ /* 0x000fe20000011600 */
[----:B------:R-:W-:Y:S01]  /*1360*/  IMAD R0, R20, c[0x0][0x238], RZ ;  /* 0x00008e0014007a24 */ /* 0x000fe200078e02ff */
[----:B------:R-:W-:Y:S01]  /*1370*/  IADD3 R14, P0, R32, R9, RZ ;  /* 0x00000009200e7210 */ /* 0x000fe20007f1e0ff */
[----:B------:R-:W-:-:S03]  /*1380*/  IMAD.WIDE.U32 R2, R21, c[0x0][0x238], R22 ;  /* 0x00008e0015027a25 */ /* 0x000fc600078e0016 */
[----:B------:R-:W-:Y:S01]  /*1390*/  LEA.HI.X.SX32 R15, R9, R4, 0x1, P0 ;  /* 0x00000004090f7211 */ /* 0x000fe200000f0eff */
[----:B------:R-:W-:Y:S01]  /*13a0*/  IMAD R6, R21, c[0x0][0x23c], R0 ;  /* 0x00008f0015067a24 */ /* 0x000fe200078e0200 */
[----:B------:R-:W-:Y:S01]  /*13b0*/  IADD3 R0, -R32, UR4, RZ ;  /* 0x0000000420007c10 */ /* 0x000fe2000fffe1ff */
[----:B------:R-:W-:Y:S01]  /*13c0*/  IMAD.MOV.U32 R26, RZ, RZ, R2 ;  /* 0x000000ffff1a7224 */ /* 0x000fe200078e0002 */
[----:B------:R-:W-:Y:S01]  /*13d0*/  LOP3.LUT R4, R5, 0xfffffff8, RZ, 0xc0, !PT ;  /* 0xfffffff805047812 */ /* 0x000fe200078ec0ff */
[----:B------:R-:W-:Y:S01]  /*13e0*/  IMAD.IADD R27, R3, 0x1, R6 ;  /* 0x00000001031b7824 */ /* 0x000fe200078e0206 */
[C---:B------:R-:W-:Y:S01]  /*13f0*/  ISETP.GE.AND P5, PT, R0.reuse, 0x1, PT ;  /* 0x000000010000780c */ /* 0x040fe20003fa6270 */
[----:B------:R-:W-:Y:S01]  /*1400*/  IMAD.WIDE.U32 R2, R21, c[0x0][0x270], R12 ;  /* 0x00009c0015027a25 */ /* 0x000fe200078e000c */
[C---:B------:R-:W-:Y:S01]  /*1410*/  ISETP.GE.AND P4, PT, R0.reuse, 0x21, PT ;  /* 0x000000210000780c */ /* 0x040fe20003f86270 */
[----:B------:R-:W-:Y:S01]  /*1420*/  ULDC.64 UR4, c[0x0][0x278] ;  /* 0x00009e0000047ab9 */ /* 0x000fe20000000a00 */
[----:B------:R-:W-:Y:S01]  /*1430*/  ISETP.GE.AND P3, PT, R0, 0x41, PT ;  /* 0x000000410000780c */ /* 0x000fe20003f66270 */
[----:B------:R-:W-:Y:S01]  /*1440*/  IMAD R8, R20, c[0x0][0x288], RZ ;  /* 0x0000a20014087a24 */ /* 0x000fe200078e02ff */
[----:B------:R-:W-:Y:S01]  /*1450*/  ISETP.GE.AND P2, PT, R0, 0x61, PT ;  /* 0x000000610000780c */ /* 0x000fe20003f46270 */
[----:B------:R-:W-:Y:S01]  /*1460*/  IMAD R0, R20, c[0x0][0x270], RZ ;  /* 0x00009c0014007a24 */ /* 0x000fe200078e02ff */
[----:B------:R-:W-:Y:S01]  /*1470*/  UIMAD UR4, UR13, UR4, URZ ;  /* 0x000000040d0472a4 */ /* 0x000fe2000f8e023f */
[----:B------:R-:W-:-:S02]  /*1480*/  IMAD.IADD R31, R22, 0x1, -R4 ;  /* 0x00000001161f7824 */ /* 0x000fc400078e0a04 */
[----:B------:R-:W-:Y:S01]  /*1490*/  IMAD R0, R21, c[0x0][0x274], R0 ;  /* 0x00009d0015007a24 */ /* 0x000fe200078e0200 */
[----:B------:R-:W-:Y:S01]  /*14a0*/  UIMAD UR5, UR16, UR5, UR4 ;  /* 0x00000005100572a4 */ /* 0x000fe2000f8e0204 */
[----:B------:R-:W-:Y:S02]  /*14b0*/  IMAD.SHL.U32 R6, R32, 0x40, RZ ;  /* 0x0000004020067824 */ /* 0x000fe400078e00ff */
[----:B------:R-:W-:Y:S02]  /*14c0*/  IMAD.IADD R3, R3, 0x1, R0 ;  /* 0x0000000103037824 */ /* 0x000fe400078e0200 */
[C---:B------:R-:W-:Y:S01]  /*14d0*/  IMAD R8, R21.reuse, c[0x0][0x28c], R8 ;  /* 0x0000a30015087a24 */ /* 0x040fe200078e0208 */
[----:B------:R-:W-:Y:S01]  /*14e0*/  LOP3.LUT R0, R6, 0x1c0, RZ, 0xc0, !PT ;  /* 0x000001c006007812 */ /* 0x000fe200078ec0ff */
[----:B------:R-:W-:-:S04]  /*14f0*/  IMAD.WIDE.U32 R4, R21, c[0x0][0x288], R12 ;  /* 0x0000a20015047a25 */ /* 0x000fc800078e000c */
[----:B------:R-:W-:Y:S02]  /*1500*/  IMAD.SHL.U32 R10, R31, 0x8, RZ ;  /* 0x000000081f0a7824 */ /* 0x000fe400078e00ff */
[----:B------:R-:W-:Y:S02]  /*1510*/  IMAD.IADD R25, R5, 0x1, R8 ;  /* 0x0000000105197824 */ /* 0x000fe400078e0208 */
[----:B------:R-:W-:Y:S01]  /*1520*/  IMAD.WIDE.U32 R2, R29, c[0x0][0x278], R2 ;  /* 0x00009e001d027a25 */ /* 0x000fe200078e0002 */
[----:B------:R-:W-:Y:S02]  /*1530*/  LOP3.LUT R5, R0, 0x38, R10, 0xf8, !PT ;  /* 0x0000003800057812 */ /* 0x000fe400078ef80a */
[----:B------:R-:W-:Y:S01]  /*1540*/  SHF.R.U32.HI R0, RZ, 0x3, R0 ;  /* 0x00000003ff007819 */ /* 0x000fe20000011600 */
[----:B------:R-:W-:Y:S01]  /*1550*/  IMAD.MOV.U32 R24, RZ, RZ, R4 ;  /* 0x000000ffff187224 */ /* 0x000fe200078e0004 */
[----:B------:R-:W-:Y:S01]  /*1560*/  IADD3 R37, P0, R2, UR17, RZ ;  /* 0x0000001102257c10 */ /* 0x000fe2000ff1e0ff */
[----:B------:R-:W-:Y:S01]  /*1570*/  IMAD R2, R20, c[0x0][0x180], RZ ;  /* 0x0000600014027a24 */ /* 0x000fe200078e02ff */
[----:B------:R-:W-:Y:S01]  /*1580*/  LOP3.LUT R5, R5, R0, RZ, 0x3c, !PT ;  /* 0x0000000005057212 */ /* 0x000fe200078e3cff */
[----:B-1----:R-:W-:Y:S01]  /*1590*/  IMAD.U32 R12, RZ, RZ, UR12 ;  /* 0x0000000cff0c7e24 */ /* 0x002fe2000f8e00ff */
[----:B------:R-:W-:Y:S01]  /*15a0*/  LEA.HI R0, R28, R22, RZ, 0x6 ;  /* 0x000000161c007211 */ /* 0x000fe200078f30ff */
[----:B------:R-:W-:Y:S01]  /*15b0*/  IMAD R9, R21, c[0x0][0x184], R2 ;  /* 0x0000610015097a24 */ /* 0x000fe200078e0202 */
[----:B------:R-:W-:Y:S01]  /*15c0*/  SHF.R.S32.HI R11, RZ, 0x1f, R10 ;  /* 0x0000001fff0b7819 */ /* 0x000fe2000001140a */
[----:B------:R-:W-:Y:S01]  /*15d0*/  IMAD R20, R20, c[0x0][0x210], RZ ;  /* 0x0000840014147a24 */ /* 0x000fe200078e02ff */
[----:B------:R-:W-:Y:S01]  /*15e0*/  ISETP.GE.OR P1, PT, R10, c[0x0][0x1cc], !P5 ;  /* 0x000073000a007a0c */ /* 0x000fe20006f26670 */
[----:B------:R-:W-:Y:S01]  /*15f0*/  IMAD.SHL.U32 R4, R0, 0x8, RZ ;  /* 0x0000000800047824 */ /* 0x000fe200078e00ff */
[----:B------:R-:W-:Y:S01]  /*1600*/  ISETP.GE.OR P6, PT, R10, c[0x0][0x1cc], !P4 ;  /* 0x000073000a007a0c */ /* 0x000fe200067c6670 */
[----:B------:R-:W-:Y:S01]  /*1610*/  IMAD.U32 R0, RZ, RZ, UR5 ;  /* 0x00000005ff007e24 */ /* 0x000fe2000f8e00ff */
[----:B------:R-:W-:Y:S01]  /*1620*/  ULDC.64 UR4, c[0x0][0x1b8] ;  /* 0x00006e0000047ab9 */ /* 0x000fe20000000a00 */
[----:B------:R-:W-:Y:S01]  /*1630*/  IMAD.WIDE R12, R12, 0x80, R14 ;  /* 0x000000800c0c7825 */ /* 0x000fe200078e020e */
[----:B------:R-:W-:Y:S01]  /*1640*/  LOP3.LUT R18, R5, 0xfffffe00, R4, 0xf8, !PT ;  /* 0xfffffe0005127812 */ /* 0x000fe200078ef804 */
[----:B------:R-:W-:Y:S01]  /*1650*/  UIMAD UR4, UR19, UR4, URZ ;  /* 0x00000004130472a4 */ /* 0x000fe2000f8e023f */
[----:B------:R-:W-:Y:S01]  /*1660*/  IADD3.X R36, R3, UR18, R0, P0, !PT ;  /* 0x0000001203247c10 */ /* 0x000fe200087fe400 */
[----:B------:R-:W-:Y:S01]  /*1670*/  IMAD.WIDE.U32 R4, R21, c[0x0][0x180], R10 ;  /* 0x0000600015047a25 */ /* 0x000fe200078e000a */
[----:B------:R-:W-:Y:S01]  /*1680*/  SHF.R.S32.HI R0, RZ, 0x1f, R7 ;  /* 0x0000001fff007819 */ /* 0x000fe20000011407 */
[----:B------:R-:W-:Y:S01]  /*1690*/  UIMAD UR23, UR21, UR5, UR4 ;  /* 0x00000005151772a4 */ /* 0x000fe2000f8e0204 */
[----:B------:R-:W-:Y:S01]  /*16a0*/  ISETP.GE.OR P5, PT, R10, c[0x0][0x19c], !P5 ;  /* 0x000067000a007a0c */ /* 0x000fe20006fa6670 */
[----:B------:R-:W-:Y:S01]  /*16b0*/  IMAD.IADD R9, R5, 0x1, R9 ;  /* 0x0000000105097824 */ /* 0x000fe200078e0209 */
[----:B------:R-:W-:Y:S01]  /*16c0*/  UMOV UR19, 0x6 ;  /* 0x0000000600137882 */ /* 0x000fe20000000000 */
[C---:B------:R-:W-:Y:S01]  /*16d0*/  IMAD R2, R0.reuse, c[0x0][0x1e0], RZ ;  /* 0x0000780000027a24 */ /* 0x040fe200078e02ff */
[----:B------:R-:W-:Y:S01]  /*16e0*/  ULDC.64 UR4, c[0x0][0x1d8] ;  /* 0x0000760000047ab9 */ /* 0x000fe20000000a00 */
[----:B------:R-:W-:Y:S01]  /*16f0*/  IMAD R0, R0, c[0x0][0x1b0], RZ ;  /* 0x00006c0000007a24 */ /* 0x000fe200078e02ff */
[----:B------:R-:W-:Y:S01]  /*1700*/  USHF.L.U32 UR22, UR4, 0x6, URZ ;  /* 0x0000000604167899 */ /* 0x000fe2000800063f */
[C---:B------:R-:W-:Y:S01]  /*1710*/  IMAD R8, R7.reuse, c[0x0][0x1e4], R2 ;  /* 0x0000790007087a24 */ /* 0x040fe200078e0202 */
[----:B------:R-:W-:Y:S01]  /*1720*/  ISETP.GE.OR P4, PT, R10, c[0x0][0x19c], !P4 ;  /* 0x000067000a007a0c */ /* 0x000fe20006786670 */
[C---:B------:R-:W-:Y:S01]  /*1730*/  IMAD.WIDE.U32 R2, R7.reuse, c[0x0][0x1e0], R10 ;  /* 0x0000780007027a25 */ /* 0x040fe200078e000a */
[----:B------:R-:W-:Y:S03]  /*1740*/  STL [R1+0x54], R37 ;  /* 0x0000542501007387 */ /* 0x000fe60000100800 */
[C---:B------:R-:W-:Y:S01]  /*1750*/  IMAD R0, R7.reuse, c[0x0][0x1b4], R0 ;  /* 0x00006d0007007a24 */ /* 0x040fe200078e0200 */
[----:B------:R-:W-:Y:S01]  /*1760*/  STL [R1+0x4c], R36 ;  /* 0x00004c2401007387 */ /* 0x000fe20000100800 */
[----:B------:R-:W-:-:S04]  /*1770*/  IMAD.WIDE.U32 R6, R7, c[0x0][0x1b0], R10 ;  /* 0x00006c0007067a25 */ /* 0x000fc800078e000a */
[----:B------:R-:W-:Y:S02]  /*1780*/  IMAD.IADD R5, R3, 0x1, R8 ;  /* 0x0000000103057824 */ /* 0x000fe400078e0208 */
[----:B------:R-:W-:Y:S02]  /*1790*/  IMAD.IADD R3, R7, 0x1, R0 ;  /* 0x0000000107037824 */ /* 0x000fe400078e0200 */
[----:B------:R-:W-:Y:S02]  /*17a0*/  IMAD.MOV.U32 R8, RZ, RZ, R4 ;  /* 0x000000ffff087224 */ /* 0x000fe400078e0004 */
[----:B------:R-:W-:Y:S02]  /*17b0*/  IMAD.MOV.U32 R4, RZ, RZ, R2 ;  /* 0x000000ffff047224 */ /* 0x000fe400078e0002 */
[----:B------:R-:W-:Y:S01]  /*17c0*/  IMAD.U32 R0, RZ, RZ, UR21 ;  /* 0x00000015ff007e24 */ /* 0x000fe2000f8e00ff */
[----:B------:R-:W-:Y:S01]  /*17d0*/  USHF.L.U64.HI UR21, UR4, UR19, UR5 ;  /* 0x0000001304157299 */ /* 0x000fe20008010205 */
[----:B------:R-:W-:-:S02]  /*17e0*/  IMAD.MOV.U32 R2, RZ, RZ, R6 ;  /* 0x000000ffff027224 */ /* 0x000fc400078e0006 */
[----:B------:R-:W-:Y:S01]  /*17f0*/  IMAD.WIDE.U32 R4, R0, c[0x0][0x1e8], R4 ;  /* 0x00007a0000047a25 */ /* 0x000fe200078e0004 */
[----:B------:R-:W-:-:S03]  /*1800*/  ULDC.64 UR4, c[0x0][0x290] ;  /* 0x0000a40000047ab9 */ /* 0x000fc60000000a00 */
[----:B------:R-:W-:Y:S01]  /*1810*/  IMAD R20, R21, c[0x0][0x214], R20 ;  /* 0x0000850015147a24 */ /* 0x000fe200078e0214 */
[----:B------:R-:W-:Y:S01]  /*1820*/  IADD3 R5, R5, UR24, RZ ;  /* 0x0000001805057c10 */ /* 0x000fe2000fffe0ff */
[----:B------:R-:W-:Y:S01]  /*1830*/  IMAD.WIDE.U32 R6, R21, c[0x0][0x210], R10 ;  /* 0x0000840015067a25 */ /* 0x000fe200078e000a */
[----:B------:R-:W-:Y:S02]  /*1840*/  UIMAD UR24, UR13, UR4, URZ ;  /* 0x000000040d1872a4 */ /* 0x000fe4000f8e023f */
[----:B------:R-:W-:Y:S01]  /*1850*/  UIMAD UR4, UR16, UR7, UR6 ;  /* 0x00000007100472a4 */ /* 0x000fe2000f8e0206 */
[----:B------:R-:W-:Y:S01]  /*1860*/  IMAD.WIDE.U32 R2, R0, c[0x0][0x1b8], R2 ;  /* 0x00006e0000027a25 */ /* 0x000fe200078e0002 */
[----:B------:R-:W-:Y:S02]  /*1870*/  UIMAD UR24, UR16, UR5, UR24 ;  /* 0x00000005101872a4 */ /* 0x000fe4000f8e0218 */
[----:B------:R-:W-:Y:S01]  /*1880*/  ULDC.64 UR6, c[0x0][0x218] ;  /* 0x0000860000067ab9 */ /* 0x000fe20000000a00 */
[----:B------:R-:W-:Y:S01]  /*1890*/  IMAD R0, R13, c[0x0][0x1d8], RZ ;  /* 0x000076000d007a24 */ /* 0x000fe200078e02ff */
[----:B------:R-:W-:Y:S01]  /*18a0*/  IADD3 R3, R3, UR23, RZ ;  /* 0x0000001703037c10 */ /* 0x000fe2000fffe0ff */
[----:B------:R-:W-:Y:S01]  /*18b0*/  IMAD.IADD R21, R7, 0x1, R20 ;  /* 0x0000000107157824 */ /* 0x000fe200078e0214 */
[----:B------:R-:W-:Y:S01]  /*18c0*/  USHF.R.S32.HI UR23, URZ, 0x1f, UR20 ;  /* 0x0000001f3f177899 */ /* 0x000fe20008011414 */
[----:B------:R-:W-:Y:S01]  /*18d0*/  IMAD.MOV.U32 R20, RZ, RZ, R6 ;  /* 0x000000ffff147224 */ /* 0x000fe200078e0006 */
[----:B------:R-:W-:Y:S01]  /*18e0*/  UIMAD UR6, UR13, UR6, URZ ;  /* 0x000000060d0672a4 */ /* 0x000fe2000f8e023f */
[----:B------:R-:W-:-:S03]  /*18f0*/  IMAD.WIDE.U32 R6, R29, c[0x0][0x188], R8 ;  /* 0x000062001d067a25 */ /* 0x000fc600078e0008 */
[----:B------:R-:W-:Y:S01]  /*1900*/  UIMAD UR6, UR16, UR7, UR6 ;  /* 0x00000007100672a4 */ /* 0x000fe2000f8e0206 */
[C---:B------:R-:W-:Y:S01]  /*1910*/  IMAD R0, R12.reuse, c[0x0][0x1dc], R0 ;  /* 0x000077000c007a24 */ /* 0x040fe200078e0200 */
[----:B------:R-:W-:Y:S01]  /*1920*/  IADD3 R7, R7, UR4, RZ ;  /* 0x0000000407077c10 */ /* 0x000fe2000fffe0ff */
[C---:B------:R-:W-:Y:S01]  /*1930*/  IMAD.WIDE.U32 R8, R12.reuse, c[0x0][0x1d8], R4 ;  /* 0x000076000c087a25 */ /* 0x040fe200078e0004 */
[----:B------:R-:W-:Y:S02]  /*1940*/  ULDC.64 UR4, c[0x0][0x178] ;  /* 0x00005e0000047ab9 */ /* 0x000fe40000000a00 */
[----:B------:R-:W-:Y:S01]  /*1950*/  UIMAD UR25, UR23, UR4, URZ ;  /* 0x00000004171972a4 */ /* 0x000fe2000f8e023f */
[----:B------:R-:W-:Y:S01]  /*1960*/  IMAD R11, R13, c[0x0][0x1a8], RZ ;  /* 0x00006a000d0b7a24 */ /* 0x000fe200078e02ff */
[----:B------:R-:W-:Y:S01]  /*1970*/  UIMAD.WIDE.U32 UR26, UR20, UR4, URZ ;  /* 0x00000004141a72a5 */ /* 0x000fe2000f8e003f */
[----:B------:R-:W-:Y:S01]  /*1980*/  IMAD.WIDE.U32 R4, R12, c[0x0][0x1a8], R2 ;  /* 0x00006a000c047a25 */ /* 0x000fe200078e0002 */
[----:B------:R-:W-:Y:S01]  /*1990*/  LEA R2, P0, R8, c[0x0][0x1c0], 0x1 ;  /* 0x0000700008027a11 */ /* 0x000fe200078008ff */
[----:B------:R-:W-:-:S02]  /*19a0*/  UIMAD UR25, UR20, UR5, UR25 ;  /* 0x00000005141972a4 */ /* 0x000fc4000f8e0219 */
[----:B------:R-:W-:Y:S02]  /*19b0*/  IMAD.IADD R0, R9, 0x1, R0 ;  /* 0x0000000109007824 */ /* 0x000fe400078e0200 */
[----:B------:R-:W-:Y:S01]  /*19c0*/  IMAD R11, R12, c[0x0][0x1ac], R11 ;  /* 0x00006b000c0b7a24 */ /* 0x000fe200078e020b */
[----:B------:R-:W-:Y:S01]  /*19d0*/  UIADD3 UR25, UR27, UR25, URZ ;  /* 0x000000191b197290 */ /* 0x000fe2000fffe03f */
[----:B------:R-:W-:Y:S01]  /*19e0*/  IMAD.SHL.U32 R18, R18, 0x2, RZ ;  /* 0x0000000212127824 */ /* 0x000fe200078e00ff */
[----:B------:R-:W-:Y:S01]  /*19f0*/  LEA.HI.X R3, R8, c[0x0][0x1c4], R0, 0x1, P0 ;  /* 0x0000710008037a11 */ /* 0x000fe200000f0c00 */
[----:B------:R-:W-:Y:S01]  /*1a00*/  IMAD.IADD R0, R5, 0x1, R11 ;  /* 0x0000000105007824 */ /* 0x000fe200078e020b */
[C---:B------:R-:W-:Y:S01]  /*1a10*/  LEA R14, P0, R4.reuse, c[0x0][0x190], 0x1 ;  /* 0x00006400040e7a11 */ /* 0x040fe200078008ff */
[----:B------:R-:W-:Y:S02]  /*1a20*/  IMAD.WIDE.U32 R12, R29, c[0x0][0x290], R24 ;  /* 0x0000a4001d0c7a25 */ /* 0x000fe400078e0018 */
[----:B------:R-:W-:Y:S01]  /*1a30*/  @!PT LDS RZ, [RZ] ;  /* 0x00000000fffff984 */ /* 0x000fe20000000800 */
[----:B------:R-:W-:Y:S01]  /*1a40*/  @!PT LDS RZ, [RZ] ;  /* 0x00000000fffff984 */ /* 0x000fe20000000800 */
[----:B------:R-:W-:Y:S01]  /*1a50*/  @!PT LDS RZ, [RZ] ;  /* 0x00000000fffff984 */ /* 0x000fe20000000800 */
[----:B------:R1:W-:Y:S01]  /*1a60*/  LDGSTS.E.BYPASS.LTC128B.128 [R18+0x4080], [R2.64], !P1 ;  /* 0x0408000002127fae */ /* 0x0003e2000c901d4e */
[----:B------:R-:W-:Y:S01]  /*1a70*/  LEA.HI.X R15, R4, c[0x0][0x194], R0, 0x1, P0 ;  /* 0x00006500040f7a11 */ /* 0x000fe200000f0c00 */
[----:B------:R-:W-:Y:S01]  /*1a80*/  IMAD R0, R30, c[0x0][0x178], RZ ;  /* 0x00005e001e007a24 */ /* 0x000fe200078e02ff */
[----:B------:R-:W-:Y:S01]  /*1a90*/  IADD3 R4, P0, R2, UR22, RZ ;  /* 0x0000001602047c10 */ /* 0x000fe2000ff1e0ff */
[----:B------:R-:W-:Y:S01]  /*1aa0*/  IMAD.U32 R17, RZ, RZ, UR27 ;  /* 0x0000001bff117e24 */ /* 0x000fe2000f8e00ff */
[----:B------:R-:W-:Y:S01]  /*1ab0*/  IADD3 R33, P1, R12, UR17, RZ ;  /* 0x000000110c217c10 */ /* 0x000fe2000ff3e0ff */
[----:B------:R-:W-:Y:S01]  /*1ac0*/  IMAD.U32 R16, RZ, RZ, UR26 ;  /* 0x0000001aff107e24 */ /* 0x000fe2000f8e00ff */
[----:B------:R-:W-:Y:S01]  /*1ad0*/  IADD3.X R5, R3, UR21, RZ, P0, !PT ;  /* 0x0000001503057c10 */ /* 0x000fe200087fe4ff */
[----:B------:R-:W-:Y:S01]  /*1ae0*/  IMAD.U32 R17, RZ, RZ, UR24 ;  /* 0x00000018ff117e24 */ /* 0x000fe2000f8e00ff */
[----:B------:R-:W-:Y:S01]  /*1af0*/  USHF.L.U32 UR17, UR17, 0x6, URZ ;  /* 0x0000000611117899 */ /* 0x000fe2000800063f */
[----:B------:R-:W-:-:S02]  /*1b00*/  IMAD R11, R19, c[0x0][0x17c], R0 ;  /* 0x00005f00130b7a24 */ /* 0x000fc400078e0200 */
[----:B------:R-:W-:Y:S01]  /*1b10*/  IMAD.WIDE.U32 R38, R19, c[0x0][0x178], R6 ;  /* 0x00005e0013267a25 */ /* 0x000fe200078e0006 */
[----:B------:R-:W-:Y:S01]  /*1b20*/  IADD3.X R24, R13, UR18, R17, P1, !PT ;  /* 0x000000120d187c10 */ /* 0x000fe20008ffe411 */
[----:B------:R2:W-:Y:S01]  /*1b30*/  LDGSTS.E.BYPASS.LTC128B.128 [R18+0x5080], [R4.64], !P6 ;  /* 0x0508000004127fae */ /* 0x0005e2000f101d4e */
[----:B------:R-:W-:Y:S01]  /*1b40*/  ISETP.GE.OR P6, PT, R10, c[0x0][0x1cc], !P2 ;  /* 0x000073000a007a0c */ /* 0x000fe200057c6670 */
[----:B------:R-:W-:Y:S01]  /*1b50*/  IMAD.U32 R0, RZ, RZ, UR25 ;  /* 0x00000019ff007e24 */ /* 0x000fe2000f8e00ff */
[----:B------:R-:W-:Y:S01]  /*1b60*/  LEA R7, P0, R16, R38, 0x7 ;  /* 0x0000002610077211 */ /* 0x000fe200078038ff */
[----:B------:R-:W-:Y:S01]  /*1b70*/  IMAD.IADD R35, R39, 0x1, R11 ;  /* 0x0000000127237824 */ /* 0x000fe200078e020b */
[----:B------:R-:W-:Y:S01]  /*1b80*/  ISETP.GE.OR P2, PT, R10, c[0x0][0x19c], !P2 ;  /* 0x000067000a007a0c */ /* 0x000fe20005746670 */
[----:B------:R-:W-:Y:S01]  /*1b90*/  IMAD.WIDE.U32 R8, R29, c[0x0][0x218], R20 ;  /* 0x000086001d087a25 */ /* 0x000fe200078e0014 */
[----:B------:R-:W-:Y:S01]  /*1ba0*/  USHF.L.U64.HI UR18, UR4, UR19, UR5 ;  /* 0x0000001304127299 */ /* 0x000fe20008010205 */
[----:B------:R-:W-:Y:S01]  /*1bb0*/  STL.64 [R1+0x30], R38 ;  /* 0x0000302601007387 */ /* 0x000fe20000100a00 */
[----:B------:R-:W-:Y:S01]  /*1bc0*/  LEA.HI.X R16, R16, R35, R0, 0x7, P0 ;  /* 0x0000002310107211 */ /* 0x000fe200000f3c00 */
[----:B------:R-:W-:Y:S01]  /*1bd0*/  IMAD R0, R30, c[0x0][0x208], RZ ;  /* 0x000082001e007a24 */ /* 0x000fe200078e02ff */
[----:B------:R-:W-:Y:S01]  /*1be0*/  IADD3 R9, R9, UR6, RZ ;  /* 0x0000000609097c10 */ /* 0x000fe2000fffe0ff */
[----:B------:R-:W-:Y:S01]  /*1bf0*/  ULDC.64 UR6, c[0x0][0x1a8] ;  /* 0x00006a0000067ab9 */ /* 0x000fe20000000a00 */
[----:B-1----:R-:W-:Y:S01]  /*1c00*/  IADD3 R2, P1, R4, UR22, RZ ;  /* 0x0000001604027c10 */ /* 0x002fe2000ff3e0ff */
[C---:B------:R-:W-:Y:S01]  /*1c10*/  IMAD R0, R19.reuse, c[0x0][0x20c], R0 ;  /* 0x0000830013007a24 */ /* 0x040fe200078e0200 */
[----:B------:R-:W-:Y:S01]  /*1c20*/  STL [R1+0x38], R33 ;  /* 0x0000382101007387 */ /* 0x000fe20000100800 */
[----:B------:R-:W-:Y:S01]  /*1c30*/  IMAD.WIDE.U32 R20, R19, c[0x0][0x208], R8 ;  /* 0x0000820013147a25 */ /* 0x000fe200078e0008 */
[----:B------:R-:W-:-:S02]  /*1c40*/  IADD3.X R3, R5, UR21, RZ, P1, !PT ;  /* 0x0000001505037c10 */ /* 0x000fc40008ffe4ff */
[----:B------:R-:W-:Y:S01]  /*1c50*/  IADD3 R12, P0, R2, UR22, RZ ;  /* 0x00000016020c7c10 */ /* 0x000fe2000ff1e0ff */
[----:B------:R-:W-:Y:S01]  /*1c60*/  USHF.L.U32 UR22, UR4, 0x6, URZ ;  /* 0x0000000604167899 */ /* 0x000fe2000800063f */
[C---:B------:R-:W-:Y:S01]  /*1c70*/  ISETP.GE.OR P1, PT, R10.reuse, c[0x0][0x1cc], !P3 ;  /* 0x000073000a007a0c */ /* 0x040fe20005f26670 */
[----:B------:R1:W-:Y:S01]  /*1c80*/  STL [R1+0x3c], R35 ;  /* 0x00003c2301007387 */ /* 0x0003e20000100800 */
[----:B------:R-:W-:Y:S01]  /*1c90*/  IADD3.X R13, R3, UR21, RZ, P0, !PT ;  /* 0x00000015030d7c10 */ /* 0x000fe200087fe4ff */
[----:B------:R-:W-:Y:S01]  /*1ca0*/  USHF.L.U64.HI UR21, UR6, UR19, UR7 ;  /* 0x0000001306157299 */ /* 0x000fe20008010207 */
[C---:B------:R-:W-:Y:S01]  /*1cb0*/  LEA R6, P0, R7.reuse, c[0x0][0x160], 0x1 ;  /* 0x0000580007067a11 */ /* 0x040fe200078008ff */
[----:B------:R-:W-:Y:S01]  /*1cc0*/  USHF.L.U32 UR7, UR20, 0x7, URZ ;  /* 0x0000000714077899 */ /* 0x000fe2000800063f */
[----:B------:R-:W-:Y:S01]  /*1cd0*/  ISETP.GE.OR P3, PT, R10, c[0x0][0x19c], !P3 ;  /* 0x000067000a007a0c */ /* 0x000fe20005f66670 */
[----:B------:R-:W-:Y:S01]  /*1ce0*/  USHF.L.U32 UR6, UR6, 0x6, URZ ;  /* 0x0000000606067899 */ /* 0x000fe2000800063f */
[----:B------:R-:W-:Y:S01]  /*1cf0*/  LEA.HI.X R7, R7, c[0x0][0x164], R16, 0x1, P0 ;  /* 0x0000590007077a11 */ /* 0x000fe200000f0c10 */
[----:B------:R-:W-:Y:S01]  /*1d00*/  ULDC.64 UR4, c[0x0][0x208] ;  /* 0x0000820000047ab9 */ /* 0x000fe20000000a00 */
[----:B------:R-:W-:Y:S01]  /*1d10*/  IMAD.MOV.U32 R34, RZ, RZ, R20 ;  /* 0x000000ffff227224 */ /* 0x000fe200078e0014 */
[----:B------:R-:W-:Y:S01]  /*1d20*/  LEA.HI R17, R28, R22, RZ, 0x5 ;  /* 0x000000161c117211 */ /* 0x000fe200078f28ff */
[----:B------:R-:W-:Y:S01]  /*1d30*/  IMAD.U32 R11, RZ, RZ, UR7 ;  /* 0x00000007ff0b7e24 */ /* 0x000fe2000f8e00ff */
[----:B--2---:R-:W-:Y:S01]  /*1d40*/  IADD3 R4, P0, R14, UR6, RZ ;  /* 0x000000060e047c10 */ /* 0x004fe2000ff1e0ff */
[----:B------:R2:W-:Y:S03]  /*1d50*/  LDGSTS.E.BYPASS.LTC128B.128 [R18+0x6080], [R2.64], !P1 ;  /* 0x0608000002127fae */ /* 0x0005e6000c901d4e */
[----:B------:R-:W-:Y:S01]  /*1d60*/  IADD3 R11, -R32, UR10, -R11 ;  /* 0x0000000a200b7c10 */ /* 0x000fe2000fffe90b */
[----:B------:R3:W-:Y:S01]  /*1d70*/  LDGSTS.E.BYPASS.LTC128B.128 [R18+0x7080], [R12.64], !P6 ;  /* 0x070800000c127fae */ /* 0x0007e2000f101d4e */
[----:B------:R-:W-:-:S02]  /*1d80*/  IADD3.X R5, R15, UR21, RZ, P0, !PT ;  /* 0x000000150f057c10 */ /* 0x000fc400087fe4ff */
[----:B------:R-:W-:Y:S01]  /*1d90*/  ISETP.GE.AND P6, PT, R10, c[0x0][0x16c], PT ;  /* 0x00005b000a007a0c */ /* 0x000fe20003fc6270 */
[----:B------:R4:W-:Y:S03]  /*1da0*/  LDGSTS.E.BYPASS.LTC128B.128 [R18+0x80], [R14.64], !P5 ;  /* 0x000800000e127fae */ /* 0x0009e6000e901d4e */
[----:B------:R-:W-:Y:S01]  /*1db0*/  ISETP.LT.OR P1, PT, R11, 0x1, P6 ;  /* 0x000000010b00780c */ /* 0x000fe20003721670 */
[----:B------:R3:W-:Y:S01]  /*1dc0*/  LDGSTS.E.BYPASS.LTC128B.128 [R18+0x1080], [R4.64], !P4 ;  /* 0x0108000004127fae */ /* 0x0007e2000e101d4e */
[----:B------:R-:W-:Y:S01]  /*1dd0*/  ISETP.GT.AND P4, PT, R22, 0x1f, PT ;  /* 0x0000001f1600780c */ /* 0x000fe20003f84270 */
[----:B-1----:R-:W-:Y:S02]  /*1de0*/  IMAD.IADD R35, R21, 0x1, R0 ;  /* 0x0000000115237824 */ /* 0x002fe400078e0200 */
[----:B------:R-:W-:Y:S04]  /*1df0*/  STL [R1+0x1c], R24 ;  /* 0x00001c1801007387 */ /* 0x000fe80000100800 */
[----:B------:R1:W-:Y:S04]  /*1e00*/  STL.64 [R1+0x28], R20 ;  /* 0x0000281401007387 */ /* 0x0003e80000100a00 */
[----:B------:R-:W-:Y:S01]  /*1e10*/  STL.64 [R1+0x20], R34 ;  /* 0x0000202201007387 */ /* 0x000fe20000100a00 */
[----:B--2---:R-:W-:-:S04]  /*1e20*/  IADD3 R2, P0, R4, UR6, RZ ;  /* 0x0000000604027c10 */ /* 0x004fc8000ff1e0ff */
[----:B------:R-:W-:Y:S02]  /*1e30*/  IADD3.X R3, R5, UR21, RZ, P0, !PT ;  /* 0x0000001505037c10 */ /* 0x000fe400087fe4ff */
[----:B------:R-:W-:Y:S01]  /*1e40*/  IADD3 R8, P0, R2, UR6, RZ ;  /* 0x0000000602087c10 */ /* 0x000fe2000ff1e0ff */
[----:B------:R-:W-:Y:S02]  /*1e50*/  UMOV UR6, 0x7 ;  /* 0x0000000700067882 */ /* 0x000fe40000000000 */
[----:B------:R2:W-:Y:S01]  /*1e60*/  LDGSTS.E.BYPASS.LTC128B.128 [R18+0x2080], [R2.64], !P3 ;  /* 0x0208000002127fae */ /* 0x0005e2000d901d4e */
[----:B------:R-:W-:Y:S01]  /*1e70*/  IADD3.X R9, R3, UR21, RZ, P0, !PT ;  /* 0x0000001503097c10 */ /* 0x000fe200087fe4ff */
[----:B------:R-:W-:Y:S01]  /*1e80*/  USHF.L.U32 UR21, UR4, 0x7, URZ ;  /* 0x0000000704157899 */ /* 0x000fe2000800063f */
[C---:B------:R-:W-:Y:S01]  /*1e90*/  ISETP.LT.OR P3, PT, R11.reuse, 0x21, P6 ;  /* 0x000000210b00780c */ /* 0x040fe20003761670 */
[----:B------:R-:W-:Y:S02]  /*1ea0*/  USHF.L.U64.HI UR6, UR4, UR6, UR5 ;  /* 0x0000000604067299 */ /* 0x000fe40008010205 */
[----:B------:R2:W-:Y:S01]  /*1eb0*/  LDGSTS.E.BYPASS.LTC128B.128 [R18+0x3080], [R8.64], !P2 ;  /* 0x0308000008127fae */ /* 0x0005e2000d101d4e */
[----:B------:R-:W-:Y:S01]  /*1ec0*/  USHF.R.S32.HI UR5, URZ, 0x1f, UR7 ;  /* 0x0000001f3f057899 */ /* 0x000fe20008011407 */
[----:B------:R-:W-:Y:S01]  /*1ed0*/  IMAD.U32 R19, RZ, RZ, UR21 ;  /* 0x00000015ff137e24 */ /* 0x000fe2000f8e00ff */
[----:B------:R-:W-:Y:S01]  /*1ee0*/  UIMAD UR24, UR6, UR20, URZ ;  /* 0x00000014061872a4 */ /* 0x000fe2000f8e023f */
[----:B------:R-:W0:Y:S01]  /*1ef0*/  LDGDEPBAR ;  /* 0x00000000000079af */ /* 0x000e220000000000 */
[----:B------:R-:W-:Y:S01]  /*1f00*/  ISETP.LT.OR P2, PT, R11, 0x41, P6 ;  /* 0x000000410b00780c */ /* 0x000fe20003741670 */
[----:B-1----:R-:W-:Y:S01]  /*1f10*/  IMAD.WIDE.U32 R20, R29, c[0x0][0x240], R26 ;  /* 0x000090001d147a25 */ /* 0x002fe200078e001a */
[----:B------:R-:W-:Y:S01]  /*1f20*/  UIMAD UR24, UR23, UR21, UR24 ;  /* 0x00000015171872a4 */ /* 0x000fe2000f8e0218 */
[----:B------:R1:W-:Y:S02]  /*1f30*/  LDGSTS.E.BYPASS.LTC128B.128 [R18+0x8080], [R6.64], !P1 ;  /* 0x0808000006127fae */ /* 0x0003e4000c901d4e */
[----:B------:R-:W-:-:S02]  /*1f40*/  ULDC UR23, c[0x0][0x20c] ;  /* 0x0000830000177ab9 */ /* 0x000fc40000000800 */
[----:B------:R-:W-:Y:S01]  /*1f50*/  USHF.L.U64.HI UR19, UR4, UR19, UR23 ;  /* 0x0000001304137299 */ /* 0x000fe20008010217 */
[----:B--2---:R-:W-:-:S05]  /*1f60*/  IMAD.WIDE.U32 R8, R19, UR20, R34 ;  /* 0x0000001413087c25 */ /* 0x004fca000f8e0022 */
[----:B------:R-:W-:Y:S02]  /*1f70*/  IADD3 R9, R9, UR24, RZ ;  /* 0x0000001809097c10 */ /* 0x000fe4000fffe0ff */
[----:B-1----:R-:W-:-:S04]  /*1f80*/  IADD3 R6, P0, R6, UR22, RZ ;  /* 0x0000001606067c10 */ /* 0x002fc8000ff1e0ff */
[----:B------:R-:W-:Y:S02]  /*1f90*/  IADD3.X R7, R7, UR18, RZ, P0, !PT ;  /* 0x0000001207077c10 */ /* 0x000fe400087fe4ff */
[----:B---3--:R-:W-:Y:S02]  /*1fa0*/  IADD3 R4, P1, R6, UR22, RZ ;  /* 0x0000001606047c10 */ /* 0x008fe4000ff3e0ff */
[----:B------:R-:W-:Y:S01]  /*1fb0*/  @!P4 IADD3 R0, P0, R37, UR7, RZ ;  /* 0x000000072500cc10 */ /* 0x000fe2000ff1e0ff */
[----:B------:R1:W-:Y:S01]  /*1fc0*/  LDGSTS.E.BYPASS.LTC128B.128 [R18+0x9080], [R6.64], !P3 ;  /* 0x0908000006127fae */ /* 0x0003e2000d901d4e */
[----:B------:R-:W-:Y:S02]  /*1fd0*/  IADD3.X R5, R7, UR18, RZ, P1, !PT ;  /* 0x0000001207057c10 */ /* 0x000fe40008ffe4ff */
[----:B------:R-:W-:Y:S01]  /*1fe0*/  IADD3 R12, P5, R4, UR22, RZ ;  /* 0x00000016040c7c10 */ /* 0x000fe2000ffbe0ff */
[----:B------:R-:W-:Y:S01]  /*1ff0*/  USHF.L.U32 UR22, UR4, 0x6, URZ ;  /* 0x0000000604167899 */ /* 0x000fe2000800063f */
[----:B------:R-:W-:Y:S01]  /*2000*/  @!P4 IADD3.X R3, R36, UR5, RZ, P0, !PT ;  /* 0x000000052403cc10 */ /* 0x000fe200087fe4ff */
[----:B------:R2:W-:Y:S01]  /*2010*/  LDGSTS.E.BYPASS.LTC128B.128 [R18+0xa080], [R4.64], !P2 ;  /* 0x0a08000004127fae */ /* 0x0005e2000d101d4e */
[----:B------:R-:W-:-:S02]  /*2020*/  IADD3.X R13, R5, UR18, RZ, P5, !PT ;  /* 0x00000012050d7c10 */ /* 0x000fc4000affe4ff */
[----:B----4-:R-:W-:Y:S02]  /*2030*/  @!P4 LEA R14, P5, R0, c[0x0][0x258], 0x2 ;  /* 0x00009600000eca11 */ /* 0x010fe400078a10ff */
[----:B------:R-:W-:Y:S02]  /*2040*/  ISETP.LT.OR P1, PT, R11, 0x61, P6 ;  /* 0x000000610b00780c */ /* 0x000fe40003721670 */
[----:B------:R-:W-:Y:S02]  /*2050*/  LEA R2, P0, R8, c[0x0][0x1f0], 0x1 ;  /* 0x00007c0008027a11 */ /* 0x000fe400078008ff */
[----:B------:R-:W-:Y:S01]  /*2060*/  @!P4 LEA.HI.X R15, R0, c[0x0][0x25c], R3, 0x2, P5 ;  /* 0x00009700000fca11 */ /* 0x000fe200028f1403 */
[----:B------:R-:W-:Y:S01]  /*2070*/  @!P4 IMAD.SHL.U32 R0, R22, 0x10, RZ ;  /* 0x000000101600c824 */ /* 0x000fe200078e00ff */
[----:B------:R-:W-:Y:S02]  /*2080*/  ISETP.GE.AND P5, PT, R10, c[0x0][0x1fc], PT ;  /* 0x00007f000a007a0c */ /* 0x000fe40003fa6270 */
[----:B------:R-:W-:-:S02]  /*2090*/  LEA.HI.X R3, R8, c[0x0][0x1f4], R9, 0x1, P0 ;  /* 0x00007d0008037a11 */ /* 0x000fc400000f0c09 */
[C---:B------:R-:W-:Y:S02]  /*20a0*/  ISETP.LT.OR P0, PT, R11.reuse, 0x1, P5 ;  /* 0x000000010b00780c */ /* 0x040fe40002f01670 */
[C---:B------:R-:W-:Y:S01]  /*20b0*/  ISETP.LT.OR P3, PT, R11.reuse, 0x21, P5 ;  /* 0x000000210b00780c */ /* 0x040fe20002f61670 */
[----:B------:R3:W-:Y:S01]  /*20c0*/  LDGSTS.E.BYPASS.LTC128B.128 [R18+0xb080], [R12.64], !P1 ;  /* 0x0b0800000c127fae */ /* 0x0007e2000c901d4e */
[C---:B------:R-:W-:Y:S02]  /*20d0*/  ISETP.LT.OR P2, PT, R11.reuse, 0x41, P5 ;  /* 0x000000410b00780c */ /* 0x040fe40002f41670 */
[--C-:B------:R-:W-:Y:S01]  /*20e0*/  SHF.R.S32.HI R10, RZ, 0x5, R17.reuse ;  /* 0x00000005ff0a7819 */ /* 0x100fe20000011411 */
[----:B------:R4:W-:Y:S01]  /*20f0*/  @!P4 LDGSTS.E.BYPASS.LTC128B.128 [R0+0x18080], [R14.64] ;  /* 0x180800000e00cfae */ /* 0x0009e2000b901d4e */
[----:B------:R-:W-:Y:S02]  /*2100*/  SHF.R.S32.HI R8, RZ, 0x1f, R17 ;  /* 0x0000001fff087819 */ /* 0x000fe40000011411 */
[----:B------:R-:W-:Y:S01]  /*2110*/  ISETP.LT.OR P1, PT, R11, 0x61, P5 ;  /* 0x000000610b00780c */ /* 0x000fe20002f21670 */
[----:B------:R-:W0:Y:S01]  /*2120*/  LDGDEPBAR ;  /* 0x00000000000079af */ /* 0x000e220000000000 */
[----:B------:R-:W-:-:S03]  /*2130*/  LEA.HI R8, R8, R10, RZ, 0x2 ;  /* 0x0000000a08087211 */ /* 0x000fc600078f10ff */
        /* <DEDUP_REMOVED lines=98> */
.L_x_1686:
[----:B---3--:R-:W-:Y:S05]  /*2760*/  BSYNC B0 ;  /* 0x0000000000007941 */ /* 0x008fea0003800000 */
.L_x_1685:
        /* <DEDUP_REMOVED lines=99> */
.L_x_1689:
        /* <DEDUP_REMOVED lines=174> */
.L_x_1687:
        /* <DEDUP_REMOVED lines=814> */
.L_x_1688:
        /* <DEDUP_REMOVED lines=280> */
.L_x_1684:
        /* <DEDUP_REMOVED lines=68> */
[----:B-----5:R-:W-:Y:S01]  /*8120*/  F2FP.BF16.PACK_AB R8, R129, R128 ;  /* 0x000000808108723e */ /* 0x020fe200000010ff */
        /* <DEDUP_REMOVED lines=63> */
.L_x_1691:
[----:B-1----:R-:W2:Y:S01]  /*8520*/  LDL R30, [R1+0x18] ;  /* 0x00001800011e7983 */ /* 0x002ea20000100800 */
[----:B------:R-:W-:Y:S01]  /*8530*/  LEA.HI R2, R21, R22, RZ, 0x3 ;  /* 0x0000001615027211 */ /* 0x000fe200078f18ff */
[----:B------:R-:W-:Y:S01]  /*8540*/  USHF.R.S32.HI UR4, URZ, 0x1f, UR11 ;  /* 0x0000001f3f047899 */ /* 0x000fe2000801140b */
[----:B------:R-:W-:Y:S01]  /*8550*/  BSSY B0, `(.L_x_1692) ;  /* 0x0000035000007945 */ /* 0x000fe20003800000 */
[----:B------:R-:W-:Y:S01]  /*8560*/  USEL UR11, UR11, URZ, !UP1 ;  /* 0x0000003f0b0b7287 */ /* 0x000fe2000c800000 */
[----:B------:R-:W-:-:S02]  /*8570*/  LOP3.LUT R0, R2, 0x1ffffff8, RZ, 0xc0, !PT ;  /* 0x1ffffff802007812 */ /* 0x000fc400078ec0ff */
[----:B------:R-:W-:-:S03]  /*8580*/  SHF.R.S32.HI R14, RZ, 0x3, R2 ;  /* 0x00000003ff0e7819 */ /* 0x000fc60000011402 */
[----:B------:R-:W-:Y:S02]  /*8590*/  IMAD.IADD R0, R22, 0x1, -R0 ;  /* 0x0000000116007824 */ /* 0x000fe400078e0a00 */
[----:B------:R-:W-:Y:S02]  /*85a0*/  IMAD.SHL.U32 R2, R14, 0x40, RZ ;  /* 0x000000400e027824 */ /* 0x000fe400078e00ff */
[----:B------:R-:W-:Y:S02]  /*85b0*/  IMAD.SHL.U32 R12, R0, 0x8, RZ ;  /* 0x00000008000c7824 */ /* 0x000fe400078e00ff */
[----:B------:R-:W-:Y:S01]  /*85c0*/  IMAD.U32 R29, RZ, RZ, UR11 ;  /* 0x0000000bff1d7e24 */ /* 0x000fe2000f8e00ff */
[----:B------:R-:W-:Y:S02]  /*85d0*/  LOP3.LUT R0, R2, 0x1c0, RZ, 0xc0, !PT ;  /* 0x000001c002007812 */ /* 0x000fe400078ec0ff */
[----:B------:R-:W-:Y:S02]  /*85e0*/  LEA.HI R2, R21, R22, RZ, 0x6 ;  /* 0x0000001615027211 */ /* 0x000fe400078f30ff */
[----:B------:R-:W-:-:S02]  /*85f0*/  LOP3.LUT R3, R0, 0x38, R12, 0xf8, !PT ;  /* 0x0000003800037812 */ /* 0x000fc400078ef80c */
[----:B------:R-:W-:Y:S01]  /*8600*/  SHF.R.U32.HI R0, RZ, 0x3, R0 ;  /* 0x00000003ff007819 */ /* 0x000fe20000011600 */
[----:B------:R-:W-:Y:S01]  /*8610*/  IMAD.SHL.U32 R2, R2, 0x8, RZ ;  /* 0x0000000802027824 */ /* 0x000fe200078e00ff */
[----:B------:R-:W-:Y:S02]  /*8620*/  SHF.R.S32.HI R13, RZ, 0x1f, R12 ;  /* 0x0000001fff0d7819 */ /* 0x000fe4000001140c */
[----:B------:R-:W-:-:S04]  /*8630*/  LOP3.LUT R0, R3, R0, RZ, 0x3c, !PT ;  /* 0x0000000003007212 */ /* 0x000fc800078e3cff */
[----:B------:R-:W-:-:S05]  /*8640*/  LOP3.LUT R0, R0, 0x7ffffe00, R2, 0xf8, !PT ;  /* 0x7ffffe0000007812 */ /* 0x000fca00078ef802 */
[----:B------:R-:W-:-:S05]  /*8650*/  IMAD.SHL.U32 R6, R0, 0x2, RZ ;  /* 0x0000000200067824 */ /* 0x000fca00078e00ff */
[----:B------:R1:W3:Y:S04]  /*8660*/  LDS.128 R20, [R6+0x5080] ;  /* 0x0050800006147984 */ /* 0x0002e80000000c00 */
[----:B------:R1:W4:Y:S04]  /*8670*/  LDS.128 R24, [R6+0x6080] ;  /* 0x0060800006187984 */ /* 0x0003280000000c00 */
[----:B------:R1:W1:Y:S04]  /*8680*/  LDS.128 R32, [R6+0x7080] ;  /* 0x0070800006207984 */ /* 0x0002680000000c00 */
[----:B------:R1:W1:Y:S04]  /*8690*/  LDS.128 R36, [R6+0x80] ;  /* 0x0000800006247984 */ /* 0x0002680000000c00 */
[----:B------:R1:W1:Y:S04]  /*86a0*/  LDS.128 R40, [R6+0x1080] ;  /* 0x0010800006287984 */ /* 0x0002680000000c00 */
[----:B------:R1:W1:Y:S04]  /*86b0*/  LDS.128 R44, [R6+0x2080] ;  /* 0x00208000062c7984 */ /* 0x0002680000000c00 */
[----:B------:R1:W1:Y:S01]  /*86c0*/  LDS.128 R48, [R6+0x3080] ;  /* 0x0030800006307984 */ /* 0x0002620000000c00 */
[----:B--2---:R-:W-:Y:S01]  /*86d0*/  SHF.R.S32.HI R28, RZ, 0x1f, R30 ;  /* 0x0000001fff1c7819 */ /* 0x004fe2000001141e */
[----:B------:R-:W-:-:S04]  /*86e0*/  IMAD.WIDE.U32 R2, R30, c[0x0][0x338], R12 ;  /* 0x0000ce001e027a25 */ /* 0x000fc800078e000c */
[----:B------:R-:W-:-:S04]  /*86f0*/  IMAD R0, R28, c[0x0][0x338], RZ ;  /* 0x0000ce001c007a24 */ /* 0x000fc800078e02ff */
[----:B------:R-:W-:-:S04]  /*8700*/  IMAD R0, R30, c[0x0][0x33c], R0 ;  /* 0x0000cf001e007a24 */ /* 0x000fc800078e0200 */
[----:B------:R-:W-:Y:S01]  /*8710*/  IMAD.IADD R3, R3, 0x1, R0 ;  /* 0x0000000103037824 */ /* 0x000fe200078e0200 */
[----:B-----5:R-:W-:Y:S01]  /*8720*/  IADD3 R0, R4, -UR6, RZ ;  /* 0x8000000604007c10 */ /* 0x020fe2000fffe0ff */
[----:B------:R-:W-:Y:S01]  /*8730*/  USEL UR6, UR4, URZ, !UP1 ;  /* 0x0000003f04067287 */ /* 0x000fe2000c800000 */
[----:B------:R-:W-:Y:S01]  /*8740*/  IADD3 R4, P0, R14, UR8, RZ ;  /* 0x000000080e047c10 */ /* 0x000fe2000ff1e0ff */
[----:B------:R-:W-:Y:S01]  /*8750*/  IMAD.WIDE.U32 R10, R29, c[0x0][0x340], R2 ;  /* 0x0000d0001d0a7a25 */ /* 0x000fe200078e0002 */
[----:B------:R-:W-:Y:S01]  /*8760*/  IMNMX R15, R0, 0x80, PT ;  /* 0x00000080000f7817 */ /* 0x000fe20003800200 */
[----:B------:R-:W-:Y:S01]  /*8770*/  ULDC.64 UR4, c[0x0][0x340] ;  /* 0x0000d00000047ab9 */ /* 0x000fe20000000a00 */
[C---:B------:R-:W-:Y:S01]  /*8780*/  LEA.HI.X.SX32 R5, R14.reuse, UR9, 0x1, P0 ;  /* 0x000000090e057c11 */ /* 0x040fe200080f0eff */
[----:B------:R-:W-:Y:S01]  /*8790*/  UIMAD UR4, UR6, UR4, URZ ;  /* 0x00000004060472a4 */ /* 0x000fe2000f8e023f */
[----:B------:R-:W-:Y:S01]  /*87a0*/  ISETP.GE.AND P3, PT, R14, R15, PT ;  /* 0x0000000f0e00720c */ /* 0x000fe20003f66270 */
[----:B------:R-:W-:-:S02]  /*87b0*/  IMAD.U32 R0, RZ, RZ, UR12 ;  /* 0x0000000cff007e24 */ /* 0x000fc4000f8e00ff */
[----:B------:R-:W-:Y:S01]  /*87c0*/  UIMAD UR4, UR11, UR5, UR4 ;  /* 0x000000050b0472a4 */ /* 0x000fe2000f8e0204 */
[----:B------:R-:W-:Y:S01]  /*87d0*/  ISETP.GE.OR P0, PT, R12, c[0x0][0x324], P3 ;  /* 0x0000c9000c007a0c */ /* 0x000fe20001f06670 */
[----:B------:R-:W-:-:S04]  /*87e0*/  IMAD.WIDE R2, R0, 0x80, R4 ;  /* 0x0000008000027825 */ /* 0x000fc800078e0204 */
[----:B------:R-:W-:-:S08]  /*87f0*/  IADD3 R9, R11, UR4, RZ ;  /* 0x000000040b097c10 */ /* 0x000fd0000fffe0ff */
[----:B------:R-:W-:Y:S05]  /*8800*/  @P0 BRA `(.L_x_1693) ;  /* 0x0000009000000947 */ /* 0x000fea0003800000 */
[----:B-1-34-:R1:W2:Y:S01]  /*8810*/  LDS.128 R16, [R6+0x4080] ;  /* 0x0040800006107984 */ /* 0x01a2a20000000c00 */
[----:B------:R-:W-:Y:S01]  /*8820*/  MOV R8, R10 ;  /* 0x0000000a00087202 */ /* 0x000fe20000000f00 */
[----:B------:R-:W-:-:S04]  /*8830*/  IMAD R0, R3, c[0x0][0x330], RZ ;  /* 0x0000cc0003007a24 */ /* 0x000fc800078e02ff */
[----:B------:R-:W-:-:S04]  /*8840*/  IMAD.WIDE.U32 R4, R2, c[0x0][0x330], R8 ;  /* 0x0000cc0002047a25 */ /* 0x000fc800078e0008 */
[----:B------:R-:W-:-:S05]  /*8850*/  IMAD R0, R2, c[0x0][0x334], R0 ;  /* 0x0000cd0002007a24 */ /* 0x000fca00078e0200 */
[----:B------:R-:W-:Y:S02]  /*8860*/  IADD3 R0, R5, R0, RZ ;  /* 0x0000000005007210 */ /* 0x000fe40007ffe0ff */
[----:B-1----:R-:W-:-:S04]  /*8870*/  LEA R6, P0, R4, c[0x0][0x318], 0x1 ;  /* 0x0000c60004067a11 */ /* 0x002fc800078008ff */
[----:B------:R-:W-:-:S05]  /*8880*/  LEA.HI.X R7, R4, c[0x0][0x31c], R0, 0x1, P0 ;  /* 0x0000c70004077a11 */ /* 0x000fca00000f0c00 */
[----:B--2---:R1:W-:Y:S04]  /*8890*/  STG.E.128 [R6.64], R16 ;  /* 0x0000001006007986 */ /* 0x0043e8000c101d0e */
.L_x_1693:
[----:B-1-34-:R-:W-:Y:S05]  /*88a0*/  BSYNC B0 ;  /* 0x0000000000007941 */ /* 0x01afea0003800000 */
.L_x_1692:
        /* <DEDUP_REMOVED lines=15> */
[----:B------:R1:W-:Y:S02]  /*89a0*/  STG.E.128 [R6.64], R20 ;  /* 0x0000001406007986 */ /* 0x0003e4000c101d0e */
.L_x_1695:
[----:B------:R-:W-:Y:S05]  /*89b0*/  BSYNC B0 ;  /* 0x0000000000007941 */ /* 0x000fea0003800000 */
.L_x_1694:
        /* <DEDUP_REMOVED lines=16> */
.L_x_1697:
[----:B------:R-:W-:Y:S05]  /*8ac0*/  BSYNC B0 ;  /* 0x0000000000007941 */ /* 0x000fea0003800000 */
.L_x_1696:
        /* <DEDUP_REMOVED lines=15> */
[----:B------:R1:W-:Y:S02]  /*8bc0*/  STG.E.128 [R4.64], R32 ;  /* 0x0000002004007986 */ /* 0x0003e4000c101d0e */
.L_x_1699:
[----:B------:R-:W-:Y:S05]  /*8bd0*/  BSYNC B0 ;  /* 0x0000000000007941 */ /* 0x000fea0003800000 */
.L_x_1698:
[----:B------:R-:W-:Y:S01]  /*8be0*/  IMAD R0, R28, c[0x0][0x308], RZ ;  /* 0x0000c2001c007a24 */ /* 0x000fe200078e02ff */
[----:B------:R-:W-:Y:S01]  /*8bf0*/  ULDC.64 UR4, c[0x0][0x310] ;  /* 0x0000c40000047ab9 */ /* 0x000fe20000000a00 */
[----:B-1----:R-:W-:Y:S01]  /*8c00*/  IMAD.WIDE.U32 R6, R30, c[0x0][0x308], R12 ;  /* 0x0000c2001e067a25 */ /* 0x002fe200078e000c */
[----:B------:R-:W-:Y:S01]  /*8c10*/  ISETP.GE.OR P3, PT, R12, c[0x0][0x2f4], P3 ;  /* 0x0000bd000c007a0c */ /* 0x000fe20001f66670 */
[----:B------:R-:W-:Y:S01]  /*8c20*/  UIMAD UR4, UR6, UR4, URZ ;  /* 0x00000004060472a4 */ /* 0x000fe2000f8e023f */
[----:B------:R-:W-:Y:S01]  /*8c30*/  BSSY B0, `(.L_x_1700) ;  /* 0x000000f000007945 */ /* 0x000fe20003800000 */
[----:B------:R-:W-:Y:S02]  /*8c40*/  IMAD R0, R30, c[0x0][0x30c], R0 ;  /* 0x0000c3001e007a24 */ /* 0x000fe400078e0200 */
[----:B------:R-:W-:-:S03]  /*8c50*/  UIMAD UR4, UR11, UR5, UR4 ;  /* 0x000000050b0472a4 */ /* 0x000fc6000f8e0204 */
        /* <DEDUP_REMOVED lines=12> */
.L_x_1701:
[----:B------:R-:W-:Y:S05]  /*8d20*/  BSYNC B0 ;  /* 0x0000000000007941 */ /* 0x000fea0003800000 */
.L_x_1700:
        /* <DEDUP_REMOVED lines=14> */
.L_x_1703:
[----:B------:R-:W-:Y:S05]  /*8e10*/  BSYNC B0 ;  /* 0x0000000000007941 */ /* 0x000fea0003800000 */
.L_x_1702:
        /* <DEDUP_REMOVED lines=14> */
.L_x_1705:
[----:B------:R-:W-:Y:S05]  /*8f00*/  BSYNC B0 ;  /* 0x0000000000007941 */ /* 0x000fea0003800000 */
.L_x_1704:
        /* <DEDUP_REMOVED lines=14> */
.L_x_1690:
        /* <DEDUP_REMOVED lines=30> */
[----:B--2--5:R-:W-:-:S03]  /*91d0*/  IADD3 R6, -R0, R2, RZ ;  /* 0x0000000200067210 */ /* 0x024fc60007ffe1ff */
.L_x_1706:
[----:B-1----:R-:W2:Y:S01]  /*91e0*/  LDL R17, [R1+0x18] ;  /* 0x0000180001117983 */ /* 0x002ea20000100800 */
[----:B-----5:R-:W-:Y:S01]  /*91f0*/  IADD3 R14, R6, -UR6, RZ ;  /* 0x80000006060e7c10 */ /* 0x020fe2000fffe0ff */
[----:B------:R-:W-:Y:S01]  /*9200*/  USHF.R.S32.HI UR7, URZ, 0x1f, UR11 ;  /* 0x0000001f3f077899 */ /* 0x000fe2000801140b */
[----:B------:R-:W-:Y:S01]  /*9210*/  IMAD.U32 R6, RZ, RZ, UR12 ;  /* 0x0000000cff067e24 */ /* 0x000fe2000f8e00ff */
[----:B------:R-:W1:Y:S01]  /*9220*/  S2R R2, SR_TID.X ;  /* 0x0000000000027919 */ /* 0x000e620000002100 */
[----:B------:R-:W-:Y:S01]  /*9230*/  USEL UR11, UR11, URZ, !UP1 ;  /* 0x0000003f0b0b7287 */ /* 0x000fe2000c800000 */
[----:B------:R-:W-:Y:S01]  /*9240*/  BSSY B0, `(.L_x_1707) ;  /* 0x0000022000007945 */ /* 0x000fe20003800000 */
[----:B------:R-:W-:-:S02]  /*9250*/  USEL UR7, UR7, URZ, !UP1 ;  /* 0x0000003f07077287 */ /* 0x000fc4000c800000 */
[----:B------:R-:W-:Y:S02]  /*9260*/  ULDC.64 UR4, c[0x0][0x310] ;  /* 0x0000c40000047ab9 */ /* 0x000fe40000000a00 */
[----:B------:R-:W-:Y:S01]  /*9270*/  UIMAD UR4, UR7, UR4, URZ ;  /* 0x00000004070472a4 */ /* 0x000fe2000f8e023f */
[----:B------:R-:W-:-:S03]  /*9280*/  IMAD.U32 R16, RZ, RZ, UR11 ;  /* 0x0000000bff107e24 */ /* 0x000fc6000f8e00ff */
[----:B------:R-:W-:Y:S01]  /*9290*/  UIMAD UR4, UR11, UR5, UR4 ;  /* 0x000000050b0472a4 */ /* 0x000fe2000f8e0204 */
[----:B-1----:R-:W-:-:S04]  /*92a0*/  SHF.R.S32.HI R4, RZ, 0x1f, R2 ;  /* 0x0000001fff047819 */ /* 0x002fc80000011402 */
[----:B------:R-:W-:-:S04]  /*92b0*/  LEA.HI R4, R4, R2, RZ, 0x3 ;  /* 0x0000000204047211 */ /* 0x000fc800078f18ff */
[----:B------:R-:W-:-:S05]  /*92c0*/  LOP3.LUT R0, R4, 0x1ffffff8, RZ, 0xc0, !PT ;  /* 0x1ffffff804007812 */ /* 0x000fca00078ec0ff */
[----:B------:R-:W-:-:S04]  /*92d0*/  IMAD.IADD R0, R2, 0x1, -R0 ;  /* 0x0000000102007824 */ /* 0x000fc800078e0a00 */
[----:B------:R-:W-:-:S05]  /*92e0*/  IMAD.SHL.U32 R10, R0, 0x8, RZ ;  /* 0x00000008000a7824 */ /* 0x000fca00078e00ff */
[----:B------:R-:W-:Y:S02]  /*92f0*/  SHF.R.S32.HI R11, RZ, 0x1f, R10 ;  /* 0x0000001fff0b7819 */ /* 0x000fe4000001140a */
[----:B--2---:R-:W-:-:S03]  /*9300*/  SHF.R.S32.HI R15, RZ, 0x1f, R17 ;  /* 0x0000001fff0f7819 */ /* 0x004fc60000011411 */
[----:B------:R-:W-:-:S04]  /*9310*/  IMAD.WIDE.U32 R2, R17, c[0x0][0x308], R10 ;  /* 0x0000c20011027a25 */ /* 0x000fc800078e000a */
[----:B------:R-:W-:-:S04]  /*9320*/  IMAD R0, R15, c[0x0][0x308], RZ ;  /* 0x0000c2000f007a24 */ /* 0x000fc800078e02ff */
[----:B------:R-:W-:-:S04]  /*9330*/  IMAD R0, R17, c[0x0][0x30c], R0 ;  /* 0x0000c30011007a24 */ /* 0x000fc800078e0200 */
[----:B------:R-:W-:Y:S01]  /*9340*/  IMAD.IADD R3, R3, 0x1, R0 ;  /* 0x0000000103037824 */ /* 0x000fe200078e0200 */
[----:B------:R-:W-:-:S03]  /*9350*/  SHF.R.S32.HI R0, RZ, 0x3, R4 ;  /* 0x00000003ff007819 */ /* 0x000fc60000011404 */
[----:B------:R-:W-:Y:S01]  /*9360*/  IMAD.WIDE.U32 R8, R16, c[0x0][0x310], R2 ;  /* 0x0000c40010087a25 */ /* 0x000fe200078e0002 */
[C---:B------:R-:W-:Y:S02]  /*9370*/  IADD3 R4, P0, R0.reuse, UR8, RZ ;  /* 0x0000000800047c10 */ /* 0x040fe4000ff1e0ff */
[C---:B------:R-:W-:Y:S02]  /*9380*/  ISETP.GE.AND P3, PT, R0.reuse, R14, PT ;  /* 0x0000000e0000720c */ /* 0x040fe40003f66270 */
[----:B------:R-:W-:Y:S02]  /*9390*/  LEA.HI.X.SX32 R5, R0, UR9, 0x1, P0 ;  /* 0x0000000900057c11 */ /* 0x000fe400080f0eff */
[----:B------:R-:W-:-:S03]  /*93a0*/  ISETP.GE.OR P0, PT, R10, c[0x0][0x2f4], P3 ;  /* 0x0000bd000a007a0c */ /* 0x000fc60001f06670 */
[----:B------:R-:W-:Y:S01]  /*93b0*/  IMAD.WIDE R2, R6, 0x80, R4 ;  /* 0x0000008006027825 */ /* 0x000fe200078e0204 */
[----:B------:R-:W-:-:S09]  /*93c0*/  IADD3 R5, R9, UR4, RZ ;  /* 0x0000000409057c10 */ /* 0x000fd2000fffe0ff */
        /* <DEDUP_REMOVED lines=9> */
.L_x_1708:
[----:B------:R-:W-:Y:S05]  /*9460*/  BSYNC B0 ;  /* 0x0000000000007941 */ /* 0x000fea0003800000 */
.L_x_1707:
        /* <DEDUP_REMOVED lines=16> */
.L_x_1710:
[----:B------:R-:W-:Y:S05]  /*9570*/  BSYNC B0 ;  /* 0x0000000000007941 */ /* 0x000fea0003800000 */
.L_x_1709:
        /* <DEDUP_REMOVED lines=16> */
.L_x_1712:
[----:B------:R-:W-:Y:S05]  /*9680*/  BSYNC B0 ;  /* 0x0000000000007941 */ /* 0x000fea0003800000 */
.L_x_1711:
        /* <DEDUP_REMOVED lines=15> */
.L_x_1714:
[----:B------:R-:W-:Y:S05]  /*9780*/  BSYNC B0 ;  /* 0x0000000000007941 */ /* 0x000fea0003800000 */
.L_x_1713:
[----:B------:R-:W-:Y:S01]  /*9790*/  IMAD R0, R15, c[0x0][0x338], RZ ;  /* 0x0000ce000f007a24 */ /* 0x000fe200078e02ff */
[----:B------:R-:W-:Y:S01]  /*97a0*/  ULDC.64 UR4, c[0x0][0x340] ;  /* 0x0000d00000047ab9 */ /* 0x000fe20000000a00 */
[C---:B------:R-:W-:Y:S01]  /*97b0*/  IMAD.WIDE.U32 R6, R17.reuse, c[0x0][0x338], R10 ;  /* 0x0000ce0011067a25 */ /* 0x040fe200078e000a */
[----:B------:R-:W-:Y:S01]  /*97c0*/  ISETP.GE.OR P3, PT, R10, c[0x0][0x324], P3 ;  /* 0x0000c9000a007a0c */ /* 0x000fe20001f66670 */
[----:B------:R-:W-:Y:S01]  /*97d0*/  UIMAD UR4, UR7, UR4, URZ ;  /* 0x00000004070472a4 */ /* 0x000fe2000f8e023f */
[----:B------:R-:W-:Y:S01]  /*97e0*/  BSSY B0, `(.L_x_1715) ;  /* 0x000000f000007945 */ /* 0x000fe20003800000 */
[----:B------:R-:W-:Y:S02]  /*97f0*/  IMAD R0, R17, c[0x0][0x33c], R0 ;  /* 0x0000cf0011007a24 */ /* 0x000fe400078e0200 */
[----:B------:R-:W-:-:S03]  /*9800*/  UIMAD UR4, UR11, UR5, UR4 ;  /* 0x000000050b0472a4 */ /* 0x000fc6000f8e0204 */
[----:B------:R-:W-:-:S05]  /*9810*/  IADD3 R7, R7, R0, RZ ;  /* 0x0000000007077210 */ /* 0x000fca0007ffe0ff */
        /* <DEDUP_REMOVED lines=11> */
.L_x_1716:
[----:B------:R-:W-:Y:S05]  /*98d0*/  BSYNC B0 ;  /* 0x0000000000007941 */ /* 0x000fea0003800000 */
.L_x_1715:
        /* <DEDUP_REMOVED lines=14> */
.L_x_1718:
[----:B------:R-:W-:Y:S05]  /*99c0*/  BSYNC B0 ;  /* 0x0000000000007941 */ /* 0x000fea0003800000 */
.L_x_1717:
        /* <DEDUP_REMOVED lines=14> */
.L_x_1720:
[----:B------:R-:W-:Y:S05]  /*9ab0*/  BSYNC B0 ;  /* 0x0000000000007941 */ /* 0x000fea0003800000 */
.L_x_1719:
        /* <DEDUP_REMOVED lines=13> */
.L_x_1721:
        /* <DEDUP_REMOVED lines=15> */
.L_x_1852:


//--------------------- .text._ZN7cutlass13device_kernelIN5flash19enable_sm80_to_sm89INS1_16FlashAttnBwdSm80INS1_25CollectiveMainloopBwdSm80ILi2ELi2EN4cute5tupleIJNS5_1CILi128EEES8_NS7_ILi64EEEEEENS_10bfloat16_tEfNS_4arch4Sm80ELb1ELb0ELb0ELb1ELb0ELb0ELb0ELb0ELi2ELi4ELi4ELi4ELb0EEENS1_24CollectiveEpilogueBwdGQAISA_fSD_Li256ELb1ELb0EEENS1_25SingleTileBwdLPTSchedulerILb1ELi128ELb0EEEEEEEEEvNT_6ParamsE --------------------------
	.section	.text._ZN7cutlass13device_kernelIN5flash19enable_sm80_to_sm89INS1_16FlashAttnBwdSm80INS1_25CollectiveMainloopBwdSm80ILi2ELi2EN4cute5tupleIJNS5_1CILi128EEES8_NS7_ILi64EEEEEENS_10bfloat16_tEfNS_4arch4Sm80ELb1ELb0ELb0ELb1ELb0ELb0ELb0ELb0ELi2ELi4ELi4ELi4ELb0EEENS1_24CollectiveEpilogueBwdGQAISA_fSD_Li256ELb1ELb0EEENS1_25SingleTileBwdLPTSchedulerILb1ELi128ELb0EEEEEEEEEvNT_6ParamsE,"ax",@progbits
	.sectioninfo	@"SHI_REGISTERS=255"
	.align	128
.text._ZN7cutlass13device_kernelIN5flash19enable_sm80_to_sm89INS1_16FlashAttnBwdSm80INS1_25CollectiveMainloopBwdSm80ILi2ELi2EN4cute5tupleIJNS5_1CILi128EEES8_NS7_ILi64EEEEEENS_10bfloat16_tEfNS_4arch4Sm80ELb1ELb0ELb0ELb1ELb0ELb0ELb0ELb0ELi2ELi4ELi4ELi4ELb0EEENS1_24CollectiveEpilogueBwdGQAISA_fSD_Li256ELb1ELb0EEENS1_25SingleTileBwdLPTSchedulerILb1ELi128ELb0EEEEEEEEEvNT_6ParamsE:
        .type           _ZN7cutlass13device_kernelIN5flash19enable_sm80_to_sm89INS1_16FlashAttnBwdSm80INS1_25CollectiveMainloopBwdSm80ILi2ELi2EN4cute5tupleIJNS5_1CILi128EEES8_NS7_ILi64EEEEEENS_10bfloat16_tEfNS_4arch4Sm80ELb1ELb0ELb0ELb1ELb0ELb0ELb0ELb0ELi2ELi4ELi4ELi4ELb0EEENS1_24CollectiveEpilogueBwdGQAISA_fSD_Li256ELb1ELb0EEENS1_25SingleTileBwdLPTSchedulerILb1ELi128ELb0EEEEEEEEEvNT_6ParamsE,@function
        .size           _ZN7cutlass13device_kernelIN5flash19enable_sm80_to_sm89INS1_16FlashAttnBwdSm80INS1_25CollectiveMainloopBwdSm80ILi2ELi2EN4cute5tupleIJNS5_1CILi128EEES8_NS7_ILi64EEEEEENS_10bfloat16_tEfNS_4arch4Sm80ELb1ELb0ELb0ELb1ELb0ELb0ELb0ELb0ELi2ELi4ELi4ELi4ELb0EEENS1_24CollectiveEpilogueBwdGQAISA_fSD_Li256ELb1ELb0EEENS1_25SingleTileBwdLPTSchedulerILb1ELi128ELb0EEEEEEEEEvNT_6ParamsE,(.L_x_1853 - _ZN7cutlass13device_kernelIN5flash19enable_sm80_to_sm89INS1_16FlashAttnBwdSm80INS1_25CollectiveMainloopBwdSm80ILi2ELi2EN4cute5tupleIJNS5_1CILi128EEES8_NS7_ILi64EEEEEENS_10bfloat16_tEfNS_4arch4Sm80ELb1ELb0ELb0ELb1ELb0ELb0ELb0ELb0ELi2ELi4ELi4ELi4ELb0EEENS1_24CollectiveEpilogueBwdGQAISA_fSD_Li256ELb1ELb0EEENS1_25SingleTileBwdLPTSchedulerILb1ELi128ELb0EEEEEEEEEvNT_6ParamsE)
        .other          _ZN7cutlass13device_kernelIN5flash19enable_sm80_to_sm89INS1_16FlashAttnBwdSm80INS1_25CollectiveMainloopBwdSm80ILi2ELi2EN4cute5tupleIJNS5_1CILi128EEES8_NS7_ILi64EEEEEENS_10bfloat16_tEfNS_4arch4Sm80ELb1ELb0ELb0ELb1ELb0ELb0ELb0ELb0ELi2ELi4ELi4ELi4ELb0EEENS1_24CollectiveEpilogueBwdGQAISA_fSD_Li256ELb1ELb0EEENS1_25SingleTileBwdLPTSchedulerILb1ELi128ELb0EEEEEEEEEvNT_6ParamsE,@"STO_CUDA_ENTRY STV_DEFAULT"
_ZN7cutlass13device_kernelIN5flash19enable_sm80_to_sm89INS1_16FlashAttnBwdSm80INS1_25CollectiveMainloopBwdSm80ILi2ELi2EN4cute5tupleIJNS5_1CILi128EEES8_NS7_ILi64EEEEEENS_10bfloat16_tEfNS_4arch4Sm80ELb1ELb0ELb0ELb1ELb0ELb0ELb0ELb0ELi2ELi4ELi4ELi4ELb0EEENS1_24CollectiveEpilogueBwdGQAISA_fSD_Li256ELb1ELb0EEENS1_25SingleTileBwdLPTSchedulerILb1ELi128ELb0EEEEEEEEEvNT_6ParamsE:
        /* <DEDUP_REMOVED lines=31> */
.L_x_1723:
        /* <DEDUP_REMOVED lines=8> */
.L_x_1724:
        /* <DEDUP_REMOVED lines=8> */
[----:B------:R-:W-:Y:S02]  /*02f0*/  UMOV UR7, UR5 ;  /* 0x0000000500077c82 */ /* 0x000fe40008000000 */
        /* <DEDUP_REMOVED lines=12> */
.L_x_1725:
        /* <DEDUP_REMOVED lines=14> */
.L_x_1727:
[----:B------:R-:W-:Y:S02]  /*04a0*/  ULDC UR5, c[0x0][0x3dc] ;  /* 0x0000f70000057ab9 */ /* 0x000fe40000000800 */
.L_x_1726:
[----:B------:R-:W-:-:S04]  /*04b0*/  UIADD3 UR5, UR5, 0x7f, URZ ;  /* 0x0000007f05057890 */ /* 0x000fc8000fffe03f */
[----:B------:R-:W-:-:S04]  /*04c0*/  USHF.R.S32.HI UR4, URZ, 0x1f, UR5 ;  /* 0x0000001f3f047899 */ /* 0x000fc80008011405 */
[----:B------:R-:W-:-:S04]  /*04d0*/  ULEA.HI UR4, UR4, UR5, URZ, 0x7 ;  /* 0x0000000504047291 */ /* 0x000fc8000f8f383f */
[----:B------:R-:W-:-:S04]  /*04e0*/  USHF.R.S32.HI UR4, URZ, 0x7, UR4 ;  /* 0x000000073f047899 */ /* 0x000fc80008011404 */
[----:B------:R-:W-:-:S04]  /*04f0*/  UISETP.GE.AND UP0, UPT, UR12, UR4, UPT ;  /* 0x000000040c00728c */ /* 0x000fc8000bf06270 */
[----:B------:R-:W-:-:S06]  /*0500*/  USEL UR7, UR7, 0xffffffff, !UP0 ;  /* 0xffffffff07077887 */ /* 0x000fcc000c000000 */
[----:B------:R-:W-:-:S05]  /*0510*/  MOV R0, UR7 ;  /* 0x0000000700007c02 */ /* 0x000fca0008000f00 */
[----:B------:R1:W-:Y:S01]  /*0520*/  STL [R1+0x58], R0 ;  /* 0x0000580001007387 */ /* 0x0003e20000100800 */
[----:B------:R-:W-:Y:S05]  /*0530*/  BRA `(.L_x_1728) ;  /* 0x000004a000007947 */ /* 0x000fea0003800000 */
.L_x_1722:
        /* <DEDUP_REMOVED lines=22> */
.L_x_1729:
        /* <DEDUP_REMOVED lines=8> */
.L_x_1730:
        /* <DEDUP_REMOVED lines=21> */
.L_x_1731:
        /* <DEDUP_REMOVED lines=14> */
.L_x_1733:
[----:B------:R-:W-:Y:S02]  /*0950*/  ULDC UR5, c[0x0][0x3dc] ;  /* 0x0000f70000057ab9 */ /* 0x000fe40000000800 */
.L_x_1732:
[----:B------:R-:W-:-:S04]  /*0960*/  UIADD3 UR5, UR5, 0x7f, URZ ;  /* 0x0000007f05057890 */ /* 0x000fc8000fffe03f */
[----:B------:R-:W-:-:S04]  /*0970*/  USHF.R.S32.HI UR4, URZ, 0x1f, UR5 ;  /* 0x0000001f3f047899 */ /* 0x000fc80008011405 */
[----:B------:R-:W-:-:S04]  /*0980*/  ULEA.HI UR4, UR4, UR5, URZ, 0x7 ;  /* 0x0000000504047291 */ /* 0x000fc8000f8f383f */
[----:B------:R-:W-:-:S04]  /*0990*/  USHF.R.S32.HI UR4, URZ, 0x7, UR4 ;  /* 0x000000073f047899 */ /* 0x000fc80008011404 */
[----:B------:R-:W-:-:S04]  /*09a0*/  UISETP.GE.AND UP0, UPT, UR12, UR4, UPT ;  /* 0x000000040c00728c */ /* 0x000fc8000bf06270 */
[----:B------:R-:W-:-:S06]  /*09b0*/  USEL UR7, UR7, 0xffffffff, !UP0 ;  /* 0xffffffff07077887 */ /* 0x000fcc000c000000 */
[----:B------:R-:W-:-:S05]  /*09c0*/  MOV R0, UR7 ;  /* 0x0000000700007c02 */ /* 0x000fca0008000f00 */
[----:B------:R1:W-:Y:S02]  /*09d0*/  STL [R1+0x58], R0 ;  /* 0x0000580001007387 */ /* 0x0003e40000100800 */
.L_x_1728:
[----:B------:R-:W2:Y:S02]  /*09e0*/  LDL R36, [R1+0x58] ;  /* 0x0000580001247983 */ /* 0x000ea40000100800 */
[----:B--2---:R-:W-:-:S13]  /*09f0*/  ISETP.GE.AND P0, PT, R36, RZ, PT ;  /* 0x000000ff2400720c */ /* 0x004fda0003f06270 */
        /* <DEDUP_REMOVED lines=17> */
[----:B------:R-:W-:Y:S01]  /*0b10*/  ULDC UR9, c[0x0][0x198] ;  /* 0x0000660000097ab9 */ /* 0x000fe20000000800 */
[----:B------:R-:W-:Y:S01]  /*0b20*/  CS2R R14, SRZ ;  /* 0x00000000000e7805 */ /* 0x000fe2000001ff00 */
[----:B------:R-:W-:Y:S02]  /*0b30*/  IMAD.MOV.U32 R29, RZ, RZ, RZ ;  /* 0x000000ffff1d7224 */ /* 0x000fe400078e00ff */
[----:B--2---:R-:W-:Y:S01]  /*0b40*/  @P0 IMAD R0, R36, 0x80, R0 ;  /* 0x0000008024000824 */ /* 0x004fe200078e0200 */
[----:B---3--:R1:W2:Y:S01]  /*0b50*/  @P1 R2UR UR10, R8 ;  /* 0x00000000080a13c2 */ /* 0x0082a200000e0000 */
[--C-:B----4-:R-:W-:Y:S01]  /*0b60*/  @P0 SHF.R.S32.HI R11, RZ, 0x1f, R7.reuse ;  /* 0x0000001fff0b0819 */ /* 0x110fe20000011407 */
[----:B------:R-:W-:-:S02]  /*0b70*/  @P0 IMAD.MOV.U32 R10, RZ, RZ, R7 ;  /* 0x000000ffff0a0224 */ /* 0x000fc400078e0007 */
[----:B-1----:R-:W-:-:S04]  /*0b80*/  @P0 SHF.R.S32.HI R8, RZ, 0x1f, R0 ;  /* 0x0000001fff080819 */ /* 0x002fc80000011400 */
[----:B------:R-:W-:Y:S02]  /*0b90*/  @P0 LEA.HI R0, R8, R0, RZ, 0x7 ;  /* 0x0000000008000211 */ /* 0x000fe400078f38ff */
[--C-:B-----5:R-:W-:Y:S01]  /*0ba0*/  @P5 SHF.R.S32.HI R15, RZ, 0x1f, R6.reuse ;  /* 0x0000001fff0f5819 */ /* 0x120fe20000011406 */
        /* <DEDUP_REMOVED lines=9> */
.L_x_1734:
[----:B--2---:R-:W-:-:S04]  /*0c40*/  ISETP.NE.U32.AND P1, PT, RZ, c[0x0][0x2e0], PT ;  /* 0x0000b800ff007a0c */ /* 0x004fc80003f25070 */
[----:B------:R-:W-:-:S13]  /*0c50*/  ISETP.NE.AND.EX P1, PT, RZ, c[0x0][0x2e4], PT, P1 ;  /* 0x0000b900ff007a0c */ /* 0x000fda0003f25310 */
[----:B------:R-:W-:Y:S05]  /*0c60*/  @!P1 BRA `(.L_x_1735) ;  /* 0x0000004000009947 */ /* 0x000fea0003800000 */
[----:B------:R-:W-:-:S05]  /*0c70*/  IMAD.WIDE R2, R36, R9, c[0x0][0x2e0] ;  /* 0x0000b80024027625 */ /* 0x000fca00078e0209 */
[----:B------:R-:W2:Y:S02]  /*0c80*/  LDG.E R0, [R2.64] ;  /* 0x0000000e02007981 */ /* 0x000ea4000c1e1900 */
[----:B--2---:R1:W2:Y:S01]  /*0c90*/  R2UR UR9, R0 ;  /* 0x00000000000973c2 */ /* 0x0042a200000e0000 */
[----:B------:R-:W-:Y:S05]  /*0ca0*/  BRA `(.L_x_1736) ;  /* 0x0000006000007947 */ /* 0x000fea0003800000 */
.L_x_1735:
[----:B------:R-:W-:Y:S05]  /*0cb0*/  @!P5 BRA `(.L_x_1736) ;  /* 0x000000500000d947 */ /* 0x000fea0003800000 */
[----:B------:R1:W2:Y:S04]  /*0cc0*/  LDG.E R0, [R2.64] ;  /* 0x0000000e02007981 */ /* 0x0002a8000c1e1900 */
[----:B-1----:R-:W3:Y:S01]  /*0cd0*/  LDG.E R2, [R2.64+0x4] ;  /* 0x0000040e02027981 */ /* 0x002ee2000c1e1900 */
[----:B--2---:R-:W1:Y:S08]  /*0ce0*/  R2UR UR9, R0 ;  /* 0x00000000000973c2 */ /* 0x004e7000000e0000 */
[----:B---3--:R-:W1:Y:S02]  /*0cf0*/  R2UR UR4, R2 ;  /* 0x00000000020473c2 */ /* 0x008e6400000e0000 */
[----:B-1----:R-:W-:-:S06]  /*0d00*/  UIADD3 UR9, -UR9, UR4, URZ ;  /* 0x0000000409097290 */ /* 0x002fcc000fffe13f */
.L_x_1736:
[----:B------:R-:W-:Y:S01]  /*0d10*/  USHF.L.U32 UR13, UR12, 0x7, URZ ;  /* 0x000000070c0d7899 */ /* 0x000fe2000800063f */
[----:B------:R-:W-:Y:S01]  /*0d20*/  PLOP3.LUT P2, PT, PT, PT, PT, 0x80, 0x0 ;  /* 0x000000000000781c */ /* 0x000fe20003f4f070 */
[----:B------:R-:W-:Y:S01]  /*0d30*/  ULDC UR4, c[0x0][0x2a4] ;  /* 0x0000a90000047ab9 */ /* 0x000fe20000000800 */
[----:B------:R-:W-:Y:S01]  /*0d40*/  CS2R R126, SRZ ;  /* 0x00000000007e7805 */ /* 0x000fe2000001ff00 */
[----:B--2---:R-:W-:Y:S01]  /*0d50*/  UIADD3 UR4, UR13, -UR4, -UR9 ;  /* 0x800000040d047290 */ /* 0x004fe2000fffe809 */
[----:B------:R-:W-:Y:S01]  /*0d60*/  CS2R R124, SRZ ;  /* 0x00000000007c7805 */ /* 0x000fe2000001ff00 */
[----:B------:R-:W-:Y:S01]  /*0d70*/  UIADD3 UR5, UR10, 0x7f, URZ ;  /* 0x0000007f0a057890 */ /* 0x000fe2000fffe03f */
        /* <DEDUP_REMOVED lines=40> */
[----:B------:R-:W-:-:S04]  /*1000*/  CS2R R68, SRZ ;  /* 0x0000000000447805 */ /* 0x000fc8000001ff00 */
[----:B------:R-:W-:Y:S05]  /*1010*/  @!P1 BRA `(.L_x_1737) ;  /* 0x00006bb000009947 */ /* 0x000fea0003800000 */
[----:B------:R-:W-:Y:S01]  /*1020*/  USHF.R.S32.HI UR16, URZ, 0x1f, UR11 ;  /* 0x0000001f3f107899 */ /* 0x000fe2000801140b */
[--C-:B------:R-:W-:Y:S01]  /*1030*/  SHF.R.S32.HI R28, RZ, 0x1f, R20.reuse ;  /* 0x0000001fff1c7819 */ /* 0x100fe20000011414 */
[----:B------:R-:W-:Y:S01]  /*1040*/  ULDC.64 UR4, c[0x0][0x238] ;  /* 0x00008e0000047ab9 */ /* 0x000fe20000000a00 */
[----:B------:R-:W-:Y:S01]  /*1050*/  IMAD.SHL.U32 R16, R20, 0x4, RZ ;  /* 0x0000000414107824 */ /* 0x000fe200078e00ff */
[----:B------:R-:W-:Y:S01]  /*1060*/  UIMAD UR4, UR16, UR4, URZ ;  /* 0x00000004100472a4 */ /* 0x000fe2000f8e023f */
[----:B------:R-:W-:Y:S01]  /*1070*/  LEA.HI R12, R28, R20, RZ, 0x3 ;  /* 0x000000141c0c7211 */ /* 0x000fe200078f18ff */
[----:B-1----:R-:W-:Y:S01]  /*1080*/  IMAD.U32 R0, RZ, RZ, UR11 ;  /* 0x0000000bff007e24 */ /* 0x002fe2000f8e00ff */
[----:B------:R-:W-:Y:S01]  /*1090*/  SHF.R.S32.HI R21, RZ, 0x1f, R20 ;  /* 0x0000001fff157819 */ /* 0x000fe20000011414 */
[----:B------:R-:W-:Y:S01]  /*10a0*/  UIMAD UR18, UR11, UR5, UR4 ;  /* 0x000000050b1272a4 */ /* 0x000fe2000f8e0204 */
[----:B------:R-:W-:Y:S01]  /*10b0*/  SHF.R.S32.HI R17, RZ, 0x1f, R16 ;  /* 0x0000001fff117819 */ /* 0x000fe20000011410 */
[----:B------:R-:W-:Y:S01]  /*10c0*/  IMAD.U32 R8, RZ, RZ, UR11 ;  /* 0x0000000bff087e24 */ /* 0x000fe2000f8e00ff */
[----:B------:R-:W-:Y:S01]  /*10d0*/  ULDC.64 UR4, c[0x0][0x288] ;  /* 0x0000a20000047ab9 */ /* 0x000fe20000000a00 */
[----:B------:R-:W-:Y:S01]  /*10e0*/  SHF.R.S32.HI R32, RZ, 0x3, R12 ;  /* 0x00000003ff207819 */ /* 0x000fe2000001140c */
[----:B------:R-:W-:Y:S01]  /*10f0*/  UIMAD UR4, UR16, UR4, URZ ;  /* 0x00000004100472a4 */ /* 0x000fe2000f8e023f */
[----:B------:R-:W-:Y:S01]  /*1100*/  IMAD.WIDE.U32 R2, R0, c[0x0][0x238], R20 ;  /* 0x00008e0000027a25 */ /* 0x000fe200078e0014 */
[----:B------:R-:W-:Y:S01]  /*1110*/  UIADD3 UR13, -UR13, UR9, URZ ;  /* 0x000000090d0d7290 */ /* 0x000fe2000fffe13f */
[----:B------:R-:W-:Y:S01]  /*1120*/  SHF.R.S32.HI R6, RZ, 0x1f, R32 ;  /* 0x0000001fff067819 */ /* 0x000fe20000011420 */
[----:B------:R-:W-:Y:S01]  /*1130*/  UIMAD UR4, UR11, UR5, UR4 ;  /* 0x000000050b0472a4 */ /* 0x000fe2000f8e0204 */
[----:B------:R-:W-:Y:S01]  /*1140*/  IADD3 R27, P2, R32, R10, RZ ;  /* 0x0000000a201b7210 */ /* 0x000fe20007f5e0ff */
[----:B------:R-:W-:Y:S01]  /*1150*/  IMAD.WIDE.U32 R8, R8, c[0x0][0x288], R16 ;  /* 0x0000a20008087a25 */ /* 0x000fe200078e0010 */
[C---:B------:R-:W-:Y:S01]  /*1160*/  IADD3 R10, P1, R32.reuse, R14, RZ ;  /* 0x0000000e200a7210 */ /* 0x040fe20007f3e0ff */
[----:B------:R-:W-:Y:S01]  /*1170*/  ULDC.64 UR6, c[0x0][0x270] ;  /* 0x00009c0000067ab9 */ /* 0x000fe20000000a00 */
[----:B------:R-:W-:Y:S01]  /*1180*/  IADD3 R0, -R32, UR13, RZ ;  /* 0x0000000d20007c10 */ /* 0x000fe2000fffe1ff */
[----:B------:R-:W-:Y:S01]  /*1190*/  IMAD.U32 R4, RZ, RZ, UR11 ;  /* 0x0000000bff047e24 */ /* 0x000fe2000f8e00ff */
[----:B------:R-:W-:Y:S01]  /*11a0*/  LOP3.LUT R12, R12, 0xfffffff8, RZ, 0xc0, !PT ;  /* 0xfffffff80c0c7812 */ /* 0x000fe200078ec0ff */
[C---:B------:R-:W-:Y:S01]  /*11b0*/  IMAD.X R30, R6.reuse, 0x1, R11, P2 ;  /* 0x00000001061e7824 */ /* 0x040fe200010e060b */
[----:B------:R-:W-:Y:S01]  /*11c0*/  IADD3 R19, R3, UR18, RZ ;  /* 0x0000001203137c10 */ /* 0x000fe2000fffe0ff */
[----:B------:R-:W-:Y:S01]  /*11d0*/  UIMAD UR6, UR16, UR6, URZ ;  /* 0x00000006100672a4 */ /* 0x000fe2000f8e023f */
[----:B------:R-:W-:Y:S01]  /*11e0*/  IADD3 R3, R9, UR4, RZ ;  /* 0x0000000409037c10 */ /* 0x000fe2000fffe0ff */
[----:B------:R-:W-:Y:S01]  /*11f0*/  IMAD.X R11, R6, 0x1, R15, P1 ;  /* 0x00000001060b7824 */ /* 0x000fe200008e060f */
[----:B------:R-:W-:Y:S01]  /*1200*/  ULDC.64 UR4, c[0x0][0x248] ;  /* 0x0000920000047ab9 */ /* 0x000fe20000000a00 */
[----:B------:R-:W-:Y:S01]  /*1210*/  IMAD.WIDE.U32 R4, R4, c[0x0][0x270], R16 ;  /* 0x00009c0004047a25 */ /* 0x000fe200078e0010 */
[C---:B------:R-:W-:Y:S01]  /*1220*/  ISETP.GE.AND P4, PT, R0.reuse, 0x1, PT ;  /* 0x000000010000780c */ /* 0x040fe20003f86270 */
[----:B------:R-:W-:Y:S01]  /*1230*/  UISETP.NE.AND UP0, UPT, UR4, 0x1, UPT ;  /* 0x000000010400788c */ /* 0x000fe2000bf05270 */
[----:B------:R-:W-:Y:S01]  /*1240*/  ISETP.GE.AND P3, PT, R0, 0x21, PT ;  /* 0x000000210000780c */ /* 0x000fe20003f66270 */
[----:B------:R-:W-:Y:S01]  /*1250*/  IMAD.IADD R31, R20, 0x1, -R12 ;  /* 0x00000001141f7824 */ /* 0x000fe200078e0a0c */
[C---:B------:R-:W-:Y:S01]  /*1260*/  ISETP.GE.AND P2, PT, R0.reuse, 0x41, PT ;  /* 0x000000410000780c */ /* 0x040fe20003f46270 */
[----:B------:R-:W-:Y:S01]  /*1270*/  UIMAD UR6, UR11, UR7, UR6 ;  /* 0x000000070b0672a4 */ /* 0x000fe2000f8e0206 */
[----:B------:R-:W-:Y:S01]  /*1280*/  ISETP.GE.AND P1, PT, R0, 0x61, PT ;  /* 0x000000610000780c */ /* 0x000fe20003f26270 */
[----:B------:R-:W-:Y:S01]  /*1290*/  IMAD.SHL.U32 R0, R32, 0x40, RZ ;  /* 0x0000004020007824 */ /* 0x000fe200078e00ff */
[----:B------:R-:W-:Y:S01]  /*12a0*/  UIMAD.WIDE.U32 UR18, UR11, UR5, URZ ;  /* 0x000000050b1272a5 */ /* 0x000fe2000f8e003f */
[----:B------:R-:W-:Y:S01]  /*12b0*/  IMAD.MOV.U32 R6, RZ, RZ, R4 ;  /* 0x000000ffff067224 */ /* 0x000fe200078e0004 */
[----:B------:R-:W-:Y:S01]  /*12c0*/  ULDC UR4, c[0x0][0x250] ;  /* 0x0000940000047ab9 */ /* 0x000fe20000000800 */
[----:B------:R-:W-:Y:S01]  /*12d0*/  IMAD.SHL.U32 R4, R31, 0x8, RZ ;  /* 0x000000081f047824 */ /* 0x000fe200078e00ff */
[----:B------:R-:W-:Y:S01]  /*12e0*/  LOP3.LUT R0, R0, 0x1c0, RZ, 0xc0, !PT ;  /* 0x000001c000007812 */ /* 0x000fe200078ec0ff */
[----:B------:R-:W-:Y:S01]  /*12f0*/  UMOV UR7, UR11 ;  /* 0x0000000b00077c82 */ /* 0x000fe20008000000 */
[----:B------:R-:W-:Y:S01]  /*1300*/  IADD3 R7, R5, UR6, RZ ;  /* 0x0000000605077c10 */ /* 0x000fe2000fffe0ff */
[----:B------:R-:W-:Y:S01]  /*1310*/  @UP0 UMOV UR5, UR19 ;  /* 0x0000001300050c82 */ /* 0x000fe20008000000 */
[----:B------:R-:W-:Y:S01]  /*1320*/  LOP3.LUT R5, R0, 0x38, R4, 0xf8, !PT ;  /* 0x0000003800057812 */ /* 0x000fe200078ef804 */
[----:B------:R-:W-:Y:S01]  /*1330*/  @UP0 USHF.R.U32.HI UR7, URZ, UR4, UR5 ;  /* 0x000000043f070299 */ /* 0x000fe20008011605 */
[----:B------:R-:W-:Y:S01]  /*1340*/  SHF.R.U32.HI R0, RZ, 0x3, R0 ;  /* 0x00000003ff007819 */ /* 0x000fe20000011600 */
[----:B------:R-:W-:Y:S01]  /*1350*/  IMAD.U32 R12, RZ, RZ, UR12 ;  /* 0x0000000cff0c7e24 */ /* 0x000fe2000f8e00ff */
[----:B------:R-:W-:Y:S01]  /*1360*/  SHF.R.S32.HI R22, RZ, 0x1f, R36 ;  /* 0x0000001fff167819 */ /* 0x000fe20000011424 */
[----:B------:R1:W-:Y:S01]  /*1370*/  STL.64 [R1+0x10], R16 ;  /* 0x0000101001007387 */ /* 0x0003e20000100a00 */
[----:B------:R-:W-:Y:S01]  /*1380*/  LOP3.LUT R26, R5, R0, RZ, 0x3c, !PT ;  /* 0x00000000051a7212 */ /* 0x000fe200078e3cff */
[----:B------:R-:W-:Y:S01]  /*1390*/  IMAD.WIDE R12, R12, 0x80, R10 ;  /* 0x000000800c0c7825 */ /* 0x000fe200078e020a */
[----:B------:R-:W-:Y:S01]  /*13a0*/  SEL R25, R36, RZ, !P0 ;  /* 0x000000ff24197207 */ /* 0x000fe20004000000 */
[----:B------:R-:W-:Y:S01]  /*13b0*/  USHF.R.S32.HI UR6, URZ, 0x1f, UR7 ;  /* 0x0000001f3f067899 */ /* 0x000fe20008011407 */
[----:B------:R-:W-:Y:S01]  /*13c0*/  SEL R0, R22, RZ, !P0 ;  /* 0x000000ff16007207 */ /* 0x000fe20004000000 */
[----:B------:R-:W-:Y:S01]  /*13d0*/  IMAD.U32 R10, RZ, RZ, UR7 ;  /* 0x00000007ff0a7e24 */ /* 0x000fe2000f8e00ff */
[----:B------:R-:W-:Y:S01]  /*13e0*/  SHF.R.S32.HI R5, RZ, 0x1f, R4 ;  /* 0x0000001fff057819 */ /* 0x000fe20000011404 */
[----:B------:R-:W-:Y:S01]  /*13f0*/  IMAD.WIDE.U32 R6, R25, c[0x0][0x278], R6 ;  /* 0x00009e0019067a25 */ /* 0x000fe200078e0006 */
[----:B------:R-:W-:Y:S01]  /*1400*/  ULDC.64 UR4, c[0x0][0x1e0] ;  /* 0x0000780000047ab9 */ /* 0x000fe20000000a00 */
[----:B------:R-:W-:Y:S01]  /*1410*/  LEA.HI R24, R28, R20, RZ, 0x6 ;  /* 0x000000141c187211 */ /* 0x000fe200078f30ff */
[----:B------:R-:W-:Y:S01]  /*1420*/  UIMAD UR4, UR6, UR4, URZ ;  /* 0x00000004060472a4 */ /* 0x000fe2000f8e023f */
[----:B------:R-:W-:Y:S01]  /*1430*/  IMAD.MOV.U32 R18, RZ, RZ, R2 ;  /* 0x000000ffff127224 */ /* 0x000fe200078e0002 */
[----:B------:R-:W-:Y:S01]  /*1440*/  IADD3 R38, P0, R29, R6, RZ ;  /* 0x000000061d267210 */ /* 0x000fe20007f1e0ff */
[----:B------:R-:W-:Y:S01]  /*1450*/  IMAD.U32 R14, RZ, RZ, UR11 ;  /* 0x0000000bff0e7e24 */ /* 0x000fe2000f8e00ff */
[----:B------:R-:W-:Y:S01]  /*1460*/  UIMAD UR18, UR7, UR5, UR4 ;  /* 0x00000005071272a4 */ /* 0x000fe2000f8e0204 */
[----:B------:R-:W-:Y:S01]  /*1470*/  IMAD R23, R0, c[0x0][0x278], RZ ;  /* 0x00009e0000177a24 */ /* 0x000fe200078e02ff */
[----:B------:R-:W-:Y:S01]  /*1480*/  ISETP.GE.OR P6, PT, R4, c[0x0][0x1cc], !P4 ;  /* 0x0000730004007a0c */ /* 0x000fe200067c6670 */
[----:B------:R-:W-:Y:S01]  /*1490*/  IMAD.MOV.U32 R2, RZ, RZ, R8 ;  /* 0x000000ffff027224 */ /* 0x000fe200078e0008 */
[----:B------:R-:W-:Y:S01]  /*14a0*/  ULDC.64 UR4, c[0x0][0x1b0] ;  /* 0x00006c0000047ab9 */ /* 0x000fe20000000a00 */
[--C-:B------:R-:W-:Y:S01]  /*14b0*/  IMAD.WIDE.U32 R8, R10, c[0x0][0x1e0], R4.reuse ;  /* 0x000078000a087a25 */ /* 0x100fe200078e0004 */
[----:B------:R-:W-:Y:S01]  /*14c0*/  UIMAD UR4, UR6, UR4, URZ ;  /* 0x00000004060472a4 */ /* 0x000fe2000f8e023f */
[----:B------:R-:W-:Y:S01]  /*14d0*/  ISETP.GE.OR P4, PT, R4, c[0x0][0x19c], !P4 ;  /* 0x0000670004007a0c */ /* 0x000fe20006786670 */
[----:B------:R-:W-:Y:S01]  /*14e0*/  STL [R1+0x4], R32 ;  /* 0x0000042001007387 */ /* 0x000fe20000100800 */
[----:B------:R-:W-:Y:S01]  /*14f0*/  IMAD.WIDE.U32 R10, R10, c[0x0][0x1b0], R4 ;  /* 0x00006c000a0a7a25 */ /* 0x000fe200078e0004 */
[----:B------:R-:W-:-:S02]  /*1500*/  UIMAD UR19, UR7, UR5, UR4 ;  /* 0x00000005071372a4 */ /* 0x000fc4000f8e0204 */
[----:B------:R-:W-:Y:S01]  /*1510*/  STL [R1+0x50], R38 ;  /* 0x0000502601007387 */ /* 0x000fe20000100800 */
[----:B-1----:R-:W-:Y:S01]  /*1520*/  IMAD.U32 R16, RZ, RZ, UR11 ;  /* 0x0000000bff107e24 */ /* 0x002fe2000f8e00ff */
[----:B------:R-:W-:Y:S01]  /*1530*/  ULDC.64 UR6, c[0x0][0x180] ;  /* 0x0000600000067ab9 */ /* 0x000fe20000000a00 */
[--C-:B------:R-:W-:Y:S01]  /*1540*/  IMAD.WIDE.U32 R14, R14, c[0x0][0x180], R4.reuse ;  /* 0x000060000e0e7a25 */ /* 0x100fe200078e0004 */
[----:B------:R-:W-:Y:S02]  /*1550*/  UIMAD UR6, UR16, UR6, URZ ;  /* 0x00000006100672a4 */ /* 0x000fe4000f8e023f */
[----:B------:R-:W-:Y:S01]  /*1560*/  ULDC.64 UR4, c[0x0][0x210] ;  /* 0x0000840000047ab9 */ /* 0x000fe20000000a00 */
[----:B------:R-:W-:Y:S01]  /*1570*/  IMAD.WIDE.U32 R16, R16, c[0x0][0x210], R4 ;  /* 0x0000840010107a25 */ /* 0x000fe200078e0004 */
[----:B------:R-:W-:Y:S01]  /*1580*/  SHF.R.S32.HI R5, RZ, 0x1f, R29 ;  /* 0x0000001fff057819 */ /* 0x000fe2000001141d */
[----:B------:R-:W-:Y:S02]  /*1590*/  UIMAD UR6, UR11, UR7, UR6 ;  /* 0x000000070b0672a4 */ /* 0x000fe4000f8e0206 */
[C---:B------:R-:W-:Y:S01]  /*15a0*/  IMAD R23, R25.reuse, c[0x0][0x27c], R23 ;  /* 0x00009f0019177a24 */ /* 0x040fe200078e0217 */
[----:B------:R-:W-:Y:S01]  /*15b0*/  UIMAD UR4, UR16, UR4, URZ ;  /* 0x00000004100472a4 */ /* 0x000fe2000f8e023f */
[----:B------:R-:W-:Y:S01]  /*15c0*/  IMAD R6, R0, c[0x0][0x290], RZ ;  /* 0x0000a40000067a24 */ /* 0x000fe200078e02ff */
[----:B------:R-:W-:Y:S01]  /*15d0*/  UMOV UR21, 0x7 ;  /* 0x0000000700157882 */ /* 0x000fe20000000000 */
[----:B------:R-:W-:Y:S01]  /*15e0*/  IMAD.WIDE.U32 R2, R25, c[0x0][0x290], R2 ;  /* 0x0000a40019027a25 */ /* 0x000fe200078e0002 */
[----:B------:R-:W-:Y:S01]  /*15f0*/  IADD3.X R35, R5, R7, R23, P0, !PT ;  /* 0x0000000705237210 */ /* 0x000fe200007fe417 */
[----:B------:R-:W-:-:S02]  /*1600*/  UIMAD UR4, UR11, UR5, UR4 ;  /* 0x000000050b0472a4 */ /* 0x000fc4000f8e0204 */
[----:B------:R-:W-:Y:S01]  /*1610*/  IMAD R6, R25, c[0x0][0x294], R6 ;  /* 0x0000a50019067a24 */ /* 0x000fe200078e0206 */
[----:B------:R-:W-:Y:S01]  /*1620*/  IADD3 R34, P0, R29, R2, RZ ;  /* 0x000000021d227210 */ /* 0x000fe20007f1e0ff */
[----:B------:R-:W-:Y:S01]  /*1630*/  IMAD.MOV.U32 R2, RZ, RZ, R8 ;  /* 0x000000ffff027224 */ /* 0x000fe200078e0008 */
[----:B------:R-:W-:Y:S01]  /*1640*/  STL [R1+0x4c], R35 ;  /* 0x00004c2301007387 */ /* 0x000fe20000100800 */
[----:B------:R-:W-:Y:S01]  /*1650*/  IMAD.SHL.U32 R7, R24, 0x8, RZ ;  /* 0x0000000818077824 */ /* 0x000fe200078e00ff */
[----:B------:R-:W-:Y:S01]  /*1660*/  IADD3.X R33, R5, R3, R6, P0, !PT ;  /* 0x0000000305217210 */ /* 0x000fe200007fe406 */
[----:B------:R-:W-:Y:S01]  /*1670*/  IMAD.WIDE.U32 R18, R25, c[0x0][0x240], R18 ;  /* 0x0000900019127a25 */ /* 0x000fe200078e0012 */
[----:B------:R-:W-:Y:S01]  /*1680*/  SEL R5, R22, RZ, !P5 ;  /* 0x000000ff16057207 */ /* 0x000fe20006800000 */
[----:B------:R-:W-:Y:S01]  /*1690*/  STL [R1+0x38], R34 ;  /* 0x0000382201007387 */ /* 0x000fe20000100800 */
[----:B------:R-:W-:Y:S01]  /*16a0*/  IADD3 R3, R9, UR18, RZ ;  /* 0x0000001209037c10 */ /* 0x000fe2000fffe0ff */
[----:B------:R-:W-:Y:S01]  /*16b0*/  UMOV UR18, 0x6 ;  /* 0x0000000600127882 */ /* 0x000fe20000000000 */
[----:B------:R-:W-:Y:S01]  /*16c0*/  SEL R22, R36, RZ, !P5 ;  /* 0x000000ff24167207 */ /* 0x000fe20006800000 */
[C---:B------:R-:W-:Y:S01]  /*16d0*/  IMAD R6, R5.reuse, c[0x0][0x1e8], RZ ;  /* 0x00007a0005067a24 */ /* 0x040fe200078e02ff */
[----:B------:R-:W-:Y:S01]  /*16e0*/  LOP3.LUT R26, R26, 0xfffffe00, R7, 0xf8, !PT ;  /* 0xfffffe001a1a7812 */ /* 0x000fe200078ef807 */
[----:B------:R-:W-:Y:S01]  /*16f0*/  IMAD R5, R5, c[0x0][0x1b8], RZ ;  /* 0x00006e0005057a24 */ /* 0x000fe200078e02ff */
[----:B------:R-:W-:Y:S01]  /*1700*/  IADD3 R7, R11, UR19, RZ ;  /* 0x000000130b077c10 */ /* 0x000fe2000fffe0ff */
[C---:B------:R-:W-:Y:S01]  /*1710*/  IMAD R8, R22.reuse, c[0x0][0x1ec], R6 ;  /* 0x00007b0016087a24 */ /* 0x040fe200078e0206 */
[----:B------:R-:W-:Y:S01]  /*1720*/  IADD3 R11, R15, UR6, RZ ;  /* 0x000000060f0b7c10 */ /* 0x000fe2000fffe0ff */
[----:B------:R-:W-:Y:S01]  /*1730*/  IMAD.WIDE.U32 R2, R22, c[0x0][0x1e8], R2 ;  /* 0x00007a0016027a25 */ /* 0x000fe200078e0002 */
[----:B------:R-:W-:Y:S01]  /*1740*/  IADD3 R9, R17, UR4, RZ ;  /* 0x0000000411097c10 */ /* 0x000fe2000fffe0ff */
[----:B------:R-:W-:Y:S01]  /*1750*/  ULDC.64 UR4, c[0x0][0x1d8] ;  /* 0x0000760000047ab9 */ /* 0x000fe20000000a00 */
[----:B------:R-:W-:Y:S01]  /*1760*/  ISETP.GE.OR P5, PT, R4, c[0x0][0x1cc], !P3 ;  /* 0x0000730004007a0c */ /* 0x000fe20005fa6670 */
[----:B------:R-:W-:Y:S01]  /*1770*/  IMAD.IADD R3, R3, 0x1, R8 ;  /* 0x0000000103037824 */ /* 0x000fe200078e0208 */
[----:B------:R-:W-:Y:S01]  /*1780*/  USHF.L.U32 UR16, UR4, 0x6, URZ ;  /* 0x0000000604107899 */ /* 0x000fe2000800063f */
[----:B------:R-:W-:Y:S01]  /*1790*/  IMAD.MOV.U32 R6, RZ, RZ, R10 ;  /* 0x000000ffff067224 */ /* 0x000fe200078e000a */
[----:B------:R-:W-:Y:S01]  /*17a0*/  USHF.L.U64.HI UR19, UR4, UR18, UR5 ;  /* 0x0000001204137299 */ /* 0x000fe20008010205 */
[----:B------:R-:W-:Y:S01]  /*17b0*/  IMAD.MOV.U32 R8, RZ, RZ, R16 ;  /* 0x000000ffff087224 */ /* 0x000fe200078e0010 */
[----:B------:R-:W-:Y:S01]  /*17c0*/  ULDC.64 UR6, c[0x0][0x1a8] ;  /* 0x00006a0000067ab9 */ /* 0x000fe20000000a00 */
[----:B------:R-:W-:Y:S01]  /*17d0*/  IMAD.MOV.U32 R10, RZ, RZ, R14 ;  /* 0x000000ffff0a7224 */ /* 0x000fe200078e000e */
[----:B------:R-:W-:Y:S01]  /*17e0*/  USHF.L.U64.HI UR20, UR6, UR18, UR7 ;  /* 0x0000001206147299 */ /* 0x000fe20008010207 */
[----:B------:R-:W-:Y:S01]  /*17f0*/  IMAD R16, R22, c[0x0][0x1bc], R5 ;  /* 0x00006f0016107a24 */ /* 0x000fe200078e0205 */
[----:B------:R-:W-:Y:S01]  /*1800*/  ULDC.64 UR4, c[0x0][0x178] ;  /* 0x00005e0000047ab9 */ /* 0x000fe20000000a00 */
[C---:B------:R-:W-:Y:S01]  /*1810*/  IMAD R15, R0.reuse, c[0x0][0x188], RZ ;  /* 0x00006200000f7a24 */ /* 0x040fe200078e02ff */
[----:B------:R-:W-:Y:S01]  /*1820*/  USHF.R.S32.HI UR7, URZ, 0x1f, UR17 ;  /* 0x0000001f3f077899 */ /* 0x000fe20008011411 */
[C---:B------:R-:W-:Y:S01]  /*1830*/  IMAD R14, R0.reuse, c[0x0][0x218], RZ ;  /* 0x00008600000e7a24 */ /* 0x040fe200078e02ff */
[----:B------:R-:W-:Y:S01]  /*1840*/  UIMAD.WIDE.U32 UR22, UR17, UR4, URZ ;  /* 0x00000004111672a5 */ /* 0x000fe2000f8e003f */
[----:B------:R-:W-:Y:S01]  /*1850*/  IMAD R5, R0, c[0x0][0x240], RZ ;  /* 0x0000900000057a24 */ /* 0x000fe200078e02ff */
[----:B------:R-:W-:Y:S01]  /*1860*/  ISETP.GE.OR P3, PT, R4, c[0x0][0x19c], !P3 ;  /* 0x0000670004007a0c */ /* 0x000fe20005f66670 */
[----:B------:R-:W-:Y:S01]  /*1870*/  IMAD R0, R13, c[0x0][0x1d8], RZ ;  /* 0x000076000d007a24 */ /* 0x000fe200078e02ff */
[----:B------:R-:W-:Y:S01]  /*1880*/  STL [R1+0x34], R33 ;  /* 0x0000342101007387 */ /* 0x000fe20000100800 */
[----:B------:R-:W-:-:S04]  /*1890*/  IMAD.WIDE.U32 R6, R22, c[0x0][0x1b8], R6 ;  /* 0x00006e0016067a25 */ /* 0x000fc800078e0006 */
[C---:B------:R-:W-:Y:S02]  /*18a0*/  IMAD R0, R12.reuse, c[0x0][0x1dc], R0 ;  /* 0x000077000c007a24 */ /* 0x040fe400078e0200 */
[----:B------:R-:W-:-:S04]  /*18b0*/  IMAD.WIDE.U32 R2, R12, c[0x0][0x1d8], R2 ;  /* 0x000076000c027a25 */ /* 0x000fc800078e0002 */
[C---:B------:R-:W-:Y:S02]  /*18c0*/  IMAD R22, R25.reuse, c[0x0][0x18c], R15 ;  /* 0x0000630019167a24 */ /* 0x040fe400078e020f */
[C---:B------:R-:W-:Y:S02]  /*18d0*/  IMAD R23, R25.reuse, c[0x0][0x21c], R14 ;  /* 0x0000870019177a24 */ /* 0x040fe400078e020e */
[----:B------:R-:W-:-:S04]  /*18e0*/  IMAD.WIDE.U32 R14, R25, c[0x0][0x188], R10 ;  /* 0x00006200190e7a25 */ /* 0x000fc800078e000a */
[----:B------:R-:W-:Y:S02]  /*18f0*/  IMAD.IADD R11, R7, 0x1, R16 ;  /* 0x00000001070b7824 */ /* 0x000fe400078e0210 */
[----:B------:R-:W-:Y:S01]  /*1900*/  IMAD.WIDE.U32 R16, R25, c[0x0][0x218], R8 ;  /* 0x0000860019107a25 */ /* 0x000fe200078e0008 */
[----:B------:R-:W-:-:S03]  /*1910*/  LEA R8, P0, R2, c[0x0][0x1c0], 0x1 ;  /* 0x0000700002087a11 */ /* 0x000fc600078008ff */
[----:B------:R-:W-:Y:S02]  /*1920*/  IMAD.IADD R0, R3, 0x1, R0 ;  /* 0x0000000103007824 */ /* 0x000fe400078e0200 */
[----:B------:R-:W-:Y:S02]  /*1930*/  IMAD.MOV.U32 R10, RZ, RZ, R6 ;  /* 0x000000ffff0a7224 */ /* 0x000fe400078e0006 */
[----:B------:R-:W-:Y:S01]  /*1940*/  IMAD.SHL.U32 R26, R26, 0x2, RZ ;  /* 0x000000021a1a7824 */ /* 0x000fe200078e00ff */
[----:B------:R-:W-:Y:S01]  /*1950*/  LEA.HI.X R9, R2, c[0x0][0x1c4], R0, 0x1, P0 ;  /* 0x0000710002097a11 */ /* 0x000fe200000f0c00 */
[----:B------:R-:W-:Y:S01]  /*1960*/  IMAD R0, R13, c[0x0][0x1a8], RZ ;  /* 0x00006a000d007a24 */ /* 0x000fe200078e02ff */
[----:B------:R-:W-:Y:S01]  /*1970*/  IADD3 R6, P0, R8, UR16, RZ ;  /* 0x0000001008067c10 */ /* 0x000fe2000ff1e0ff */
[C---:B------:R-:W-:Y:S02]  /*1980*/  IMAD.WIDE.U32 R10, R12.reuse, c[0x0][0x1a8], R10 ;  /* 0x00006a000c0a7a25 */ /* 0x040fe400078e000a */
[----:B------:R-:W-:Y:S01]  /*1990*/  @!PT LDS RZ, [RZ] ;  /* 0x00000000fffff984 */ /* 0x000fe20000000800 */
[----:B------:R-:W-:Y:S01]  /*19a0*/  @!PT LDS RZ, [RZ] ;  /* 0x00000000fffff984 */ /* 0x000fe20000000800 */
[----:B------:R-:W-:Y:S01]  /*19b0*/  @!PT LDS RZ, [RZ] ;  /* 0x00000000fffff984 */ /* 0x000fe20000000800 */
[----:B------:R1:W-:Y:S01]  /*19c0*/  LDGSTS.E.BYPASS.LTC128B.128 [R26+0x4080], [R8.64], !P6 ;  /* 0x04080000081a7fae */ /* 0x0003e2000f101d4e */
[----:B------:R-:W-:Y:S01]  /*19d0*/  IADD3.X R7, R9, UR19, RZ, P0, !PT ;  /* 0x0000001309077c10 */ /* 0x000fe200087fe4ff */
[----:B------:R-:W-:Y:S01]  /*19e0*/  IMAD R0, R12, c[0x0][0x1ac], R0 ;  /* 0x00006b000c007a24 */ /* 0x000fe200078e0200 */
[----:B------:R-:W-:Y:S01]  /*19f0*/  IADD3 R2, P0, R6, UR16, RZ ;  /* 0x0000001006027c10 */ /* 0x000fe2000ff1e0ff */
[----:B------:R-:W-:Y:S01]  /*1a00*/  IMAD R24, R25, c[0x0][0x244], R5 ;  /* 0x0000910019187a24 */ /* 0x000fe200078e0205 */
[C---:B------:R-:W-:Y:S01]  /*1a10*/  ISETP.GE.OR P6, PT, R4.reuse, c[0x0][0x1cc], !P2 ;  /* 0x0000730004007a0c */ /* 0x040fe200057c6670 */
[----:B------:R2:W-:Y:S01]  /*1a20*/  LDGSTS.E.BYPASS.LTC128B.128 [R26+0x5080], [R6.64], !P5 ;  /* 0x05080000061a7fae */ /* 0x0005e2000e901d4e */
[----:B------:R-:W-:Y:S01]  /*1a30*/  IADD3.X R3, R7, UR19, RZ, P0, !PT ;  /* 0x0000001307037c10 */ /* 0x000fe200087fe4ff */
[----:B------:R-:W-:Y:S01]  /*1a40*/  IMAD.IADD R0, R11, 0x1, R0 ;  /* 0x000000010b007824 */ /* 0x000fe200078e0200 */
[----:B------:R-:W-:-:S02]  /*1a50*/  ISETP.GE.OR P5, PT, R4, c[0x0][0x1cc], !P1 ;  /* 0x0000730004007a0c */ /* 0x000fc40004fa6670 */
[C---:B------:R-:W-:Y:S02]  /*1a60*/  ISETP.GE.OR P2, PT, R4.reuse, c[0x0][0x19c], !P2 ;  /* 0x0000670004007a0c */ /* 0x040fe40005746670 */
[----:B------:R-:W-:-:S05]  /*1a70*/  ISETP.GE.OR P1, PT, R4, c[0x0][0x19c], !P1 ;  /* 0x0000670004007a0c */ /* 0x000fca0004f26670 */
[----:B------:R3:W-:Y:S01]  /*1a80*/  LDGSTS.E.BYPASS.LTC128B.128 [R26+0x6080], [R2.64], !P6 ;  /* 0x06080000021a7fae */ /* 0x0007e2000f101d4e */
[----:B------:R-:W-:Y:S02]  /*1a90*/  ISETP.GE.AND P6, PT, R4, c[0x0][0x16c], PT ;  /* 0x00005b0004007a0c */ /* 0x000fe40003fc6270 */
[----:B-1----:R-:W-:Y:S01]  /*1aa0*/  IADD3 R8, P0, R2, UR16, RZ ;  /* 0x0000001002087c10 */ /* 0x002fe2000ff1e0ff */
[----:B------:R-:W-:-:S03]  /*1ab0*/  UIMAD UR16, UR7, UR4, URZ ;  /* 0x00000004071072a4 */ /* 0x000fc6000f8e023f */
[----:B------:R-:W-:Y:S01]  /*1ac0*/  IADD3.X R9, R3, UR19, RZ, P0, !PT ;  /* 0x0000001303097c10 */ /* 0x000fe200087fe4ff */
[----:B------:R-:W-:Y:S01]  /*1ad0*/  UIMAD UR16, UR17, UR5, UR16 ;  /* 0x00000005111072a4 */ /* 0x000fe2000f8e0210 */
[----:B--2---:R-:W-:Y:S01]  /*1ae0*/  IMAD.MOV.U32 R6, RZ, RZ, R14 ;  /* 0x000000ffff067224 */ /* 0x004fe200078e000e */
[----:B------:R-:W-:Y:S01]  /*1af0*/  LEA.HI R14, R28, R20, RZ, 0x4 ;  /* 0x000000141c0e7211 */ /* 0x000fe200078f20ff */
[----:B------:R-:W-:Y:S01]  /*1b00*/  IMAD.IADD R7, R15, 0x1, R22 ;  /* 0x000000010f077824 */ /* 0x000fe200078e0216 */
[C---:B------:R-:W-:Y:S01]  /*1b10*/  LEA R12, P0, R10.reuse, c[0x0][0x190], 0x1 ;  /* 0x000064000a0c7a11 */ /* 0x040fe200078008ff */
[----:B------:R-:W-:Y:S01]  /*1b20*/  USHF.L.U32 UR19, UR6, 0x6, URZ ;  /* 0x0000000606137899 */ /* 0x000fe2000800063f */
[----:B------:R-:W-:Y:S01]  /*1b30*/  SHF.R.S32.HI R5, RZ, 0x4, R14 ;  /* 0x00000004ff057819 */ /* 0x000fe2000001140e */
[----:B------:R-:W-:Y:S01]  /*1b40*/  UIADD3 UR16, UR23, UR16, URZ ;  /* 0x0000001017107290 */ /* 0x000fe2000fffe03f */
[----:B------:R-:W-:Y:S01]  /*1b50*/  LEA.HI.X R13, R10, c[0x0][0x194], R0, 0x1, P0 ;  /* 0x000065000a0d7a11 */ /* 0x000fe200000f0c00 */
[----:B------:R-:W-:Y:S01]  /*1b60*/  IMAD.WIDE.U32 R40, R27, c[0x0][0x178], R6 ;  /* 0x00005e001b287a25 */ /* 0x000fe200078e0006 */
[----:B------:R-:W-:Y:S01]  /*1b70*/  LEA.HI R0, R14, R5, RZ, 0x1 ;  /* 0x000000050e007211 */ /* 0x000fe200078f08ff */
[----:B------:R1:W-:Y:S01]  /*1b80*/  LDGSTS.E.BYPASS.LTC128B.128 [R26+0x7080], [R8.64], !P5 ;  /* 0x07080000081a7fae */ /* 0x0003e2000e901d4e */
[----:B------:R-:W-:Y:S01]  /*1b90*/  USHF.L.U32 UR6, UR17, 0x7, URZ ;  /* 0x0000000711067899 */ /* 0x000fe2000800063f */
[----:B---3--:R-:W-:Y:S01]  /*1ba0*/  IMAD.U32 R3, RZ, RZ, UR23 ;  /* 0x00000017ff037e24 */ /* 0x008fe2000f8e00ff */
[----:B------:R-:W-:Y:S01]  /*1bb0*/  LOP3.LUT R3, R0, 0xfffffffe, RZ, 0xc0, !PT ;  /* 0xfffffffe00037812 */ /* 0x000fe200078ec0ff */
[----:B------:R-:W-:Y:S01]  /*1bc0*/  IMAD R0, R30, c[0x0][0x178], RZ ;  /* 0x00005e001e007a24 */ /* 0x000fe200078e02ff */
[----:B------:R-:W-:Y:S01]  /*1bd0*/  STL.64 [R1+0x28], R40 ;  /* 0x0000282801007387 */ /* 0x000fe20000100a00 */
[----:B------:R-:W-:-:S02]  /*1be0*/  IMAD.U32 R2, RZ, RZ, UR22 ;  /* 0x00000016ff027e24 */ /* 0x000fc4000f8e00ff */
[----:B------:R-:W-:Y:S01]  /*1bf0*/  IMAD R0, R27, c[0x0][0x17c], R0 ;  /* 0x00005f001b007a24 */ /* 0x000fe200078e0200 */
[----:B------:R2:W-:Y:S01]  /*1c00*/  LDGSTS.E.BYPASS.LTC128B.128 [R26+0x80], [R12.64], !P4 ;  /* 0x000800000c1a7fae */ /* 0x0005e2000e101d4e */
[----:B------:R-:W-:Y:S01]  /*1c10*/  IMAD.U32 R6, RZ, RZ, UR16 ;  /* 0x00000010ff067e24 */ /* 0x000fe2000f8e00ff */
[----:B------:R-:W-:Y:S01]  /*1c20*/  USHF.L.U64.HI UR16, UR4, UR18, UR5 ;  /* 0x0000001204107299 */ /* 0x000fe20008010205 */
[----:B------:R-:W-:Y:S01]  /*1c30*/  IMAD.IADD R36, R41, 0x1, R0 ;  /* 0x0000000129247824 */ /* 0x000fe200078e0200 */
[----:B------:R-:W-:Y:S01]  /*1c40*/  LEA R0, P0, R2, R40, 0x7 ;  /* 0x0000002802007211 */ /* 0x000fe200078038ff */
[----:B------:R-:W-:Y:S01]  /*1c50*/  IMAD.IADD R200, R5, 0x1, -R3 ;  /* 0x0000000105c87824 */ /* 0x000fe200078e0a03 */
[----:B------:R-:W-:Y:S01]  /*1c60*/  ISETP.GT.AND P4, PT, R20, 0x1f, PT ;  /* 0x0000001f1400780c */ /* 0x000fe20003f84270 */
[----:B------:R-:W-:Y:S01]  /*1c70*/  IMAD R5, R30, c[0x0][0x208], RZ ;  /* 0x000082001e057a24 */ /* 0x000fe200078e02ff */
[----:B------:R-:W-:Y:S01]  /*1c80*/  LEA.HI.X R6, R2, R36, R6, 0x7, P0 ;  /* 0x0000002402067211 */ /* 0x000fe200000f3c06 */
[----:B------:R-:W-:Y:S01]  /*1c90*/  IMAD.IADD R3, R17, 0x1, R23 ;  /* 0x0000000111037824 */ /* 0x000fe200078e0217 */
[----:B------:R3:W-:Y:S01]  /*1ca0*/  STL [R1+0x3c], R36 ;  /* 0x00003c2401007387 */ /* 0x0007e20000100800 */
[----:B------:R-:W-:-:S02]  /*1cb0*/  IMAD.MOV.U32 R2, RZ, RZ, R16 ;  /* 0x000000ffff027224 */ /* 0x000fc400078e0010 */
[----:B------:R-:W-:Y:S01]  /*1cc0*/  IMAD R10, R27, c[0x0][0x20c], R5 ;  /* 0x000083001b0a7a24 */ /* 0x000fe200078e0205 */
[----:B-1----:R-:W-:-:S04]  /*1cd0*/  IADD3 R8, P5, R12, UR19, RZ ;  /* 0x000000130c087c10 */ /* 0x002fc8000ffbe0ff */
[----:B------:R-:W-:Y:S02]  /*1ce0*/  IADD3.X R9, R13, UR20, RZ, P5, !PT ;  /* 0x000000140d097c10 */ /* 0x000fe4000affe4ff */
[----:B------:R-:W-:Y:S02]  /*1cf0*/  ISETP.GE.AND P5, PT, R4, c[0x0][0x1fc], PT ;  /* 0x00007f0004007a0c */ /* 0x000fe40003fa6270 */
[----:B------:R-:W-:Y:S01]  /*1d00*/  LEA R4, P0, R0, c[0x0][0x160], 0x1 ;  /* 0x0000580000047a11 */ /* 0x000fe200078008ff */
[----:B------:R1:W-:Y:S01]  /*1d10*/  LDGSTS.E.BYPASS.LTC128B.128 [R26+0x1080], [R8.64], !P3 ;  /* 0x01080000081a7fae */ /* 0x0003e2000d901d4e */
[----:B--2---:R-:W-:Y:S02]  /*1d20*/  LEA.HI R13, R28, R20, RZ, 0x5 ;  /* 0x000000141c0d7211 */ /* 0x004fe400078f28ff */
[----:B------:R-:W-:Y:S01]  /*1d30*/  LEA.HI.X R5, R0, c[0x0][0x164], R6, 0x1, P0 ;  /* 0x0000590000057a11 */ /* 0x000fe200000f0c06 */
[----:B------:R-:W-:Y:S02]  /*1d40*/  IMAD.U32 R0, RZ, RZ, UR6 ;  /* 0x00000006ff007e24 */ /* 0x000fe4000f8e00ff */
[----:B---3--:R-:W-:Y:S01]  /*1d50*/  IMAD.WIDE.U32 R36, R27, c[0x0][0x208], R2 ;  /* 0x000082001b247a25 */ /* 0x008fe200078e0002 */
[----:B------:R-:W-:-:S02]  /*1d60*/  IADD3 R2, P0, R8, UR19, RZ ;  /* 0x0000001308027c10 */ /* 0x000fc4000ff1e0ff */
[----:B------:R-:W-:Y:S01]  /*1d70*/  IADD3 R12, -R32, UR10, -R0 ;  /* 0x0000000a200c7c10 */ /* 0x000fe2000fffe900 */
[----:B------:R-:W-:Y:S01]  /*1d80*/  IMAD.IADD R23, R37, 0x1, R10 ;  /* 0x0000000125177824 */ /* 0x000fe200078e020a */
[----:B------:R-:W-:Y:S01]  /*1d90*/  IADD3.X R3, R9, UR20, RZ, P0, !PT ;  /* 0x0000001409037c10 */ /* 0x000fe200087fe4ff */
[----:B------:R-:W-:Y:S01]  /*1da0*/  IMAD.MOV.U32 R22, RZ, RZ, R36 ;  /* 0x000000ffff167224 */ /* 0x000fe200078e0024 */
[----:B------:R-:W-:Y:S01]  /*1db0*/  IADD3 R6, P0, R2, UR19, RZ ;  /* 0x0000001302067c10 */ /* 0x000fe2000ff1e0ff */
[----:B------:R-:W-:Y:S01]  /*1dc0*/  USHF.L.U32 UR19, UR4, 0x6, URZ ;  /* 0x0000000604137899 */ /* 0x000fe2000800063f */
[C---:B------:R-:W-:Y:S01]  /*1dd0*/  ISETP.LT.OR P3, PT, R12.reuse, 0x1, P6 ;  /* 0x000000010c00780c */ /* 0x040fe20003761670 */
[----:B------:R2:W-:Y:S01]  /*1de0*/  LDGSTS.E.BYPASS.LTC128B.128 [R26+0x2080], [R2.64], !P2 ;  /* 0x02080000021a7fae */ /* 0x0005e2000d101d4e */
[----:B------:R-:W-:Y:S01]  /*1df0*/  IADD3.X R7, R3, UR20, RZ, P0, !PT ;  /* 0x0000001403077c10 */ /* 0x000fe200087fe4ff */
[----:B------:R-:W-:Y:S01]  /*1e00*/  ULDC.64 UR4, c[0x0][0x208] ;  /* 0x0000820000047ab9 */ /* 0x000fe20000000a00 */
[----:B------:R-:W-:Y:S01]  /*1e10*/  SHF.R.S32.HI R0, RZ, 0x1f, R13 ;  /* 0x0000001fff007819 */ /* 0x000fe2000001140d */
[----:B------:R-:W-:Y:S01]  /*1e20*/  USHF.L.U64.HI UR21, UR4, UR21, UR5 ;  /* 0x0000001504157299 */ /* 0x000fe20008010205 */
[C---:B------:R-:W-:Y:S01]  /*1e30*/  ISETP.LT.OR P0, PT, R12.reuse, 0x21, P6 ;  /* 0x000000210c00780c */ /* 0x040fe20003701670 */
[----:B------:R3:W-:Y:S01]  /*1e40*/  LDGSTS.E.BYPASS.LTC128B.128 [R26+0x3080], [R6.64], !P1 ;  /* 0x03080000061a7fae */ /* 0x0007e2000c901d4e */
[----:B------:R-:W-:Y:S01]  /*1e50*/  USHF.R.S32.HI UR5, URZ, 0x1f, UR6 ;  /* 0x0000001f3f057899 */ /* 0x000fe20008011406 */
[----:B------:R-:W-:Y:S01]  /*1e60*/  ISETP.LT.OR P2, PT, R12, 0x61, P6 ;  /* 0x000000610c00780c */ /* 0x000fe20003741670 */
[----:B------:R-:W-:Y:S01]  /*1e70*/  USHF.L.U32 UR22, UR4, 0x7, URZ ;  /* 0x0000000704167899 */ /* 0x000fe2000800063f */
[----:B------:R-:W0:Y:S01]  /*1e80*/  LDGDEPBAR ;  /* 0x00000000000079af */ /* 0x000e220000000000 */
[----:B------:R-:W-:-:S03]  /*1e90*/  UIMAD UR20, UR21, UR17, URZ ;  /* 0x00000011151472a4 */ /* 0x000fc6000f8e023f */
[----:B------:R4:W-:Y:S01]  /*1ea0*/  LDGSTS.E.BYPASS.LTC128B.128 [R26+0x8080], [R4.64], !P3 ;  /* 0x08080000041a7fae */ /* 0x0009e2000d901d4e */
[----:B------:R-:W-:Y:S01]  /*1eb0*/  ISETP.LT.OR P3, PT, R12, 0x41, P6 ;  /* 0x000000410c00780c */ /* 0x000fe20003761670 */
[----:B------:R-:W-:Y:S01]  /*1ec0*/  IMAD.U32 R16, RZ, RZ, UR22 ;  /* 0x00000016ff107e24 */ /* 0x000fe2000f8e00ff */
[----:B------:R-:W-:Y:S01]  /*1ed0*/  UIMAD UR20, UR7, UR22, UR20 ;  /* 0x00000016071472a4 */ /* 0x000fe2000f8e0214 */
[----:B------:R-:W-:Y:S02]  /*1ee0*/  STL.64 [R1+0x20], R36 ;  /* 0x0000202401007387 */ /* 0x000fe40000100a00 */
[----:B------:R-:W-:Y:S02]  /*1ef0*/  ULDC UR7, c[0x0][0x20c] ;  /* 0x0000830000077ab9 */ /* 0x000fe40000000800 */
[----:B------:R-:W-:Y:S01]  /*1f00*/  USHF.L.U64.HI UR18, UR4, UR18, UR7 ;  /* 0x0000001204127299 */ /* 0x000fe20008010207 */
[----:B------:R-:W-:Y:S01]  /*1f10*/  STL.64 [R1+0x18], R22 ;  /* 0x0000181601007387 */ /* 0x000fe20000100a00 */
[----:B--2---:R-:W-:-:S04]  /*1f20*/  IADD3 R2, P1, R4, UR19, RZ ;  /* 0x0000001304027c10 */ /* 0x004fc8000ff3e0ff */
[----:B------:R-:W-:Y:S01]  /*1f30*/  IADD3.X R3, R5, UR16, RZ, P1, !PT ;  /* 0x0000001005037c10 */ /* 0x000fe20008ffe4ff */
[----:B---3--:R-:W-:-:S04]  /*1f40*/  IMAD.WIDE.U32 R6, R16, UR17, R22 ;  /* 0x0000001110067c25 */ /* 0x008fc8000f8e0016 */
[----:B------:R2:W-:Y:S01]  /*1f50*/  LDGSTS.E.BYPASS.LTC128B.128 [R26+0x9080], [R2.64], !P0 ;  /* 0x09080000021a7fae */ /* 0x0005e2000c101d4e */
[----:B------:R-:W-:Y:S01]  /*1f60*/  IADD3 R7, R7, UR20, RZ ;  /* 0x0000001407077c10 */ /* 0x000fe2000fffe0ff */
[----:B------:R-:W-:Y:S01]  /*1f70*/  USHF.L.U32 UR20, UR4, 0x6, URZ ;  /* 0x0000000604147899 */ /* 0x000fe2000800063f */
[----:B----4-:R-:W-:Y:S01]  /*1f80*/  SHF.R.S32.HI R5, RZ, 0x5, R13 ;  /* 0x00000005ff057819 */ /* 0x010fe2000001140d */
[----:B------:R-:W-:-:S03]  /*1f90*/  UIADD3 UR4, UR17, 0x1, URZ ;  /* 0x0000000111047890 */ /* 0x000fc6000fffe03f */
[----:B------:R-:W-:Y:S01]  /*1fa0*/  LEA.HI R0, R0, R5, RZ, 0x2 ;  /* 0x0000000500007211 */ /* 0x000fe200078f10ff */
[----:B------:R-:W-:-:S03]  /*1fb0*/  UISETP.GE.AND UP0, UPT, UR4, UR8, UPT ;  /* 0x000000080400728c */ /* 0x000fc6000bf06270 */
[----:B-1----:R-:W-:Y:S02]  /*1fc0*/  LOP3.LUT R9, R0, 0xfffffffc, RZ, 0xc0, !PT ;  /* 0xfffffffc00097812 */ /* 0x002fe400078ec0ff */
[----:B------:R-:W-:-:S03]  /*1fd0*/  @!P4 IADD3 R0, P1, R38, UR6, RZ ;  /* 0x000000062600cc10 */ /* 0x000fc6000ff3e0ff */
[----:B------:R-:W-:Y:S01]  /*1fe0*/  IMAD.IADD R15, R5, 0x1, -R9 ;  /* 0x00000001050f7824 */ /* 0x000fe200078e0a09 */
[----:B------:R-:W-:Y:S02]  /*1ff0*/  @!P4 IADD3.X R8, R35, UR5, RZ, P1, !PT ;  /* 0x000000052308cc10 */ /* 0x000fe40008ffe4ff */
[----:B------:R-:W-:-:S04]  /*2000*/  @!P4 LEA R10, P1, R0, c[0x0][0x258], 0x2 ;  /* 0x00009600000aca11 */ /* 0x000fc800078210ff */
[----:B------:R-:W-:Y:S01]  /*2010*/  @!P4 LEA.HI.X R11, R0, c[0x0][0x25c], R8, 0x2, P1 ;  /* 0x00009700000bca11 */ /* 0x000fe200008f1408 */
[----:B------:R-:W-:Y:S01]  /*2020*/  @!P4 IMAD.SHL.U32 R0, R20, 0x10, RZ ;  /* 0x000000101400c824 */ /* 0x000fe200078e00ff */
[----:B--2---:R-:W-:-:S04]  /*2030*/  IADD3 R2, P0, R2, UR19, RZ ;  /* 0x0000001302027c10 */ /* 0x004fc8000ff1e0ff */
[----:B------:R-:W-:Y:S02]  /*2040*/  IADD3.X R3, R3, UR16, RZ, P0, !PT ;  /* 0x0000001003037c10 */ /* 0x000fe400087fe4ff */
[----:B------:R-:W-:Y:S02]  /*2050*/  IADD3 R8, P1, R2, UR19, RZ ;  /* 0x0000001302087c10 */ /* 0x000fe4000ff3e0ff */
[C---:B------:R-:W-:Y:S01]  /*2060*/  LEA R4, P0, R6.reuse, c[0x0][0x1f0], 0x1 ;  /* 0x00007c0006047a11 */ /* 0x040fe200078008ff */
[----:B------:R1:W-:Y:S01]  /*2070*/  LDGSTS.E.BYPASS.LTC128B.128 [R26+0xa080], [R2.64], !P3 ;  /* 0x0a080000021a7fae */ /* 0x0003e2000d901d4e */
[----:B------:R-:W-:Y:S02]  /*2080*/  IADD3.X R9, R3, UR16, RZ, P1, !PT ;  /* 0x0000001003097c10 */ /* 0x000fe40008ffe4ff */
[----:B------:R-:W-:Y:S02]  /*2090*/  LEA.HI.X R5, R6, c[0x0][0x1f4], R7, 0x1, P0 ;  /* 0x00007d0006057a11 */ /* 0x000fe400000f0c07 */
[C---:B------:R-:W-:Y:S01]  /*20a0*/  ISETP.LT.OR P1, PT, R12.reuse, 0x1, P5 ;  /* 0x000000010c00780c */ /* 0x040fe20002f21670 */
[----:B------:R2:W-:Y:S01]  /*20b0*/  LDGSTS.E.BYPASS.LTC128B.128 [R26+0xb080], [R8.64], !P2 ;  /* 0x0b080000081a7fae */ /* 0x0005e2000d101d4e */
[----:B------:R-:W-:-:S02]  /*20c0*/  ISETP.LT.OR P0, PT, R12, 0x21, P5 ;  /* 0x000000210c00780c */ /* 0x000fc40002f01670 */
[----:B------:R-:W-:Y:S01]  /*20d0*/  ISETP.LT.OR P3, PT, R12, 0x41, P5 ;  /* 0x000000410c00780c */ /* 0x000fe20002f61670 */
[----:B------:R3:W-:Y:S04]  /*20e0*/  @!P4 LDGSTS.E.BYPASS.LTC128B.128 [R0+0x18080], [R10.64] ;  /* 0x180800000a00cfae */ /* 0x0007e8000b901d4e */
[----:B------:R-:W0:Y:S04]  /*20f0*/  LDGDEPBAR ;  /* 0x00000000000079af */ /* 0x000e280000000000 */
[----:B------:R4:W-:Y:S01]  /*2100*/  LDGSTS.E.BYPASS.LTC128B.128 [R26+0x10080], [R4.64], !P1 ;  /* 0x10080000041a7fae */ /* 0x0009e2000c901d4e */
[----:B-1----:R-:W-:-:S04]  /*2110*/  IADD3 R2, P2, R4, UR20, RZ ;  /* 0x0000001404027c10 */ /* 0x002fc8000ff5e0ff */
[----:B------:R-:W-:Y:S02]  /*2120*/  IADD3.X R3, R5, UR18, RZ, P2, !PT ;  /* 0x0000001205037c10 */ /* 0x000fe400097fe4ff */
[----:B--2---:R-:W-:Y:S02]  /*2130*/  LOP3.LUT R8, R14, 0xfffffff0, RZ, 0xc0, !PT ;  /* 0xfffffff00e087812 */ /* 0x004fe400078ec0ff */
[----:B------:R-:W-:Y:S01]  /*2140*/  ISETP.LT.OR P2, PT, R12, 0x61, P5 ;  /* 0x000000610c00780c */ /* 0x000fe20002f41670 */
[----:B------:R1:W-:Y:S01]  /*2150*/  LDGSTS.E.BYPASS.LTC128B.128 [R26+0x11080], [R2.64], !P0 ;  /* 0x11080000021a7fae */ /* 0x0003e2000c101d4e */
[----:B---3--:R-:W-:Y:S02]  /*2160*/  IMAD.SHL.U32 R11, R29, 0x40, RZ ;  /* 0x000000401d0b7824 */ /* 0x008fe400078e00ff */
[----:B------:R-:W-:Y:S02]  /*2170*/  IMAD.IADD R8, R20, 0x1, -R8 ;  /* 0x0000000114087824 */ /* 0x000fe400078e0a08 */
[----:B------:R-:W-:-:S03]  /*2180*/  IMAD.IADD R12, R19, 0x1, R24 ;  /* 0x00000001130c7824 */ /* 0x000fc600078e0218 */
[----:B------:R-:W-:Y:S02]  /*2190*/  SHF.R.S32.HI R0, RZ, 0x1f, R8 ;  /* 0x0000001fff007819 */ /* 0x000fe40000011408 */
[----:B----4-:R-:W-:Y:S02]  /*21a0*/  IADD3 R5, P0, R34, UR6, RZ ;  /* 0x0000000622057c10 */ /* 0x010fe4000ff1e0ff */
[----:B------:R-:W-:Y:S02]  /*21b0*/  LEA.HI R10, R0, R8, RZ, 0x3 ;  /* 0x00000008000a7211 */ /* 0x000fe400078f18ff */
[----:B------:R-:W-:Y:S02]  /*21c0*/  IADD3.X R9, R33, UR5, RZ, P0, !PT ;  /* 0x0000000521097c10 */ /* 0x000fe400087fe4ff */
[----:B------:R-:W-:Y:S02]  /*21d0*/  LOP3.LUT R0, R10, 0xfffffff8, RZ, 0xc0, !PT ;  /* 0xfffffff80a007812 */ /* 0x000fe400078ec0ff */
[----:B------:R-:W-:-:S03]  /*21e0*/  IADD3 R14, P0, R11, R18, RZ ;  /* 0x000000120b0e7210 */ /* 0x000fc60007f1e0ff */
[----:B------:R-:W-:Y:S01]  /*21f0*/  IMAD.IADD R0, R8, 0x1, -R0 ;  /* 0x0000000108007824 */ /* 0x000fe200078e0a00 */
[----:B------:R-:W-:Y:S01]  /*2200*/  LEA.HI R8, R28, R20, RZ, 0x7 ;  /* 0x000000141c087211 */ /* 0x000fe200078f38ff */
[----:B------:R2:W-:Y:S03]  /*2210*/  STL [R1+0x54], R14 ;  /* 0x0000540e01007387 */ /* 0x0005e60000100800 */
[----:B------:R-:W-:Y:S02]  /*2220*/  SHF.R.S32.HI R201, RZ, 0x7, R8 ;  /* 0x00000007ffc97819 */ /* 0x000fe40000011408 */
[----:B-1----:R-:W-:-:S04]  /*2230*/  IADD3 R2, P1, R2, UR20, RZ ;  /* 0x0000001402027c10 */ /* 0x002fc8000ff3e0ff */
[----:B------:R-:W-:Y:S02]  /*2240*/  IADD3.X R3, R3, UR18, RZ, P1, !PT ;  /* 0x0000001203037c10 */ /* 0x000fe40008ffe4ff */
[----:B------:R-:W-:-:S03]  /*2250*/  IADD3 R6, P1, R2, UR20, RZ ;  /* 0x0000001402067c10 */ /* 0x000fc6000ff3e0ff */
[----:B------:R1:W-:Y:S01]  /*2260*/  LDGSTS.E.BYPASS.LTC128B.128 [R26+0x12080], [R2.64], !P3 ;  /* 0x12080000021a7fae */ /* 0x0003e2000d901d4e */
[----:B------:R-:W-:Y:S02]  /*2270*/  IADD3.X R7, R3, UR18, RZ, P1, !PT ;  /* 0x0000001203077c10 */ /* 0x000fe40008ffe4ff */
[----:B------:R-:W-:-:S03]  /*2280*/  LEA R4, P1, R5, c[0x0][0x280], 0x2 ;  /* 0x0000a00005047a11 */ /* 0x000fc600078210ff */
[----:B------:R3:W-:Y:S01]  /*2290*/  LDGSTS.E.BYPASS.LTC128B.128 [R26+0x13080], [R6.64], !P2 ;  /* 0x13080000061a7fae */ /* 0x0007e2000d101d4e */
[----:B------:R-:W-:Y:S02]  /*22a0*/  LEA.HI.X R5, R5, c[0x0][0x284], R9, 0x2, P1 ;  /* 0x0000a10005057a11 */ /* 0x000fe400008f1409 */
[----:B------:R-:W-:Y:S01]  /*22b0*/  PLOP3.LUT P1, PT, PT, PT, UP0, 0x80, 0x0 ;  /* 0x000000000000781c */ /* 0x000fe20003f2f008 */
[----:B-1----:R-:W-:Y:S02]  /*22c0*/  @!P4 IMAD.SHL.U32 R3, R20, 0x10, RZ ;  /* 0x000000101403c824 */ /* 0x002fe400078e00ff */
[----:B------:R-:W-:-:S03]  /*22d0*/  IMAD.SHL.U32 R2, R201, 0x8, RZ ;  /* 0x00000008c9027824 */ /* 0x000fc600078e00ff */
[----:B------:R1:W-:Y:S01]  /*22e0*/  @!P4 LDGSTS.E.BYPASS.LTC128B.128 [R3+0x18480], [R4.64] ;  /* 0x184800000403cfae */ /* 0x0003e2000b901d4e */
[----:B---3--:R-:W-:Y:S01]  /*22f0*/  IMAD.SHL.U32 R6, R10, 0x40, RZ ;  /* 0x000000400a067824 */ /* 0x008fe200078e00ff */
[----:B--2---:R-:W-:Y:S01]  /*2300*/  LOP3.LUT R14, R2, 0x8, RZ, 0xc0, !PT ;  /* 0x00000008020e7812 */ /* 0x004fe200078ec0ff */
        /* <DEDUP_REMOVED lines=54> */
.L_x_1739:
[----:B--2---:R-:W-:Y:S05]  /*2670*/  BSYNC B0 ;  /* 0x0000000000007941 */ /* 0x004fea0003800000 */
.L_x_1738:
[----:B-1----:R-:W-:Y:S01]  /*2680*/  LEA.HI R3, R28, R20, RZ, 0x2 ;  /* 0x000000141c037211 */ /* 0x002fe200078f10ff */
[----:B------:R-:W-:Y:S01]  /*2690*/  IMAD.SHL.U32 R8, R15, 0x10, RZ ;  /* 0x000000100f087824 */ /* 0x000fe200078e00ff */
[----:B------:R-:W-:Y:S01]  /*26a0*/  LOP3.LUT R5, R13, 0xffffffe0, RZ, 0xc0, !PT ;  /* 0xffffffe00d057812 */ /* 0x000fe200078ec0ff */
[----:B------:R-:W-:Y:S01]  /*26b0*/  IMAD.MOV.U32 R206, RZ, RZ, 0x20 ;  /* 0x00000020ffce7424 */ /* 0x000fe200078e00ff */
[----:B------:R-:W-:Y:S01]  /*26c0*/  LOP3.LUT R4, R3, 0x3ffffffc, RZ, 0xc0, !PT ;  /* 0x3ffffffc03047812 */ /* 0x000fe200078ec0ff */
[----:B------:R-:W-:Y:S01]  /*26d0*/  IMAD.MOV.U32 R223, RZ, RZ, 0x40 ;  /* 0x00000040ffdf7424 */ /* 0x000fe200078e00ff */
[----:B------:R-:W-:Y:S01]  /*26e0*/  LOP3.LUT P3, RZ, R0, 0x2, RZ, 0xc0, !PT ;  /* 0x0000000200ff7812 */ /* 0x000fe2000786c0ff */
[C---:B------:R-:W-:Y:S01]  /*26f0*/  IMAD.IADD R11, R20.reuse, 0x1, -R5 ;  /* 0x00000001140b7824 */ /* 0x040fe200078e0a05 */
[--C-:B------:R-:W-:Y:S01]  /*2700*/  SHF.R.S32.HI R5, RZ, 0x2, R3.reuse ;  /* 0x00000002ff057819 */ /* 0x100fe20000011403 */
[----:B------:R-:W-:Y:S01]  /*2710*/  IMAD.IADD R20, R20, 0x1, -R4 ;  /* 0x0000000114147824 */ /* 0x000fe200078e0a04 */
[----:B------:R-:W-:Y:S01]  /*2720*/  LOP3.LUT P0, RZ, R0, 0x4, RZ, 0xc0, !PT ;  /* 0x0000000400ff7812 */ /* 0x000fe2000780c0ff */
[----:B------:R-:W-:Y:S01]  /*2730*/  IMAD.SHL.U32 R4, R31, 0x40, RZ ;  /* 0x000000401f047824 */ /* 0x000fe200078e00ff */
[----:B------:R-:W-:Y:S01]  /*2740*/  SHF.R.S32.HI R3, RZ, 0x1f, R3 ;  /* 0x0000001fff037819 */ /* 0x000fe20000011403 */
[----:B------:R-:W-:Y:S01]  /*2750*/  IMAD.SHL.U32 R0, R32, 0x8, RZ ;  /* 0x0000000820007824 */ /* 0x000fe200078e00ff */
[----:B------:R-:W-:Y:S01]  /*2760*/  LEA.HI R7, R201, R201, RZ, 0x1 ;  /* 0x000000c9c9077211 */ /* 0x000fe200078f08ff */
[----:B------:R-:W0:Y:S01]  /*2770*/  LDGDEPBAR ;  /* 0x00000000000079af */ /* 0x000e220000000000 */
[----:B------:R-:W-:Y:S01]  /*2780*/  LOP3.LUT R10, R4, 0x1c0, RZ, 0xc0, !PT ;  /* 0x000001c0040a7812 */ /* 0x000fe200078ec0ff */
[----:B------:R-:W-:Y:S01]  /*2790*/  CS2R R126, SRZ ;  /* 0x00000000007e7805 */ /* 0x000fe2000001ff00 */
        /* <DEDUP_REMOVED lines=15> */
[----:B------:R-:W-:Y:S01]  /*2890*/  IMAD.IADD R9, R201, 0x1, -R3 ;  /* 0x00000001c9097824 */ /* 0x000fe200078e0a03 */
[----:B------:R-:W-:Y:S01]  /*28a0*/  SHF.R.S32.HI R0, RZ, 0x1f, R11 ;  /* 0x0000001fff007819 */ /* 0x000fe2000001140b */
[C---:B------:R-:W-:Y:S01]  /*28b0*/  IMAD R201, R200.reuse, 0x2, R201 ;  /* 0x00000002c8c97824 */ /* 0x040fe200078e02c9 */
[----:B------:R-:W-:Y:S01]  /*28c0*/  R2P PR, R31, 0x6 ;  /* 0x000000061f007804 */ /* 0x000fe20000000000 */
[----:B------:R-:W-:Y:S01]  /*28d0*/  IMAD R200, R200, 0x200, R6 ;  /* 0x00000200c8c87824 */ /* 0x000fe200078e0206 */
[----:B------:R-:W-:Y:S01]  /*28e0*/  LEA.HI R0, R0, R11, RZ, 0x2 ;  /* 0x0000000b00007211 */ /* 0x000fe200078f10ff */
[----:B------:R-:W-:Y:S01]  /*28f0*/  IMAD.SHL.U32 R3, R4, 0x40, RZ ;  /* 0x0000004004037824 */ /* 0x000fe200078e00ff */
[----:B------:R-:W-:Y:S01]  /*2900*/  SEL R180, R223, 0xffffffc0, !P0 ;  /* 0xffffffc0dfb47807 */ /* 0x000fe20004000000 */
[----:B------:R-:W-:Y:S01]  /*2910*/  IMAD R5, R20, 0x2, R2 ;  /* 0x0000000214057824 */ /* 0x000fe200078e0202 */
[C---:B------:R-:W-:Y:S01]  /*2920*/  LEA.HI.SX32 R6, R0.reuse, R8, 0x1e ;  /* 0x0000000800067211 */ /* 0x040fe200078ff2ff */
[----:B------:R-:W-:Y:S01]  /*2930*/  IMAD.U32 R201, R201, 0x200, R7 ;  /* 0x00000200c9c97824 */ /* 0x000fe200078e0007 */
[----:B------:R-:W-:Y:S01]  /*2940*/  LOP3.LUT R0, R0, 0x7ffffffc, RZ, 0xc0, !PT ;  /* 0x7ffffffc00007812 */ /* 0x000fe200078ec0ff */
[----:B------:R-:W-:Y:S01]  /*2950*/  CS2R R116, SRZ ;  /* 0x0000000000747805 */ /* 0x000fe2000001ff00 */
        /* <DEDUP_REMOVED lines=9> */
[C---:B------:R-:W-:Y:S01]  /*29f0*/  IMAD.IADD R204, R201.reuse, 0x1, R203 ;  /* 0x00000001c9cc7824 */ /* 0x040fe200078e02cb */
        /* <DEDUP_REMOVED lines=16> */
[----:B-1----:R-:W-:Y:S01]  /*2b00*/  IMAD.SHL.U32 R6, R0, 0x2, RZ ;  /* 0x0000000200067824 */ /* 0x002fe200078e00ff */
[----:B------:R-:W-:Y:S01]  /*2b10*/  CS2R R94, SRZ ;  /* 0x00000000005e7805 */ /* 0x000fe2000001ff00 */
[----:B------:R-:W-:Y:S01]  /*2b20*/  CS2R R92, SRZ ;  /* 0x00000000005c7805 */ /* 0x000fe2000001ff00 */
[----:B------:R-:W-:Y:S01]  /*2b30*/  CS2R R98, SRZ ;  /* 0x0000000000627805 */ /* 0x000fe2000001ff00 */
[----:B------:R-:W-:Y:S01]  /*2b40*/  CS2R R96, SRZ ;  /* 0x0000000000607805 */ /* 0x000fe2000001ff00 */
[----:B------:R-:W-:Y:S01]  /*2b50*/  IADD3 R0, -R6, UR13, RZ ;  /* 0x0000000d06007c10 */ /* 0x000fe2000fffe1ff */
[----:B------:R1:W-:Y:S01]  /*2b60*/  STL [R1+0x30], R6 ;  /* 0x0000300601007387 */ /* 0x0003e20000100800 */
[----:B------:R-:W-:Y:S01]  /*2b70*/  CS2R R90, SRZ ;  /* 0x00000000005a7805 */ /* 0x000fe2000001ff00 */
[----:B------:R-:W-:Y:S01]  /*2b80*/  CS2R R88, SRZ ;  /* 0x0000000000587805 */ /* 0x000fe2000001ff00 */
[----:B------:R-:W-:Y:S01]  /*2b90*/  CS2R R86, SRZ ;  /* 0x0000000000567805 */ /* 0x000fe2000001ff00 */
[----:B------:R1:W-:Y:S01]  /*2ba0*/  STL [R1], R0 ;  /* 0x0000000001007387 */ /* 0x0003e20000100800 */
        /* <DEDUP_REMOVED lines=16> */
.L_x_1742:
[----:B------:R-:W-:Y:S04]  /*2cb0*/  DEPBAR.LE SB0, 0x1 ;  /* 0x000080400000791a */ /* 0x000fe80000000000 */
[----:B------:R-:W-:Y:S01]  /*2cc0*/  BAR.SYNC.DEFER_BLOCKING 0x0 ;  /* 0x0000000000007b1d */ /* 0x000fe20000010000 */
[----:B------:R-:W-:Y:S01]  /*2cd0*/  USHF.L.U32 UR4, UR5, 0xd, URZ ;  /* 0x0000000d05047899 */ /* 0x000fe2000800063f */
[----:B------:R-:W-:Y:S01]  /*2ce0*/  IMAD.U32 R3, RZ, RZ, UR5 ;  /* 0x00000005ff037e24 */ /* 0x000fe2000f8e00ff */
[----:B------:R-:W-:Y:S04]  /*2cf0*/  UIADD3 UR13, UR17, 0x1, URZ ;  /* 0x00000001110d7890 */ /* 0x000fe8000fffe03f */
[----:B-1----:R-:W-:Y:S01]  /*2d00*/  IADD3 R0, R207, UR4, RZ ;  /* 0x00000004cf007c10 */ /* 0x002fe2000fffe0ff */
        /* <DEDUP_REMOVED lines=120> */
[----:B------:R-:W3:Y:S01]  /*3490*/  LDL R220, [R1+0x4] ;  /* 0x0000040001dc7983 */ /* 0x000ee20000100800 */
[----:B------:R-:W-:Y:S02]  /*34a0*/  USHF.R.S32.HI UR4, URZ, 0x1f, UR13 ;  /* 0x0000001f3f047899 */ /* 0x000fe4000801140d */
[----:B------:R-:W-:Y:S01]  /*34b0*/  @!P4 LEA R132, R132, 0x80, 0x7 ;  /* 0x000000808484c811 */ /* 0x000fe200078e38ff */
[----:B------:R-:W4:Y:S01]  /*34c0*/  LDL R219, [R1+0x50] ;  /* 0x0000500001db7983 */ /* 0x000f220000100800 */
[----:B------:R-:W-:Y:S01]  /*34d0*/  UIMAD UR4, UR4, UR6, URZ ;  /* 0x00000006040472a4 */ /* 0x000fe2000f8e023f */
[----:B------:R-:W-:Y:S02]  /*34e0*/  IMAD.U32 R3, RZ, RZ, UR24 ;  /* 0x00000018ff037e24 */ /* 0x000fe4000f8e00ff */
        /* <DEDUP_REMOVED lines=11> */
[----:B----4-:R-:W-:Y:S02]  /*35a0*/  @!P4 IADD3 R137, P1, R132, R219, RZ ;  /* 0x000000db8489c210 */ /* 0x010fe40007f3e0ff */
[----:B------:R-:W-:Y:S02]  /*35b0*/  ISETP.LT.OR P3, PT, R136, 0x1, P6 ;  /* 0x000000018800780c */ /* 0x000fe40003761670 */
[----:B-----5:R-:W-:Y:S02]  /*35c0*/  LEA.HI.X R133, R134, R218, R133, 0x7, P2 ;  /* 0x000000da86857211 */ /* 0x020fe400010f3c85 */
        /* <DEDUP_REMOVED lines=27> */
.L_x_1740:
[----:B-12-4-:R-:W2:Y:S01]  /*3780*/  LDL R132, [R1+0x30] ;  /* 0x0000300001847983 */ /* 0x016ea20000100800 */
[----:B------:R-:W-:Y:S01]  /*3790*/  ULEA UR7, UR17, 0x1, 0x7 ;  /* 0x0000000111077891 */ /* 0x000fe2000f8e383f */
[----:B------:R-:W-:Y:S01]  /*37a0*/  IMAD.U32 R3, RZ, RZ, UR10 ;  /* 0x0000000aff037e24 */ /* 0x000fe2000f8e00ff */
[----:B------:R-:W-:Y:S01]  /*37b0*/  USHF.L.U32 UR6, UR12, 0x7, URZ ;  /* 0x000000070c067899 */ /* 0x000fe2000800063f */
[----:B------:R-:W3:Y:S01]  /*37c0*/  LDL R134, [R1] ;  /* 0x0000000001867983 */ /* 0x000ee20000100800 */
[----:B------:R-:W-:Y:S02]  /*37d0*/  USHF.L.U32 UR4, UR5, 0xd, URZ ;  /* 0x0000000d05047899 */ /* 0x000fe4000800063f */
[----:B------:R-:W-:Y:S01]  /*37e0*/  UIADD3 UR6, UR9, UR7, -UR6 ;  /* 0x0000000709067290 */ /* 0x000fe2000fffe806 */
[----:B------:R-:W0:Y:S01]  /*37f0*/  LDGDEPBAR ;  /* 0x00000000000079af */ /* 0x000e220000000000 */
[----:B------:R-:W-:Y:S04]  /*3800*/  UIADD3 UR13, UR17, 0x2, URZ ;  /* 0x00000002110d7890 */ /* 0x000fe8000fffe03f */
[----:B------:R-:W-:Y:S01]  /*3810*/  IADD3 R3, R213, UR6, -R3 ;  /* 0x00000006d5037c10 */ /* 0x000fe2000fffe803 */
[----:B------:R-:W-:Y:S04]  /*3820*/  UISETP.GE.AND UP0, UPT, UR13, UR8, UPT ;  /* 0x000000080d00728c */ /* 0x000fe8000bf06270 */
[----:B--2---:R-:W-:Y:S05]  /*3830*/  IMAD.IADD R133, R3, 0x1, -R132 ;  /* 0x0000000103857824 */ /* 0x004fea00078e0a84 */
[----:B---3--:R-:W-:Y:S02]  /*3840*/  IMNMX R132, R134, R133, PT ;  /* 0x0000008586847217 */ /* 0x008fe40003800200 */
        /* <DEDUP_REMOVED lines=19> */
[----:B------:R-:W-:Y:S02]  /*3980*/  ISETP.GT.AND P1, PT, R132, 0x21, PT ;  /* 0x000000218400780c */ /* 0x000fe40003f24270 */
[----:B------:R-:W-:Y:S01]  /*3990*/  ISETP.GT.AND P3, PT, R3, RZ, PT ;  /* 0x000000ff0300720c */ /* 0x000fe20003f64270 */
[--C-:B------:R-:W-:Y:S01]  /*39a0*/  FFMA.FTZ R225, R225, c[0x0][0x29c], -R209.reuse ;  /* 0x0000a700e1e17a23 */ /* 0x100fe200000108d1 */
[----:B------:R-:W-:Y:S02]  /*39b0*/  FSEL R214, R20, -INF , P2 ;  /* 0xff80000014d67808 */ /* 0x000fe40001000000 */
[----:B------:R-:W-:Y:S02]  /*39c0*/  FSEL R229, R6, -INF , P3 ;  /* 0xff80000006e57808 */ /* 0x000fe40001800000 */
[-C--:B------:R-:W-:Y:S03]  /*39d0*/  HMMA.16816.F32.BF16 R4, R144, R152.reuse, RZ ;  /* 0x000000989004723c */ /* 0x080fe600000418ff */
[----:B------:R-:W-:Y:S01]  /*39e0*/  FSEL R183, R21, -INF , P1 ;  /* 0xff80000015b77808 */ /* 0x000fe20000800000 */
[--C-:B------:R-:W-:Y:S01]  /*39f0*/  FFMA.FTZ R214, R214, c[0x0][0x29c], -R208.reuse ;  /* 0x0000a700d6d67a23 */ /* 0x100fe200000108d0 */
[----:B------:R-:W-:Y:S01]  /*3a00*/  ISETP.GT.AND P1, PT, R132, 0x30, PT ;  /* 0x000000308400780c */ /* 0x000fe20003f24270 */
[--C-:B------:R-:W-:Y:S01]  /*3a10*/  FFMA.FTZ R229, R229, c[0x0][0x29c], -R209.reuse ;  /* 0x0000a700e5e57a23 */ /* 0x100fe200000108d1 */
[----:B------:R-:W-:Y:S01]  /*3a20*/  ISETP.GT.AND P3, PT, R3, 0x10, PT ;  /* 0x000000100300780c */ /* 0x000fe20003f64270 */
[--C-:B------:R-:W-:Y:S01]  /*3a30*/  FFMA.FTZ R183, R183, c[0x0][0x29c], -R208.reuse ;  /* 0x0000a700b7b77a23 */ /* 0x100fe200000108d0 */
[----:B------:R-:W-:Y:S03]  /*3a40*/  ISETP.GT.AND P2, PT, R3, 0x21, PT ;  /* 0x000000210300780c */ /* 0x000fe60003f44270 */
        /* <DEDUP_REMOVED lines=13> */
[----:B------:R-:W-:Y:S02]  /*3b20*/  ISETP.GT.AND P3, PT, R3, 0x30, PT ;  /* 0x000000300300780c */ /* 0x000fe40003f64270 */
[----:B------:R-:W-:Y:S02]  /*3b30*/  FSEL R213, R35, -INF , P1 ;  /* 0xff80000023d57808 */ /* 0x000fe40000800000 */
[----:B------:R-:W-:Y:S02]  /*3b40*/  ISETP.GT.AND P1, PT, R132, 0x41, PT ;  /* 0x000000418400780c */ /* 0x000fe40003f24270 */
[----:B------:R-:W-:Y:S01]  /*3b50*/  FSEL R149, R36, -INF , P2 ;  /* 0xff80000024957808 */ /* 0x000fe20001000000 */
[--C-:B------:R-:W-:Y:S01]  /*3b60*/  FFMA.FTZ R213, R213, c[0x0][0x29c], -R209.reuse ;  /* 0x0000a700d5d57a23 */ /* 0x100fe200000108d1 */
[----:B------:R-:W-:Y:S02]  /*3b70*/  FSEL R143, R37, -INF , P1 ;  /* 0xff800000258f7808 */ /* 0x000fe40000800000 */
[----:B------:R-:W-:Y:S02]  /*3b80*/  ISETP.GT.AND P1, PT, R132, 0x50, PT ;  /* 0x000000508400780c */ /* 0x000fe40003f24270 */
[----:B------:R-:W-:Y:S02]  /*3b90*/  FSEL R215, R34, -INF , P3 ;  /* 0xff80000022d77808 */ /* 0x000fe40001800000 */
[C---:B------:R-:W-:Y:S02]  /*3ba0*/  ISETP.GT.AND P3, PT, R3.reuse, 0x40, PT ;  /* 0x000000400300780c */ /* 0x040fe40003f64270 */
[----:B------:R-:W-:Y:S01]  /*3bb0*/  ISETP.GT.AND P2, PT, R3, 0x41, PT ;  /* 0x000000410300780c */ /* 0x000fe20003f44270 */
[--C-:B------:R-:W-:Y:S01]  /*3bc0*/  FFMA.FTZ R215, R215, c[0x0][0x29c], -R209.reuse ;  /* 0x0000a700d7d77a23 */ /* 0x100fe200000108d1 */
[----:B------:R-:W-:Y:S02]  /*3bd0*/  FSEL R141, R48, -INF , P1 ;  /* 0xff800000308d7808 */ /* 0x000fe40000800000 */
        /* <DEDUP_REMOVED lines=8> */
[----:B------:R-:W-:Y:S01]  /*3c60*/  FSEL R140, R49, -INF , P3 ;  /* 0xff800000318c7808 */ /* 0x000fe20001800000 */
[--C-:B------:R-:W-:Y:S01]  /*3c70*/  FFMA.FTZ R242, R148, c[0x0][0x29c], -R209.reuse ;  /* 0x0000a70094f27a23 */ /* 0x100fe200000108d1 */
[----:B------:R-:W-:Y:S01]  /*3c80*/  ISETP.GT.AND P3, PT, R132, 0x60, PT ;  /* 0x000000608400780c */ /* 0x000fe20003f64270 */
[--C-:B------:R-:W-:Y:S01]  /*3c90*/  FFMA.FTZ R233, R150, c[0x0][0x29c], -R209.reuse ;  /* 0x0000a70096e97a23 */ /* 0x100fe200000108d1 */
[----:B------:R-:W-:Y:S02]  /*3ca0*/  ISETP.GT.AND P2, PT, R132, 0x61, PT ;  /* 0x000000618400780c */ /* 0x000fe40003f44270 */
[----:B------:R-:W-:Y:S02]  /*3cb0*/  ISETP.GT.AND P1, PT, R3, 0x60, PT ;  /* 0x000000600300780c */ /* 0x000fe40003f24270 */
[----:B------:R-:W-:Y:S02]  /*3cc0*/  IADD3 R32, R133, 0x40, RZ ;  /* 0x0000004085207810 */ /* 0x000fe40007ffe0ff */
[----:B------:R-:W-:Y:S02]  /*3cd0*/  FSEL R138, R52, -INF , P3 ;  /* 0xff800000348a7808 */ /* 0x000fe40001800000 */
[----:B------:R-:W-:Y:S02]  /*3ce0*/  FSEL R142, R54, -INF , P1 ;  /* 0xff800000368e7808 */ /* 0x000fe40000800000 */
[----:B------:R-:W-:Y:S01]  /*3cf0*/  ISETP.GT.AND P3, PT, R3, 0x61, PT ;  /* 0x000000610300780c */ /* 0x000fe20003f64270 */
[--C-:B------:R-:W-:Y:S01]  /*3d00*/  FFMA.FTZ R232, R138, c[0x0][0x29c], -R208.reuse ;  /* 0x0000a7008ae87a23 */ /* 0x100fe200000108d0 */
[----:B------:R-:W-:Y:S01]  /*3d10*/  FSEL R35, R53, -INF , P2 ;  /* 0xff80000035237808 */ /* 0x000fe20001000000 */
[--C-:B------:R-:W-:Y:S01]  /*3d20*/  FFMA.FTZ R245, R142, c[0x0][0x29c], -R209.reuse ;  /* 0x0000a7008ef57a23 */ /* 0x100fe200000108d1 */
[C---:B------:R-:W-:Y:S02]  /*3d30*/  ISETP.GT.AND P2, PT, R132.reuse, 0x70, PT ;  /* 0x000000708400780c */ /* 0x040fe40003f44270 */
[----:B------:R-:W-:Y:S01]  /*3d40*/  ISETP.GT.AND P1, PT, R132, 0x71, PT ;  /* 0x000000718400780c */ /* 0x000fe20003f24270 */
[--C-:B------:R-:W-:Y:S01]  /*3d50*/  FFMA.FTZ R231, R35, c[0x0][0x29c], -R208.reuse ;  /* 0x0000a70023e77a23 */ /* 0x100fe200000108d0 */
[----:B------:R-:W-:Y:S02]  /*3d60*/  IADD3 R133, R133, 0x48, RZ ;  /* 0x0000004885857810 */ /* 0x000fe40007ffe0ff */
[----:B------:R-:W-:Y:S02]  /*3d70*/  IMNMX R32, R134, R32, PT ;  /* 0x0000002086207217 */ /* 0x000fe40003800200 */
[----:B------:R-:W-:Y:S02]  /*3d80*/  FSEL R139, R55, -INF , P3 ;  /* 0xff800000378b7808 */ /* 0x000fe40001800000 */
[----:B------:R-:W-:Y:S02]  /*3d90*/  ISETP.GT.AND P3, PT, R3, 0x70, PT ;  /* 0x000000700300780c */ /* 0x000fe40003f64270 */
[----:B------:R-:W-:Y:S01]  /*3da0*/  FSEL R34, R64, -INF , P2 ;  /* 0xff80000040227808 */ /* 0x000fe20001000000 */
[--C-:B------:R-:W-:Y:S01]  /*3db0*/  FFMA.FTZ R244, R139, c[0x0][0x29c], -R209.reuse ;  /* 0x0000a7008bf47a23 */ /* 0x100fe200000108d1 */
[----:B------:R-:W-:Y:S02]  /*3dc0*/  ISETP.GT.AND P2, PT, R3, 0x71, PT ;  /* 0x000000710300780c */ /* 0x000fe40003f44270 */
[----:B------:R-:W-:Y:S01]  /*3dd0*/  IMNMX R3, R134, R133, PT ;  /* 0x0000008586037217 */ /* 0x000fe20003800200 */
[----:B------:R-:W-:Y:S01]  /*3de0*/  FFMA.FTZ R230, R34, c[0x0][0x29c], -R208 ;  /* 0x0000a70022e67a23 */ /* 0x000fe200000108d0 */
[----:B------:R-:W-:Y:S02]  /*3df0*/  FSEL R33, R65, -INF , P1 ;  /* 0xff80000041217808 */ /* 0x000fe40000800000 */
        /* <DEDUP_REMOVED lines=10> */
[----:B------:R-:W-:Y:S02]  /*3ea0*/  FSEL R135, R11, -INF , P1 ;  /* 0xff8000000b877808 */ /* 0x000fe40000800000 */
[----:B------:R-:W-:Y:S02]  /*3eb0*/  FSEL R38, R9, -INF , P3 ;  /* 0xff80000009267808 */ /* 0x000fe40001800000 */
[C---:B------:R-:W-:Y:S02]  /*3ec0*/  HMMA.16816.F32.BF16 R8, R156.reuse, R152, RZ ;  /* 0x000000989c08723c */ /* 0x040fe400000418ff */
[----:B------:R-:W-:Y:S01]  /*3ed0*/  ISETP.GT.AND P1, PT, R32, 0x10, PT ;  /* 0x000000102000780c */ /* 0x000fe20003f24270 */
[----:B------:R-:W-:Y:S01]  /*3ee0*/  FFMA.FTZ R240, R38, c[0x0][0x29c], -R210 ;  /* 0x0000a70026f07a23 */ /* 0x000fe200000108d2 */
[----:B------:R-:W-:Y:S02]  /*3ef0*/  ISETP.GT.AND P3, PT, R32, 0x11, PT ;  /* 0x000000112000780c */ /* 0x000fe40003f64270 */
        /* <DEDUP_REMOVED lines=19> */
[----:B------:R-:W-:Y:S01]  /*4030*/  FFMA.FTZ R237, R55, c[0x0][0x29c], -R210 ;  /* 0x0000a70037ed7a23 */ /* 0x000fe200000108d2 */
[----:B------:R-:W-:Y:S01]  /*4040*/  ISETP.GT.AND P1, PT, R32, 0x30, PT ;  /* 0x000000302000780c */ /* 0x000fe20003f24270 */
[----:B------:R-:W-:Y:S01]  /*4050*/  FFMA.FTZ R154, R141, c[0x0][0x29c], -R208 ;  /* 0x0000a7008d9a7a23 */ /* 0x000fe200000108d0 */
[-C--:B------:R-:W-:Y:S01]  /*4060*/  HMMA.16816.F32.BF16 R20, R144, R160.reuse, RZ ;  /* 0x000000a09014723c */ /* 0x080fe200000418ff */
[----:B------:R-:W-:Y:S02]  /*4070*/  FSEL R67, R26, -INF , P2 ;  /* 0xff8000001a437808 */ /* 0x000fe40001000000 */
[----:B------:R-:W-:Y:S01]  /*4080*/  ISETP.GT.AND P2, PT, R3, 0x30, PT ;  /* 0x000000300300780c */ /* 0x000fe20003f44270 */
[--C-:B------:R-:W-:Y:S01]  /*4090*/  FFMA.FTZ R155, R134, c[0x0][0x29c], -R211.reuse ;  /* 0x0000a700869b7a23 */ /* 0x100fe200000108d3 */
[----:B------:R-:W-:Y:S01]  /*40a0*/  FSEL R50, R28, -INF , P1 ;  /* 0xff8000001c327808 */ /* 0x000fe20000800000 */
[----:B------:R-:W-:Y:S01]  /*40b0*/  FFMA.FTZ R67, R67, c[0x0][0x29c], -R211 ;  /* 0x0000a70043437a23 */ /* 0x000fe200000108d3 */
        /* <DEDUP_REMOVED lines=8> */
[----:B------:R-:W-:Y:S01]  /*4140*/  FFMA.FTZ R161, R140, c[0x0][0x29c], -R208 ;  /* 0x0000a7008ca17a23 */ /* 0x000fe200000108d0 */
[----:B------:R-:W-:Y:S01]  /*4150*/  FSEL R40, R40, -INF , P1 ;  /* 0xff80000028287808 */ /* 0x000fe20000800000 */
[--C-:B------:R-:W-:Y:S01]  /*4160*/  FFMA.FTZ R160, R228, c[0x0][0x29c], -R209.reuse ;  /* 0x0000a700e4a07a23 */ /* 0x100fe200000108d1 */
[----:B------:R-:W-:Y:S02]  /*4170*/  ISETP.GT.AND P1, PT, R3, 0x41, PT ;  /* 0x000000410300780c */ /* 0x000fe40003f24270 */
[----:B------:R-:W-:Y:S01]  /*4180*/  FSEL R65, R30, -INF , P2 ;  /* 0xff8000001e417808 */ /* 0x000fe20001000000 */
[--C-:B------:R-:W-:Y:S01]  /*4190*/  FFMA.FTZ R246, R40, c[0x0][0x29c], -R210.reuse ;  /* 0x0000a70028f67a23 */ /* 0x100fe200000108d2 */
[----:B------:R-:W-:Y:S01]  /*41a0*/  FSEL R54, R43, -INF , P1 ;  /* 0xff8000002b367808 */ /* 0x000fe20000800000 */
[----:B------:R-:W-:Y:S01]  /*41b0*/  FFMA.FTZ R228, R180, c[0x0][0x29c], -R209 ;  /* 0x0000a700b4e47a23 */ /* 0x000fe200000108d1 */
[----:B------:R-:W-:Y:S01]  /*41c0*/  ISETP.GT.AND P1, PT, R32, 0x50, PT ;  /* 0x000000502000780c */ /* 0x000fe20003f24270 */
[--C-:B------:R-:W-:Y:S01]  /*41d0*/  FFMA.FTZ R64, R64, c[0x0][0x29c], -R211.reuse ;  /* 0x0000a70040407a23 */ /* 0x100fe200000108d3 */
[----:B------:R-:W-:Y:S01]  /*41e0*/  ISETP.GT.AND P2, PT, R3, 0x40, PT ;  /* 0x000000400300780c */ /* 0x000fe20003f44270 */
[----:B------:R-:W-:Y:S01]  /*41f0*/  FFMA.FTZ R149, R54, c[0x0][0x29c], -R211 ;  /* 0x0000a70036957a23 */ /* 0x000fe200000108d3 */
[----:B------:R-:W-:Y:S01]  /*4200*/  FSEL R48, R29, -INF , P3 ;  /* 0xff8000001d307808 */ /* 0x000fe20001800000 */
[----:B------:R-:W-:Y:S01]  /*4210*/  FFMA.FTZ R209, R132, c[0x0][0x29c], -R209 ;  /* 0x0000a70084d17a23 */ /* 0x000fe200000108d1 */
        /* <DEDUP_REMOVED lines=11> */
[----:B------:R-:W-:Y:S01]  /*42d0*/  FSEL R52, R47, -INF , P1 ;  /* 0xff8000002f347808 */ /* 0x000fe20000800000 */
[----:B------:R-:W-:Y:S01]  /*42e0*/  MUFU.EX2 R209, R209 ;  /* 0x000000d100d17308 */ /* 0x000fe20000000800 */
        /* <DEDUP_REMOVED lines=16> */
[----:B------:R-:W-:Y:S01]  /*43f0*/  FFMA.FTZ R251, R57, c[0x0][0x29c], -R210 ;  /* 0x0000a70039fb7a23 */ /* 0x000fe200000108d2 */
[----:B------:R-:W-:Y:S02]  /*4400*/  ISETP.GT.AND P3, PT, R32, 0x71, PT ;  /* 0x000000712000780c */ /* 0x000fe40003f64270 */
[----:B------:R-:W-:Y:S02]  /*4410*/  FSEL R59, R59, -INF , P2 ;  /* 0xff8000003b3b7808 */ /* 0x000fe40001000000 */
[----:B------:R-:W-:Y:S02]  /*4420*/  ISETP.GT.AND P2, PT, R3, 0x70, PT ;  /* 0x000000700300780c */ /* 0x000fe40003f44270 */
[----:B------:R-:W-:Y:S01]  /*4430*/  FSEL R60, R60, -INF , P1 ;  /* 0xff8000003c3c7808 */ /* 0x000fe20000800000 */
[--C-:B------:R-:W-:Y:S01]  /*4440*/  FFMA.FTZ R141, R59, c[0x0][0x29c], -R211.reuse ;  /* 0x0000a7003b8d7a23 */ /* 0x100fe200000108d3 */
[----:B------:R-:W-:Y:S01]  /*4450*/  ISETP.GT.AND P1, PT, R3, 0x71, PT ;  /* 0x000000710300780c */ /* 0x000fe20003f24270 */
[--C-:B------:R-:W-:Y:S01]  /*4460*/  FFMA.FTZ R3, R151, c[0x0][0x29c], -R208.reuse ;  /* 0x0000a70097037a23 */ /* 0x100fe200000108d0 */
[----:B------:R-:W-:Y:S01]  /*4470*/  FSEL R61, R61, -INF , P3 ;  /* 0xff8000003d3d7808 */ /* 0x000fe20001800000 */
[----:B------:R-:W-:Y:S01]  /*4480*/  FFMA.FTZ R208, R33, c[0x0][0x29c], -R208 ;  /* 0x0000a70021d07a23 */ /* 0x000fe200000108d0 */
[----:B------:R-:W-:Y:S01]  /*4490*/  FSEL R62, R62, -INF , P2 ;  /* 0xff8000003e3e7808 */ /* 0x000fe20001000000 */
[C---:B------:R-:W-:Y:S02]  /*44a0*/  HMMA.16816.F32.BF16 R32, R144.reuse, R162, RZ ;  /* 0x000000a29020723c */ /* 0x040fe400000418ff */
[--C-:B------:R-:W-:Y:S01]  /*44b0*/  FFMA.FTZ R151, R58, c[0x0][0x29c], -R211.reuse ;  /* 0x0000a7003a977a23 */ /* 0x100fe200000108d3 */
[----:B------:R-:W-:Y:S01]  /*44c0*/  MUFU.EX2 R3, R3 ;  /* 0x0000000300037308 */ /* 0x000fe20000000800 */
[----:B------:R-:W-:Y:S01]  /*44d0*/  FSEL R63, R63, -INF , P1 ;  /* 0xff8000003f3f7808 */ /* 0x000fe20000800000 */
[--C-:B------:R-:W-:Y:S01]  /*44e0*/  FFMA.FTZ R252, R60, c[0x0][0x29c], -R210.reuse ;  /* 0x0000a7003cfc7a23 */ /* 0x100fe200000108d2 */
[----:B------:R-:W-:Y:S01]  /*44f0*/  PLOP3.LUT P1, PT, PT, PT, UP0, 0x80, 0x0 ;  /* 0x000000000000781c */ /* 0x000fe20003f2f008 */
[--C-:B------:R-:W-:Y:S01]  /*4500*/  FFMA.FTZ R162, R135, c[0x0][0x29c], -R211.reuse ;  /* 0x0000a70087a27a23 */ /* 0x100fe200000108d3 */
[-C--:B------:R-:W-:Y:S01]  /*4510*/  HMMA.16816.F32.BF16 R36, R144, R164.reuse, RZ ;  /* 0x000000a49024723c */ /* 0x080fe200000418ff */
[----:B------:R-:W-:Y:S03]  /*4520*/  LDSM.16.M88.4 R132, [R2+0x10080] ;  /* 0x010080000284783b */ /* 0x000fe60000000200 */
[--C-:B------:R-:W-:Y:S01]  /*4530*/  FFMA.FTZ R163, R65, c[0x0][0x29c], -R211.reuse ;  /* 0x0000a70041a37a23 */ /* 0x100fe200000108d3 */
[----:B------:R-:W-:Y:S01]  /*4540*/  MUFU.EX2 R208, R208 ;  /* 0x000000d000d07308 */ /* 0x000fe20000000800 */
[----:B------:R-:W-:Y:S02]  /*4550*/  FFMA.FTZ R210, R61, c[0x0][0x29c], -R210 ;  /* 0x0000a7003dd27a23 */ /* 0x000fe400000108d2 */
[C---:B------:R-:W-:Y:S07]  /*4560*/  HMMA.16816.F32.BF16 R40, R156.reuse, R164, RZ ;  /* 0x000000a49c28723c */ /* 0x040fee00000418ff */
[--C-:B------:R-:W-:Y:S01]  /*4570*/  FFMA.FTZ R165, R137, c[0x0][0x29c], -R211.reuse ;  /* 0x0000a70089a57a23 */ /* 0x100fe200000108d3 */
[-C--:B------:R-:W-:Y:S01]  /*4580*/  HMMA.16816.F32.BF16 R44, R156, R166.reuse, RZ ;  /* 0x000000a69c2c723c */ /* 0x080fe200000418ff */
[--C-:B------:R-:W-:Y:S01]  /*4590*/  FFMA.FTZ R164, R66, c[0x0][0x29c], -R211.reuse ;  /* 0x0000a70042a47a23 */ /* 0x100fe200000108d3 */
[----:B------:R-:W-:Y:S06]  /*45a0*/  MUFU.EX2 R210, R210 ;  /* 0x000000d200d27308 */ /* 0x000fec0000000800 */
[C---:B------:R-:W-:Y:S07]  /*45b0*/  HMMA.16816.F32.BF16 R48, R144.reuse, R166, RZ ;  /* 0x000000a69030723c */ /* 0x040fee00000418ff */
[----:B------:R-:W-:Y:S01]  /*45c0*/  IMAD.MOV.U32 R167, RZ, RZ, R136 ;  /* 0x000000ffffa77224 */ /* 0x000fe200078e0088 */
[-C--:B------:R-:W-:Y:S01]  /*45d0*/  HMMA.16816.F32.BF16 R52, R144, R168.reuse, RZ ;  /* 0x000000a89034723c */ /* 0x080fe200000418ff */
[----:B------:R-:W1:Y:S03]  /*45e0*/  LDSM.16.M88.4 R136, [R202+0x4080] ;  /* 0x00408000ca88783b */ /* 0x000e660000000200 */
[--C-:B------:R-:W-:Y:S02]  /*45f0*/  FFMA.FTZ R166, R62, c[0x0][0x29c], -R211.reuse ;  /* 0x0000a7003ea67a23 */ /* 0x100fe400000108d3 */
[----:B------:R-:W-:Y:S02]  /*4600*/  FFMA.FTZ R211, R63, c[0x0][0x29c], -R211 ;  /* 0x0000a7003fd37a23 */ /* 0x000fe400000108d3 */
[C---:B------:R-:W-:Y:S04]  /*4610*/  HMMA.16816.F32.BF16 R56, R156.reuse, R168, RZ ;  /* 0x000000a89c38723c */ /* 0x040fe800000418ff */
[----:B------:R-:W-:Y:S03]  /*4620*/  MUFU.EX2 R211, R211 ;  /* 0x000000d300d37308 */ /* 0x000fe60000000800 */
[----:B------:R-:W-:Y:S01]  /*4630*/  MOV R168, R143 ;  /* 0x0000008f00a87202 */ /* 0x000fe20000000f00 */
[-C--:B------:R-:W-:Y:S01]  /*4640*/  HMMA.16816.F32.BF16 R60, R156, R170.reuse, RZ ;  /* 0x000000aa9c3c723c */ /* 0x080fe200000418ff */
[----:B------:R-:W-:Y:S06]  /*4650*/  MOV R169, R67 ;  /* 0x0000004300a97202 */ /* 0x000fec0000000f00 */
[----:B------:R-:W-:Y:S01]  /*4660*/  IMAD.MOV.U32 R157, RZ, RZ, R64 ;  /* 0x000000ffff9d7224 */ /* 0x000fe200078e0040 */
[----:B------:R-:W-:Y:S01]  /*4670*/  MOV R159, R140 ;  /* 0x0000008c009f7202 */ /* 0x000fe20000000f00 */
[----:B------:R-:W-:Y:S01]  /*4680*/  HMMA.16816.F32.BF16 R64, R144, R170, RZ ;  /* 0x000000aa9040723c */ /* 0x000fe200000418ff */
[----:B------:R-:W-:Y:S01]  /*4690*/  LDSM.16.M88.4 R144, [R202+0x5080] ;  /* 0x00508000ca90783b */ /* 0x000fe20000000200 */
[----:B------:R2:W-:Y:S01]  /*46a0*/  MUFU.EX2 R170, R230 ;  /* 0x000000e600aa7308 */ /* 0x0005e20000000800 */
[----:B------:R-:W-:Y:S02]  /*46b0*/  IMAD.MOV.U32 R158, RZ, RZ, R141 ;  /* 0x000000ffff9e7224 */ /* 0x000fe400078e008d */
[----:B------:R-:W-:Y:S02]  /*46c0*/  IMAD.MOV.U32 R156, RZ, RZ, R149 ;  /* 0x000000ffff9c7224 */ /* 0x000fe400078e0095 */
[----:B------:R-:W-:Y:S01]  /*46d0*/  IMAD.MOV.U32 R171, RZ, RZ, R151 ;  /* 0x000000ffffab7224 */ /* 0x000fe200078e0097 */
[-C--:B------:R-:W-:Y:S01]  /*46e0*/  HMMA.16816.F32.BF16 R4, R172, R176.reuse, R4 ;  /* 0x000000b0ac04723c */ /* 0x080fe20000041804 */
[----:B------:R3:W4:Y:S07]  /*46f0*/  LDSM.16.M88.4 R140, [R2+0x12080] ;  /* 0x01208000028c783b */ /* 0x00072e0000000200 */
[C---:B------:R-:W-:Y:S01]  /*4700*/  HMMA.16816.F32.BF16 R8, R184.reuse, R176, R8 ;  /* 0x000000b0b808723c */ /* 0x040fe20000041808 */
[----:B------:R-:W5:Y:S06]  /*4710*/  LDSM.16.M88.4 R148, [R202+0x6080] ;  /* 0x00608000ca94783b */ /* 0x000f6c0000000200 */
[----:B------:R-:W-:Y:S01]  /*4720*/  IMAD.MOV.U32 R177, RZ, RZ, R157 ;  /* 0x000000ffffb17224 */ /* 0x000fe200078e009d */
[-C--:B------:R-:W-:Y:S01]  /*4730*/  HMMA.16816.F32.BF16 R12, R184, R178.reuse, R12 ;  /* 0x000000b2b80c723c */ /* 0x080fe2000004180c */
[----:B------:R-:W-:Y:S03]  /*4740*/  MUFU.EX2 R157, R152 ;  /* 0x00000098009d7308 */ /* 0x000fe60000000800 */
[----:B------:R-:W-:Y:S04]  /*4750*/  MOV R176, R163 ;  /* 0x000000a300b07202 */ /* 0x000fe80000000f00 */
[C---:B------:R-:W-:Y:S03]  /*4760*/  HMMA.16816.F32.BF16 R16, R172.reuse, R178, R16 ;  /* 0x000000b2ac10723c */ /* 0x040fe60000041810 */
[----:B---3--:R3:W-:Y:S01]  /*4770*/  MUFU.EX2 R2, R226 ;  /* 0x000000e200027308 */ /* 0x0087e20000000800 */
[----:B--2---:R-:W-:Y:S03]  /*4780*/  IMAD.MOV.U32 R230, RZ, RZ, R176 ;  /* 0x000000ffffe67224 */ /* 0x004fe600078e00b0 */
[----:B------:R-:W-:Y:S01]  /*4790*/  IMAD.MOV.U32 R179, RZ, RZ, R159 ;  /* 0x000000ffffb37224 */ /* 0x000fe200078e009f */
[-C--:B------:R-:W-:Y:S04]  /*47a0*/  HMMA.16816.F32.BF16 R20, R172, R188.reuse, R20 ;  /* 0x000000bcac14723c */ /* 0x080fe80000041814 */
[----:B------:R-:W-:Y:S01]  /*47b0*/  MOV R178, R166 ;  /* 0x000000a600b27202 */ /* 0x000fe20000000f00 */
[----:B------:R2:W-:Y:S03]  /*47c0*/  MUFU.EX2 R159, R229 ;  /* 0x000000e5009f7308 */ /* 0x0005e60000000800 */
[C---:B------:R-:W-:Y:S07]  /*47d0*/  HMMA.16816.F32.BF16 R24, R184.reuse, R188, R24 ;  /* 0x000000bcb818723c */ /* 0x040fee0000041818 */
[----:B------:R1:W1:Y:S01]  /*47e0*/  MUFU.EX2 R188, R220 ;  /* 0x000000dc00bc7308 */ /* 0x0002620000000800 */
[-C--:B------:R-:W-:Y:S04]  /*47f0*/  HMMA.16816.F32.BF16 R28, R184, R190.reuse, R28 ;  /* 0x000000beb81c723c */ /* 0x080fe8000004181c */
[----:B---3--:R-:W-:Y:S02]  /*4800*/  IMAD.MOV.U32 R226, RZ, RZ, R158 ;  /* 0x000000ffffe27224 */ /* 0x008fe400078e009e */
[----:B------:R-:W-:Y:S02]  /*4810*/  IMAD.MOV.U32 R189, RZ, RZ, R180 ;  /* 0x000000ffffbd7224 */ /* 0x000fe400078e00b4 */
[C---:B------:R-:W-:Y:S01]  /*4820*/  HMMA.16816.F32.BF16 R32, R172.reuse, R190, R32 ;  /* 0x000000beac20723c */ /* 0x040fe20000041820 */
[----:B------:R3:W-:Y:S03]  /*4830*/  MUFU.EX2 R166, R231 ;  /* 0x000000e700a67308 */ /* 0x0007e60000000800 */
[----:B------:R-:W-:Y:S01]  /*4840*/  IMAD.MOV.U32 R180, RZ, RZ, 0x40 ;  /* 0x00000040ffb47424 */ /* 0x000fe200078e00ff */
[----:B--2---:R-:W-:Y:S02]  /*4850*/  MOV R229, R164 ;  /* 0x000000a400e57202 */ /* 0x004fe40000000f00 */
[----:B------:R-:W-:Y:S01]  /*4860*/  IMAD.MOV.U32 R190, RZ, RZ, R155 ;  /* 0x000000ffffbe7224 */ /* 0x000fe200078e009b */
[-C--:B------:R-:W-:Y:S03]  /*4870*/  HMMA.16816.F32.BF16 R36, R172, R192.reuse, R36 ;  /* 0x000000c0ac24723c */ /* 0x080fe60000041824 */
[----:B------:R2:W-:Y:S01]  /*4880*/  MUFU.EX2 R176, R217 ;  /* 0x000000d900b07308 */ /* 0x0005e20000000800 */
[----:B------:R-:W-:Y:S01]  /*4890*/  SEL R180, R180, 0xffffffc0, !P0 ;  /* 0xffffffc0b4b47807 */ /* 0x000fe20004000000 */
[----:B------:R-:W-:Y:S02]  /*48a0*/  IMAD.MOV.U32 R191, RZ, RZ, R162 ;  /* 0x000000ffffbf7224 */ /* 0x000fe400078e00a2 */
[----:B-1----:R-:W-:Y:S01]  /*48b0*/  IMAD.MOV.U32 R220, RZ, RZ, R171 ;  /* 0x000000ffffdc7224 */ /* 0x002fe200078e00ab */
[C---:B------:R-:W-:Y:S05]  /*48c0*/  HMMA.16816.F32.BF16 R40, R184.reuse, R192, R40 ;  /* 0x000000c0b828723c */ /* 0x040fea0000041828 */
[----:B------:R-:W-:Y:S03]  /*48d0*/  MUFU.EX2 R171, R154 ;  /* 0x0000009a00ab7308 */ /* 0x000fe60000000800 */
[-C--:B------:R-:W-:Y:S04]  /*48e0*/  HMMA.16816.F32.BF16 R44, R184, R194.reuse, R44 ;  /* 0x000000c2b82c723c */ /* 0x080fe8000004182c */
[----:B---3--:R-:W-:Y:S03]  /*48f0*/  MOV R231, R177 ;  /* 0x000000b100e77202 */ /* 0x008fe60000000f00 */
[----:B------:R-:W-:Y:S01]  /*4900*/  MUFU.EX2 R193, R181 ;  /* 0x000000b500c17308 */ /* 0x000fe20000000800 */
[C---:B------:R-:W-:Y:S04]  /*4910*/  HMMA.16816.F32.BF16 R48, R172.reuse, R194, R48 ;  /* 0x000000c2ac30723c */ /* 0x040fe80000041830 */
[----:B--2---:R-:W-:Y:S04]  /*4920*/  IMAD.MOV.U32 R217, RZ, RZ, R191 ;  /* 0x000000ffffd97224 */ /* 0x004fe800078e00bf */
[-C--:B------:R-:W-:Y:S01]  /*4930*/  HMMA.16816.F32.BF16 R52, R172, R196.reuse, R52 ;  /* 0x000000c4ac34723c */ /* 0x080fe20000041834 */
[----:B------:R-:W-:Y:S07]  /*4940*/  MUFU.EX2 R162, R161 ;  /* 0x000000a100a27308 */ /* 0x000fee0000000800 */
[C---:B------:R-:W-:Y:S03]  /*4950*/  HMMA.16816.F32.BF16 R56, R184.reuse, R196, R56 ;  /* 0x000000c4b838723c */ /* 0x040fe60000041838 */
[----:B------:R1:W-:Y:S05]  /*4960*/  MUFU.EX2 R197, R214 ;  /* 0x000000d600c57308 */ /* 0x0003ea0000000800 */
[-C--:B------:R-:W-:Y:S05]  /*4970*/  HMMA.16816.F32.BF16 R60, R184, R198.reuse, R60 ;  /* 0x000000c6b83c723c */ /* 0x080fea000004183c */
[----:B------:R-:W-:Y:S03]  /*4980*/  MUFU.EX2 R187, R182 ;  /* 0x000000b600bb7308 */ /* 0x000fe60000000800 */
[----:B------:R-:W-:Y:S07]  /*4990*/  HMMA.16816.F32.BF16 R64, R172, R198, R64 ;  /* 0x000000c6ac40723c */ /* 0x000fee0000041840 */
[----:B------:R-:W-:Y:S01]  /*49a0*/  MUFU.EX2 R198, R183 ;  /* 0x000000b700c67308 */ /* 0x000fe20000000800 */
[-C--:B------:R-:W-:Y:S05]  /*49b0*/  HMMA.16816.F32.BF16 R4, R132, R136.reuse, R4 ;  /* 0x000000888404723c */ /* 0x080fea0000041804 */
[----:B-1----:R-:W-:Y:S01]  /*49c0*/  MOV R214, R156 ;  /* 0x0000009c00d67202 */ /* 0x002fe20000000f00 */
[----:B------:R-:W-:Y:S02]  /*49d0*/  IMAD.MOV.U32 R199, RZ, RZ, R178 ;  /* 0x000000ffffc77224 */ /* 0x000fe400078e00b2 */
[C---:B----4-:R-:W-:Y:S01]  /*49e0*/  HMMA.16816.F32.BF16 R8, R140.reuse, R136, R8 ;  /* 0x000000888c08723c */ /* 0x050fe20000041808 */
[----:B------:R1:W2:Y:S07]  /*49f0*/  MUFU.EX2 R156, R153 ;  /* 0x00000099009c7308 */ /* 0x0002ae0000000800 */
[-C--:B------:R-:W-:Y:S03]  /*4a00*/  HMMA.16816.F32.BF16 R12, R140, R138.reuse, R12 ;  /* 0x0000008a8c0c723c */ /* 0x080fe6000004180c */
[----:B------:R3:W-:Y:S05]  /*4a10*/  MUFU.EX2 R183, R215 ;  /* 0x000000d700b77308 */ /* 0x0007ea0000000800 */
[C---:B------:R-:W-:Y:S01]  /*4a20*/  HMMA.16816.F32.BF16 R16, R132.reuse, R138, R16 ;  /* 0x0000008a8410723c */ /* 0x040fe20000041810 */
[----:B------:R-:W4:Y:S04]  /*4a30*/  LDSM.16.M88.4 R136, [R202+0x7080] ;  /* 0x00708000ca88783b */ /* 0x000f280000000200 */
[----:B------:R2:W-:Y:S03]  /*4a40*/  MUFU.EX2 R174, R225 ;  /* 0x000000e100ae7308 */ /* 0x0005e60000000800 */
[-C--:B------:R-:W-:Y:S01]  /*4a50*/  HMMA.16816.F32.BF16 R20, R132, R144.reuse, R20 ;  /* 0x000000908414723c */ /* 0x080fe20000041814 */
[----:B-1----:R-:W-:Y:S06]  /*4a60*/  LDSM.16.M88.4 R152, [R203+0x4080] ;  /* 0x00408000cb98783b */ /* 0x002fec0000000200 */
[----:B------:R1:W-:Y:S01]  /*4a70*/  MUFU.EX2 R175, R219 ;  /* 0x000000db00af7308 */ /* 0x0003e20000000800 */
[C---:B------:R-:W-:Y:S04]  /*4a80*/  HMMA.16816.F32.BF16 R24, R140.reuse, R144, R24 ;  /* 0x000000908c18723c */ /* 0x040fe80000041818 */
[----:B---3--:R-:W-:Y:S04]  /*4a90*/  IMAD.MOV.U32 R215, RZ, RZ, R165 ;  /* 0x000000ffffd77224 */ /* 0x008fe800078e00a5 */
[-C--:B------:R-:W-:Y:S01]  /*4aa0*/  HMMA.16816.F32.BF16 R28, R140, R146.reuse, R28 ;  /* 0x000000928c1c723c */ /* 0x080fe2000004181c */
[----:B------:R3:W-:Y:S03]  /*4ab0*/  MUFU.EX2 R173, R227 ;  /* 0x000000e300ad7308 */ /* 0x0007e60000000800 */
[----:B--2---:R-:W-:Y:S04]  /*4ac0*/  MOV R225, R190 ;  /* 0x000000be00e17202 */ /* 0x004fe80000000f00 */
[C---:B------:R-:W-:Y:S03]  /*4ad0*/  HMMA.16816.F32.BF16 R32, R132.reuse, R146, R32 ;  /* 0x000000928420723c */ /* 0x040fe60000041820 */
[----:B------:R-:W-:Y:S01]  /*4ae0*/  MUFU.EX2 R177, R241 ;  /* 0x000000f100b17308 */ /* 0x000fe20000000800 */
[----:B-1----:R-:W-:Y:S04]  /*4af0*/  IMAD.MOV.U32 R219, RZ, RZ, R167 ;  /* 0x000000ffffdb7224 */ /* 0x002fe800078e00a7 */
[-C--:B-----5:R-:W-:Y:S05]  /*4b00*/  HMMA.16816.F32.BF16 R36, R132, R148.reuse, R36 ;  /* 0x000000948424723c */ /* 0x0a0fea0000041824 */
[----:B------:R-:W-:Y:S03]  /*4b10*/  MUFU.EX2 R181, R240 ;  /* 0x000000f000b57308 */ /* 0x000fe60000000800 */
[C---:B------:R-:W-:Y:S04]  /*4b20*/  HMMA.16816.F32.BF16 R40, R140.reuse, R148, R40 ;  /* 0x000000948c28723c */ /* 0x040fe80000041828 */
[----:B---3--:R-:W-:Y:S03]  /*4b30*/  MOV R227, R169 ;  /* 0x000000a900e37202 */ /* 0x008fe60000000f00 */
[----:B------:R-:W-:Y:S01]  /*4b40*/  IADD3 R148, R180, R0, R206 ;  /* 0x00000000b4947210 */ /* 0x000fe20007ffe0ce */
[-C--:B------:R-:W-:Y:S01]  /*4b50*/  HMMA.16816.F32.BF16 R44, R140, R150.reuse, R44 ;  /* 0x000000968c2c723c */ /* 0x080fe2000004182c */
[----:B------:R-:W-:Y:S01]  /*4b60*/  LDS R0, [R212+0x18480] ;  /* 0x01848000d4007984 */ /* 0x000fe20000000800 */
[----:B------:R-:W-:Y:S03]  /*4b70*/  MUFU.EX2 R182, R239 ;  /* 0x000000ef00b67308 */ /* 0x000fe60000000800 */
[----:B------:R-:W1:Y:S03]  /*4b80*/  LDSM.16.M88.4 R144, [R148+0x10080] ;  /* 0x010080009490783b */ /* 0x000e660000000200 */
[C---:B------:R-:W-:Y:S04]  /*4b90*/  HMMA.16816.F32.BF16 R48, R132.reuse, R150, R48 ;  /* 0x000000968430723c */ /* 0x040fe80000041830 */
[----:B------:R-:W-:Y:S01]  /*4ba0*/  MUFU.EX2 R184, R238 ;  /* 0x000000ee00b87308 */ /* 0x000fe20000000800 */
[----:B------:R-:W2:Y:S03]  /*4bb0*/  LDSM.16.M88.4 R148, [R148+0x12080] ;  /* 0x012080009494783b */ /* 0x000ea60000000200 */
[-C--:B----4-:R-:W-:Y:S06]  /*4bc0*/  HMMA.16816.F32.BF16 R52, R132, R136.reuse, R52 ;  /* 0x000000888434723c */ /* 0x090fec0000041834 */
[----:B------:R3:W4:Y:S02]  /*4bd0*/  MUFU.EX2 R192, R218 ;  /* 0x000000da00c07308 */ /* 0x0007240000000800 */
[C---:B------:R-:W-:Y:S08]  /*4be0*/  HMMA.16816.F32.BF16 R56, R140.reuse, R136, R56 ;  /* 0x000000888c38723c */ /* 0x040ff00000041838 */
[-C--:B------:R-:W-:Y:S01]  /*4bf0*/  HMMA.16816.F32.BF16 R60, R140, R138.reuse, R60 ;  /* 0x0000008a8c3c723c */ /* 0x080fe2000004183c */
[----:B------:R-:W5:Y:S01]  /*4c00*/  LDSM.16.M88.4 R140, [R203+0x5080] ;  /* 0x00508000cb8c783b */ /* 0x000f620000000200 */
[----:B------:R4:W4:Y:S06]  /*4c10*/  MUFU.EX2 R194, R216 ;  /* 0x000000d800c27308 */ /* 0x00092c0000000800 */
[----:B------:R-:W-:Y:S01]  /*4c20*/  HMMA.16816.F32.BF16 R64, R132, R138, R64 ;  /* 0x0000008a8440723c */ /* 0x000fe20000041840 */
[----:B------:R-:W5:Y:S03]  /*4c30*/  LDSM.16.M88.4 R132, [R203+0x6080] ;  /* 0x00608000cb84783b */ /* 0x000f660000000200 */
[----:B------:R-:W5:Y:S01]  /*4c40*/  MUFU.EX2 R185, R213 ;  /* 0x000000d500b97308 */ /* 0x000f620000000800 */
[----:B---3--:R-:W-:Y:S03]  /*4c50*/  MOV R218, R189 ;  /* 0x000000bd00da7202 */ /* 0x008fe60000000f00 */
[-C--:B-1----:R-:W-:Y:S01]  /*4c60*/  HMMA.16816.F32.BF16 R4, R144, R152.reuse, R4 ;  /* 0x000000989004723c */ /* 0x082fe20000041804 */
[----:B------:R-:W1:Y:S05]  /*4c70*/  LDSM.16.M88.4 R136, [R203+0x7080] ;  /* 0x00708000cb88783b */ /* 0x000e6a0000000200 */
[----:B------:R-:W-:Y:S02]  /*4c80*/  MUFU.EX2 R195, R235 ;  /* 0x000000eb00c37308 */ /* 0x000fe40000000800 */
[C---:B--2---:R-:W-:Y:S04]  /*4c90*/  HMMA.16816.F32.BF16 R8, R148.reuse, R152, R8 ;  /* 0x000000989408723c */ /* 0x044fe80000041808 */
[----:B----4-:R-:W-:Y:S04]  /*4ca0*/  IMAD.MOV.U32 R216, RZ, RZ, R168 ;  /* 0x000000ffffd87224 */ /* 0x010fe800078e00a8 */
[-C--:B------:R-:W-:Y:S01]  /*4cb0*/  HMMA.16816.F32.BF16 R12, R148, R154.reuse, R12 ;  /* 0x0000009a940c723c */ /* 0x080fe2000004180c */
[----:B------:R-:W-:Y:S07]  /*4cc0*/  MUFU.EX2 R196, R234 ;  /* 0x000000ea00c47308 */ /* 0x000fee0000000800 */
[C---:B------:R-:W-:Y:S03]  /*4cd0*/  HMMA.16816.F32.BF16 R16, R144.reuse, R154, R16 ;  /* 0x0000009a9010723c */ /* 0x040fe60000041810 */
[----:B------:R-:W-:Y:S01]  /*4ce0*/  MUFU.EX2 R155, R215 ;  /* 0x000000d7009b7308 */ /* 0x000fe20000000800 */
[--C-:B------:R-:W-:Y:S02]  /*4cf0*/  FADD.FTZ R4, R4, -R0.reuse ;  /* 0x8000000004047221 */ /* 0x100fe40000010000 */
[--C-:B------:R-:W-:Y:S02]  /*4d00*/  FADD.FTZ R5, R5, -R0.reuse ;  /* 0x8000000005057221 */ /* 0x100fe40000010000 */
[-C--:B-----5:R-:W-:Y:S04]  /*4d10*/  HMMA.16816.F32.BF16 R20, R144, R140.reuse, R20 ;  /* 0x0000008c9014723c */ /* 0x0a0fe80000041814 */
[----:B------:R-:W-:Y:S01]  /*4d20*/  FMUL.FTZ R5, R188, R5 ;  /* 0x00000005bc057220 */ /* 0x000fe20000410000 */
[----:B------:R2:W3:Y:S03]  /*4d30*/  MUFU.EX2 R163, R232 ;  /* 0x000000e800a37308 */ /* 0x0004e60000000800 */
[C---:B------:R-:W-:Y:S07]  /*4d40*/  HMMA.16816.F32.BF16 R24, R148.reuse, R140, R24 ;  /* 0x0000008c9418723c */ /* 0x040fee0000041818 */
[----:B------:R-:W-:Y:S01]  /*4d50*/  F2FP.BF16.PACK_AB R141, R156, R157 ;  /* 0x0000009d9c8d723e */ /* 0x000fe200000010ff */
[-C--:B------:R-:W-:Y:S01]  /*4d60*/  HMMA.16816.F32.BF16 R28, R148, R142.reuse, R28 ;  /* 0x0000008e941c723c */ /* 0x080fe2000004181c */
[----:B------:R-:W-:Y:S03]  /*4d70*/  MUFU.EX2 R140, R225 ;  /* 0x000000e1008c7308 */ /* 0x000fe60000000800 */
[--C-:B------:R-:W-:Y:S02]  /*4d80*/  FADD.FTZ R16, R16, -R0.reuse ;  /* 0x8000000010107221 */ /* 0x100fe40000010000 */
[--C-:B------:R-:W-:Y:S02]  /*4d90*/  FADD.FTZ R17, R17, -R0.reuse ;  /* 0x8000000011117221 */ /* 0x100fe40000010000 */
[C---:B------:R-:W-:Y:S03]  /*4da0*/  HMMA.16816.F32.BF16 R32, R144.reuse, R142, R32 ;  /* 0x0000008e9020723c */ /* 0x040fe60000041820 */
[----:B------:R-:W-:Y:S01]  /*4db0*/  MUFU.EX2 R143, R219 ;  /* 0x000000db008f7308 */ /* 0x000fe20000000800 */
[--C-:B------:R-:W-:Y:S02]  /*4dc0*/  FADD.FTZ R20, R20, -R0.reuse ;  /* 0x8000000014147221 */ /* 0x100fe40000010000 */
[--C-:B------:R-:W-:Y:S01]  /*4dd0*/  FADD.FTZ R21, R21, -R0.reuse ;  /* 0x8000000015157221 */ /* 0x100fe20000010000 */
[----:B------:R-:W-:Y:S01]  /*4de0*/  F2FP.BF16.PACK_AB R142, R3, R193 ;  /* 0x000000c1038e723e */ /* 0x000fe200000010ff */
[-C--:B------:R-:W-:Y:S04]  /*4df0*/  HMMA.16816.F32.BF16 R36, R144, R132.reuse, R36 ;  /* 0x000000849024723c */ /* 0x080fe80000041824 */
[----:B------:R-:W-:Y:S01]  /*4e00*/  FMUL.FTZ R16, R192, R16 ;  /* 0x00000010c0107220 */ /* 0x000fe20000410000 */
[----:B------:R-:W-:Y:S01]  /*4e10*/  MUFU.EX2 R189, R237 ;  /* 0x000000ed00bd7308 */ /* 0x000fe20000000800 */
[----:B------:R-:W-:Y:S02]  /*4e20*/  FMUL.FTZ R17, R194, R17 ;  /* 0x00000011c2117220 */ /* 0x000fe40000410000 */
[C---:B------:R-:W-:Y:S04]  /*4e30*/  HMMA.16816.F32.BF16 R40, R148.reuse, R132, R40 ;  /* 0x000000849428723c */ /* 0x040fe80000041828 */
[----:B------:R-:W-:Y:S01]  /*4e40*/  F2FP.BF16.PACK_AB R152, R17, R16 ;  /* 0x000000101198723e */ /* 0x000fe200000010ff */
[----:B--2---:R-:W-:Y:S01]  /*4e50*/  IMAD.MOV.U32 R232, RZ, RZ, R179 ;  /* 0x000000ffffe87224 */ /* 0x004fe200078e00b3 */
[----:B------:R-:W-:Y:S01]  /*4e60*/  F2FP.BF16.PACK_AB R16, R181, R177 ;  /* 0x000000b1b510723e */ /* 0x000fe200000010ff */
[----:B------:R-:W-:Y:S01]  /*4e70*/  FMUL.FTZ R132, R2, R4 ;  /* 0x0000000402847220 */ /* 0x000fe20000410000 */
[-C--:B------:R-:W-:Y:S01]  /*4e80*/  HMMA.16816.F32.BF16 R44, R148, R134.reuse, R44 ;  /* 0x00000086942c723c */ /* 0x080fe2000004182c */
[----:B------:R-:W2:Y:S03]  /*4e90*/  MUFU.EX2 R179, R228 ;  /* 0x000000e400b37308 */ /* 0x000ea60000000800 */
[--C-:B------:R-:W-:Y:S02]  /*4ea0*/  FADD.FTZ R33, R33, -R0.reuse ;  /* 0x8000000021217221 */ /* 0x100fe40000010000 */
[--C-:B------:R-:W-:Y:S02]  /*4eb0*/  FADD.FTZ R32, R32, -R0.reuse ;  /* 0x8000000020207221 */ /* 0x100fe40000010000 */
[C---:B------:R-:W-:Y:S03]  /*4ec0*/  HMMA.16816.F32.BF16 R48, R144.reuse, R134, R48 ;  /* 0x000000869030723c */ /* 0x040fe60000041830 */
[----:B------:R-:W-:Y:S01]  /*4ed0*/  MUFU.EX2 R191, R236 ;  /* 0x000000ec00bf7308 */ /* 0x000fe20000000800 */
[--C-:B------:R-:W-:Y:S01]  /*4ee0*/  FADD.FTZ R4, R36, -R0.reuse ;  /* 0x8000000024047221 */ /* 0x100fe20000010000 */
[----:B------:R-:W-:Y:S01]  /*4ef0*/  F2FP.BF16.PACK_AB R36, R185, R183 ;  /* 0x000000b7b924723e */ /* 0x000fe200000010ff */
[----:B------:R-:W-:Y:S01]  /*4f00*/  FMUL.FTZ R33, R3, R33 ;  /* 0x0000002103217220 */ /* 0x000fe20000410000 */
[----:B------:R-:W-:Y:S01]  /*4f10*/  F2FP.BF16.PACK_AB R134, R208, R170 ;  /* 0x000000aad086723e */ /* 0x000fe200000010ff */
[-C--:B-1----:R-:W-:Y:S04]  /*4f20*/  HMMA.16816.F32.BF16 R52, R144, R136.reuse, R52 ;  /* 0x000000889034723c */ /* 0x082fe80000041834 */
[--C-:B------:R-:W-:Y:S01]  /*4f30*/  FADD.FTZ R3, R37, -R0.reuse ;  /* 0x8000000025037221 */ /* 0x100fe20000010000 */
[----:B------:R-:W-:Y:S01]  /*4f40*/  MUFU.EX2 R168, R233 ;  /* 0x000000e900a87308 */ /* 0x000fe20000000800 */
[----:B------:R-:W-:Y:S02]  /*4f50*/  FMUL.FTZ R4, R157, R4 ;  /* 0x000000049d047220 */ /* 0x000fe40000410000 */
[C---:B------:R-:W-:Y:S04]  /*4f60*/  HMMA.16816.F32.BF16 R56, R148.reuse, R136, R56 ;  /* 0x000000889438723c */ /* 0x040fe80000041838 */
[----:B------:R-:W-:Y:S02]  /*4f70*/  FMUL.FTZ R3, R156, R3 ;  /* 0x000000039c037220 */ /* 0x000fe40000410000 */
[----:B------:R-:W-:Y:S01]  /*4f80*/  FMUL.FTZ R32, R193, R32 ;  /* 0x00000020c1207220 */ /* 0x000fe20000410000 */
[----:B------:R-:W-:Y:S01]  /*4f90*/  MUFU.EX2 R136, R229 ;  /* 0x000000e500887308 */ /* 0x000fe20000000800 */
[-C--:B------:R-:W-:Y:S04]  /*4fa0*/  HMMA.16816.F32.BF16 R60, R148, R138.reuse, R60 ;  /* 0x0000008a943c723c */ /* 0x080fe8000004183c */
[----:B------:R-:W-:Y:S01]  /*4fb0*/  F2FP.BF16.PACK_AB R157, R3, R4 ;  /* 0x00000004039d723e */ /* 0x000fe200000010ff */
[--C-:B------:R-:W-:Y:S01]  /*4fc0*/  FADD.FTZ R48, R48, -R0.reuse ;  /* 0x8000000030307221 */ /* 0x100fe20000010000 */
[----:B------:R-:W-:Y:S01]  /*4fd0*/  F2FP.BF16.PACK_AB R156, R33, R32 ;  /* 0x00000020219c723e */ /* 0x000fe200000010ff */
[--C-:B------:R-:W-:Y:S01]  /*4fe0*/  FADD.FTZ R49, R49, -R0.reuse ;  /* 0x8000000031317221 */ /* 0x100fe20000010000 */
[----:B------:R-:W-:Y:S01]  /*4ff0*/  F2FP.BF16.PACK_AB R149, R188, R2 ;  /* 0x00000002bc95723e */ /* 0x000fe200000010ff */
[----:B------:R-:W-:Y:S01]  /*5000*/  MUFU.EX2 R37, R214 ;  /* 0x000000d600257308 */ /* 0x000fe20000000800 */
[----:B------:R-:W1:Y:S01]  /*5010*/  LDS R2, [R212+0x184a0] ;  /* 0x0184a000d4027984 */ /* 0x000e620000000800 */
[----:B------:R-:W-:Y:S04]  /*5020*/  HMMA.16816.F32.BF16 R64, R144, R138, R64 ;  /* 0x0000008a9040723c */ /* 0x000fe80000041840 */
[----:B------:R-:W-:Y:S01]  /*5030*/  F2FP.BF16.PACK_AB R148, R5, R132 ;  /* 0x000000840594723e */ /* 0x000fe200000010ff */
[--C-:B------:R-:W-:Y:S01]  /*5040*/  FADD.FTZ R52, R52, -R0.reuse ;  /* 0x8000000034347221 */ /* 0x100fe20000010000 */
[----:B---3--:R-:W-:Y:S01]  /*5050*/  F2FP.BF16.PACK_AB R137, R166, R163 ;  /* 0x000000a3a689723e */ /* 0x008fe200000010ff */
[--C-:B------:R-:W-:Y:S01]  /*5060*/  FADD.FTZ R53, R53, -R0.reuse ;  /* 0x8000000035357221 */ /* 0x100fe20000010000 */
[----:B------:R-:W-:Y:S01]  /*5070*/  MUFU.EX2 R146, R217 ;  /* 0x000000d900927308 */ /* 0x000fe20000000800 */
[----:B------:R-:W-:Y:S03]  /*5080*/  FMUL.FTZ R48, R171, R48 ;  /* 0x00000030ab307220 */ /* 0x000fe60000410000 */
[----:B------:R-:W-:Y:S01]  /*5090*/  FMUL.FTZ R49, R162, R49 ;  /* 0x00000031a2317220 */ /* 0x000fe20000410000 */
[----:B------:R-:W-:Y:S01]  /*50a0*/  F2FP.BF16.PACK_AB R145, R194, R192 ;  /* 0x000000c0c291723e */ /* 0x000fe200000010ff */
[----:B------:R-:W-:Y:S01]  /*50b0*/  FMUL.FTZ R52, R163, R52 ;  /* 0x00000034a3347220 */ /* 0x000fe20000410000 */
[----:B------:R-:W-:Y:S01]  /*50c0*/  F2FP.BF16.PACK_AB R144, R198, R197 ;  /* 0x000000c5c690723e */ /* 0x000fe200000010ff */
[----:B------:R-:W-:Y:S01]  /*50d0*/  FMUL.FTZ R53, R166, R53 ;  /* 0x00000035a6357220 */ /* 0x000fe20000410000 */
[----:B------:R-:W-:Y:S01]  /*50e0*/  F2FP.BF16.PACK_AB R147, R49, R48 ;  /* 0x000000303193723e */ /* 0x000fe200000010ff */
[----:B------:R-:W-:Y:S01]  /*50f0*/  MUFU.EX2 R139, R227 ;  /* 0x000000e3008b7308 */ /* 0x000fe20000000800 */
[----:B------:R-:W-:Y:S01]  /*5100*/  F2FP.BF16.PACK_AB R49, R174, R173 ;  /* 0x000000adae31723e */ /* 0x000fe200000010ff */
[----:B------:R-:W-:Y:S01]  /*5110*/  FMUL.FTZ R20, R197, R20 ;  /* 0x00000014c5147220 */ /* 0x000fe20000410000 */
[----:B------:R-:W-:Y:S01]  /*5120*/  F2FP.BF16.PACK_AB R151, R53, R52 ;  /* 0x000000343597723e */ /* 0x000fe200000010ff */
[----:B------:R-:W-:Y:S01]  /*5130*/  FMUL.FTZ R21, R198, R21 ;  /* 0x00000015c6157220 */ /* 0x000fe20000410000 */
[----:B------:R-:W-:Y:S01]  /*5140*/  F2FP.BF16.PACK_AB R48, R176, R175 ;  /* 0x000000afb030723e */ /* 0x000fe200000010ff */
[--C-:B------:R-:W-:Y:S01]  /*5150*/  FADD.FTZ R5, R64, -R0.reuse ;  /* 0x8000000040057221 */ /* 0x100fe20000010000 */
[----:B------:R-:W-:Y:S01]  /*5160*/  F2FP.BF16.PACK_AB R64, R160, R159 ;  /* 0x0000009fa040723e */ /* 0x000fe200000010ff */
[----:B------:R-:W-:Y:S01]  /*5170*/  FADD.FTZ R4, R65, -R0 ;  /* 0x8000000041047221 */ /* 0x000fe20000010000 */
[----:B------:R-:W-:Y:S01]  /*5180*/  F2FP.BF16.PACK_AB R138, R162, R171 ;  /* 0x000000aba28a723e */ /* 0x000fe200000010ff */
[----:B------:R-:W-:Y:S01]  /*5190*/  FMUL.FTZ R5, R170, R5 ;  /* 0x00000005aa057220 */ /* 0x000fe20000410000 */
[----:B------:R-:W-:Y:S01]  /*51a0*/  MUFU.EX2 R52, R231 ;  /* 0x000000e700347308 */ /* 0x000fe20000000800 */
[----:B------:R-:W-:Y:S01]  /*51b0*/  FMUL.FTZ R4, R208, R4 ;  /* 0x00000004d0047220 */ /* 0x000fe20000410000 */
[----:B------:R-:W-:Y:S04]  /*51c0*/  F2FP.BF16.PACK_AB R154, R21, R20 ;  /* 0x00000014159a723e */ /* 0x000fe800000010ff */
[----:B------:R-:W-:Y:S01]  /*51d0*/  F2FP.BF16.PACK_AB R150, R4, R5 ;  /* 0x000000050496723e */ /* 0x000fe200000010ff */
[--C-:B-1----:R-:W-:Y:S03]  /*51e0*/  FADD.FTZ R3, R6, -R2.reuse ;  /* 0x8000000206037221 */ /* 0x102fe60000010000 */
[----:B------:R-:W-:Y:S01]  /*51f0*/  MUFU.EX2 R65, R230 ;  /* 0x000000e600417308 */ /* 0x000fe20000000800 */
[--C-:B------:R-:W-:Y:S02]  /*5200*/  FADD.FTZ R0, R7, -R2.reuse ;  /* 0x8000000207007221 */ /* 0x100fe40000010000 */
[----:B------:R-:W-:Y:S02]  /*5210*/  FMUL.FTZ R3, R159, R3 ;  /* 0x000000039f037220 */ /* 0x000fe40000410000 */
[----:B------:R-:W-:Y:S02]  /*5220*/  FMUL.FTZ R0, R160, R0 ;  /* 0x00000000a0007220 */ /* 0x000fe40000410000 */
[--C-:B------:R-:W-:Y:S02]  /*5230*/  FADD.FTZ R4, R18, -R2.reuse ;  /* 0x8000000212047221 */ /* 0x100fe40000010000 */
[--C-:B------:R-:W-:Y:S01]  /*5240*/  FADD.FTZ R22, R22, -R2.reuse ;  /* 0x8000000216167221 */ /* 0x100fe20000010000 */
[----:B------:R-:W-:Y:S01]  /*5250*/  F2FP.BF16.PACK_AB R135, R0, R3 ;  /* 0x000000030087723e */ /* 0x000fe200000010ff */
[--C-:B------:R-:W-:Y:S01]  /*5260*/  FADD.FTZ R3, R19, -R2.reuse ;  /* 0x8000000213037221 */ /* 0x100fe20000010000 */
[----:B------:R-:W1:Y:S01]  /*5270*/  LDS R0, [R212+0x18580] ;  /* 0x01858000d4007984 */ /* 0x000e620000000800 */
[----:B------:R-:W-:Y:S01]  /*5280*/  FMUL.FTZ R4, R173, R4 ;  /* 0x00000004ad047220 */ /* 0x000fe20000410000 */
[----:B------:R-:W3:Y:S01]  /*5290*/  MUFU.EX2 R161, R242 ;  /* 0x000000f200a17308 */ /* 0x000ee20000000800 */
[----:B------:R-:W-:Y:S02]  /*52a0*/  FMUL.FTZ R3, R174, R3 ;  /* 0x00000003ae037220 */ /* 0x000fe40000410000 */
[--C-:B------:R-:W-:Y:S02]  /*52b0*/  FADD.FTZ R23, R23, -R2.reuse ;  /* 0x8000000217177221 */ /* 0x100fe40000010000 */
[--C-:B------:R-:W-:Y:S01]  /*52c0*/  FADD.FTZ R34, R34, -R2.reuse ;  /* 0x8000000222227221 */ /* 0x100fe20000010000 */
[----:B------:R-:W-:Y:S01]  /*52d0*/  F2FP.BF16.PACK_AB R133, R3, R4 ;  /* 0x000000040385723e */ /* 0x000fe200000010ff */
[--C-:B------:R-:W-:Y:S01]  /*52e0*/  FADD.FTZ R3, R35, -R2.reuse ;  /* 0x8000000223037221 */ /* 0x100fe20000010000 */
[----:B--2---:R-:W-:Y:S01]  /*52f0*/  F2FP.BF16.PACK_AB R35, R179, R187 ;  /* 0x000000bbb323723e */ /* 0x004fe200000010ff */
[--C-:B------:R-:W-:Y:S01]  /*5300*/  FADD.FTZ R38, R38, -R2.reuse ;  /* 0x8000000226267221 */ /* 0x100fe20000010000 */
[----:B------:R-:W-:Y:S01]  /*5310*/  MUFU.EX2 R190, R246 ;  /* 0x000000f600be7308 */ /* 0x000fe20000000800 */
[--C-:B------:R-:W-:Y:S02]  /*5320*/  FADD.FTZ R39, R39, -R2.reuse ;  /* 0x8000000227277221 */ /* 0x100fe40000010000 */
[--C-:B------:R-:W-:Y:S02]  /*5330*/  FADD.FTZ R50, R50, -R2.reuse ;  /* 0x8000000232327221 */ /* 0x100fe40000010000 */
[--C-:B------:R-:W-:Y:S02]  /*5340*/  FADD.FTZ R51, R51, -R2.reuse ;  /* 0x8000000233337221 */ /* 0x100fe40000010000 */
[--C-:B------:R-:W-:Y:S02]  /*5350*/  FADD.FTZ R54, R54, -R2.reuse ;  /* 0x8000000236367221 */ /* 0x100fe40000010000 */
[--C-:B------:R-:W-:Y:S01]  /*5360*/  FADD.FTZ R55, R55, -R2.reuse ;  /* 0x8000000237377221 */ /* 0x100fe20000010000 */
[----:B------:R-:W2:Y:S01]  /*5370*/  MUFU.EX2 R186, R247 ;  /* 0x000000f700ba7308 */ /* 0x000ea20000000800 */
[--C-:B------:R-:W-:Y:S02]  /*5380*/  FADD.FTZ R66, R66, -R2.reuse ;  /* 0x8000000242427221 */ /* 0x100fe40000010000 */
[----:B------:R-:W-:Y:S01]  /*5390*/  FADD.FTZ R67, R67, -R2 ;  /* 0x8000000243437221 */ /* 0x000fe20000010000 */
[----:B---3--:R-:W-:Y:S01]  /*53a0*/  F2FP.BF16.PACK_AB R19, R161, R168 ;  /* 0x000000a8a113723e */ /* 0x008fe200000010ff */
[----:B------:R-:W-:Y:S02]  /*53b0*/  FMUL.FTZ R34, R183, R34 ;  /* 0x00000022b7227220 */ /* 0x000fe40000410000 */
[----:B------:R-:W-:Y:S02]  /*53c0*/  FMUL.FTZ R3, R185, R3 ;  /* 0x00000003b9037220 */ /* 0x000fe40000410000 */
[----:B------:R-:W-:Y:S01]  /*53d0*/  FMUL.FTZ R38, R187, R38 ;  /* 0x00000026bb267220 */ /* 0x000fe20000410000 */
[----:B------:R-:W-:Y:S01]  /*53e0*/  MUFU.EX2 R178, R248 ;  /* 0x000000f800b27308 */ /* 0x000fe20000000800 */
[----:B------:R-:W-:Y:S01]  /*53f0*/  FMUL.FTZ R39, R179, R39 ;  /* 0x00000027b3277220 */ /* 0x000fe20000410000 */
[----:B------:R-:W-:Y:S01]  /*5400*/  F2FP.BF16.PACK_AB R132, R3, R34 ;  /* 0x000000220384723e */ /* 0x000fe200000010ff */
[----:B------:R-:W-:Y:S01]  /*5410*/  FMUL.FTZ R22, R175, R22 ;  /* 0x00000016af167220 */ /* 0x000fe20000410000 */
[----:B------:R-:W-:Y:S01]  /*5420*/  F2FP.BF16.PACK_AB R3, R146, R155 ;  /* 0x0000009b9203723e */ /* 0x000fe200000010ff */
[----:B------:R-:W-:Y:S01]  /*5430*/  FMUL.FTZ R23, R176, R23 ;  /* 0x00000017b0177220 */ /* 0x000fe20000410000 */
[----:B------:R-:W-:Y:S01]  /*5440*/  F2FP.BF16.PACK_AB R39, R39, R38 ;  /* 0x000000262727723e */ /* 0x000fe200000010ff */
[----:B------:R-:W-:Y:S02]  /*5450*/  FMUL.FTZ R51, R161, R51 ;  /* 0x00000033a1337220 */ /* 0x000fe40000410000 */
[--C-:B-1----:R-:W-:Y:S01]  /*5460*/  FADD.FTZ R8, R8, -R0.reuse ;  /* 0x8000000008087221 */ /* 0x102fe20000010000 */
[----:B------:R-:W-:Y:S01]  /*5470*/  MUFU.EX2 R38, R232 ;  /* 0x000000e800267308 */ /* 0x000fe20000000800 */
[--C-:B------:R-:W-:Y:S01]  /*5480*/  FADD.FTZ R9, R9, -R0.reuse ;  /* 0x8000000009097221 */ /* 0x100fe20000010000 */
[----:B------:R-:W-:Y:S01]  /*5490*/  F2FP.BF16.PACK_AB R53, R23, R22 ;  /* 0x000000161735723e */ /* 0x000fe200000010ff */
[--C-:B------:R-:W-:Y:S01]  /*54a0*/  FADD.FTZ R12, R12, -R0.reuse ;  /* 0x800000000c0c7221 */ /* 0x100fe20000010000 */
[----:B--2---:R-:W-:Y:S01]  /*54b0*/  F2FP.BF16.PACK_AB R7, R186, R190 ;  /* 0x000000beba07723e */ /* 0x004fe200000010ff */
[--C-:B------:R-:W-:Y:S01]  /*54c0*/  FADD.FTZ R2, R13, -R0.reuse ;  /* 0x800000000d027221 */ /* 0x100fe20000010000 */
[----:B------:R-:W-:Y:S01]  /*54d0*/  F2FP.BF16.PACK_AB R13, R184, R182 ;  /* 0x000000b6b80d723e */ /* 0x000fe200000010ff */
        /* <DEDUP_REMOVED lines=8> */
[----:B------:R-:W1:Y:S01]  /*5560*/  MUFU.EX2 R169, R249 ;  /* 0x000000f900a97308 */ /* 0x000e620000000800 */
[--C-:B------:R-:W-:Y:S02]  /*5570*/  FADD.FTZ R45, R45, -R0.reuse ;  /* 0x800000002d2d7221 */ /* 0x100fe40000010000 */
[--C-:B------:R-:W-:Y:S02]  /*5580*/  FADD.FTZ R56, R56, -R0.reuse ;  /* 0x8000000038387221 */ /* 0x100fe40000010000 */
[--C-:B------:R-:W-:Y:S02]  /*5590*/  FADD.FTZ R57, R57, -R0.reuse ;  /* 0x8000000039397221 */ /* 0x100fe40000010000 */
[--C-:B------:R-:W-:Y:S02]  /*55a0*/  FADD.FTZ R60, R60, -R0.reuse ;  /* 0x800000003c3c7221 */ /* 0x100fe40000010000 */
[----:B------:R-:W-:Y:S01]  /*55b0*/  FADD.FTZ R61, R61, -R0 ;  /* 0x800000003d3d7221 */ /* 0x000fe20000010000 */
[----:B------:R-:W-:Y:S01]  /*55c0*/  MUFU.EX2 R23, R226 ;  /* 0x000000e200177308 */ /* 0x000fe20000000800 */
        /* <DEDUP_REMOVED lines=8> */
[C---:B------:R-:W-:Y:S01]  /*5650*/  FMUL.FTZ R9, R196.reuse, R29 ;  /* 0x0000001dc4097220 */ /* 0x040fe20000410000 */
[----:B------:R-:W-:Y:S01]  /*5660*/  F2FP.BF16.PACK_AB R8, R196, R195 ;  /* 0x000000c3c408723e */ /* 0x000fe200000010ff */
[----:B------:R-:W-:Y:S01]  /*5670*/  STS [R222], R145 ;  /* 0x00000091de007388 */ /* 0x000fe20000000800 */
[----:B------:R-:W-:Y:S01]  /*5680*/  F2FP.BF16.PACK_AB R32, R2, R12 ;  /* 0x0000000c0220723e */ /* 0x000fe200000010ff */
[----:B------:R-:W-:Y:S01]  /*5690*/  FMUL.FTZ R2, R195, R28 ;  /* 0x0000001cc3027220 */ /* 0x000fe20000410000 */
[----:B------:R-:W-:Y:S01]  /*56a0*/  F2FP.BF16.PACK_AB R12, R191, R189 ;  /* 0x000000bdbf0c723e */ /* 0x000fe200000010ff */
[----:B------:R-:W-:Y:S01]  /*56b0*/  STS [R222+0x400], R49 ;  /* 0x00040031de007388 */ /* 0x000fe20000000800 */
[----:B------:R-:W-:Y:S01]  /*56c0*/  MUFU.EX2 R28, R218 ;  /* 0x000000da001c7308 */ /* 0x000fe20000000800 */
[----:B-1----:R-:W-:Y:S01]  /*56d0*/  F2FP.BF16.PACK_AB R6, R169, R178 ;  /* 0x000000b2a906723e */ /* 0x002fe200000010ff */
[----:B------:R-:W-:Y:S01]  /*56e0*/  FMUL.FTZ R40, R190, R40 ;  /* 0x00000028be287220 */ /* 0x000fe20000410000 */
[----:B------:R-:W-:Y:S01]  /*56f0*/  STS [R221+0x2000], R16 ;  /* 0x00200010dd007388 */ /* 0x000fe20000000800 */
[----:B------:R-:W-:Y:S01]  /*5700*/  F2FP.BF16.PACK_AB R9, R9, R2 ;  /* 0x000000020909723e */ /* 0x000fe200000010ff */
[----:B------:R-:W-:Y:S01]  /*5710*/  FMUL.FTZ R20, R186, R41 ;  /* 0x00000029ba147220 */ /* 0x000fe20000410000 */
[----:B------:R-:W-:Y:S01]  /*5720*/  F2FP.BF16.PACK_AB R2, R140, R143 ;  /* 0x0000008f8c02723e */ /* 0x000fe200000010ff */
[----:B------:R1:W-:Y:S01]  /*5730*/  STS [R221+0x2400], R3 ;  /* 0x00240003dd007388 */ /* 0x0003e20000000800 */
[----:B------:R-:W-:Y:S02]  /*5740*/  FMUL.FTZ R44, R178, R44 ;  /* 0x0000002cb22c7220 */ /* 0x000fe40000410000 */
[----:B------:R-:W-:Y:S01]  /*5750*/  FMUL.FTZ R21, R169, R45 ;  /* 0x0000002da9157220 */ /* 0x000fe20000410000 */
[----:B------:R3:W-:Y:S01]  /*5760*/  STS [R222+0x2400], R2 ;  /* 0x00240002de007388 */ /* 0x0007e20000000800 */
[----:B------:R-:W-:Y:S01]  /*5770*/  F2FP.BF16.PACK_AB R20, R20, R40 ;  /* 0x000000281414723e */ /* 0x000fe200000010ff */
[----:B------:R-:W4:Y:S01]  /*5780*/  MUFU.EX2 R164, R245 ;  /* 0x000000f500a47308 */ /* 0x000f220000000800 */
[----:B------:R-:W-:Y:S01]  /*5790*/  FMUL.FTZ R24, R189, R24 ;  /* 0x00000018bd187220 */ /* 0x000fe20000410000 */
[----:B------:R-:W-:Y:S01]  /*57a0*/  STS [R222+0x2000], R13 ;  /* 0x0020000dde007388 */ /* 0x000fe20000000800 */
[----:B------:R-:W-:Y:S01]  /*57b0*/  F2FP.BF16.PACK_AB R21, R21, R44 ;  /* 0x0000002c1515723e */ /* 0x000fe200000010ff */
[----:B------:R-:W-:Y:S02]  /*57c0*/  FMUL.FTZ R25, R191, R25 ;  /* 0x00000019bf197220 */ /* 0x000fe40000410000 */
[----:B------:R-:W-:Y:S01]  /*57d0*/  STS [R224], R144 ;  /* 0x00000090e0007388 */ /* 0x000fe20000000800 */
[----:B------:R-:W-:Y:S02]  /*57e0*/  FMUL.FTZ R50, R168, R50 ;  /* 0x00000032a8327220 */ /* 0x000fe40000410000 */
[----:B------:R-:W-:Y:S01]  /*57f0*/  F2FP.BF16.PACK_AB R25, R25, R24 ;  /* 0x000000181919723e */ /* 0x000fe200000010ff */
[----:B------:R-:W-:Y:S01]  /*5800*/  STS [R224+0x400], R48 ;  /* 0x00040030e0007388 */ /* 0x000fe20000000800 */
[----:B------:R-:W-:Y:S01]  /*5810*/  MUFU.EX2 R24, R220 ;  /* 0x000000dc00187308 */ /* 0x000fe20000000800 */
[--C-:B--2---:R-:W-:Y:S01]  /*5820*/  FADD.FTZ R11, R11, -R0.reuse ;  /* 0x800000000b0b7221 */ /* 0x104fe20000010000 */
[----:B------:R-:W-:Y:S01]  /*5830*/  F2FP.BF16.PACK_AB R50, R51, R50 ;  /* 0x000000323332723e */ /* 0x000fe200000010ff */
[----:B------:R2:W-:Y:S01]  /*5840*/  STS [R223], R142 ;  /* 0x0000008edf007388 */ /* 0x0005e20000000800 */
[--C-:B------:R-:W-:Y:S02]  /*5850*/  FADD.FTZ R15, R15, -R0.reuse ;  /* 0x800000000f0f7221 */ /* 0x100fe40000010000 */
[--C-:B------:R-:W-:Y:S01]  /*5860*/  FADD.FTZ R31, R31, -R0.reuse ;  /* 0x800000001f1f7221 */ /* 0x100fe20000010000 */
[----:B------:R-:W-:Y:S01]  /*5870*/  STS [R223+0x400], R36 ;  /* 0x00040024df007388 */ /* 0x000fe20000000800 */
[----:B-1----:R-:W-:Y:S01]  /*5880*/  F2FP.BF16.PACK_AB R3, R136, R139 ;  /* 0x0000008b8803723e */ /* 0x002fe200000010ff */
[--C-:B------:R-:W-:Y:S01]  /*5890*/  FADD.FTZ R47, R47, -R0.reuse ;  /* 0x800000002f2f7221 */ /* 0x100fe20000010000 */
[----:B------:R-:W-:Y:S01]  /*58a0*/  MUFU.EX2 R16, R199 ;  /* 0x000000c700107308 */ /* 0x000fe20000000800 */
[----:B------:R-:W-:Y:S01]  /*58b0*/  STS [R224+0x2000], R12 ;  /* 0x0020000ce0007388 */ /* 0x000fe20000000800 */
[----:B---3--:R-:W-:Y:S01]  /*58c0*/  F2FP.BF16.PACK_AB R2, R52, R65 ;  /* 0x000000413402723e */ /* 0x008fe200000010ff */
[--C-:B------:R-:W-:Y:S02]  /*58d0*/  FADD.FTZ R10, R10, -R0.reuse ;  /* 0x800000000a0a7221 */ /* 0x100fe40000010000 */
[----:B------:R1:W-:Y:S01]  /*58e0*/  STS [R224+0x2400], R3 ;  /* 0x00240003e0007388 */ /* 0x0003e20000000800 */
[--C-:B------:R-:W-:Y:S02]  /*58f0*/  FADD.FTZ R26, R26, -R0.reuse ;  /* 0x800000001a1a7221 */ /* 0x100fe40000010000 */
[----:B------:R-:W-:Y:S01]  /*5900*/  FMUL.FTZ R10, R155, R10 ;  /* 0x0000000a9b0a7220 */ /* 0x000fe20000410000 */
[----:B------:R3:W-:Y:S01]  /*5910*/  STS [R223+0x2400], R2 ;  /* 0x00240002df007388 */ /* 0x0007e20000000800 */
[----:B------:R-:W-:Y:S01]  /*5920*/  FMUL.FTZ R26, R139, R26 ;  /* 0x0000001a8b1a7220 */ /* 0x000fe20000410000 */
[----:B------:R-:W5:Y:S01]  /*5930*/  MUFU.EX2 R165, R244 ;  /* 0x000000f400a57308 */ /* 0x000f620000000800 */
[--C-:B------:R-:W-:Y:S01]  /*5940*/  FADD.FTZ R30, R30, -R0.reuse ;  /* 0x800000001e1e7221 */ /* 0x100fe20000010000 */
[----:B------:R-:W-:Y:S01]  /*5950*/  STS [R223+0x2000], R8 ;  /* 0x00200008df007388 */ /* 0x000fe20000000800 */
[--C-:B------:R-:W-:Y:S02]  /*5960*/  FADD.FTZ R42, R42, -R0.reuse ;  /* 0x800000002a2a7221 */ /* 0x100fe40000010000 */
[----:B------:R-:W-:Y:S01]  /*5970*/  FMUL.FTZ R30, R65, R30 ;  /* 0x0000001e411e7220 */ /* 0x000fe20000410000 */
[----:B------:R-:W-:Y:S01]  /*5980*/  STS [R221+0x4000], R141 ;  /* 0x0040008ddd007388 */ /* 0x000fe20000000800 */
[----:B------:R-:W-:Y:S01]  /*5990*/  FMUL.FTZ R42, R38, R42 ;  /* 0x0000002a262a7220 */ /* 0x000fe20000410000 */
[----:B--2---:R-:W-:Y:S01]  /*59a0*/  MOV R142, 0x20 ;  /* 0x00000020008e7802 */ /* 0x004fe20000000f00 */
[--C-:B------:R-:W-:Y:S01]  /*59b0*/  FADD.FTZ R46, R46, -R0.reuse ;  /* 0x800000002e2e7221 */ /* 0x100fe20000010000 */
[----:B------:R-:W-:Y:S01]  /*59c0*/  STS [R221+0x4400], R35 ;  /* 0x00440023dd007388 */ /* 0x000fe20000000800 */
[----:B------:R-:W2:Y:S01]  /*59d0*/  MUFU.EX2 R172, R243 ;  /* 0x000000f300ac7308 */ /* 0x000ea20000000800 */
[--C-:B------:R-:W-:Y:S01]  /*59e0*/  FADD.FTZ R62, R62, -R0.reuse ;  /* 0x800000003e3e7221 */ /* 0x100fe20000010000 */
[----:B------:R-:W-:Y:S01]  /*59f0*/  SEL R142, R142, 0xffffffe0, !P0 ;  /* 0xffffffe08e8e7807 */ /* 0x000fe20004000000 */
[----:B------:R-:W-:Y:S01]  /*5a00*/  STS [R222+0x4000], R138 ;  /* 0x0040008ade007388 */ /* 0x000fe20000000800 */
[----:B------:R-:W-:Y:S02]  /*5a10*/  FMUL.FTZ R46, R34, R46 ;  /* 0x0000002e222e7220 */ /* 0x000fe40000410000 */
[--C-:B------:R-:W-:Y:S01]  /*5a20*/  FADD.FTZ R63, R63, -R0.reuse ;  /* 0x800000003f3f7221 */ /* 0x100fe20000010000 */
[----:B------:R-:W-:Y:S01]  /*5a30*/  STS [R222+0x4400], R19 ;  /* 0x00440013de007388 */ /* 0x000fe20000000800 */
[----:B-1----:R-:W-:Y:S01]  /*5a40*/  F2FP.BF16.PACK_AB R3, R37, R38 ;  /* 0x000000262503723e */ /* 0x002fe200000010ff */
[----:B----4-:R-:W-:Y:S01]  /*5a50*/  FMUL.FTZ R54, R164, R54 ;  /* 0x00000036a4367220 */ /* 0x010fe20000410000 */
[----:B------:R-:W1:Y:S01]  /*5a60*/  MUFU.EX2 R167, R250 ;  /* 0x000000fa00a77308 */ /* 0x000e620000000800 */
[----:B------:R-:W-:Y:S01]  /*5a70*/  STS [R221+0x6000], R7 ;  /* 0x00600007dd007388 */ /* 0x000fe20000000800 */
[----:B---3--:R-:W-:Y:S01]  /*5a80*/  F2FP.BF16.PACK_AB R2, R28, R34 ;  /* 0x000000221c02723e */ /* 0x008fe200000010ff */
[C---:B-----5:R-:W-:Y:S01]  /*5a90*/  FMUL.FTZ R55, R165.reuse, R55 ;  /* 0x00000037a5377220 */ /* 0x060fe20000410000 */
[----:B------:R-:W-:Y:S01]  /*5aa0*/  F2FP.BF16.PACK_AB R18, R165, R164 ;  /* 0x000000a4a512723e */ /* 0x000fe200000010ff */
[----:B------:R3:W-:Y:S01]  /*5ab0*/  STS [R221+0x6400], R3 ;  /* 0x00640003dd007388 */ /* 0x0007e20000000800 */
[----:B------:R-:W-:Y:S02]  /*5ac0*/  FMUL.FTZ R67, R209, R67 ;  /* 0x00000043d1437220 */ /* 0x000fe40000410000 */
[----:B------:R-:W-:Y:S01]  /*5ad0*/  F2FP.BF16.PACK_AB R54, R55, R54 ;  /* 0x000000363736723e */ /* 0x000fe200000010ff */
[----:B------:R4:W-:Y:S01]  /*5ae0*/  STS [R222+0x6400], R2 ;  /* 0x00640002de007388 */ /* 0x0009e20000000800 */
[----:B------:R-:W5:Y:S01]  /*5af0*/  MUFU.EX2 R158, R251 ;  /* 0x000000fb009e7308 */ /* 0x000f620000000800 */
[----:B------:R-:W-:Y:S02]  /*5b00*/  FMUL.FTZ R63, R211, R63 ;  /* 0x0000003fd33f7220 */ /* 0x000fe40000410000 */
[----:B------:R-:W-:Y:S01]  /*5b10*/  STS [R222+0x6000], R6 ;  /* 0x00600006de007388 */ /* 0x000fe20000000800 */
[----:B--2---:R-:W-:Y:S01]  /*5b20*/  F2FP.BF16.PACK_AB R17, R209, R172 ;  /* 0x000000acd111723e */ /* 0x004fe200000010ff */
[----:B------:R-:W-:Y:S02]  /*5b30*/  FMUL.FTZ R66, R172, R66 ;  /* 0x00000042ac427220 */ /* 0x000fe40000410000 */
[----:B------:R-:W-:Y:S01]  /*5b40*/  STS [R224+0x4000], R137 ;  /* 0x00400089e0007388 */ /* 0x000fe20000000800 */
[----:B------:R-:W-:Y:S02]  /*5b50*/  FMUL.FTZ R61, R210, R61 ;  /* 0x0000003dd23d7220 */ /* 0x000fe40000410000 */
[----:B------:R-:W2:Y:S01]  /*5b60*/  MUFU.EX2 R153, R252 ;  /* 0x000000fc00997308 */ /* 0x000ea20000000800 */
[----:B------:R-:W-:Y:S01]  /*5b70*/  STS [R224+0x4400], R18 ;  /* 0x00440012e0007388 */ /* 0x000fe20000000800 */
[----:B------:R-:W-:Y:S01]  /*5b80*/  F2FP.BF16.PACK_AB R66, R67, R66 ;  /* 0x000000424342723e */ /* 0x000fe200000010ff */
[----:B-1----:R-:W-:Y:S02]  /*5b90*/  FMUL.FTZ R56, R167, R56 ;  /* 0x00000038a7387220 */ /* 0x002fe40000410000 */
[----:B------:R-:W-:Y:S04]  /*5ba0*/  STS [R223+0x4000], R134 ;  /* 0x00400086df007388 */ /* 0x000fe80000000800 */
[----:B------:R-:W-:Y:S01]  /*5bb0*/  STS [R223+0x4400], R17 ;  /* 0x00440011df007388 */ /* 0x000fe20000000800 */
[--C-:B---3--:R-:W-:Y:S01]  /*5bc0*/  FADD.FTZ R3, R14, -R0.reuse ;  /* 0x800000000e037221 */ /* 0x108fe20000010000 */
[----:B----4-:R-:W-:Y:S03]  /*5bd0*/  F2FP.BF16.PACK_AB R2, R23, R24 ;  /* 0x000000181702723e */ /* 0x010fe600000010ff */
[----:B------:R-:W-:Y:S01]  /*5be0*/  FMUL.FTZ R3, R143, R3 ;  /* 0x000000038f037220 */ /* 0x000fe20000410000 */
[C---:B-----5:R-:W-:Y:S01]  /*5bf0*/  F2FP.BF16.PACK_AB R4, R158.reuse, R167 ;  /* 0x000000a79e04723e */ /* 0x060fe200000010ff */
[----:B------:R-:W-:Y:S01]  /*5c00*/  FMUL.FTZ R22, R158, R57 ;  /* 0x000000399e167220 */ /* 0x000fe20000410000 */
[----:B------:R1:W-:Y:S04]  /*5c10*/  STS [R224+0x6400], R2 ;  /* 0x00640002e0007388 */ /* 0x0003e80000000800 */
[----:B------:R-:W-:Y:S01]  /*5c20*/  F2FP.BF16.PACK_AB R22, R22, R56 ;  /* 0x000000381616723e */ /* 0x000fe200000010ff */
[----:B------:R3:W-:Y:S01]  /*5c30*/  STS [R224+0x6000], R4 ;  /* 0x00600004e0007388 */ /* 0x0007e20000000800 */
[----:B--2---:R-:W-:Y:S01]  /*5c40*/  F2FP.BF16.PACK_AB R5, R210, R153 ;  /* 0x00000099d205723e */ /* 0x004fe200000010ff */
[----:B------:R-:W-:Y:S04]  /*5c50*/  FMUL.FTZ R60, R153, R60 ;  /* 0x0000003c993c7220 */ /* 0x000fe80000410000 */
[----:B------:R2:W-:Y:S01]  /*5c60*/  STS [R223+0x6000], R5 ;  /* 0x00600005df007388 */ /* 0x0005e20000000800 */
[----:B------:R-:W-:Y:S02]  /*5c70*/  F2FP.BF16.PACK_AB R61, R61, R60 ;  /* 0x0000003c3d3d723e */ /* 0x000fe400000010ff */
[----:B-1----:R-:W-:Y:S01]  /*5c80*/  F2FP.BF16.PACK_AB R2, R211, R16 ;  /* 0x00000010d302723e */ /* 0x002fe200000010ff */
[----:B---3--:R-:W-:Y:S04]  /*5c90*/  FMUL.FTZ R4, R146, R11 ;  /* 0x0000000b92047220 */ /* 0x008fe80000410000 */
[----:B------:R1:W-:Y:S04]  /*5ca0*/  STS [R223+0x6400], R2 ;  /* 0x00640002df007388 */ /* 0x0003e80000000800 */
[----:B------:R-:W-:Y:S01]  /*5cb0*/  BAR.SYNC.DEFER_BLOCKING 0x0 ;  /* 0x0000000000007b1d */ /* 0x000fe20000010000 */
[----:B------:R-:W-:Y:S01]  /*5cc0*/  F2FP.BF16.PACK_AB R4, R4, R10 ;  /* 0x0000000a0404723e */ /* 0x000fe200000010ff */
[----:B--2---:R-:W-:Y:S05]  /*5cd0*/  FMUL.FTZ R5, R52, R31 ;  /* 0x0000001f34057220 */ /* 0x004fea0000410000 */
[----:B------:R-:W-:Y:S01]  /*5ce0*/  F2FP.BF16.PACK_AB R5, R5, R30 ;  /* 0x0000001e0505723e */ /* 0x000fe200000010ff */
[----:B-1----:R-:W-:Y:S01]  /*5cf0*/  FMUL.FTZ R2, R140, R15 ;  /* 0x0000000f8c027220 */ /* 0x002fe20000410000 */
        /* <DEDUP_REMOVED lines=15> */
[----:B------:R3:W-:Y:S01]  /*5df0*/  STS [R223+0x8400], R132 ;  /* 0x00840084df007388 */ /* 0x0007e20000000800 */
[----:B-1----:R-:W-:Y:S03]  /*5e00*/  FMUL.FTZ R4, R28, R47 ;  /* 0x0000002f1c047220 */ /* 0x002fe60000410000 */
[----:B------:R-:W-:Y:S01]  /*5e10*/  STS [R224+0xa000], R25 ;  /* 0x00a00019e0007388 */ /* 0x000fe20000000800 */
[--C-:B--2---:R-:W-:Y:S01]  /*5e20*/  FADD.FTZ R2, R43, -R0.reuse ;  /* 0x800000002b027221 */ /* 0x104fe20000010000 */
[----:B------:R-:W-:Y:S02]  /*5e30*/  F2FP.BF16.PACK_AB R4, R4, R46 ;  /* 0x0000002e0404723e */ /* 0x000fe400000010ff */
[----:B------:R1:W-:Y:S01]  /*5e40*/  STS [R224+0xa400], R3 ;  /* 0x00a40003e0007388 */ /* 0x0003e20000000800 */
[----:B------:R-:W-:Y:S03]  /*5e50*/  FMUL.FTZ R2, R37, R2 ;  /* 0x0000000225027220 */ /* 0x000fe60000410000 */
[----:B------:R2:W-:Y:S02]  /*5e60*/  STS [R223+0xa400], R5 ;  /* 0x00a40005df007388 */ /* 0x0005e40000000800 */
[----:B------:R-:W-:Y:S02]  /*5e70*/  F2FP.BF16.PACK_AB R2, R2, R42 ;  /* 0x0000002a0202723e */ /* 0x000fe400000010ff */
[----:B------:R-:W-:Y:S04]  /*5e80*/  STS [R223+0xa000], R9 ;  /* 0x00a00009df007388 */ /* 0x000fe80000000800 */
[----:B------:R-:W-:Y:S04]  /*5e90*/  STS [R221+0xc000], R157 ;  /* 0x00c0009ddd007388 */ /* 0x000fe80000000800 */
[----:B------:R-:W-:Y:S01]  /*5ea0*/  STS [R221+0xc400], R39 ;  /* 0x00c40027dd007388 */ /* 0x000fe20000000800 */
[----:B---3--:R-:W-:Y:S03]  /*5eb0*/  SHF.L.U32 R132, R207, 0x1, RZ ;  /* 0x00000001cf847819 */ /* 0x008fe600000006ff */
[----:B------:R-:W-:Y:S04]  /*5ec0*/  STS [R222+0xc000], R147 ;  /* 0x00c00093de007388 */ /* 0x000fe80000000800 */
[----:B------:R-:W-:Y:S01]  /*5ed0*/  STS [R222+0xc400], R50 ;  /* 0x00c40032de007388 */ /* 0x000fe20000000800 */
[--C-:B-1----:R-:W-:Y:S03]  /*5ee0*/  FADD.FTZ R3, R59, -R0.reuse ;  /* 0x800000003b037221 */ /* 0x102fe60000010000 */
[----:B------:R1:W-:Y:S01]  /*5ef0*/  STS [R221+0xe400], R2 ;  /* 0x00e40002dd007388 */ /* 0x0003e20000000800 */
[----:B--2---:R-:W-:Y:S02]  /*5f00*/  FADD.FTZ R5, R58, -R0 ;  /* 0x800000003a057221 */ /* 0x004fe40000010000 */
[----:B------:R-:W-:Y:S01]  /*5f10*/  FMUL.FTZ R3, R23, R3 ;  /* 0x0000000317037220 */ /* 0x000fe20000410000 */
[----:B------:R-:W-:Y:S01]  /*5f20*/  STS [R221+0xe000], R20 ;  /* 0x00e00014dd007388 */ /* 0x000fe20000000800 */
[----:B------:R-:W-:Y:S02]  /*5f30*/  FMUL.FTZ R5, R24, R5 ;  /* 0x0000000518057220 */ /* 0x000fe40000410000 */
[----:B------:R-:W-:Y:S01]  /*5f40*/  FMUL.FTZ R0, R16, R62 ;  /* 0x0000003e10007220 */ /* 0x000fe20000410000 */
[----:B------:R-:W-:Y:S02]  /*5f50*/  STS [R222+0xe000], R21 ;  /* 0x00e00015de007388 */ /* 0x000fe40000000800 */
[----:B------:R-:W-:Y:S02]  /*5f60*/  F2FP.BF16.PACK_AB R3, R3, R5 ;  /* 0x000000050303723e */ /* 0x000fe400000010ff */
[----:B------:R-:W-:Y:S04]  /*5f70*/  STS [R222+0xe400], R4 ;  /* 0x00e40004de007388 */ /* 0x000fe80000000800 */
[----:B------:R-:W-:Y:S04]  /*5f80*/  STS [R224+0xc000], R151 ;  /* 0x00c00097e0007388 */ /* 0x000fe80000000800 */
[----:B------:R-:W-:Y:S04]  /*5f90*/  STS [R224+0xc400], R54 ;  /* 0x00c40036e0007388 */ /* 0x000fe80000000800 */
[----:B------:R-:W-:Y:S01]  /*5fa0*/  STS [R223+0xc000], R150 ;  /* 0x00c00096df007388 */ /* 0x000fe20000000800 */
[----:B-1----:R-:W-:Y:S02]  /*5fb0*/  F2FP.BF16.PACK_AB R2, R63, R0 ;  /* 0x000000003f02723e */ /* 0x002fe400000010ff */
[C---:B------:R-:W-:Y:S01]  /*5fc0*/  IADD3 R0, R205.reuse, UR4, RZ ;  /* 0x00000004cd007c10 */ /* 0x040fe2000fffe0ff */
[----:B------:R-:W-:Y:S03]  /*5fd0*/  STS [R223+0xc400], R66 ;  /* 0x00c40042df007388 */ /* 0x000fe60000000800 */
[----:B------:R-:W-:Y:S01]  /*5fe0*/  SHF.L.U32 R0, R0, 0x1, RZ ;  /* 0x0000000100007819 */ /* 0x000fe200000006ff */
        /* <DEDUP_REMOVED lines=166> */
.L_x_1741:
        /* <DEDUP_REMOVED lines=280> */
.L_x_1737:
[----:B------:R-:W-:Y:S05]  /*7bd0*/  @P2 EXIT ;  /* 0x000000000000294d */ /* 0x000fea0003800000 */
[----:B------:R-:W2:Y:S01]  /*7be0*/  LDL.LU R7, [R1+0x58] ;  /* 0x0000580001077983 */ /* 0x000ea20000300800 */
[----:B------:R-:W-:Y:S01]  /*7bf0*/  ISETP.NE.U32.AND P2, PT, RZ, c[0x0][0x360], PT ;  /* 0x0000d800ff007a0c */ /* 0x000fe20003f45070 */
[----:B------:R-:W-:-:S02]  /*7c00*/  UMOV UR6, 0x1 ;  /* 0x0000000100067882 */ /* 0x000fc40000000000 */
[----:B------:R-:W-:Y:S01]  /*7c10*/  ULDC.64 UR4, c[0x0][0x338] ;  /* 0x0000ce0000047ab9 */ /* 0x000fe20000000a00 */
[----:B------:R-:W-:-:S13]  /*7c20*/  ISETP.NE.AND.EX P2, PT, RZ, c[0x0][0x364], PT, P2 ;  /* 0x0000d900ff007a0c */ /* 0x000fda0003f45320 */
[----:B------:R-:W-:-:S04]  /*7c30*/  @P2 IMAD.MOV.U32 R2, RZ, RZ, 0x4 ;  /* 0x00000004ff022424 */ /* 0x000fc800078e00ff */
[----:B--2---:R-:W-:-:S05]  /*7c40*/  @P2 IMAD.WIDE R2, R7, R2, c[0x0][0x360] ;  /* 0x0000d80007022625 */ /* 0x004fca00078e0202 */
[----:B-1----:R-:W2:Y:S01]  /*7c50*/  @P2 LDG.E R0, [R2.64] ;  /* 0x0000000e02002981 */ /* 0x002ea2000c1e1900 */
[----:B------:R-:W-:Y:S01]  /*7c60*/  UISETP.NE.AND UP0, UPT, UR6, UR4, UPT ;  /* 0x000000040600728c */ /* 0x000fe2000bf05270 */
[----:B------:R-:W-:Y:S01]  /*7c70*/  SHF.R.S32.HI R6, RZ, 0x1f, R7 ;  /* 0x0000001fff067819 */ /* 0x000fe20000011407 */
[----:B------:R-:W-:Y:S01]  /*7c80*/  UIMAD.WIDE.U32 UR6, UR11, UR5, URZ ;  /* 0x000000050b0672a5 */ /* 0x000fe2000f8e003f */
[----:B------:R-:W1:Y:S01]  /*7c90*/  S2R R4, SR_TID.X ;  /* 0x0000000000047919 */ /* 0x000e620000002100 */
[----:B------:R-:W-:-:S07]  /*7ca0*/  ULDC UR4, c[0x0][0x340] ;  /* 0x0000d00000047ab9 */ /* 0x000fce0000000800 */
[----:B------:R-:W-:Y:S02]  /*7cb0*/  @UP0 UMOV UR5, UR7 ;  /* 0x0000000700050c82 */ /* 0x000fe40008000000 */
[----:B------:R-:W-:-:S03]  /*7cc0*/  @UP0 USHF.R.U32.HI UR11, URZ, UR4, UR5 ;  /* 0x000000043f0b0299 */ /* 0x000fc60008011605 */
[----:B------:R-:W-:Y:S02]  /*7cd0*/  ULDC.64 UR4, c[0x0][0x328] ;  /* 0x0000ca0000047ab9 */ /* 0x000fe40000000a00 */
[----:B------:R-:W-:-:S04]  /*7ce0*/  USHF.R.S32.HI UR6, URZ, 0x1f, UR11 ;  /* 0x0000001f3f067899 */ /* 0x000fc8000801140b */
[----:B------:R-:W-:-:S04]  /*7cf0*/  UIMAD UR4, UR6, UR4, URZ ;  /* 0x00000004060472a4 */ /* 0x000fc8000f8e023f */
[----:B------:R-:W-:Y:S02]  /*7d00*/  UIMAD UR7, UR11, UR5, UR4 ;  /* 0x000000050b0772a4 */ /* 0x000fe4000f8e0204 */
[----:B------:R-:W-:-:S04]  /*7d10*/  USHF.L.U32 UR4, UR12, 0xd, URZ ;  /* 0x0000000d0c047899 */ /* 0x000fc8000800063f */
[----:B------:R-:W-:Y:S01]  /*7d20*/  USHF.R.S32.HI UR8, URZ, 0x1f, UR4 ;  /* 0x0000001f3f087899 */ /* 0x000fe20008011404 */
[----:B------:R-:W-:Y:S01]  /*7d30*/  BAR.SYNC.DEFER_BLOCKING 0x1, 0x100 ;  /* 0x0044000000007b1d */ /* 0x000fe20000010000 */
[----:B--2---:R-:W-:-:S05]  /*7d40*/  @P2 IMAD R0, R7, 0x80, R0 ;  /* 0x0000008007002824 */ /* 0x004fca00078e0200 */
[----:B------:R-:W-:-:S04]  /*7d50*/  @P2 SHF.R.S32.HI R2, RZ, 0x1f, R0 ;  /* 0x0000001fff022819 */ /* 0x000fc80000011400 */
[----:B------:R-:W-:Y:S02]  /*7d60*/  @P2 LEA.HI R2, R2, R0, RZ, 0x7 ;  /* 0x0000000002022211 */ /* 0x000fe400078f38ff */
[----:B-1----:R-:W-:-:S03]  /*7d70*/  SHF.R.S32.HI R0, RZ, 0x1f, R4 ;  /* 0x0000001fff007819 */ /* 0x002fc60000011404 */
[----:B------:R-:W-:-:S05]  /*7d80*/  @P2 IMAD.SHL.U32 R2, R2, 0x40, RZ ;  /* 0x0000004002022824 */ /* 0x000fca00078e00ff */
[----:B------:R-:W-:-:S04]  /*7d90*/  @P2 LOP3.LUT R2, R2, 0xffffe000, RZ, 0xc0, !PT ;  /* 0xffffe00002022812 */ /* 0x000fc800078ec0ff */
[----:B------:R-:W-:Y:S02]  /*7da0*/  @P2 SHF.R.S32.HI R3, RZ, 0x1f, R2 ;  /* 0x0000001fff032819 */ /* 0x000fe40000011402 */
[----:B------:R-:W-:-:S06]  /*7db0*/  @!P2 CS2R R2, SRZ ;  /* 0x000000000002a805 */ /* 0x000fcc000001ff00 */
[----:B------:R-:W-:Y:S01]  /*7dc0*/  IADD3 R2, P1, P0, R2, UR4, R4 ;  /* 0x0000000402027c10 */ /* 0x000fe2000f83e004 */
[----:B------:R-:W-:Y:S01]  /*7dd0*/  IMAD.U32 R4, RZ, RZ, UR11 ;  /* 0x0000000bff047e24 */ /* 0x000fe2000f8e00ff */
[----:B------:R-:W-:Y:S02]  /*7de0*/  ULDC.64 UR4, c[0x0][0x300] ;  /* 0x0000c00000047ab9 */ /* 0x000fe40000000a00 */
[----:B------:R-:W-:Y:S01]  /*7df0*/  IADD3.X R3, R3, UR8, R0, P1, P0 ;  /* 0x0000000803037c10 */ /* 0x000fe20008fe0400 */
[----:B------:R-:W-:Y:S01]  /*7e00*/  IMAD.U32 R0, RZ, RZ, UR11 ;  /* 0x0000000bff007e24 */ /* 0x000fe2000f8e00ff */
[----:B------:R-:W-:-:S03]  /*7e10*/  UIMAD UR4, UR6, UR4, URZ ;  /* 0x00000004060472a4 */ /* 0x000fc6000f8e023f */
[----:B------:R-:W-:Y:S01]  /*7e20*/  IMAD.WIDE.U32 R4, R4, c[0x0][0x328], R2 ;  /* 0x0000ca0004047a25 */ /* 0x000fe200078e0002 */
[----:B------:R-:W-:-:S03]  /*7e30*/  UIMAD UR4, UR11, UR5, UR4 ;  /* 0x000000050b0472a4 */ /* 0x000fc6000f8e0204 */
[----:B------:R-:W-:Y:S01]  /*7e40*/  IMAD.WIDE.U32 R2, R0, c[0x0][0x300], R2 ;  /* 0x0000c00000027a25 */ /* 0x000fe200078e0002 */
[----:B------:R-:W-:Y:S02]  /*7e50*/  SEL R0, R6, RZ, !P2 ;  /* 0x000000ff06007207 */ /* 0x000fe40005000000 */
[----:B------:R-:W-:Y:S02]  /*7e60*/  IADD3 R5, R5, UR7, RZ ;  /* 0x0000000705057c10 */ /* 0x000fe4000fffe0ff */
[----:B------:R-:W-:Y:S01]  /*7e70*/  SEL R6, R7, RZ, !P2 ;  /* 0x000000ff07067207 */ /* 0x000fe20005000000 */
[C---:B------:R-:W-:Y:S01]  /*7e80*/  IMAD R10, R0.reuse, c[0x0][0x330], RZ ;  /* 0x0000cc00000a7a24 */ /* 0x040fe200078e02ff */
[----:B------:R-:W-:Y:S01]  /*7e90*/  IADD3 R3, R3, UR4, RZ ;  /* 0x0000000403037c10 */ /* 0x000fe2000fffe0ff */
[----:B------:R-:W-:Y:S02]  /*7ea0*/  IMAD R0, R0, c[0x0][0x308], RZ ;  /* 0x0000c20000007a24 */ /* 0x000fe400078e02ff */
[----:B------:R-:W-:-:S02]  /*7eb0*/  IMAD R10, R6, c[0x0][0x334], R10 ;  /* 0x0000cd00060a7a24 */ /* 0x000fc400078e020a */
[----:B------:R-:W-:-:S04]  /*7ec0*/  IMAD.WIDE.U32 R8, R6, c[0x0][0x330], R4 ;  /* 0x0000cc0006087a25 */ /* 0x000fc800078e0004 */
[----:B------:R-:W-:Y:S01]  /*7ed0*/  IMAD R0, R6, c[0x0][0x30c], R0 ;  /* 0x0000c30006007a24 */ /* 0x000fe200078e0200 */
[----:B------:R-:W-:Y:S01]  /*7ee0*/  LEA R4, P1, R8, c[0x0][0x310], 0x2 ;  /* 0x0000c40008047a11 */ /* 0x000fe200078210ff */
[----:B------:R-:W-:-:S04]  /*7ef0*/  IMAD.WIDE.U32 R6, R6, c[0x0][0x308], R2 ;  /* 0x0000c20006067a25 */ /* 0x000fc800078e0002 */
[----:B------:R-:W-:Y:S01]  /*7f00*/  IMAD.IADD R3, R9, 0x1, R10 ;  /* 0x0000000109037824 */ /* 0x000fe200078e020a */
[----:B------:R-:W-:Y:S01]  /*7f10*/  LEA R2, P0, R6, c[0x0][0x2e8], 0x2 ;  /* 0x0000ba0006027a11 */ /* 0x000fe200078010ff */
[----:B------:R-:W-:-:S03]  /*7f20*/  IMAD.IADD R0, R7, 0x1, R0 ;  /* 0x0000000107007824 */ /* 0x000fc600078e0200 */
        /* <DEDUP_REMOVED lines=67> */
.L_x_1743:
        /* <DEDUP_REMOVED lines=10> */
.L_x_1853:


//--------------------- .text._ZN7cutlass13device_kernelIN5flash32FlashAttnBwdPostprocessConvertdQIN4cute5tupleIJNS3_1CILi128EEENS5_ILi64EEEEEENS_10bfloat16_tEfNS_4arch4Sm80ELi256ENS3_8TiledMMAINS3_8MMA_AtomIJNS3_30SM80_16x8x16_F32BF16BF16F32_TNEEEENS3_6LayoutINS4_IJNS5_ILi4EEENS5_ILi2EEENS5_ILi1EEEEEENS4_IJSJ_SH_NS5_ILi0EEEEEEEENS4_IJS7_NS5_ILi32EEENS5_ILi16EEEEEEEELb0EEEEEvNT_6ParamsE --------------------------
	.section	.text._ZN7cutlass13device_kernelIN5flash32FlashAttnBwdPostprocessConvertdQIN4cute5tupleIJNS3_1CILi128EEENS5_ILi64EEEEEENS_10bfloat16_tEfNS_4arch4Sm80ELi256ENS3_8TiledMMAINS3_8MMA_AtomIJNS3_30SM80_16x8x16_F32BF16BF16F32_TNEEEENS3_6LayoutINS4_IJNS5_ILi4EEENS5_ILi2EEENS5_ILi1EEEEEENS4_IJSJ_SH_NS5_ILi0EEEEEEEENS4_IJS7_NS5_ILi32EEENS5_ILi16EEEEEEEELb0EEEEEvNT_6ParamsE,"ax",@progbits
	.sectioninfo	@"SHI_REGISTERS=56"
	.align	128
.text._ZN7cutlass13device_kernelIN5flash32FlashAttnBwdPostprocessConvertdQIN4cute5tupleIJNS3_1CILi128EEENS5_ILi64EEEEEENS_10bfloat16_tEfNS_4arch4Sm80ELi256ENS3_8TiledMMAINS3_8MMA_AtomIJNS3_30SM80_16x8x16_F32BF16BF16F32_TNEEEENS3_6LayoutINS4_IJNS5_ILi4EEENS5_ILi2EEENS5_ILi1EEEEEENS4_IJSJ_SH_NS5_ILi0EEEEEEEENS4_IJS7_NS5_ILi32EEENS5_ILi16EEEEEEEELb0EEEEEvNT_6ParamsE:
        .type           _ZN7cutlass13device_kernelIN5flash32FlashAttnBwdPostprocessConvertdQIN4cute5tupleIJNS3_1CILi128EEENS5_ILi64EEEEEENS_10bfloat16_tEfNS_4arch4Sm80ELi256ENS3_8TiledMMAINS3_8MMA_AtomIJNS3_30SM80_16x8x16_F32BF16BF16F32_TNEEEENS3_6LayoutINS4_IJNS5_ILi4EEENS5_ILi2EEENS5_ILi1EEEEEENS4_IJSJ_SH_NS5_ILi0EEEEEEEENS4_IJS7_NS5_ILi32EEENS5_ILi16EEEEEEEELb0EEEEEvNT_6ParamsE,@function
        .size           _ZN7cutlass13device_kernelIN5flash32FlashAttnBwdPostprocessConvertdQIN4cute5tupleIJNS3_1CILi128EEENS5_ILi64EEEEEENS_10bfloat16_tEfNS_4arch4Sm80ELi256ENS3_8TiledMMAINS3_8MMA_AtomIJNS3_30SM80_16x8x16_F32BF16BF16F32_TNEEEENS3_6LayoutINS4_IJNS5_ILi4EEENS5_ILi2EEENS5_ILi1EEEEEENS4_IJSJ_SH_NS5_ILi0EEEEEEEENS4_IJS7_NS5_ILi32EEENS5_ILi16EEEEEEEELb0EEEEEvNT_6ParamsE,(.L_x_1854 - _ZN7cutlass13device_kernelIN5flash32FlashAttnBwdPostprocessConvertdQIN4cute5tupleIJNS3_1CILi128EEENS5_ILi64EEEEEENS_10bfloat16_tEfNS_4arch4Sm80ELi256ENS3_8TiledMMAINS3_8MMA_AtomIJNS3_30SM80_16x8x16_F32BF16BF16F32_TNEEEENS3_6LayoutINS4_IJNS5_ILi4EEENS5_ILi2EEENS5_ILi1EEEEEENS4_IJSJ_SH_NS5_ILi0EEEEEEEENS4_IJS7_NS5_ILi32EEENS5_ILi16EEEEEEEELb0EEEEEvNT_6ParamsE)
        .other          _ZN7cutlass13device_kernelIN5flash32FlashAttnBwdPostprocessConvertdQIN4cute5tupleIJNS3_1CILi128EEENS5_ILi64EEEEEENS_10bfloat16_tEfNS_4arch4Sm80ELi256ENS3_8TiledMMAINS3_8MMA_AtomIJNS3_30SM80_16x8x16_F32BF16BF16F32_TNEEEENS3_6LayoutINS4_IJNS5_ILi4EEENS5_ILi2EEENS5_ILi1EEEEEENS4_IJSJ_SH_NS5_ILi0EEEEEEEENS4_IJS7_NS5_ILi32EEENS5_ILi16EEEEEEEELb0EEEEEvNT_6ParamsE,@"STO_CUDA_ENTRY STV_DEFAULT"
_ZN7cutlass13device_kernelIN5flash32FlashAttnBwdPostprocessConvertdQIN4cute5tupleIJNS3_1CILi128EEENS5_ILi64EEEEEENS_10bfloat16_tEfNS_4arch4Sm80ELi256ENS3_8TiledMMAINS3_8MMA_AtomIJNS3_30SM80_16x8x16_F32BF16BF16F32_TNEEEENS3_6LayoutINS4_IJNS5_ILi4EEENS5_ILi2EEENS5_ILi1EEEEEENS4_IJSJ_SH_NS5_ILi0EEEEEEEENS4_IJS7_NS5_ILi32EEENS5_ILi16EEEEEEEELb0EEEEEvNT_6ParamsE:
        /* <DEDUP_REMOVED lines=21> */
.L_x_1744:
[----:B0-----:R-:W-:Y:S01]  /*0150*/  ISETP.NE.AND.EX P0, PT, RZ, c[0x0][0x1c4], PT, P2 ;  /* 0x00007100ff007a0c */ /* 0x001fe20003f05320 */
[----:B-----5:R-:W-:Y:S01]  /*0160*/  @P1 IMAD R2, R11, 0x80, R38 ;  /* 0x000000800b021824 */ /* 0x020fe200078e0226 */
[----:B------:R-:W-:-:S13]  /*0170*/  ISETP.LE.AND P2, PT, R43, R40, PT ;  /* 0x000000282b00720c */ /* 0x000fda0003f43270 */
[----:B------:R-:W-:Y:S05]  /*0180*/  @P0 EXIT P2 ;  /* 0x000000000000094d */ /* 0x000fea0001000000 */
[----:B------:R-:W0:Y:S01]  /*0190*/  S2R R41, SR_TID.X ;  /* 0x0000000000297919 */ /* 0x000e220000002100 */
[----:B------:R-:W-:Y:S01]  /*01a0*/  @P1 SHF.R.S32.HI R5, RZ, 0x1f, R2 ;  /* 0x0000001fff051819 */ /* 0x000fe20000011402 */
[----:B------:R-:W-:Y:S01]  /*01b0*/  IMAD.SHL.U32 R9, R3, 0x2000, RZ ;  /* 0x0000200003097824 */ /* 0x000fe200078e00ff */
[----:B------:R-:W-:Y:S01]  /*01c0*/  SEL R36, R11, RZ, !P0 ;  /* 0x000000ff0b247207 */ /* 0x000fe20004000000 */
[----:B------:R-:W1:Y:S01]  /*01d0*/  S2R R0, SR_CTAID.Y ;  /* 0x0000000000007919 */ /* 0x000e620000002600 */
[----:B------:R-:W-:-:S05]  /*01e0*/  @P1 LEA.HI R5, R5, R2, RZ, 0x7 ;  /* 0x0000000205051211 */ /* 0x000fca00078f38ff */
[----:B------:R-:W-:-:S05]  /*01f0*/  @P1 IMAD.SHL.U32 R5, R5, 0x40, RZ ;  /* 0x0000004005051824 */ /* 0x000fca00078e00ff */
[----:B------:R-:W-:Y:S02]  /*0200*/  @P1 LOP3.LUT R7, R5, 0xffffe000, RZ, 0xc0, !PT ;  /* 0xffffe00005071812 */ /* 0x000fe400078ec0ff */
[----:B------:R-:W-:Y:S02]  /*0210*/  CS2R R4, SRZ ;  /* 0x0000000000047805 */ /* 0x000fe4000001ff00 */
[----:B------:R-:W-:Y:S02]  /*0220*/  @P1 MOV R4, R7 ;  /* 0x0000000700041202 */ /* 0x000fe40000000f00 */
[----:B------:R-:W-:Y:S02]  /*0230*/  @P1 SHF.R.S32.HI R5, RZ, 0x1f, R7 ;  /* 0x0000001fff051819 */ /* 0x000fe40000011407 */
[----:B------:R-:W-:Y:S01]  /*0240*/  SHF.R.S32.HI R7, RZ, 0x1f, R9 ;  /* 0x0000001fff077819 */ /* 0x000fe20000011409 */
[----:B0-----:R-:W-:Y:S01]  /*0250*/  IMAD.SHL.U32 R2, R41, 0x4, RZ ;  /* 0x0000000429027824 */ /* 0x001fe200078e00ff */
[----:B-1----:R-:W-:-:S04]  /*0260*/  SHF.R.S32.HI R37, RZ, 0x1f, R0 ;  /* 0x0000001fff257819 */ /* 0x002fc80000011400 */
[----:B------:R-:W-:Y:S02]  /*0270*/  IADD3 R4, P2, P3, R4, R2, R9 ;  /* 0x0000000204047210 */ /* 0x000fe40007b5e009 */
[----:B------:R-:W-:Y:S01]  /*0280*/  SHF.R.S32.HI R6, RZ, 0x1f, R2 ;  /* 0x0000001fff067819 */ /* 0x000fe20000011402 */
[----:B------:R-:W-:Y:S01]  /*0290*/  IMAD R9, R37, c[0x0][0x178], RZ ;  /* 0x00005e0025097a24 */ /* 0x000fe200078e02ff */
[----:B------:R-:W-:Y:S02]  /*02a0*/  SHF.R.S32.HI R2, RZ, 0x1f, R11 ;  /* 0x0000001fff027819 */ /* 0x000fe4000001140b */
[----:B------:R-:W-:Y:S01]  /*02b0*/  IADD3.X R5, R5, R6, R7, P2, P3 ;  /* 0x0000000605057210 */ /* 0x000fe200017e6407 */
[----:B------:R-:W-:Y:S01]  /*02c0*/  IMAD R9, R0, c[0x0][0x17c], R9 ;  /* 0x00005f0000097a24 */ /* 0x000fe200078e0209 */
[----:B------:R-:W-:-:S03]  /*02d0*/  SEL R2, R2, RZ, !P0 ;  /* 0x000000ff02027207 */ /* 0x000fc60004000000 */
[----:B------:R-:W-:-:S04]  /*02e0*/  IMAD.WIDE.U32 R4, R0, c[0x0][0x178], R4 ;  /* 0x00005e0000047a25 */ /* 0x000fc800078e0004 */
[----:B------:R-:W-:Y:S02]  /*02f0*/  IMAD R7, R2, c[0x0][0x180], RZ ;  /* 0x0000600002077a24 */ /* 0x000fe400078e02ff */
[----:B------:R-:W-:Y:S02]  /*0300*/  IMAD.IADD R5, R5, 0x1, R9 ;  /* 0x0000000105057824 */ /* 0x000fe400078e0209 */
[C---:B------:R-:W-:Y:S02]  /*0310*/  IMAD R7, R36.reuse, c[0x0][0x184], R7 ;  /* 0x0000610024077a24 */ /* 0x040fe400078e0207 */
[----:B------:R-:W-:-:S04]  /*0320*/  IMAD.WIDE.U32 R4, R36, c[0x0][0x180], R4 ;  /* 0x0000600024047a25 */ /* 0x000fc800078e0004 */
[----:B------:R-:W-:Y:S01]  /*0330*/  IMAD.IADD R5, R5, 0x1, R7 ;  /* 0x0000000105057824 */ /* 0x000fe200078e0207 */
[----:B------:R-:W-:-:S04]  /*0340*/  LEA R48, P0, R4, c[0x0][0x160], 0x2 ;  /* 0x0000580004307a11 */ /* 0x000fc800078010ff */
[----:B------:R-:W-:-:S05]  /*0350*/  LEA.HI.X R49, R4, c[0x0][0x164], R5, 0x2, P0 ;  /* 0x0000590004317a11 */ /* 0x000fca00000f1405 */
[----:B------:R0:W2:Y:S04]  /*0360*/  LDG.E.128 R4, [R48.64] ;  /* 0x0000000430047981 */ /* 0x0000a8000c1e1d00 */
[----:B------:R0:W3:Y:S04]  /*0370*/  LDG.E.128 R8, [R48.64+0x1000] ;  /* 0x0010000430087981 */ /* 0x0000e8000c1e1d00 */
[----:B------:R0:W4:Y:S04]  /*0380*/  LDG.E.128 R12, [R48.64+0x2000] ;  /* 0x00200004300c7981 */ /* 0x000128000c1e1d00 */
[----:B------:R0:W5:Y:S04]  /*0390*/  LDG.E.128 R16, [R48.64+0x3000] ;  /* 0x0030000430107981 */ /* 0x000168000c1e1d00 */
[----:B------:R0:W5:Y:S04]  /*03a0*/  LDG.E.128 R20, [R48.64+0x4000] ;  /* 0x0040000430147981 */ /* 0x000168000c1e1d00 */
[----:B------:R0:W5:Y:S04]  /*03b0*/  LDG.E.128 R24, [R48.64+0x5000] ;  /* 0x0050000430187981 */ /* 0x000168000c1e1d00 */
[----:B------:R0:W5:Y:S04]  /*03c0*/  LDG.E.128 R28, [R48.64+0x6000] ;  /* 0x00600004301c7981 */ /* 0x000168000c1e1d00 */
[----:B------:R0:W5:Y:S01]  /*03d0*/  LDG.E.128 R32, [R48.64+0x7000] ;  /* 0x0070000430207981 */ /* 0x000162000c1e1d00 */
[----:B------:R-:W-:Y:S01]  /*03e0*/  SHF.R.S32.HI R42, RZ, 0x1f, R41 ;  /* 0x0000001fff2a7819 */ /* 0x000fe20000011429 */
[----:B------:R-:W-:Y:S01]  /*03f0*/  IMAD R37, R37, c[0x0][0x1a8], RZ ;  /* 0x00006a0025257a24 */ /* 0x000fe200078e02ff */
[----:B------:R-:W-:Y:S01]  /*0400*/  IADD3 R40, -R40, R43, RZ ;  /* 0x0000002b28287210 */ /* 0x000fe20007ffe1ff */
[----:B------:R-:W-:Y:S01]  /*0410*/  BSSY B0, `(.L_x_1745) ;  /* 0x00000c2000007945 */ /* 0x000fe20003800000 */
[-C--:B------:R-:W-:Y:S01]  /*0420*/  LEA.HI R44, R42, R41.reuse, RZ, 0x5 ;  /* 0x000000292a2c7211 */ /* 0x080fe200078f28ff */
[----:B------:R-:W-:Y:S01]  /*0430*/  IMAD R37, R0, c[0x0][0x1ac], R37 ;  /* 0x00006b0000257a24 */ /* 0x000fe200078e0225 */
[----:B------:R-:W-:-:S02]  /*0440*/  LEA.HI R45, R42, R41, RZ, 0x3 ;  /* 0x000000292a2d7211 */ /* 0x000fc400078f18ff */
[--C-:B------:R-:W-:Y:S02]  /*0450*/  SHF.R.S32.HI R51, RZ, 0x1f, R44.reuse ;  /* 0x0000001fff337819 */ /* 0x100fe4000001142c */
[CC--:B------:R-:W-:Y:S02]  /*0460*/  LEA.HI R52, R42.reuse, R41.reuse, RZ, 0x2 ;  /* 0x000000292a347211 */ /* 0x0c0fe400078f10ff */
[----:B------:R-:W-:Y:S02]  /*0470*/  SHF.R.S32.HI R44, RZ, 0x5, R44 ;  /* 0x00000005ff2c7819 */ /* 0x000fe4000001142c */
[--C-:B------:R-:W-:Y:S02]  /*0480*/  SHF.R.S32.HI R39, RZ, 0x3, R45.reuse ;  /* 0x00000003ff277819 */ /* 0x100fe4000001142d */
[----:B------:R-:W-:Y:S02]  /*0490*/  SHF.R.S32.HI R50, RZ, 0x1f, R45 ;  /* 0x0000001fff327819 */ /* 0x000fe4000001142d */
[----:B------:R-:W-:-:S02]  /*04a0*/  LEA.HI R53, R42, R41, RZ, 0x6 ;  /* 0x000000292a357211 */ /* 0x000fc400078f30ff */
[--C-:B------:R-:W-:Y:S02]  /*04b0*/  SHF.R.S32.HI R46, RZ, 0x2, R52.reuse ;  /* 0x00000002ff2e7819 */ /* 0x100fe40000011434 */
[----:B------:R-:W-:Y:S01]  /*04c0*/  SHF.R.S32.HI R47, RZ, 0x1f, R52 ;  /* 0x0000001fff2f7819 */ /* 0x000fe20000011434 */
[----:B0-----:R-:W-:Y:S01]  /*04d0*/  IMAD.SHL.U32 R49, R53, 0x2, RZ ;  /* 0x0000000235317824 */ /* 0x001fe200078e00ff */
[----:B------:R-:W-:Y:S02]  /*04e0*/  LEA.HI R51, R51, R44, RZ, 0x2 ;  /* 0x0000002c33337211 */ /* 0x000fe400078f10ff */
[----:B------:R-:W-:Y:S02]  /*04f0*/  LEA.HI R50, R50, R39, RZ, 0x2 ;  /* 0x0000002732327211 */ /* 0x000fe400078f10ff */
[----:B------:R-:W-:Y:S02]  /*0500*/  LOP3.LUT R52, R52, 0x7ffffffc, RZ, 0xc0, !PT ;  /* 0x7ffffffc34347812 */ /* 0x000fe400078ec0ff */
[----:B------:R-:W-:-:S02]  /*0510*/  LEA.HI R48, R47, R46, RZ, 0x3 ;  /* 0x0000002e2f307211 */ /* 0x000fc400078f18ff */
[----:B------:R-:W-:Y:S01]  /*0520*/  LOP3.LUT R51, R51, 0xfffffc, RZ, 0xc0, !PT ;  /* 0x00fffffc33337812 */ /* 0x000fe200078ec0ff */
[----:B------:R-:W-:Y:S01]  /*0530*/  IMAD.IADD R47, R41, 0x1, -R52 ;  /* 0x00000001292f7824 */ /* 0x000fe200078e0a34 */
[----:B------:R-:W-:Y:S02]  /*0540*/  LOP3.LUT R50, R50, 0xffffffc, RZ, 0xc0, !PT ;  /* 0x0ffffffc32327812 */ /* 0x000fe400078ec0ff */
[----:B------:R-:W-:Y:S01]  /*0550*/  LOP3.LUT R53, R48, 0xfffffff8, RZ, 0xc0, !PT ;  /* 0xfffffff830357812 */ /* 0x000fe200078ec0ff */
[----:B------:R-:W-:Y:S01]  /*0560*/  IMAD.IADD R52, R44, 0x1, -R51 ;  /* 0x000000012c347824 */ /* 0x000fe200078e0a33 */
[----:B------:R-:W-:Y:S01]  /*0570*/  LOP3.LUT R49, R49, 0x7fffff80, RZ, 0xc0, !PT ;  /* 0x7fffff8031317812 */ /* 0x000fe200078ec0ff */
[----:B------:R-:W-:Y:S01]  /*0580*/  IMAD.IADD R50, R39, 0x1, -R50 ;  /* 0x0000000127327824 */ /* 0x000fe200078e0a32 */
[----:B------:R-:W-:Y:S01]  /*0590*/  LEA.HI R42, R42, R41, RZ, 0x7 ;  /* 0x000000292a2a7211 */ /* 0x000fe200078f38ff */
[----:B------:R-:W-:Y:S01]  /*05a0*/  IMAD.IADD R48, R46, 0x1, -R53 ;  /* 0x000000012e307824 */ /* 0x000fe200078e0a35 */
[----:B------:R-:W-:Y:S01]  /*05b0*/  LEA R46, R52, R47, 0x7 ;  /* 0x0000002f342e7211 */ /* 0x000fe200078e38ff */
[----:B------:R-:W-:Y:S01]  /*05c0*/  IMAD R47, R50, 0x10, R49 ;  /* 0x00000010322f7824 */ /* 0x000fe200078e0231 */
[----:B------:R-:W-:Y:S01]  /*05d0*/  LOP3.LUT R50, R45, 0xfffffff8, RZ, 0xc0, !PT ;  /* 0xfffffff82d327812 */ /* 0x000fe200078ec0ff */
[----:B------:R-:W-:Y:S01]  /*05e0*/  IMAD.SHL.U32 R44, R44, 0x40, RZ ;  /* 0x000000402c2c7824 */ /* 0x000fe200078e00ff */
[----:B------:R-:W-:-:S02]  /*05f0*/  SHF.R.U32.HI R42, RZ, 0x4, R42 ;  /* 0x00000004ff2a7819 */ /* 0x000fc4000001162a */
[----:B------:R-:W-:Y:S01]  /*0600*/  IMNMX R40, R40, 0x80, PT ;  /* 0x0000008028287817 */ /* 0x000fe20003800200 */
[----:B------:R-:W-:Y:S01]  /*0610*/  IMAD.IADD R50, R41, 0x1, -R50 ;  /* 0x0000000129327824 */ /* 0x000fe200078e0a32 */
[----:B--2---:R0:W-:Y:S04]  /*0620*/  STS.128 [R41.X16], R4 ;  /* 0x0000000429007388 */ /* 0x0041e8000000cc00 */
[----:B---3--:R1:W-:Y:S04]  /*0630*/  STS.128 [R41.X16+0x1000], R8 ;  /* 0x0010000829007388 */ /* 0x0083e8000000cc00 */
[----:B----4-:R-:W-:Y:S04]  /*0640*/  STS.128 [R41.X16+0x2000], R12 ;  /* 0x0020000c29007388 */ /* 0x010fe8000000cc00 */
[----:B-----5:R-:W-:Y:S04]  /*0650*/  STS.128 [R41.X16+0x3000], R16 ;  /* 0x0030001029007388 */ /* 0x020fe8000000cc00 */
[----:B------:R-:W-:Y:S01]  /*0660*/  STS.128 [R41.X16+0x4000], R20 ;  /* 0x0040001429007388 */ /* 0x000fe2000000cc00 */
[----:B0-----:R-:W-:Y:S01]  /*0670*/  SHF.R.S32.HI R5, RZ, 0x1f, R48 ;  /* 0x0000001fff057819 */ /* 0x001fe20000011430 */
[C---:B------:R-:W-:Y:S01]  /*0680*/  IMAD.SHL.U32 R4, R50.reuse, 0x8, RZ ;  /* 0x0000000832047824 */ /* 0x040fe200078e00ff */
[----:B------:R-:W-:Y:S01]  /*0690*/  LEA.HI R6, R50, R50, RZ, 0x1 ;  /* 0x0000003232067211 */ /* 0x000fe200078f08ff */
[----:B------:R-:W-:Y:S01]  /*06a0*/  STS.128 [R41.X16+0x5000], R24 ;  /* 0x0050001829007388 */ /* 0x000fe2000000cc00 */
[----:B------:R-:W-:-:S02]  /*06b0*/  LOP3.LUT R7, R44, 0x40, RZ, 0xc0, !PT ;  /* 0x000000402c077812 */ /* 0x000fc400078ec0ff */
[----:B------:R-:W-:Y:S01]  /*06c0*/  LEA.HI R5, R5, R48, RZ, 0x2 ;  /* 0x0000003005057211 */ /* 0x000fe200078f10ff */
[----:B------:R-:W-:Y:S01]  /*06d0*/  STS.128 [R41.X16+0x6000], R28 ;  /* 0x0060001c29007388 */ /* 0x000fe2000000cc00 */
[----:B-1----:R-:W-:Y:S01]  /*06e0*/  IMAD.SHL.U32 R8, R6, 0x400, RZ ;  /* 0x0000040006087824 */ /* 0x002fe200078e00ff */
[----:B------:R-:W-:Y:S02]  /*06f0*/  LOP3.LUT R6, R7, 0x8, R4, 0xf8, !PT ;  /* 0x0000000807067812 */ /* 0x000fe400078ef804 */
[----:B------:R-:W-:Y:S01]  /*0700*/  STS.128 [R41.X16+0x7000], R32 ;  /* 0x0070002029007388 */ /* 0x000fe2000000cc00 */
[----:B------:R-:W-:Y:S02]  /*0710*/  SHF.R.U32.HI R9, RZ, 0x3, R7 ;  /* 0x00000003ff097819 */ /* 0x000fe40000011607 */
[C---:B------:R-:W-:Y:S01]  /*0720*/  LOP3.LUT R7, R5.reuse, 0x7fffffc, RZ, 0xc0, !PT ;  /* 0x07fffffc05077812 */ /* 0x040fe200078ec0ff */
[----:B------:R-:W-:Y:S01]  /*0730*/  BAR.SYNC.DEFER_BLOCKING 0x0 ;  /* 0x0000000000007b1d */ /* 0x000fe20000010000 */
[----:B------:R-:W-:Y:S01]  /*0740*/  IMAD.SHL.U32 R5, R5, 0x10, RZ ;  /* 0x0000001005057824 */ /* 0x000fe200078e00ff */
[----:B------:R-:W-:-:S02]  /*0750*/  LOP3.LUT R8, R8, 0x7ffff800, RZ, 0xc0, !PT ;  /* 0x7ffff80008087812 */ /* 0x000fc400078ec0ff */
[----:B------:R-:W-:Y:S01]  /*0760*/  LOP3.LUT R6, R6, R9, RZ, 0x3c, !PT ;  /* 0x0000000906067212 */ /* 0x000fe200078e3cff */
[----:B------:R-:W-:Y:S01]  /*0770*/  IMAD.IADD R7, R48, 0x1, -R7 ;  /* 0x0000000130077824 */ /* 0x000fe200078e0a07 */
[----:B------:R-:W-:Y:S02]  /*0780*/  LOP3.LUT R5, R5, 0x40, RZ, 0xc0, !PT ;  /* 0x0000004005057812 */ /* 0x000fe400078ec0ff */
[----:B------:R-:W-:Y:S01]  /*0790*/  IADD3 R47, R6, R47, R8 ;  /* 0x0000002f062f7210 */ /* 0x000fe20007ffe008 */
[----:B------:R-:W-:Y:S01]  /*07a0*/  IMAD R46, R7, 0x8, R46 ;  /* 0x00000008072e7824 */ /* 0x000fe200078e022e */
[----:B------:R-:W-:Y:S02]  /*07b0*/  LOP3.LUT R42, R5, 0x8, R42, 0xf8, !PT ;  /* 0x00000008052a7812 */ /* 0x000fe400078ef82a */
[----:B------:R-:W-:Y:S02]  /*07c0*/  SHF.R.U32.HI R5, RZ, 0x3, R5 ;  /* 0x00000003ff057819 */ /* 0x000fe40000011605 */
[----:B------:R-:W-:-:S02]  /*07d0*/  ISETP.GE.AND P0, PT, R4, c[0x0][0x194], PT ;  /* 0x0000650004007a0c */ /* 0x000fc40003f06270 */
[----:B------:R-:W-:-:S05]  /*07e0*/  LOP3.LUT R5, R42, R5, RZ, 0x3c, !PT ;  /* 0x000000052a057212 */ /* 0x000fca00078e3cff */
[----:B------:R-:W-:Y:S01]  /*07f0*/  IMAD.U32 R7, R46, 0x2, R5 ;  /* 0x000000022e077824 */ /* 0x000fe200078e0005 */
[----:B------:R-:W0:Y:S04]  /*0800*/  LDS R33, [R41.X4+0x400] ;  /* 0x0004000029217984 */ /* 0x000e280000004800 */
[----:B------:R-:W1:Y:S04]  /*0810*/  LDS R32, [R41.X4+0x800] ;  /* 0x0008000029207984 */ /* 0x000e680000004800 */
[----:B------:R-:W2:Y:S04]  /*0820*/  LDS R31, [R41.X4+0xc00] ;  /* 0x000c0000291f7984 */ /* 0x000ea80000004800 */
[----:B------:R-:W3:Y:S04]  /*0830*/  LDS R34, [R41.X4] ;  /* 0x0000000029227984 */ /* 0x000ee80000004800 */
[----:B------:R-:W4:Y:S04]  /*0840*/  LDS R25, [R41.X4+0x1000] ;  /* 0x0010000029197984 */ /* 0x000f280000004800 */
[----:B------:R-:W5:Y:S04]  /*0850*/  LDS R30, [R41.X4+0x1400] ;  /* 0x00140000291e7984 */ /* 0x000f680000004800 */
        /* <DEDUP_REMOVED lines=10> */
[----:B------:R-:W2:Y:S01]  /*0900*/  LDS R19, [R41.X4+0x4400] ;  /* 0x0044000029137984 */ /* 0x000ea20000004800 */
[----:B---3--:R-:W-:-:S03]  /*0910*/  FMUL.FTZ R34, R34, c[0x0][0x1b8] ;  /* 0x00006e0022227a20 */ /* 0x008fc60000410000 */
[----:B------:R-:W3:Y:S01]  /*0920*/  LDS R11, [R41.X4+0x5000] ;  /* 0x00500000290b7984 */ /* 0x000ee20000004800 */
[----:B----4-:R-:W-:Y:S01]  /*0930*/  FMUL.FTZ R25, R25, c[0x0][0x1b8] ;  /* 0x00006e0019197a20 */ /* 0x010fe20000410000 */
[----:B------:R-:W-:Y:S02]  /*0940*/  F2FP.BF16.PACK_AB R34, R35, R34 ;  /* 0x000000222322723e */ /* 0x000fe400000010ff */
[----:B------:R-:W4:Y:S01]  /*0950*/  LDS R10, [R41.X4+0x5800] ;  /* 0x00580000290a7984 */ /* 0x000f220000004800 */
[----:B-----5:R-:W-:Y:S01]  /*0960*/  FMUL.FTZ R30, R30, c[0x0][0x1b8] ;  /* 0x00006e001e1e7a20 */ /* 0x020fe20000410000 */
[----:B------:R-:W-:Y:S02]  /*0970*/  F2FP.BF16.PACK_AB R35, R43, R42 ;  /* 0x0000002a2b23723e */ /* 0x000fe400000010ff */
[----:B------:R-:W5:Y:S01]  /*0980*/  LDS R16, [R41.X4+0x5c00] ;  /* 0x005c000029107984 */ /* 0x000f620000004800 */
[----:B------:R-:W-:-:S03]  /*0990*/  FMUL.FTZ R44, R27, c[0x0][0x1b8] ;  /* 0x00006e001b2c7a20 */ /* 0x000fc60000410000 */
[----:B------:R-:W5:Y:S01]  /*09a0*/  LDS R23, [R41.X4+0x1800] ;  /* 0x0018000029177984 */ /* 0x000f620000004800 */
[----:B------:R-:W-:-:S03]  /*09b0*/  FMUL.FTZ R27, R24, c[0x0][0x1b8] ;  /* 0x00006e00181b7a20 */ /* 0x000fc60000410000 */
[----:B------:R-:W5:Y:S01]  /*09c0*/  LDS R29, [R41.X4+0x1c00] ;  /* 0x001c0000291d7984 */ /* 0x000f620000004800 */
[----:B------:R-:W-:-:S03]  /*09d0*/  FMUL.FTZ R26, R26, c[0x0][0x1b8] ;  /* 0x00006e001a1a7a20 */ /* 0x000fc60000410000 */
[----:B------:R-:W5:Y:S01]  /*09e0*/  LDS R22, [R41.X4+0x2000] ;  /* 0x0020000029167984 */ /* 0x000f620000004800 */
[----:B------:R-:W-:Y:S01]  /*09f0*/  FMUL.FTZ R43, R21, c[0x0][0x1b8] ;  /* 0x00006e00152b7a20 */ /* 0x000fe20000410000 */
[----:B------:R-:W-:Y:S02]  /*0a00*/  F2FP.BF16.PACK_AB R21, R30, R25 ;  /* 0x000000191e15723e */ /* 0x000fe400000010ff */
[----:B------:R-:W5:Y:S01]  /*0a10*/  LDS R28, [R41.X4+0x2400] ;  /* 0x00240000291c7984 */ /* 0x000f620000004800 */
[----:B------:R-:W-:Y:S01]  /*0a20*/  F2FP.BF16.PACK_AB R25, R26, R27 ;  /* 0x0000001b1a19723e */ /* 0x000fe200000010ff */
[----:B------:R-:W-:Y:S01]  /*0a30*/  FMUL.FTZ R27, R18, c[0x0][0x1b8] ;  /* 0x00006e00121b7a20 */ /* 0x000fe20000410000 */
[----:B------:R-:W-:Y:S01]  /*0a40*/  F2FP.BF16.PACK_AB R24, R44, R43 ;  /* 0x0000002b2c18723e */ /* 0x000fe200000010ff */
[----:B------:R-:W5:Y:S01]  /*0a50*/  LDS R13, [R41.X4+0x3800] ;  /* 0x00380000290d7984 */ /* 0x000f620000004800 */
[----:B0-----:R-:W-:-:S03]  /*0a60*/  FMUL.FTZ R18, R17, c[0x0][0x1b8] ;  /* 0x00006e0011127a20 */ /* 0x001fc60000410000 */
[----:B------:R-:W0:Y:S01]  /*0a70*/  LDS R20, [R41.X4+0x3c00] ;  /* 0x003c000029147984 */ /* 0x000e220000004800 */
[----:B-1----:R-:W-:-:S03]  /*0a80*/  FMUL.FTZ R8, R8, c[0x0][0x1b8] ;  /* 0x00006e0008087a20 */ /* 0x002fc60000410000 */
[----:B------:R-:W1:Y:S01]  /*0a90*/  LDS R12, [R41.X4+0x4800] ;  /* 0x00480000290c7984 */ /* 0x000e620000004800 */
[----:B--2---:R-:W-:-:S03]  /*0aa0*/  FMUL.FTZ R19, R19, c[0x0][0x1b8] ;  /* 0x00006e0013137a20 */ /* 0x004fc60000410000 */
[----:B------:R-:W2:Y:S01]  /*0ab0*/  LDS R5, [R41.X4+0x6000] ;  /* 0x0060000029057984 */ /* 0x000ea20000004800 */
[----:B---3--:R-:W-:Y:S01]  /*0ac0*/  FMUL.FTZ R11, R11, c[0x0][0x1b8] ;  /* 0x00006e000b0b7a20 */ /* 0x008fe20000410000 */
[----:B------:R-:W-:Y:S02]  /*0ad0*/  F2FP.BF16.PACK_AB R19, R19, R8 ;  /* 0x000000081313723e */ /* 0x000fe400000010ff */
[----:B------:R-:W3:Y:S01]  /*0ae0*/  LDS R15, [R41.X4+0x6400] ;  /* 0x00640000290f7984 */ /* 0x000ee20000004800 */
[----:B----4-:R-:W-:Y:S01]  /*0af0*/  FMUL.FTZ R10, R10, c[0x0][0x1b8] ;  /* 0x00006e000a0a7a20 */ /* 0x010fe20000410000 */
[----:B------:R-:W-:Y:S02]  /*0b00*/  F2FP.BF16.PACK_AB R18, R18, R11 ;  /* 0x0000000b1212723e */ /* 0x000fe400000010ff */
[----:B------:R-:W4:Y:S01]  /*0b10*/  LDS R6, [R41.X4+0x6800] ;  /* 0x0068000029067984 */ /* 0x000f220000004800 */
[----:B-----5:R-:W-:-:S03]  /*0b20*/  FMUL.FTZ R17, R16, c[0x0][0x1b8] ;  /* 0x00006e0010117a20 */ /* 0x020fc60000410000 */
[----:B------:R-:W5:Y:S01]  /*0b30*/  LDS R14, [R41.X4+0x6c00] ;  /* 0x006c0000290e7984 */ /* 0x000f620000004800 */
[----:B------:R-:W-:Y:S01]  /*0b40*/  FMUL.FTZ R23, R23, c[0x0][0x1b8] ;  /* 0x00006e0017177a20 */ /* 0x000fe20000410000 */
[----:B------:R-:W-:Y:S02]  /*0b50*/  F2FP.BF16.PACK_AB R17, R17, R10 ;  /* 0x0000000a1111723e */ /* 0x000fe400000010ff */
[----:B------:R-:W5:Y:S01]  /*0b60*/  LDS R9, [R41.X4+0x7000] ;  /* 0x0070000029097984 */ /* 0x000f620000004800 */
[----:B------:R-:W-:-:S03]  /*0b70*/  FMUL.FTZ R42, R29, c[0x0][0x1b8] ;  /* 0x00006e001d2a7a20 */ /* 0x000fc60000410000 */
[----:B------:R-:W5:Y:S01]  /*0b80*/  LDS R32, [R41.X4+0x7400] ;  /* 0x0074000029207984 */ /* 0x000f620000004800 */
[----:B------:R-:W-:Y:S01]  /*0b90*/  FMUL.FTZ R29, R22, c[0x0][0x1b8] ;  /* 0x00006e00161d7a20 */ /* 0x000fe20000410000 */
[----:B------:R-:W-:Y:S02]  /*0ba0*/  F2FP.BF16.PACK_AB R22, R42, R23 ;  /* 0x000000172a16723e */ /* 0x000fe400000010ff */
[----:B------:R-:W5:Y:S01]  /*0bb0*/  LDS R31, [R41.X4+0x7800] ;  /* 0x00780000291f7984 */ /* 0x000f620000004800 */
[----:B------:R-:W-:-:S03]  /*0bc0*/  FMUL.FTZ R28, R28, c[0x0][0x1b8] ;  /* 0x00006e001c1c7a20 */ /* 0x000fc60000410000 */
[----:B------:R-:W5:Y:S01]  /*0bd0*/  LDS R33, [R41.X4+0x7c00] ;  /* 0x007c000029217984 */ /* 0x000f620000004800 */
[----:B------:R-:W-:Y:S01]  /*0be0*/  FMUL.FTZ R13, R13, c[0x0][0x1b8] ;  /* 0x00006e000d0d7a20 */ /* 0x000fe20000410000 */
[----:B------:R-:W-:Y:S01]  /*0bf0*/  F2FP.BF16.PACK_AB R23, R28, R29 ;  /* 0x0000001d1c17723e */ /* 0x000fe200000010ff */
[----:B0-----:R-:W-:Y:S02]  /*0c00*/  FMUL.FTZ R20, R20, c[0x0][0x1b8] ;  /* 0x00006e0014147a20 */ /* 0x001fe40000410000 */
[----:B-1----:R-:W-:-:S03]  /*0c10*/  FMUL.FTZ R12, R12, c[0x0][0x1b8] ;  /* 0x00006e000c0c7a20 */ /* 0x002fc60000410000 */
[----:B------:R-:W-:Y:S01]  /*0c20*/  F2FP.BF16.PACK_AB R13, R20, R13 ;  /* 0x0000000d140d723e */ /* 0x000fe200000010ff */
[----:B--2---:R-:W-:Y:S01]  /*0c30*/  FMUL.FTZ R5, R5, c[0x0][0x1b8] ;  /* 0x00006e0005057a20 */ /* 0x004fe20000410000 */
[----:B------:R-:W-:Y:S01]  /*0c40*/  F2FP.BF16.PACK_AB R12, R27, R12 ;  /* 0x0000000c1b0c723e */ /* 0x000fe200000010ff */
[----:B---3--:R-:W-:Y:S02]  /*0c50*/  FMUL.FTZ R8, R15, c[0x0][0x1b8] ;  /* 0x00006e000f087a20 */ /* 0x008fe40000410000 */
[----:B----4-:R-:W-:-:S03]  /*0c60*/  FMUL.FTZ R6, R6, c[0x0][0x1b8] ;  /* 0x00006e0006067a20 */ /* 0x010fc60000410000 */
[----:B------:R-:W-:Y:S01]  /*0c70*/  F2FP.BF16.PACK_AB R5, R8, R5 ;  /* 0x000000050805723e */ /* 0x000fe200000010ff */
[----:B-----5:R-:W-:Y:S02]  /*0c80*/  FMUL.FTZ R11, R14, c[0x0][0x1b8] ;  /* 0x00006e000e0b7a20 */ /* 0x020fe40000410000 */
[----:B------:R-:W-:Y:S02]  /*0c90*/  IMAD.SHL.U32 R14, R7, 0x2, RZ ;  /* 0x00000002070e7824 */ /* 0x000fe400078e00ff */
[----:B------:R-:W-:Y:S01]  /*0ca0*/  FMUL.FTZ R9, R9, c[0x0][0x1b8] ;  /* 0x00006e0009097a20 */ /* 0x000fe20000410000 */
[----:B------:R-:W-:Y:S01]  /*0cb0*/  F2FP.BF16.PACK_AB R7, R11, R6 ;  /* 0x000000060b07723e */ /* 0x000fe200000010ff */
[----:B------:R-:W-:Y:S01]  /*0cc0*/  IMAD.SHL.U32 R6, R47, 0x2, RZ ;  /* 0x000000022f067824 */ /* 0x000fe200078e00ff */
[----:B------:R-:W-:Y:S01]  /*0cd0*/  STS [R14+0x8000], R34 ;  /* 0x008000220e007388 */ /* 0x000fe20000000800 */
[----:B------:R-:W-:-:S03]  /*0ce0*/  FMUL.FTZ R32, R32, c[0x0][0x1b8] ;  /* 0x00006e0020207a20 */ /* 0x000fc60000410000 */
[----:B------:R-:W-:Y:S01]  /*0cf0*/  STS [R14+0x8100], R35 ;  /* 0x008100230e007388 */ /* 0x000fe20000000800 */
[----:B------:R-:W-:Y:S01]  /*0d00*/  FMUL.FTZ R31, R31, c[0x0][0x1b8] ;  /* 0x00006e001f1f7a20 */ /* 0x000fe20000410000 */
[----:B------:R-:W-:Y:S02]  /*0d10*/  F2FP.BF16.PACK_AB R32, R32, R9 ;  /* 0x000000092020723e */ /* 0x000fe400000010ff */
[----:B------:R-:W-:Y:S01]  /*0d20*/  STS [R14+0x9000], R23 ;  /* 0x009000170e007388 */ /* 0x000fe20000000800 */
[----:B------:R-:W-:-:S03]  /*0d30*/  FMUL.FTZ R10, R33, c[0x0][0x1b8] ;  /* 0x00006e00210a7a20 */ /* 0x000fc60000410000 */
[----:B------:R-:W-:Y:S02]  /*0d40*/  STS [R14+0x9100], R24 ;  /* 0x009100180e007388 */ /* 0x000fe40000000800 */
[----:B------:R-:W-:Y:S02]  /*0d50*/  F2FP.BF16.PACK_AB R31, R10, R31 ;  /* 0x0000001f0a1f723e */ /* 0x000fe400000010ff */
[----:B------:R-:W-:Y:S04]  /*0d60*/  STS [R14+0x8800], R21 ;  /* 0x008800150e007388 */ /* 0x000fe80000000800 */
[----:B------:R-:W-:Y:S04]  /*0d70*/  STS [R14+0x8900], R22 ;  /* 0x008900160e007388 */ /* 0x000fe80000000800 */
[----:B------:R-:W-:Y:S04]  /*0d80*/  STS [R14+0x9800], R25 ;  /* 0x009800190e007388 */ /* 0x000fe80000000800 */
[----:B------:R-:W-:Y:S04]  /*0d90*/  STS [R14+0x9900], R13 ;  /* 0x0099000d0e007388 */ /* 0x000fe80000000800 */
[----:B------:R-:W-:Y:S04]  /*0da0*/  STS [R14+0xa000], R19 ;  /* 0x00a000130e007388 */ /* 0x000fe80000000800 */
[----:B------:R0:W-:Y:S04]  /*0db0*/  STS [R14+0xa100], R12 ;  /* 0x00a1000c0e007388 */ /* 0x0001e80000000800 */
[----:B------:R1:W-:Y:S04]  /*0dc0*/  STS [R14+0xb000], R5 ;  /* 0x00b000050e007388 */ /* 0x0003e80000000800 */
[----:B------:R2:W-:Y:S01]  /*0dd0*/  STS [R14+0xb100], R7 ;  /* 0x00b100070e007388 */ /* 0x0005e20000000800 */
[----:B0-----:R-:W-:-:S03]  /*0de0*/  IADD3 R12, R39, 0x20, RZ ;  /* 0x00000020270c7810 */ /* 0x001fc60007ffe0ff */
[----:B------:R-:W-:Y:S01]  /*0df0*/  STS [R14+0xa800], R18 ;  /* 0x00a800120e007388 */ /* 0x000fe20000000800 */
[----:B-1----:R-:W-:-:S03]  /*0e00*/  SHF.R.S32.HI R5, RZ, 0x1f, R4 ;  /* 0x0000001fff057819 */ /* 0x002fc60000011404 */
[----:B------:R-:W-:Y:S01]  /*0e10*/  STS [R14+0xa900], R17 ;  /* 0x00a900110e007388 */ /* 0x000fe20000000800 */
[----:B------:R-:W-:Y:S02]  /*0e20*/  ISETP.GE.OR P2, PT, R12, R40, P0 ;  /* 0x000000280c00720c */ /* 0x000fe40000746670 */
[----:B--2---:R-:W-:Y:S01]  /*0e30*/  IADD3 R7, R39, 0x40, RZ ;  /* 0x0000004027077810 */ /* 0x004fe20007ffe0ff */
[----:B------:R-:W-:Y:S01]  /*0e40*/  STS [R14+0xb800], R32 ;  /* 0x00b800200e007388 */ /* 0x000fe20000000800 */
[----:B------:R-:W-:Y:S02]  /*0e50*/  CS2R R12, SRZ ;  /* 0x00000000000c7805 */ /* 0x000fe4000001ff00 */
[--C-:B------:R-:W-:Y:S01]  /*0e60*/  @P1 SHF.R.S32.HI R13, RZ, 0x1f, R38.reuse ;  /* 0x0000001fff0d1819 */ /* 0x100fe20000011426 */
[----:B------:R0:W-:Y:S01]  /*0e70*/  STS [R14+0xb900], R31 ;  /* 0x00b9001f0e007388 */ /* 0x0001e20000000800 */
[----:B------:R-:W-:-:S03]  /*0e80*/  @P1 IMAD.MOV.U32 R12, RZ, RZ, R38 ;  /* 0x000000ffff0c1224 */ /* 0x000fc600078e0026 */
[----:B------:R-:W-:Y:S01]  /*0e90*/  BAR.SYNC.DEFER_BLOCKING 0x0 ;  /* 0x0000000000007b1d */ /* 0x000fe20000010000 */
[----:B------:R-:W-:Y:S01]  /*0ea0*/  ISETP.GE.OR P3, PT, R7, R40, P0 ;  /* 0x000000280700720c */ /* 0x000fe20000766670 */
[----:B------:R-:W-:Y:S02]  /*0eb0*/  IMAD R7, R2, c[0x0][0x1b0], RZ ;  /* 0x00006c0002077a24 */ /* 0x000fe400078e02ff */
[----:B0-----:R-:W-:Y:S01]  /*0ec0*/  IMAD.WIDE.U32 R14, R0, c[0x0][0x1a8], R4 ;  /* 0x00006a00000e7a25 */ /* 0x001fe200078e0004 */
[C---:B------:R-:W-:Y:S02]  /*0ed0*/  IADD3 R0, R39.reuse, 0x60, RZ ;  /* 0x0000006027007810 */ /* 0x040fe40007ffe0ff */
[----:B------:R-:W-:Y:S01]  /*0ee0*/  IADD3 R4, P4, R39, R12, RZ ;  /* 0x0000000c27047210 */ /* 0x000fe20007f9e0ff */
[----:B------:R-:W-:Y:S01]  /*0ef0*/  IMAD.IADD R15, R15, 0x1, R37 ;  /* 0x000000010f0f7824 */ /* 0x000fe200078e0225 */
[-C--:B------:R-:W-:Y:S01]  /*0f00*/  ISETP.GE.OR P1, PT, R0, R40.reuse, P0 ;  /* 0x000000280000720c */ /* 0x080fe20000726670 */
[C---:B------:R-:W-:Y:S01]  /*0f10*/  IMAD R7, R36.reuse, c[0x0][0x1b4], R7 ;  /* 0x00006d0024077a24 */ /* 0x040fe200078e0207 */
[C---:B------:R-:W-:Y:S01]  /*0f20*/  ISETP.GE.OR P0, PT, R39.reuse, R40, P0 ;  /* 0x000000282700720c */ /* 0x040fe20000706670 */
[----:B------:R-:W-:Y:S01]  /*0f30*/  IMAD.WIDE.U32 R36, R36, c[0x0][0x1b0], R14 ;  /* 0x00006c0024247a25 */ /* 0x000fe200078e000e */
[----:B------:R-:W-:-:S02]  /*0f40*/  LEA.HI.X.SX32 R5, R39, R13, 0x1, P4 ;  /* 0x0000000d27057211 */ /* 0x000fc400020f0eff */
[----:B------:R-:W-:-:S03]  /*0f50*/  LEA R12, R47, 0x8000, 0x1 ;  /* 0x000080002f0c7811 */ /* 0x000fc600078e08ff */
[----:B------:R-:W-:Y:S01]  /*0f60*/  IMAD.WIDE R2, R3, 0x80, R4 ;  /* 0x0000008003027825 */ /* 0x000fe200078e0204 */
[----:B------:R0:W1:Y:S03]  /*0f70*/  LDS.128 R8, [R6+0x8c00] ;  /* 0x008c000006087984 */ /* 0x0000660000000c00 */
[----:B------:R-:W-:Y:S02]  /*0f80*/  IMAD.IADD R5, R37, 0x1, R7 ;  /* 0x0000000125057824 */ /* 0x000fe400078e0207 */
[----:B------:R-:W-:Y:S05]  /*0f90*/  @P0 BRA `(.L_x_1746) ;  /* 0x0000009000000947 */ /* 0x000fea0003800000 */
[----:B------:R-:W2:Y:S01]  /*0fa0*/  LDS.128 R12, [R12] ;  /* 0x000000000c0c7984 */ /* 0x000ea20000000c00 */
[----:B------:R-:W-:Y:S01]  /*0fb0*/  MOV R4, R36 ;  /* 0x0000002400047202 */ /* 0x000fe20000000f00 */
[----:B------:R-:W-:-:S04]  /*0fc0*/  IMAD R7, R3, c[0x0][0x1a0], RZ ;  /* 0x0000680003077a24 */ /* 0x000fc800078e02ff */
[----:B------:R-:W-:-:S04]  /*0fd0*/  IMAD.WIDE.U32 R16, R2, c[0x0][0x1a0], R4 ;  /* 0x0000680002107a25 */ /* 0x000fc800078e0004 */
[----:B------:R-:W-:Y:S01]  /*0fe0*/  IMAD R7, R2, c[0x0][0x1a4], R7 ;  /* 0x0000690002077a24 */ /* 0x000fe200078e0207 */
[----:B------:R-:W-:-:S03]  /*0ff0*/  LEA R18, P0, R16, c[0x0][0x188], 0x1 ;  /* 0x0000620010127a11 */ /* 0x000fc600078008ff */
[----:B------:R-:W-:-:S05]  /*1000*/  IMAD.IADD R7, R17, 0x1, R7 ;  /* 0x0000000111077824 */ /* 0x000fca00078e0207 */
[----:B------:R-:W-:-:S05]  /*1010*/  LEA.HI.X R19, R16, c[0x0][0x18c], R7, 0x1, P0 ;  /* 0x0000630010137a11 */ /* 0x000fca00000f0c07 */
[----:B--2---:R2:W-:Y:S02]  /*1020*/  STG.E.128 [R18.64], R12 ;  /* 0x0000000c12007986 */ /* 0x0045e4000c101d04 */
.L_x_1746:
[----:B------:R-:W-:Y:S05]  /*1030*/  BSYNC B0 ;  /* 0x0000000000007941 */ /* 0x000fea0003800000 */
.L_x_1745:
[----:B--2---:R2:W3:Y:S01]  /*1040*/  LDS.128 R12, [R6+0x8400] ;  /* 0x00840000060c7984 */ /* 0x0044e20000000c00 */
[----:B------:R-:W-:Y:S01]  /*1050*/  BSSY B0, `(.L_x_1747) ;  /* 0x000000d000007945 */ /* 0x000fe20003800000 */
[----:B------:R-:W-:Y:S05]  /*1060*/  @P2 BRA `(.L_x_1748) ;  /* 0x000000b000002947 */ /* 0x000fea0003800000 */
        /* <DEDUP_REMOVED lines=10> */
[----:B---3--:R3:W-:Y:S02]  /*1110*/  STG.E.128 [R18.64], R12 ;  /* 0x0000000c12007986 */ /* 0x0087e4000c101d04 */
.L_x_1748:
[----:B------:R-:W-:Y:S05]  /*1120*/  BSYNC B0 ;  /* 0x0000000000007941 */ /* 0x000fea0003800000 */
.L_x_1747:
[----:B---3--:R3:W4:Y:S01]  /*1130*/  LDS.128 R12, [R6+0x8800] ;  /* 0x00880000060c7984 */ /* 0x0087220000000c00 */
[----:B------:R-:W-:Y:S01]  /*1140*/  BSSY B0, `(.L_x_1749) ;  /* 0x000000d000007945 */ /* 0x000fe20003800000 */
[----:B------:R-:W-:Y:S05]  /*1150*/  @P3 BRA `(.L_x_1750) ;  /* 0x000000b000003947 */ /* 0x000fea0003800000 */
[----:B------:R-:W-:Y:S01]  /*1160*/  IADD3 R17, P0, R2, 0x40, RZ ;  /* 0x0000004002117810 */ /* 0x000fe20007f1e0ff */
[----:B0-23--:R-:W-:Y:S01]  /*1170*/  IMAD.MOV.U32 R6, RZ, RZ, R36 ;  /* 0x000000ffff067224 */ /* 0x00dfe200078e0024 */
[----:B------:R-:W-:-:S03]  /*1180*/  MOV R7, R5 ;  /* 0x0000000500077202 */ /* 0x000fc60000000f00 */
[----:B------:R-:W-:Y:S02]  /*1190*/  IMAD.X R0, RZ, RZ, R3, P0 ;  /* 0x000000ffff007224 */ /* 0x000fe400000e0603 */
[----:B------:R-:W-:-:S04]  /*11a0*/  IMAD.WIDE.U32 R6, R17, c[0x0][0x1a0], R6 ;  /* 0x0000680011067a25 */ /* 0x000fc800078e0006 */
[----:B------:R-:W-:Y:S01]  /*11b0*/  IMAD R0, R0, c[0x0][0x1a0], RZ ;  /* 0x0000680000007a24 */ /* 0x000fe200078e02ff */
[----:B------:R-:W-:-:S03]  /*11c0*/  LEA R16, P0, R6, c[0x0][0x188], 0x1 ;  /* 0x0000620006107a11 */ /* 0x000fc600078008ff */
[----:B------:R-:W-:-:S04]  /*11d0*/  IMAD R17, R17, c[0x0][0x1a4], R0 ;  /* 0x0000690011117a24 */ /* 0x000fc800078e0200 */
[----:B------:R-:W-:-:S05]  /*11e0*/  IMAD.IADD R7, R7, 0x1, R17 ;  /* 0x0000000107077824 */ /* 0x000fca00078e0211 */
[----:B------:R-:W-:-:S05]  /*11f0*/  LEA.HI.X R17, R6, c[0x0][0x18c], R7, 0x1, P0 ;  /* 0x0000630006117a11 */ /* 0x000fca00000f0c07 */
[----:B----4-:R0:W-:Y:S02]  /*1200*/  STG.E.128 [R16.64], R12 ;  /* 0x0000000c10007986 */ /* 0x0101e4000c101d04 */
.L_x_1750:
[----:B------:R-:W-:Y:S05]  /*1210*/  BSYNC B0 ;  /* 0x0000000000007941 */ /* 0x000fea0003800000 */
.L_x_1749:
[----:B------:R-:W-:Y:S05]  /*1220*/  @P1 EXIT ;  /* 0x000000000000194d */ /* 0x000fea0003800000 */
[----:B------:R-:W-:-:S05]  /*1230*/  IADD3 R7, P0, R2, 0x60, RZ ;  /* 0x0000006002077810 */ /* 0x000fca0007f1e0ff */
[----:B------:R-:W-:Y:S02]  /*1240*/  IMAD.X R2, RZ, RZ, R3, P0 ;  /* 0x000000ffff027224 */ /* 0x000fe400000e0603 */
[----:B------:R-:W-:Y:S02]  /*1250*/  IMAD.MOV.U32 R3, RZ, RZ, R5 ;  /* 0x000000ffff037224 */ /* 0x000fe400078e0005 */
[----:B------:R-:W-:Y:S02]  /*1260*/  IMAD R0, R2, c[0x0][0x1a0], RZ ;  /* 0x0000680002007a24 */ /* 0x000fe400078e02ff */
[----:B------:R-:W-:-:S04]  /*1270*/  IMAD.MOV.U32 R2, RZ, RZ, R36 ;  /* 0x000000ffff027224 */ /* 0x000fc800078e0024 */
[----:B------:R-:W-:-:S04]  /*1280*/  IMAD.WIDE.U32 R2, R7, c[0x0][0x1a0], R2 ;  /* 0x0000680007027a25 */ /* 0x000fc800078e0002 */
[----:B------:R-:W-:Y:S01]  /*1290*/  IMAD R7, R7, c[0x0][0x1a4], R0 ;  /* 0x0000690007077a24 */ /* 0x000fe200078e0200 */
[----:B------:R-:W-:-:S03]  /*12a0*/  LEA R4, P0, R2, c[0x0][0x188], 0x1 ;  /* 0x0000620002047a11 */ /* 0x000fc600078008ff */
[----:B------:R-:W-:-:S05]  /*12b0*/  IMAD.IADD R3, R3, 0x1, R7 ;  /* 0x0000000103037824 */ /* 0x000fca00078e0207 */
[----:B------:R-:W-:-:S05]  /*12c0*/  LEA.HI.X R5, R2, c[0x0][0x18c], R3, 0x1, P0 ;  /* 0x0000630002057a11 */ /* 0x000fca00000f0c03 */
[----:B-1----:R-:W-:Y:S01]  /*12d0*/  STG.E.128 [R4.64], R8 ;  /* 0x0000000804007986 */ /* 0x002fe2000c101d04 */
[----:B------:R-:W-:Y:S05]  /*12e0*/  EXIT ;  /* 0x000000000000794d */ /* 0x000fea0003800000 */
.L_x_1751:
        /* <DEDUP_REMOVED lines=9> */
.L_x_1854:


//--------------------- .text._ZN7cutlass13device_kernelIN5flash19enable_sm80_to_sm89INS1_16FlashAttnBwdSm80INS1_25CollectiveMainloopBwdSm80ILi2ELi2EN4cute5tupleIJNS5_1CILi128EEES8_NS7_ILi64EEEEEENS_10bfloat16_tEfNS_4arch4Sm80ELb1ELb0ELb0ELb1ELb1ELb0ELb0ELb0ELi2ELi4ELi4ELi4ELb0EEENS1_24CollectiveEpilogueBwdGQAISA_fSD_Li256ELb1ELb1EEENS1_25SingleTileBwdLPTSchedulerILb1ELi128ELb1EEEEEEEEEvNT_6ParamsE --------------------------
	.section	.text._ZN7cutlass13device_kernelIN5flash19enable_sm80_to_sm89INS1_16FlashAttnBwdSm80INS1_25CollectiveMainloopBwdSm80ILi2ELi2EN4cute5tupleIJNS5_1CILi128EEES8_NS7_ILi64EEEEEENS_10bfloat16_tEfNS_4arch4Sm80ELb1ELb0ELb0ELb1ELb1ELb0ELb0ELb0ELi2ELi4ELi4ELi4ELb0EEENS1_24CollectiveEpilogueBwdGQAISA_fSD_Li256ELb1ELb1EEENS1_25SingleTileBwdLPTSchedulerILb1ELi128ELb1EEEEEEEEEvNT_6ParamsE,"ax",@progbits
	.sectioninfo	@"SHI_REGISTERS=255"
	.align	128
.text._ZN7cutlass13device_kernelIN5flash19enable_sm80_to_sm89INS1_16FlashAttnBwdSm80INS1_25CollectiveMainloopBwdSm80ILi2ELi2EN4cute5tupleIJNS5_1CILi128EEES8_NS7_ILi64EEEEEENS_10bfloat16_tEfNS_4arch4Sm80ELb1ELb0ELb0ELb1ELb1ELb0ELb0ELb0ELi2ELi4ELi4ELi4ELb0EEENS1_24CollectiveEpilogueBwdGQAISA_fSD_Li256ELb1ELb1EEENS1_25SingleTileBwdLPTSchedulerILb1ELi128ELb1EEEEEEEEEvNT_6ParamsE:
        .type           _ZN7cutlass13device_kernelIN5flash19enable_sm80_to_sm89INS1_16FlashAttnBwdSm80INS1_25CollectiveMainloopBwdSm80ILi2ELi2EN4cute5tupleIJNS5_1CILi128EEES8_NS7_ILi64EEEEEENS_10bfloat16_tEfNS_4arch4Sm80ELb1ELb0ELb0ELb1ELb1ELb0ELb0ELb0ELi2ELi4ELi4ELi4ELb0EEENS1_24CollectiveEpilogueBwdGQAISA_fSD_Li256ELb1ELb1EEENS1_25SingleTileBwdLPTSchedulerILb1ELi128ELb1EEEEEEEEEvNT_6ParamsE,@function
        .size           _ZN7cutlass13device_kernelIN5flash19enable_sm80_to_sm89INS1_16FlashAttnBwdSm80INS1_25CollectiveMainloopBwdSm80ILi2ELi2EN4cute5tupleIJNS5_1CILi128EEES8_NS7_ILi64EEEEEENS_10bfloat16_tEfNS_4arch4Sm80ELb1ELb0ELb0ELb1ELb1ELb0ELb0ELb0ELi2ELi4ELi4ELi4ELb0EEENS1_24CollectiveEpilogueBwdGQAISA_fSD_Li256ELb1ELb1EEENS1_25SingleTileBwdLPTSchedulerILb1ELi128ELb1EEEEEEEEEvNT_6ParamsE,(.L_x_1855 - _ZN7cutlass13device_kernelIN5flash19enable_sm80_to_sm89INS1_16FlashAttnBwdSm80INS1_25CollectiveMainloopBwdSm80ILi2ELi2EN4cute5tupleIJNS5_1CILi128EEES8_NS7_ILi64EEEEEENS_10bfloat16_tEfNS_4arch4Sm80ELb1ELb0ELb0ELb1ELb1ELb0ELb0ELb0ELi2ELi4ELi4ELi4ELb0EEENS1_24CollectiveEpilogueBwdGQAISA_fSD_Li256ELb1ELb1EEENS1_25SingleTileBwdLPTSchedulerILb1ELi128ELb1EEEEEEEEEvNT_6ParamsE)
        .other          _ZN7cutlass13device_kernelIN5flash19enable_sm80_to_sm89INS1_16FlashAttnBwdSm80INS1_25CollectiveMainloopBwdSm80ILi2ELi2EN4cute5tupleIJNS5_1CILi128EEES8_NS7_ILi64EEEEEENS_10bfloat16_tEfNS_4arch4Sm80ELb1ELb0ELb0ELb1ELb1ELb0ELb0ELb0ELi2ELi4ELi4ELi4ELb0EEENS1_24CollectiveEpilogueBwdGQAISA_fSD_Li256ELb1ELb1EEENS1_25SingleTileBwdLPTSchedulerILb1ELi128ELb1EEEEEEEEEvNT_6ParamsE,@"STO_CUDA_ENTRY STV_DEFAULT"
_ZN7cutlass13device_kernelIN5flash19enable_sm80_to_sm89INS1_16FlashAttnBwdSm80INS1_25CollectiveMainloopBwdSm80ILi2ELi2EN4cute5tupleIJNS5_1CILi128EEES8_NS7_ILi64EEEEEENS_10bfloat16_tEfNS_4arch4Sm80ELb1ELb0ELb0ELb1ELb1ELb0ELb0ELb0ELi2ELi4ELi4ELi4ELb0EEENS1_24CollectiveEpilogueBwdGQAISA_fSD_Li256ELb1ELb1EEENS1_25SingleTileBwdLPTSchedulerILb1ELi128ELb1EEEEEEEEEvNT_6ParamsE:
        /* <DEDUP_REMOVED lines=30> */
.L_x_1753:
[----:B------:R-:W-:Y:S02]  /*01e0*/  ULDC UR7, c[0x0][0x3b4] ;  /* 0x0000ed0000077ab9 */ /* 0x000fe40000000800 */
[----:B------:R-:W-:Y:S02]  /*01f0*/  UISETP.NE.AND UP0, UPT, UR7, 0x1, UPT ;  /* 0x000000010700788c */ /* 0x000fe4000bf05270 */
[----:B------:R-:W-:Y:S02]  /*0200*/  ULDC.64 UR4, c[0x0][0x3b8] ;  /* 0x0000ee0000047ab9 */ /* 0x000fe40000000a00 */
[----:B------:R-:W-:Y:S02]  /*0210*/  UIMAD.WIDE.U32 UR10, UR6, UR4, URZ ;  /* 0x00000004060a72a5 */ /* 0x000fe4000f8e003f */
[----:B------:R-:W-:-:S05]  /*0220*/  UMOV UR8, UR6 ;  /* 0x0000000600087c82 */ /* 0x000fca0008000000 */
[----:B------:R-:W-:-:S04]  /*0230*/  @UP0 USHF.R.U32.HI UR8, URZ, UR5, UR11 ;  /* 0x000000053f080299 */ /* 0x000fc8000801160b */
[----:B------:R-:W-:-:S04]  /*0240*/  UIMAD UR7, UR8, UR7, URZ ;  /* 0x00000007080772a4 */ /* 0x000fc8000f8e023f */
.L_x_1754:
        /* <DEDUP_REMOVED lines=22> */
.L_x_1755:
        /* <DEDUP_REMOVED lines=14> */
.L_x_1757:
[----:B------:R-:W-:Y:S02]  /*0490*/  ULDC UR5, c[0x0][0x3dc] ;  /* 0x0000f70000057ab9 */ /* 0x000fe40000000800 */
.L_x_1756:
        /* <DEDUP_REMOVED lines=9> */
.L_x_1752:
        /* <DEDUP_REMOVED lines=21> */
.L_x_1759:
[----:B------:R-:W-:Y:S02]  /*0680*/  ULDC UR7, c[0x0][0x3b4] ;  /* 0x0000ed0000077ab9 */ /* 0x000fe40000000800 */
[----:B------:R-:W-:Y:S02]  /*0690*/  UISETP.NE.AND UP0, UPT, UR7, 0x1, UPT ;  /* 0x000000010700788c */ /* 0x000fe4000bf05270 */
[----:B------:R-:W-:Y:S02]  /*06a0*/  ULDC.64 UR4, c[0x0][0x3b8] ;  /* 0x0000ee0000047ab9 */ /* 0x000fe40000000a00 */
[----:B------:R-:W-:Y:S02]  /*06b0*/  UIMAD.WIDE.U32 UR10, UR6, UR4, URZ ;  /* 0x00000004060a72a5 */ /* 0x000fe4000f8e003f */
[----:B------:R-:W-:-:S05]  /*06c0*/  UMOV UR8, UR6 ;  /* 0x0000000600087c82 */ /* 0x000fca0008000000 */
[----:B------:R-:W-:-:S04]  /*06d0*/  @UP0 USHF.R.U32.HI UR8, URZ, UR5, UR11 ;  /* 0x000000053f080299 */ /* 0x000fc8000801160b */
[----:B------:R-:W-:-:S04]  /*06e0*/  UIMAD UR7, UR8, UR7, URZ ;  /* 0x00000007080772a4 */ /* 0x000fc8000f8e023f */
.L_x_1760:
        /* <DEDUP_REMOVED lines=22> */
.L_x_1761:
        /* <DEDUP_REMOVED lines=14> */
.L_x_1763:
[----:B------:R-:W-:Y:S02]  /*0930*/  ULDC UR5, c[0x0][0x3dc] ;  /* 0x0000f70000057ab9 */ /* 0x000fe40000000800 */
.L_x_1762:
        /* <DEDUP_REMOVED lines=8> */
.L_x_1758:
[----:B------:R-:W-:-:S13]  /*09c0*/  ISETP.LE.AND P0, PT, RZ, UR11, PT ;  /* 0x0000000bff007c0c */ /* 0x000fda000bf03270 */
[----:B------:R-:W-:Y:S05]  /*09d0*/  @!P0 EXIT ;  /* 0x000000000000894d */ /* 0x000fea0003800000 */
[----:B------:R-:W-:Y:S02]  /*09e0*/  ULDC.64 UR4, c[0x0][0x2c8] ;  /* 0x0000b20000047ab9 */ /* 0x000fe40000000a00 */
[----:B------:R-:W-:Y:S02]  /*09f0*/  UISETP.NE.U32.AND UP2, UPT, URZ, UR4, UPT ;  /* 0x000000043f00728c */ /* 0x000fe4000bf45070 */
[----:B------:R-:W-:Y:S02]  /*0a00*/  ULDC.64 UR6, c[0x0][0x2d0] ;  /* 0x0000b40000067ab9 */ /* 0x000fe40000000a00 */
[----:B------:R-:W-:Y:S02]  /*0a10*/  UISETP.NE.AND.EX UP2, UPT, URZ, UR5, UPT, UP2 ;  /* 0x000000053f00728c */ /* 0x000fe4000bf45320 */
[----:B------:R-:W-:Y:S02]  /*0a20*/  UISETP.NE.U32.AND UP1, UPT, URZ, UR6, UPT ;  /* 0x000000063f00728c */ /* 0x000fe4000bf25070 */
[----:B------:R-:W-:-:S02]  /*0a30*/  UMOV UR4, 0x4 ;  /* 0x0000000400047882 */ /* 0x000fc40000000000 */
[----:B------:R-:W-:Y:S01]  /*0a40*/  ULDC.64 UR8, c[0x0][0x2c8] ;  /* 0x0000b20000087ab9 */ /* 0x000fe20000000a00 */
[----:B------:R-:W-:Y:S01]  /*0a50*/  PLOP3.LUT P2, PT, PT, PT, UP2, 0x80, 0x0 ;  /* 0x000000000000781c */ /* 0x000fe20003f4f028 */
[----:B------:R-:W-:Y:S02]  /*0a60*/  UIMAD.WIDE UR8, UR11, UR4, UR8 ;  /* 0x000000040b0872a5 */ /* 0x000fe4000f8e0208 */
[----:B------:R-:W-:Y:S02]  /*0a70*/  UISETP.NE.AND.EX UP1, UPT, URZ, UR7, UPT, UP1 ;  /* 0x000000073f00728c */ /* 0x000fe4000bf25310 */
[----:B------:R-:W-:Y:S02]  /*0a80*/  ULDC.64 UR16, c[0x0][0x2d0] ;  /* 0x0000b40000107ab9 */ /* 0x000fe40000000a00 */
[----:B------:R-:W-:Y:S01]  /*0a90*/  IMAD.U32 R8, RZ, RZ, UR8 ;  /* 0x00000008ff087e24 */ /* 0x000fe2000f8e00ff */
[----:B------:R-:W-:Y:S01]  /*0aa0*/  UIMAD.WIDE UR16, UR11, UR4, UR16 ;  /* 0x000000040b1072a5 */ /* 0x000fe2000f8e0210 */
[----:B------:R-:W-:Y:S01]  /*0ab0*/  IMAD.U32 R9, RZ, RZ, UR9 ;  /* 0x00000009ff097e24 */ /* 0x000fe2000f8e00ff */
[----:B------:R-:W-:Y:S01]  /*0ac0*/  PLOP3.LUT P1, PT, PT, PT, UP1, 0x80, 0x0 ;  /* 0x000000000000781c */ /* 0x000fe20003f2f018 */
[----:B------:R-:W-:-:S02]  /*0ad0*/  ULDC.64 UR6, c[0x0][0x2d8] ;  /* 0x0000b60000067ab9 */ /* 0x000fc40000000a00 */
[----:B------:R-:W-:Y:S01]  /*0ae0*/  UISETP.NE.U32.AND UP0, UPT, URZ, UR6, UPT ;  /* 0x000000063f00728c */ /* 0x000fe2000bf05070 */
[----:B------:R-:W2:Y:S01]  /*0af0*/  @P2 LDG.E R0, [R8.64] ;  /* 0x0000000e08002981 */ /* 0x000ea2000c1e1900 */
[----:B------:R-:W-:Y:S01]  /*0b00*/  MOV R2, UR16 ;  /* 0x0000001000027c02 */ /* 0x000fe20008000f00 */
[----:B------:R-:W-:Y:S01]  /*0b10*/  IMAD.U32 R3, RZ, RZ, UR17 ;  /* 0x00000011ff037e24 */ /* 0x000fe2000f8e00ff */
[----:B------:R-:W-:Y:S01]  /*0b20*/  UISETP.NE.AND.EX UP0, UPT, URZ, UR7, UPT, UP0 ;  /* 0x000000073f00728c */ /* 0x000fe2000bf05300 */
[----:B------:R-:W3:Y:S02]  /*0b30*/  @P2 LDG.E R5, [R8.64] ;  /* 0x0000000e08052981 */ /* 0x000ee4000c1e1900 */
[----:B------:R-:W-:-:S03]  /*0b40*/  ULDC.64 UR6, c[0x0][0x2d8] ;  /* 0x0000b60000067ab9 */ /* 0x000fc60000000a00 */
[----:B------:R-:W4:Y:S01]  /*0b50*/  @P1 LDG.E R4, [R2.64] ;  /* 0x0000000e02041981 */ /* 0x000f22000c1e1900 */
[----:B------:R-:W-:-:S04]  /*0b60*/  PLOP3.LUT P0, PT, PT, PT, UP0, 0x80, 0x0 ;  /* 0x000000000000781c */ /* 0x000fc80003f0f008 */
[----:B------:R-:W-:-:S06]  /*0b70*/  @UP0 UIMAD.WIDE UR6, UR11, UR4, UR6 ;  /* 0x000000040b0602a5 */ /* 0x000fcc000f8e0206 */
[----:B------:R-:W-:Y:S01]  /*0b80*/  MOV R6, UR6 ;  /* 0x0000000600067c02 */ /* 0x000fe20008000f00 */
[----:B------:R-:W-:-:S05]  /*0b90*/  IMAD.U32 R7, RZ, RZ, UR7 ;  /* 0x00000007ff077e24 */ /* 0x000fca000f8e00ff */
[----:B------:R-:W5:Y:S01]  /*0ba0*/  @P0 LDG.E R6, [R6.64] ;  /* 0x0000000e06060981 */ /* 0x000f62000c1e1900 */
[----:B------:R-:W-:Y:S02]  /*0bb0*/  ULDC UR10, c[0x0][0x168] ;  /* 0x00005a00000a7ab9 */ /* 0x000fe40000000800 */
[----:B------:R-:W-:Y:S02]  /*0bc0*/  UMOV UR19, URZ ;  /* 0x0000003f00137c82 */ /* 0x000fe40008000000 */
[----:B------:R-:W-:Y:S02]  /*0bd0*/  UMOV UR30, URZ ;  /* 0x0000003f001e7c82 */ /* 0x000fe40008000000 */
[----:B------:R-:W-:Y:S02]  /*0be0*/  UMOV UR31, URZ ;  /* 0x0000003f001f7c82 */ /* 0x000fe40008000000 */
[----:B------:R-:W-:Y:S02]  /*0bf0*/  UMOV UR20, URZ ;  /* 0x0000003f00147c82 */ /* 0x000fe40008000000 */
[----:B------:R-:W-:Y:S01]  /*0c00*/  UMOV UR21, URZ ;  /* 0x0000003f00157c82 */ /* 0x000fe20008000000 */
[----:B--2---:R-:W1:Y:S08]  /*0c10*/  @P2 R2UR UR5, R0 ;  /* 0x00000000000523c2 */ /* 0x004e7000000e0000 */
[----:B---3--:R-:W2:Y:S08]  /*0c20*/  @P2 R2UR UR8, R5 ;  /* 0x00000000050823c2 */ /* 0x008eb000000e0000 */
[----:B----4-:R-:W3:Y:S01]  /*0c30*/  @P1 R2UR UR7, R4 ;  /* 0x00000000040713c2 */ /* 0x010ee200000e0000 */
[----:B-1----:R-:W-:-:S04]  /*0c40*/  @UP2 ULEA UR5, UR11, UR5, 0x7 ;  /* 0x000000050b052291 */ /* 0x002fc8000f8e383f */
[----:B------:R-:W-:-:S04]  /*0c50*/  @UP2 USHF.R.S32.HI UR9, URZ, 0x1f, UR5 ;  /* 0x0000001f3f092899 */ /* 0x000fc80008011405 */
[----:B------:R-:W-:Y:S02]  /*0c60*/  @UP2 ULEA.HI UR9, UR9, UR5, URZ, 0x7 ;  /* 0x0000000509092291 */ /* 0x000fe4000f8f383f */
[----:B--2---:R-:W-:Y:S02]  /*0c70*/  @UP2 USHF.R.S32.HI UR6, URZ, 0x1f, UR8 ;  /* 0x0000001f3f062899 */ /* 0x004fe40008011408 */
[----:B---3--:R-:W-:Y:S01]  /*0c80*/  @UP1 USHF.R.S32.HI UR5, URZ, 0x1f, UR7 ;  /* 0x0000001f3f051899 */ /* 0x008fe20008011407 */
[----:B-----5:R1:W2:Y:S01]  /*0c90*/  @P0 R2UR UR10, R6 ;  /* 0x00000000060a03c2 */ /* 0x0202a200000e0000 */
[----:B------:R-:W-:Y:S02]  /*0ca0*/  @UP2 ULOP3.LUT UR19, UR9, 0xffffff80, URZ, 0xc0, !UPT ;  /* 0xffffff8009132892 */ /* 0x000fe4000f8ec03f */
[----:B------:R-:W-:Y:S02]  /*0cb0*/  @UP2 UMOV UR20, UR8 ;  /* 0x0000000800142c82 */ /* 0x000fe40008000000 */
[----:B------:R-:W-:-:S02]  /*0cc0*/  ULDC UR9, c[0x0][0x198] ;  /* 0x0000660000097ab9 */ /* 0x000fc40000000800 */
[----:B------:R-:W-:Y:S02]  /*0cd0*/  @UP2 UMOV UR21, UR6 ;  /* 0x0000000600152c82 */ /* 0x000fe40008000000 */
[----:B------:R-:W-:Y:S02]  /*0ce0*/  @UP1 UMOV UR30, UR7 ;  /* 0x00000007001e1c82 */ /* 0x000fe40008000000 */
[----:B------:R-:W-:Y:S01]  /*0cf0*/  @UP1 UMOV UR31, UR5 ;  /* 0x00000005001f1c82 */ /* 0x000fe20008000000 */
[----:B------:R-:W-:Y:S05]  /*0d00*/  @P0 BRA `(.L_x_1764) ;  /* 0x0000006000000947 */ /* 0x000fea0003800000 */
[----:B------:R-:W-:Y:S05]  /*0d10*/  @!P2 BRA `(.L_x_1764) ;  /* 0x000000500000a947 */ /* 0x000fea0003800000 */
[----:B------:R-:W3:Y:S04]  /*0d20*/  LDG.E R4, [R8.64] ;  /* 0x0000000e08047981 */ /* 0x000ee8000c1e1900 */
[----:B------:R-:W4:Y:S01]  /*0d30*/  LDG.E R0, [R8.64+0x4] ;  /* 0x0000040e08007981 */ /* 0x000f22000c1e1900 */
[----:B--23--:R-:W2:Y:S08]  /*0d40*/  R2UR UR10, R4 ;  /* 0x00000000040a73c2 */ /* 0x00ceb000000e0000 */
[----:B----4-:R-:W2:Y:S02]  /*0d50*/  R2UR UR5, R0 ;  /* 0x00000000000573c2 */ /* 0x010ea400000e0000 */
[----:B--2---:R-:W-:-:S06]  /*0d60*/  UIADD3 UR10, -UR10, UR5, URZ ;  /* 0x000000050a0a7290 */ /* 0x004fcc000fffe13f */
.L_x_1764:
[----:B------:R-:W-:-:S04]  /*0d70*/  ISETP.NE.U32.AND P0, PT, RZ, c[0x0][0x2e0], PT ;  /* 0x0000b800ff007a0c */ /* 0x000fc80003f05070 */
[----:B------:R-:W-:-:S13]  /*0d80*/  ISETP.NE.AND.EX P0, PT, RZ, c[0x0][0x2e4], PT, P0 ;  /* 0x0000b900ff007a0c */ /* 0x000fda0003f05300 */
[----:B------:R-:W-:Y:S05]  /*0d90*/  @!P0 BRA `(.L_x_1765) ;  /* 0x0000007000008947 */ /* 0x000fea0003800000 */
[----:B------:R-:W-:Y:S02]  /*0da0*/  ULDC.64 UR6, c[0x0][0x2e0] ;  /* 0x0000b80000067ab9 */ /* 0x000fe40000000a00 */
[----:B------:R-:W-:-:S06]  /*0db0*/  UIMAD.WIDE UR6, UR11, UR4, UR6 ;  /* 0x000000040b0672a5 */ /* 0x000fcc000f8e0206 */
[----:B------:R-:W-:Y:S02]  /*0dc0*/  MOV R2, UR6 ;  /* 0x0000000600027c02 */ /* 0x000fe40008000f00 */
[----:B------:R-:W-:-:S05]  /*0dd0*/  MOV R3, UR7 ;  /* 0x0000000700037c02 */ /* 0x000fca0008000f00 */
[----:B------:R-:W3:Y:S02]  /*0de0*/  LDG.E R0, [R2.64] ;  /* 0x0000000e02007981 */ /* 0x000ee4000c1e1900 */
[----:B---3--:R3:W4:Y:S01]  /*0df0*/  R2UR UR9, R0 ;  /* 0x00000000000973c2 */ /* 0x00872200000e0000 */
[----:B------:R-:W-:Y:S05]  /*0e00*/  BRA `(.L_x_1766) ;  /* 0x0000006000007947 */ /* 0x000fea0003800000 */
.L_x_1765:
[----:B------:R-:W-:Y:S05]  /*0e10*/  @!P1 BRA `(.L_x_1766) ;  /* 0x0000005000009947 */ /* 0x000fea0003800000 */
[----:B------:R3:W4:Y:S04]  /*0e20*/  LDG.E R0, [R2.64] ;  /* 0x0000000e02007981 */ /* 0x000728000c1e1900 */
[----:B---3--:R-:W3:Y:S01]  /*0e30*/  LDG.E R2, [R2.64+0x4] ;  /* 0x0000040e02027981 */ /* 0x008ee2000c1e1900 */
[----:B----4-:R-:W4:Y:S08]  /*0e40*/  R2UR UR9, R0 ;  /* 0x00000000000973c2 */ /* 0x010f3000000e0000 */
[----:B---3--:R-:W4:Y:S02]  /*0e50*/  R2UR UR4, R2 ;  /* 0x00000000020473c2 */ /* 0x008f2400000e0000 */
[----:B----4-:R-:W-:-:S06]  /*0e60*/  UIADD3 UR9, -UR9, UR4, URZ ;  /* 0x0000000409097290 */ /* 0x010fcc000fffe13f */
.L_x_1766:
[----:B------:R-:W-:Y:S01]  /*0e70*/  USHF.L.U32 UR24, UR12, 0x7, URZ ;  /* 0x000000070c187899 */ /* 0x000fe2000800063f */
[----:B------:R-:W-:Y:S01]  /*0e80*/  PLOP3.LUT P1, PT, PT, PT, PT, 0x80, 0x0 ;  /* 0x000000000000781c */ /* 0x000fe20003f2f070 */
[----:B------:R-:W-:Y:S01]  /*0e90*/  ULDC UR4, c[0x0][0x2a4] ;  /* 0x0000a90000047ab9 */ /* 0x000fe20000000800 */
[----:B------:R-:W-:Y:S01]  /*0ea0*/  CS2R R126, SRZ ;  /* 0x00000000007e7805 */ /* 0x000fe2000001ff00 */
[----:B----4-:R-:W-:Y:S01]  /*0eb0*/  UIADD3 UR4, UR24, -UR4, -UR9 ;  /* 0x8000000418047290 */ /* 0x010fe2000fffe809 */
[----:B------:R-:W-:Y:S01]  /*0ec0*/  CS2R R124, SRZ ;  /* 0x00000000007c7805 */ /* 0x000fe2000001ff00 */
[----:B--2---:R-:W-:Y:S01]  /*0ed0*/  UIADD3 UR5, UR10, 0x7f, URZ ;  /* 0x0000007f0a057890 */ /* 0x004fe2000fffe03f */
        /* <DEDUP_REMOVED lines=45> */
[----:B------:R-:W-:Y:S01]  /*11b0*/  SHF.R.S32.HI R21, RZ, 0x1f, R20 ;  /* 0x0000001fff157819 */ /* 0x000fe20000011414 */
[----:B------:R-:W-:Y:S01]  /*11c0*/  UIMAD UR4, UR23, UR4, URZ ;  /* 0x00000004170472a4 */ /* 0x000fe2000f8e023f */
[----:B------:R-:W-:Y:S01]  /*11d0*/  LEA.HI R8, R25, R20, RZ, 0x3 ;  /* 0x0000001419087211 */ /* 0x000fe200078f18ff */
[----:B------:R-:W-:Y:S01]  /*11e0*/  UIADD3 UR24, -UR24, UR9, URZ ;  /* 0x0000000918187290 */ /* 0x000fe2000fffe13f */
[----:B---3--:R-:W-:Y:S01]  /*11f0*/  IMAD.U32 R0, RZ, RZ, UR13 ;  /* 0x0000000dff007e24 */ /* 0x008fe2000f8e00ff */
[----:B------:R-:W-:Y:S01]  /*1200*/  UIMAD UR28, UR13, UR5, UR4 ;  /* 0x000000050d1c72a4 */ /* 0x000fe2000f8e0204 */
[----:B------:R-:W-:Y:S01]  /*1210*/  SHF.R.S32.HI R29, RZ, 0x3, R8 ;  /* 0x00000003ff1d7819 */ /* 0x000fe20000011408 */
[----:B------:R-:W-:Y:S01]  /*1220*/  UMOV UR16, 0x6 ;  /* 0x0000000600107882 */ /* 0x000fe20000000000 */
[----:B------:R-:W-:Y:S01]  /*1230*/  IMAD.WIDE.U32 R2, R0, c[0x0][0x238], R20 ;  /* 0x00008e0000027a25 */ /* 0x000fe200078e0014 */
[----:B------:R-:W-:Y:S01]  /*1240*/  ULDC.64 UR4, c[0x0][0x238] ;  /* 0x00008e0000047ab9 */ /* 0x000fe20000000a00 */
[C---:B------:R-:W-:Y:S01]  /*1250*/  IADD3 R0, -R29.reuse, UR24, RZ ;  /* 0x000000181d007c10 */ /* 0x040fe2000fffe1ff */
[----:B------:R-:W-:Y:S01]  /*1260*/  ULDC.64 UR6, c[0x0][0x1d8] ;  /* 0x0000760000067ab9 */ /* 0x000fe20000000a00 */
[----:B------:R-:W-:Y:S01]  /*1270*/  IMAD.SHL.U32 R10, R20, 0x4, RZ ;  /* 0x00000004140a7824 */ /* 0x000fe200078e00ff */
[----:B------:R-:W-:Y:S01]  /*1280*/  UIMAD UR4, UR23, UR4, URZ ;  /* 0x00000004170472a4 */ /* 0x000fe2000f8e023f */
[C---:B------:R-:W-:Y:S01]  /*1290*/  ISETP.GE.AND P5, PT, R0.reuse, 0x1, PT ;  /* 0x000000010000780c */ /* 0x040fe20003fa6270 */
[----:B------:R-:W-:Y:S01]  /*12a0*/  USHF.L.U64.HI UR17, UR6, UR16, UR7 ;  /* 0x0000001006117299 */ /* 0x000fe20008010207 */
[C---:B------:R-:W-:Y:S01]  /*12b0*/  ISETP.GE.AND P4, PT, R0.reuse, 0x21, PT ;  /* 0x000000210000780c */ /* 0x040fe20003f86270 */
[----:B------:R-:W-:Y:S01]  /*12c0*/  USHF.L.U32 UR18, UR6, 0x6, URZ ;  /* 0x0000000606127899 */ /* 0x000fe2000800063f */
[--C-:B------:R-:W-:Y:S01]  /*12d0*/  SHF.R.S32.HI R11, RZ, 0x1f, R10.reuse ;  /* 0x0000001fff0b7819 */ /* 0x100fe2000001140a */
[----:B------:R-:W-:Y:S01]  /*12e0*/  IMAD.U32 R4, RZ, RZ, UR13 ;  /* 0x0000000dff047e24 */ /* 0x000fe2000f8e00ff */
[----:B------:R-:W-:Y:S01]  /*12f0*/  ULDC.64 UR6, c[0x0][0x288] ;  /* 0x0000a20000067ab9 */ /* 0x000fe20000000a00 */
[C---:B------:R-:W-:Y:S01]  /*1300*/  ISETP.GE.AND P3, PT, R0.reuse, 0x41, PT ;  /* 0x000000410000780c */ /* 0x040fe20003f66270 */
[----:B------:R-:W-:Y:S01]  /*1310*/  UIMAD UR6, UR23, UR6, URZ ;  /* 0x00000006170672a4 */ /* 0x000fe2000f8e023f */
[----:B------:R-:W-:Y:S01]  /*1320*/  ISETP.GE.AND P2, PT, R0, 0x61, PT ;  /* 0x000000610000780c */ /* 0x000fe20003f46270 */
[----:B------:R-:W-:Y:S01]  /*1330*/  UIMAD UR25, UR13, UR5, UR4 ;  /* 0x000000050d1972a4 */ /* 0x000fe2000f8e0204 */
[----:B------:R-:W-:Y:S01]  /*1340*/  LOP3.LUT R0, R8, 0xfffffff8, RZ, 0xc0, !PT ;  /* 0xfffffff808007812 */ /* 0x000fe200078ec0ff */
[----:B------:R-:W-:Y:S01]  /*1350*/  IMAD.WIDE.U32 R4, R4, c[0x0][0x270], R10 ;  /* 0x00009c0004047a25 */ /* 0x000fe200078e000a */
[----:B------:R-:W-:Y:S01]  /*1360*/  ULDC.64 UR4, c[0x0][0x210] ;  /* 0x0000840000047ab9 */ /* 0x000fe20000000a00 */
[----:B------:R-:W-:Y:S01]  /*1370*/  SHF.R.S32.HI R24, RZ, 0x1f, R29 ;  /* 0x0000001fff187819 */ /* 0x000fe2000001141d */
[----:B------:R-:W-:Y:S01]  /*1380*/  UIMAD UR4, UR23, UR4, URZ ;  /* 0x00000004170472a4 */ /* 0x000fe2000f8e023f */
[----:B------:R-:W-:Y:S01]  /*1390*/  IMAD.IADD R28, R20, 0x1, -R0 ;  /* 0x00000001141c7824 */ /* 0x000fe200078e0a00 */
[----:B------:R-:W-:Y:S01]  /*13a0*/  UIMAD UR32, UR13, UR7, UR6 ;  /* 0x000000070d2072a4 */ /* 0x000fe2000f8e0206 */
[----:B------:R-:W-:Y:S01]  /*13b0*/  IMAD.SHL.U32 R0, R29, 0x40, RZ ;  /* 0x000000401d007824 */ /* 0x000fe200078e00ff */
[----:B------:R-:W-:Y:S01]  /*13c0*/  USHF.R.S32.HI UR29, URZ, 0x1f, UR11 ;  /* 0x0000001f3f1d7899 */ /* 0x000fe2000801140b */
[----:B-1----:R-:W-:Y:S01]  /*13d0*/  IMAD.U32 R6, RZ, RZ, UR13 ;  /* 0x0000000dff067e24 */ /* 0x002fe2000f8e00ff */
[----:B------:R-:W-:Y:S01]  /*13e0*/  ULDC.64 UR6, c[0x0][0x180] ;  /* 0x0000600000067ab9 */ /* 0x000fe20000000a00 */
[----:B------:R-:W-:Y:S01]  /*13f0*/  IADD3 R5, R5, UR28, RZ ;  /* 0x0000001c05057c10 */ /* 0x000fe2000fffe0ff */
[----:B------:R-:W-:Y:S01]  /*1400*/  UIMAD UR6, UR23, UR6, URZ ;  /* 0x00000006170672a4 */ /* 0x000fe2000f8e023f */
[----:B------:R-:W-:Y:S01]  /*1410*/  IMAD.SHL.U32 R8, R28, 0x8, RZ ;  /* 0x000000081c087824 */ /* 0x000fe200078e00ff */
[----:B------:R-:W-:Y:S01]  /*1420*/  ULDC.64 UR26, c[0x0][0x248] ;  /* 0x00009200001a7ab9 */ /* 0x000fe20000000a00 */
[----:B------:R-:W-:Y:S01]  /*1430*/  LOP3.LUT R0, R0, 0x1c0, RZ, 0xc0, !PT ;  /* 0x000001c000007812 */ /* 0x000fe200078ec0ff */
[----:B------:R-:W-:Y:S01]  /*1440*/  USEL UR23, UR29, URZ, !UP2 ;  /* 0x0000003f1d177287 */ /* 0x000fe2000d000000 */
[----:B------:R-:W-:Y:S01]  /*1450*/  IMAD.WIDE.U32 R6, R6, c[0x0][0x288], R10 ;  /* 0x0000a20006067a25 */ /* 0x000fe200078e000a */
[----:B------:R-:W-:Y:S01]  /*1460*/  UIMAD UR28, UR13, UR5, UR4 ;  /* 0x000000050d1c72a4 */ /* 0x000fe2000f8e0204 */
[----:B------:R-:W-:Y:S01]  /*1470*/  LOP3.LUT R9, R0, 0x38, R8, 0xf8, !PT ;  /* 0x0000003800097812 */ /* 0x000fe200078ef808 */
[----:B------:R-:W-:Y:S01]  /*1480*/  UISETP.NE.AND UP0, UPT, UR26, 0x1, UPT ;  /* 0x000000011a00788c */ /* 0x000fe2000bf05270 */
[----:B------:R-:W-:Y:S01]  /*1490*/  SHF.R.U32.HI R0, RZ, 0x3, R0 ;  /* 0x00000003ff007819 */ /* 0x000fe20000011600 */
[----:B------:R-:W-:Y:S01]  /*14a0*/  ULDC.64 UR4, c[0x0][0x278] ;  /* 0x00009e0000047ab9 */ /* 0x000fe20000000a00 */
[----:B------:R-:W-:Y:S01]  /*14b0*/  IADD3 R23, R3, UR25, RZ ;  /* 0x0000001903177c10 */ /* 0x000fe2000fffe0ff */
[----:B------:R-:W-:Y:S01]  /*14c0*/  UIMAD UR4, UR23, UR4, URZ ;  /* 0x00000004170472a4 */ /* 0x000fe2000f8e023f */
[----:B------:R-:W-:Y:S01]  /*14d0*/  IMAD.MOV.U32 R22, RZ, RZ, R2 ;  /* 0x000000ffff167224 */ /* 0x000fe200078e0002 */
[----:B------:R-:W-:Y:S01]  /*14e0*/  USEL UR24, UR11, URZ, !UP2 ;  /* 0x0000003f0b187287 */ /* 0x000fe2000d000000 */
[----:B------:R-:W-:Y:S01]  /*14f0*/  IADD3 R3, R7, UR32, RZ ;  /* 0x0000002007037c10 */ /* 0x000fe2000fffe0ff */
[----:B------:R-:W-:Y:S01]  /*1500*/  UIMAD.WIDE.U32 UR26, UR13, UR27, URZ ;  /* 0x0000001b0d1a72a5 */ /* 0x000fe2000f8e003f */
[----:B------:R-:W-:Y:S01]  /*1510*/  IMAD.MOV.U32 R2, RZ, RZ, R6 ;  /* 0x000000ffff027224 */ /* 0x000fe200078e0006 */
[----:B------:R-:W-:Y:S01]  /*1520*/  UIMAD UR32, UR24, UR5, UR4 ;  /* 0x00000005182072a4 */ /* 0x000fe2000f8e0204 */
[----:B------:R-:W-:Y:S01]  /*1530*/  IADD3 R6, P0, R29, UR30, RZ ;  /* 0x0000001e1d067c10 */ /* 0x000fe2000ff1e0ff */
[----:B------:R-:W-:Y:S01]  /*1540*/  UMOV UR30, UR13 ;  /* 0x0000000d001e7c82 */ /* 0x000fe20008000000 */
[----:B------:R-:W-:Y:S01]  /*1550*/  LOP3.LUT R18, R9, R0, RZ, 0x3c, !PT ;  /* 0x0000000009127212 */ /* 0x000fe200078e3cff */
[----:B------:R-:W-:Y:S01]  /*1560*/  ULDC UR4, c[0x0][0x250] ;  /* 0x0000940000047ab9 */ /* 0x000fe20000000800 */
[----:B------:R-:W-:Y:S01]  /*1570*/  LEA.HI R0, R25, R20, RZ, 0x6 ;  /* 0x0000001419007211 */ /* 0x000fe200078f30ff */
[----:B------:R-:W-:Y:S01]  /*1580*/  @UP0 USHF.R.U32.HI UR30, URZ, UR4, UR27 ;  /* 0x000000043f1e0299 */ /* 0x000fe2000801161b */
[----:B------:R-:W-:Y:S01]  /*1590*/  IMAD.U32 R26, RZ, RZ, UR24 ;  /* 0x00000018ff1a7e24 */ /* 0x000fe2000f8e00ff */
[----:B------:R-:W-:Y:S01]  /*15a0*/  UIMAD UR25, UR13, UR7, UR6 ;  /* 0x000000070d1972a4 */ /* 0x000fe2000f8e0206 */
[----:B------:R-:W-:Y:S01]  /*15b0*/  IADD3.X R7, R24, UR31, RZ, P0, !PT ;  /* 0x0000001f18077c10 */ /* 0x000fe200087fe4ff */
[----:B------:R-:W-:Y:S01]  /*15c0*/  USHF.R.S32.HI UR27, URZ, 0x1f, UR30 ;  /* 0x0000001f3f1b7899 */ /* 0x000fe2000801141e */
[----:B------:R-:W-:Y:S01]  /*15d0*/  IMAD.SHL.U32 R0, R0, 0x8, RZ ;  /* 0x0000000800007824 */ /* 0x000fe200078e00ff */
[----:B------:R-:W-:Y:S01]  /*15e0*/  ULDC.64 UR6, c[0x0][0x290] ;  /* 0x0000a40000067ab9 */ /* 0x000fe20000000a00 */
[----:B------:R-:W-:Y:S01]  /*15f0*/  IMAD.U32 R12, RZ, RZ, UR12 ;  /* 0x0000000cff0c7e24 */ /* 0x000fe2000f8e00ff */
[----:B------:R-:W-:Y:S01]  /*1600*/  ULDC.64 UR4, c[0x0][0x1e0] ;  /* 0x0000780000047ab9 */ /* 0x000fe20000000a00 */
[----:B------:R-:W-:Y:S01]  /*1610*/  IMAD.WIDE.U32 R4, R26, c[0x0][0x278], R4 ;  /* 0x00009e001a047a25 */ /* 0x000fe200078e0004 */
[----:B------:R-:W-:Y:S01]  /*1620*/  UIMAD UR6, UR23, UR6, URZ ;  /* 0x00000006170672a4 */ /* 0x000fe2000f8e023f */
[----:B------:R-:W-:Y:S01]  /*1630*/  LOP3.LUT R27, R18, 0xfffffe00, R0, 0xf8, !PT ;  /* 0xfffffe00121b7812 */ /* 0x000fe200078ef800 */
[----:B------:R-:W-:Y:S01]  /*1640*/  UIMAD UR4, UR27, UR4, URZ ;  /* 0x000000041b0472a4 */ /* 0x000fe2000f8e023f */
[----:B------:R-:W-:Y:S01]  /*1650*/  IMAD.WIDE R12, R12, 0x80, R6 ;  /* 0x000000800c0c7825 */ /* 0x000fe200078e0206 */
[----:B------:R-:W-:Y:S01]  /*1660*/  USHF.R.S32.HI UR34, URZ, 0x1f, UR19 ;  /* 0x0000001f3f227899 */ /* 0x000fe20008011413 */
[----:B------:R-:W-:Y:S01]  /*1670*/  SHF.R.S32.HI R9, RZ, 0x1f, R8 ;  /* 0x0000001fff097819 */ /* 0x000fe20000011408 */
[----:B------:R-:W-:Y:S01]  /*1680*/  UIMAD UR31, UR24, UR7, UR6 ;  /* 0x00000007181f72a4 */ /* 0x000fe2000f8e0206 */
[----:B------:R-:W-:Y:S01]  /*1690*/  IMAD.U32 R0, RZ, RZ, UR32 ;  /* 0x00000020ff007e24 */ /* 0x000fe2000f8e00ff */
[----:B------:R-:W-:Y:S01]  /*16a0*/  IADD3 R35, P0, R4, UR19, RZ ;  /* 0x0000001304237c10 */ /* 0x000fe2000ff1e0ff */
[----:B------:R-:W-:Y:S01]  /*16b0*/  IMAD.U32 R6, RZ, RZ, UR13 ;  /* 0x0000000dff067e24 */ /* 0x000fe2000f8e00ff */
[----:B------:R-:W-:Y:S01]  /*16c0*/  USEL UR29, UR29, URZ, !UP1 ;  /* 0x0000003f1d1d7287 */ /* 0x000fe2000c800000 */
[----:B------:R-:W-:Y:S01]  /*16d0*/  IMAD.WIDE.U32 R2, R26, c[0x0][0x290], R2 ;  /* 0x0000a4001a027a25 */ /* 0x000fe200078e0002 */
[----:B------:R-:W-:Y:S01]  /*16e0*/  UIMAD UR33, UR30, UR5, UR4 ;  /* 0x000000051e2172a4 */ /* 0x000fe2000f8e0204 */
[----:B------:R-:W-:Y:S01]  /*16f0*/  IADD3.X R34, R5, UR34, R0, P0, !PT ;  /* 0x0000002205227c10 */ /* 0x000fe200087fe400 */
[----:B------:R-:W-:Y:S01]  /*1700*/  ULDC.64 UR6, c[0x0][0x1e8] ;  /* 0x00007a0000067ab9 */ /* 0x000fe20000000a00 */
[----:B------:R-:W-:Y:S01]  /*1710*/  IMAD.U32 R16, RZ, RZ, UR30 ;  /* 0x0000001eff107e24 */ /* 0x000fe2000f8e00ff */
[----:B------:R-:W-:Y:S01]  /*1720*/  ULDC.64 UR4, c[0x0][0x1b0] ;  /* 0x00006c0000047ab9 */ /* 0x000fe20000000a00 */
[----:B------:R-:W-:Y:S01]  /*1730*/  IMAD.WIDE.U32 R6, R6, c[0x0][0x180], R8 ;  /* 0x0000600006067a25 */ /* 0x000fe200078e0008 */
[----:B------:R1:W-:Y:S01]  /*1740*/  STL.64 [R1+0x8], R10 ;  /* 0x0000080a01007387 */ /* 0x0003e20000100a00 */
[----:B------:R-:W-:Y:S01]  /*1750*/  USEL UR26, UR11, URZ, !UP1 ;  /* 0x0000003f0b1a7287 */ /* 0x000fe2000c800000 */
[----:B------:R-:W-:Y:S01]  /*1760*/  IADD3 R31, P0, R2, UR19, RZ ;  /* 0x00000013021f7c10 */ /* 0x000fe2000ff1e0ff */
[----:B------:R-:W-:Y:S01]  /*1770*/  IMAD.U32 R0, RZ, RZ, UR31 ;  /* 0x0000001fff007e24 */ /* 0x000fe2000f8e00ff */
[----:B------:R-:W-:Y:S01]  /*1780*/  UIMAD UR4, UR27, UR4, URZ ;  /* 0x000000041b0472a4 */ /* 0x000fe2000f8e023f */
[----:B------:R-:W-:Y:S01]  /*1790*/  IADD3 R5, R7, UR25, RZ ;  /* 0x0000001907057c10 */ /* 0x000fe2000fffe0ff */
[----:B------:R-:W-:Y:S01]  /*17a0*/  UIMAD UR6, UR29, UR6, URZ ;  /* 0x000000061d0672a4 */ /* 0x000fe2000f8e023f */
[----:B------:R-:W-:Y:S01]  /*17b0*/  IMAD.MOV.U32 R4, RZ, RZ, R6 ;  /* 0x000000ffff047224 */ /* 0x000fe200078e0006 */
[----:B------:R-:W-:Y:S01]  /*17c0*/  IADD3.X R30, R3, UR34, R0, P0, !PT ;  /* 0x00000022031e7c10 */ /* 0x000fe200087fe400 */
[----:B------:R-:W-:Y:S01]  /*17d0*/  UIMAD UR25, UR30, UR5, UR4 ;  /* 0x000000051e1972a4 */ /* 0x000fe2000f8e0204 */
[----:B------:R-:W-:Y:S01]  /*17e0*/  IMAD.U32 R0, RZ, RZ, UR26 ;  /* 0x0000001aff007e24 */ /* 0x000fe2000f8e00ff */
[----:B------:R-:W-:Y:S01]  /*17f0*/  UIMAD UR27, UR26, UR7, UR6 ;  /* 0x000000071a1b72a4 */ /* 0x000fe2000f8e0206 */
[----:B------:R-:W-:Y:S01]  /*1800*/  IMAD.WIDE.U32 R4, R26, c[0x0][0x188], R4 ;  /* 0x000062001a047a25 */ /* 0x000fe200078e0004 */
[----:B------:R-:W-:Y:S01]  /*1810*/  ULDC.64 UR4, c[0x0][0x1b8] ;  /* 0x00006e0000047ab9 */ /* 0x000fe20000000a00 */
[----:B------:R-:W-:Y:S01]  /*1820*/  ISETP.GE.OR P1, PT, R8, c[0x0][0x1cc], !P5 ;  /* 0x0000730008007a0c */ /* 0x000fe20006f26670 */
[----:B------:R-:W-:Y:S01]  /*1830*/  ULDC.64 UR6, c[0x0][0x188] ;  /* 0x0000620000067ab9 */ /* 0x000fe20000000a00 */
[----:B------:R-:W-:Y:S01]  /*1840*/  IMAD.U32 R14, RZ, RZ, UR13 ;  /* 0x0000000dff0e7e24 */ /* 0x000fe2000f8e00ff */
[----:B------:R-:W-:Y:S01]  /*1850*/  UIMAD UR6, UR23, UR6, URZ ;  /* 0x00000006170672a4 */ /* 0x000fe2000f8e023f */
[----:B------:R-:W-:Y:S01]  /*1860*/  IMAD.SHL.U32 R27, R27, 0x2, RZ ;  /* 0x000000021b1b7824 */ /* 0x000fe200078e00ff */
[----:B------:R-:W-:Y:S01]  /*1870*/  UIMAD UR4, UR29, UR4, URZ ;  /* 0x000000041d0472a4 */ /* 0x000fe2000f8e023f */
[----:B------:R-:W-:Y:S01]  /*1880*/  IMAD.WIDE.U32 R14, R14, c[0x0][0x210], R8 ;  /* 0x000084000e0e7a25 */ /* 0x000fe200078e0008 */
[----:B------:R-:W-:Y:S01]  /*1890*/  UIMAD UR6, UR24, UR7, UR6 ;  /* 0x00000007180672a4 */ /* 0x000fe2000f8e0206 */
[----:B------:R-:W-:Y:S01]  /*18a0*/  ISETP.GE.OR P6, PT, R8, c[0x0][0x1cc], !P4 ;  /* 0x0000730008007a0c */ /* 0x000fe200067c6670 */
[----:B------:R-:W-:Y:S01]  /*18b0*/  UIMAD UR4, UR26, UR5, UR4 ;  /* 0x000000051a0472a4 */ /* 0x000fe2000f8e0204 */
[----:B------:R-:W-:Y:S01]  /*18c0*/  IMAD.MOV.U32 R18, RZ, RZ, R14 ;  /* 0x000000ffff127224 */ /* 0x000fe200078e000e */
[----:B------:R-:W-:Y:S01]  /*18d0*/  IADD3 R19, R15, UR28, RZ ;  /* 0x0000001c0f137c10 */ /* 0x000fe2000fffe0ff */
[----:B------:R-:W-:Y:S01]  /*18e0*/  STL [R1], R29 ;  /* 0x0000001d01007387 */ /* 0x000fe20000100800 */
[--C-:B-1----:R-:W-:Y:S01]  /*18f0*/  IMAD.WIDE.U32 R10, R16, c[0x0][0x1e0], R8.reuse ;  /* 0x00007800100a7a25 */ /* 0x102fe200078e0008 */
[C---:B------:R-:W-:Y:S01]  /*1900*/  ISETP.GE.OR P5, PT, R8.reuse, c[0x0][0x19c], !P5 ;  /* 0x0000670008007a0c */ /* 0x040fe20006fa6670 */
[----:B------:R-:W-:Y:S01]  /*1910*/  USHF.L.U32 UR19, UR19, 0x6, URZ ;  /* 0x0000000613137899 */ /* 0x000fe2000800063f */
[----:B------:R-:W-:Y:S01]  /*1920*/  ISETP.GE.OR P4, PT, R8, c[0x0][0x19c], !P4 ;  /* 0x0000670008007a0c */ /* 0x000fe20006786670 */
[----:B------:R-:W-:Y:S01]  /*1930*/  IMAD.WIDE.U32 R16, R16, c[0x0][0x1b0], R8 ;  /* 0x00006c0010107a25 */ /* 0x000fe200078e0008 */
[----:B------:R-:W-:Y:S01]  /*1940*/  IADD3 R3, R11, UR33, RZ ;  /* 0x000000210b037c10 */ /* 0x000fe2000fffe0ff */
[----:B------:R-:W-:Y:S01]  /*1950*/  STL [R1+0x4c], R35 ;  /* 0x00004c2301007387 */ /* 0x000fe20000100800 */
[----:B------:R-:W-:Y:S01]  /*1960*/  IADD3 R11, R5, UR6, RZ ;  /* 0x00000006050b7c10 */ /* 0x000fe2000fffe0ff */
[----:B------:R-:W-:Y:S01]  /*1970*/  IMAD.MOV.U32 R2, RZ, RZ, R10 ;  /* 0x000000ffff027224 */ /* 0x000fe200078e000a */
[----:B------:R-:W-:Y:S01]  /*1980*/  IADD3 R7, R17, UR25, RZ ;  /* 0x0000001911077c10 */ /* 0x000fe2000fffe0ff */
[----:B------:R-:W-:Y:S01]  /*1990*/  IMAD.MOV.U32 R6, RZ, RZ, R16 ;  /* 0x000000ffff067224 */ /* 0x000fe200078e0010 */
[----:B------:R-:W-:Y:S01]  /*19a0*/  USHF.R.S32.HI UR25, URZ, 0x1f, UR22 ;  /* 0x0000001f3f197899 */ /* 0x000fe20008011416 */
[C---:B------:R-:W-:Y:S01]  /*19b0*/  IMAD.WIDE.U32 R2, R0.reuse, c[0x0][0x1e8], R2 ;  /* 0x00007a0000027a25 */ /* 0x040fe200078e0002 */
[----:B------:R-:W-:Y:S01]  /*19c0*/  ULDC.64 UR6, c[0x0][0x218] ;  /* 0x0000860000067ab9 */ /* 0x000fe20000000a00 */
[----:B------:R-:W-:Y:S01]  /*19d0*/  STL [R1+0x3c], R34 ;  /* 0x00003c2201007387 */ /* 0x000fe20000100800 */
[----:B------:R-:W-:Y:S01]  /*19e0*/  UIMAD UR6, UR23, UR6, URZ ;  /* 0x00000006170672a4 */ /* 0x000fe2000f8e023f */
[----:B------:R-:W-:Y:S01]  /*19f0*/  IMAD.WIDE.U32 R6, R0, c[0x0][0x1b8], R6 ;  /* 0x00006e0000067a25 */ /* 0x000fe200078e0006 */
[----:B------:R-:W-:Y:S01]  /*1a00*/  IADD3 R3, R3, UR27, RZ ;  /* 0x0000001b03037c10 */ /* 0x000fe2000fffe0ff */
[----:B------:R-:W-:Y:S01]  /*1a10*/  STL [R1+0x34], R31 ;  /* 0x0000341f01007387 */ /* 0x000fe20000100800 */
[----:B------:R-:W-:Y:S01]  /*1a20*/  UIMAD UR6, UR24, UR7, UR6 ;  /* 0x00000007180672a4 */ /* 0x000fe2000f8e0206 */
        /* <DEDUP_REMOVED lines=8> */
[----:B------:R-:W-:Y:S02]  /*1ab0*/  STL [R1+0x30], R30 ;  /* 0x0000301e01007387 */ /* 0x000fe40000100800 */
[----:B------:R-:W-:Y:S01]  /*1ac0*/  IMAD.IADD R9, R5, 0x1, R9 ;  /* 0x0000000105097824 */ /* 0x000fe200078e0209 */
[----:B------:R-:W-:Y:S01]  /*1ad0*/  LEA R2, P0, R4, c[0x0][0x1c0], 0x1 ;  /* 0x0000700004027a11 */ /* 0x000fe200078008ff */
[----:B------:R-:W-:-:S02]  /*1ae0*/  IMAD R0, R13, c[0x0][0x1a8], RZ ;  /* 0x00006a000d007a24 */ /* 0x000fc400078e02ff */
[----:B------:R-:W-:Y:S01]  /*1af0*/  IMAD.WIDE.U32 R6, R12, c[0x0][0x1a8], R6 ;  /* 0x00006a000c067a25 */ /* 0x000fe200078e0006 */
[----:B------:R-:W-:-:S03]  /*1b00*/  LEA.HI.X R3, R4, c[0x0][0x1c4], R9, 0x1, P0 ;  /* 0x0000710004037a11 */ /* 0x000fc600000f0c09 */
[----:B------:R-:W-:Y:S01]  /*1b10*/  IMAD R17, R12, c[0x0][0x1ac], R0 ;  /* 0x00006b000c117a24 */ /* 0x000fe200078e0200 */
[----:B------:R-:W-:Y:S01]  /*1b20*/  IADD3 R0, P0, R29, UR20, RZ ;  /* 0x000000141d007c10 */ /* 0x000fe2000ff1e0ff */
[----:B------:R-:W-:Y:S01]  /*1b30*/  UIMAD UR20, UR22, UR5, UR26 ;  /* 0x00000005161472a4 */ /* 0x000fe2000f8e021a */
[----:B------:R-:W-:Y:S01]  /*1b40*/  @!PT LDS RZ, [RZ] ;  /* 0x00000000fffff984 */ /* 0x000fe20000000800 */
[----:B------:R-:W-:Y:S01]  /*1b50*/  @!PT LDS RZ, [RZ] ;  /* 0x00000000fffff984 */ /* 0x000fe20000000800 */
[----:B------:R-:W-:Y:S01]  /*1b60*/  @!PT LDS RZ, [RZ] ;  /* 0x00000000fffff984 */ /* 0x000fe20000000800 */
[----:B------:R1:W-:Y:S01]  /*1b70*/  LDGSTS.E.BYPASS.LTC128B.128 [R27+0x4080], [R2.64], !P1 ;  /* 0x04080000021b7fae */ /* 0x0003e2000c901d4e */
[----:B------:R-:W-:Y:S01]  /*1b80*/  IMAD.U32 R14, RZ, RZ, UR28 ;  /* 0x0000001cff0e7e24 */ /* 0x000fe2000f8e00ff */
[----:B------:R-:W-:Y:S01]  /*1b90*/  IADD3.X R9, R24, UR21, RZ, P0, !PT ;  /* 0x0000001518097c10 */ /* 0x000fe200087fe4ff */
[----:B------:R-:W-:Y:S01]  /*1ba0*/  IMAD.WIDE.U32 R36, R0, c[0x0][0x178], R10 ;  /* 0x00005e0000247a25 */ /* 0x000fe200078e000a */
[----:B------:R-:W-:Y:S01]  /*1bb0*/  LEA R10, P1, R6, c[0x0][0x190], 0x1 ;  /* 0x00006400060a7a11 */ /* 0x000fe200078208ff */
[----:B------:R-:W-:Y:S02]  /*1bc0*/  UIADD3 UR20, UR29, UR20, URZ ;  /* 0x000000141d147290 */ /* 0x000fe4000fffe03f */
[----:B------:R-:W-:Y:S01]  /*1bd0*/  IMAD R4, R9, c[0x0][0x178], RZ ;  /* 0x00005e0009047a24 */ /* 0x000fe200078e02ff */
[----:B------:R-:W-:Y:S01]  /*1be0*/  STL.64 [R1+0x28], R36 ;  /* 0x0000282401007387 */ /* 0x000fe20000100a00 */
[----:B------:R-:W-:-:S04]  /*1bf0*/  IMAD.WIDE.U32 R12, R26, c[0x0][0x218], R18 ;  /* 0x000086001a0c7a25 */ /* 0x000fc800078e0012 */
[----:B------:R-:W-:Y:S01]  /*1c00*/  IMAD R5, R0, c[0x0][0x17c], R4 ;  /* 0x00005f0000057a24 */ /* 0x000fe200078e0204 */
[----:B------:R-:W-:Y:S01]  /*1c10*/  IADD3 R13, R13, UR6, RZ ;  /* 0x000000060d0d7c10 */ /* 0x000fe2000fffe0ff */
[----:B------:R-:W-:Y:S01]  /*1c20*/  IMAD.IADD R4, R7, 0x1, R17 ;  /* 0x0000000107047824 */ /* 0x000fe200078e0211 */
[----:B------:R-:W-:Y:S01]  /*1c30*/  ULDC.64 UR6, c[0x0][0x1a8] ;  /* 0x00006a0000067ab9 */ /* 0x000fe20000000a00 */
[----:B------:R-:W-:Y:S01]  /*1c40*/  IMAD.U32 R16, RZ, RZ, UR20 ;  /* 0x00000014ff107e24 */ /* 0x000fe2000f8e00ff */
[----:B------:R-:W-:Y:S01]  /*1c50*/  USHF.L.U32 UR20, UR4, 0x6, URZ ;  /* 0x0000000604147899 */ /* 0x000fe2000800063f */
[----:B------:R-:W-:Y:S01]  /*1c60*/  IMAD.IADD R33, R37, 0x1, R5 ;  /* 0x0000000125217824 */ /* 0x000fe200078e0205 */
[----:B------:R-:W-:Y:S01]  /*1c70*/  LEA.HI.X R11, R6, c[0x0][0x194], R4, 0x1, P1 ;  /* 0x00006500060b7a11 */ /* 0x000fe200008f0c04 */
[----:B------:R-:W-:Y:S02]  /*1c80*/  IMAD.U32 R15, RZ, RZ, UR29 ;  /* 0x0000001dff0f7e24 */ /* 0x000fe4000f8e00ff */
[----:B------:R-:W-:Y:S01]  /*1c90*/  IMAD.WIDE.U32 R12, R0, c[0x0][0x208], R12 ;  /* 0x00008200000c7a25 */ /* 0x000fe200078e000c */
[----:B------:R2:W-:Y:S01]  /*1ca0*/  STL [R1+0x38], R33 ;  /* 0x0000382101007387 */ /* 0x0005e20000100800 */
[----:B-1----:R-:W-:-:S03]  /*1cb0*/  IADD3 R2, P0, R2, UR18, RZ ;  /* 0x0000001202027c10 */ /* 0x002fc6000ff1e0ff */
[----:B------:R1:W-:Y:S01]  /*1cc0*/  STL.64 [R1+0x20], R12 ;  /* 0x0000200c01007387 */ /* 0x0003e20000100a00 */
[----:B------:R-:W-:Y:S01]  /*1cd0*/  IMAD.MOV.U32 R32, RZ, RZ, R12 ;  /* 0x000000ffff207224 */ /* 0x000fe200078e000c */
[----:B------:R-:W-:Y:S01]  /*1ce0*/  IADD3.X R3, R3, UR17, RZ, P0, !PT ;  /* 0x0000001103037c10 */ /* 0x000fe200087fe4ff */
[----:B------:R-:W-:Y:S01]  /*1cf0*/  IMAD.WIDE.U32 R18, R26, c[0x0][0x240], R22 ;  /* 0x000090001a127a25 */ /* 0x000fe200078e0016 */
[----:B------:R-:W-:Y:S02]  /*1d00*/  IADD3 R4, P1, R2, UR18, RZ ;  /* 0x0000001202047c10 */ /* 0x000fe4000ff3e0ff */
[----:B------:R-:W-:Y:S01]  /*1d10*/  LEA R7, P0, R14, R36, 0x7 ;  /* 0x000000240e077211 */ /* 0x000fe200078038ff */
[----:B------:R3:W-:Y:S01]  /*1d20*/  LDGSTS.E.BYPASS.LTC128B.128 [R27+0x5080], [R2.64], !P6 ;  /* 0x05080000021b7fae */ /* 0x0007e2000f101d4e */
[----:B------:R-:W-:Y:S02]  /*1d30*/  IADD3.X R5, R3, UR17, RZ, P1, !PT ;  /* 0x0000001103057c10 */ /* 0x000fe40008ffe4ff */
[----:B------:R-:W-:-:S02]  /*1d40*/  ISETP.GE.OR P1, PT, R8, c[0x0][0x1cc], !P3 ;  /* 0x0000730008007a0c */ /* 0x000fc40005f26670 */
[----:B------:R-:W-:Y:S02]  /*1d50*/  LEA.HI.X R16, R14, R33, R16, 0x7, P0 ;  /* 0x000000210e107211 */ /* 0x000fe400000f3c10 */
[----:B------:R-:W-:Y:S01]  /*1d60*/  IADD3 R14, P0, R4, UR18, RZ ;  /* 0x00000012040e7c10 */ /* 0x000fe2000ff1e0ff */
[----:B------:R-:W-:Y:S01]  /*1d70*/  USHF.L.U64.HI UR18, UR6, UR16, UR7 ;  /* 0x0000001006127299 */ /* 0x000fe20008010207 */
[C---:B------:R-:W-:Y:S01]  /*1d80*/  ISETP.GE.OR P6, PT, R8.reuse, c[0x0][0x1cc], !P2 ;  /* 0x0000730008007a0c */ /* 0x040fe200057c6670 */
[----:B------:R-:W-:Y:S01]  /*1d90*/  USHF.L.U32 UR7, UR22, 0x7, URZ ;  /* 0x0000000716077899 */ /* 0x000fe2000800063f */
[----:B------:R-:W-:Y:S01]  /*1da0*/  IADD3.X R15, R5, UR17, RZ, P0, !PT ;  /* 0x00000011050f7c10 */ /* 0x000fe200087fe4ff */
[----:B------:R-:W-:Y:S01]  /*1db0*/  USHF.L.U32 UR6, UR6, 0x6, URZ ;  /* 0x0000000606067899 */ /* 0x000fe2000800063f */
[C---:B------:R-:W-:Y:S01]  /*1dc0*/  LEA R6, P0, R7.reuse, c[0x0][0x160], 0x1 ;  /* 0x0000580007067a11 */ /* 0x040fe200078008ff */
[----:B------:R-:W-:Y:S01]  /*1dd0*/  USHF.L.U64.HI UR17, UR4, UR16, UR5 ;  /* 0x0000001004117299 */ /* 0x000fe20008010205 */
[C---:B------:R-:W-:Y:S01]  /*1de0*/  ISETP.GE.OR P3, PT, R8.reuse, c[0x0][0x19c], !P3 ;  /* 0x0000670008007a0c */ /* 0x040fe20005f66670 */
[----:B------:R4:W-:Y:S01]  /*1df0*/  LDGSTS.E.BYPASS.LTC128B.128 [R27+0x6080], [R4.64], !P1 ;  /* 0x06080000041b7fae */ /* 0x0009e2000c901d4e */
[----:B------:R-:W-:Y:S01]  /*1e00*/  LEA.HI.X R7, R7, c[0x0][0x164], R16, 0x1, P0 ;  /* 0x0000590007077a11 */ /* 0x000fe200000f0c10 */
[----:B------:R-:W-:Y:S01]  /*1e10*/  ULDC.64 UR4, c[0x0][0x208] ;  /* 0x0000820000047ab9 */ /* 0x000fe20000000a00 */
[----:B------:R-:W-:-:S03]  /*1e20*/  ISETP.GE.OR P2, PT, R8, c[0x0][0x19c], !P2 ;  /* 0x0000670008007a0c */ /* 0x000fc60005746670 */
[----:B------:R5:W-:Y:S01]  /*1e30*/  LDGSTS.E.BYPASS.LTC128B.128 [R27+0x7080], [R14.64], !P6 ;  /* 0x070800000e1b7fae */ /* 0x000be2000f101d4e */
[----:B------:R-:W-:-:S03]  /*1e40*/  ISETP.GE.AND P6, PT, R8, c[0x0][0x16c], PT ;  /* 0x00005b0008007a0c */ /* 0x000fc60003fc6270 */
[----:B------:R1:W-:Y:S01]  /*1e50*/  LDGSTS.E.BYPASS.LTC128B.128 [R27+0x80], [R10.64], !P5 ;  /* 0x000800000a1b7fae */ /* 0x0003e2000e901d4e */
[----:B---3--:R-:W-:Y:S02]  /*1e60*/  IMAD R2, R9, c[0x0][0x208], RZ ;  /* 0x0000820009027a24 */ /* 0x008fe400078e02ff */
[----:B------:R-:W-:Y:S02]  /*1e70*/  IMAD.U32 R9, RZ, RZ, UR7 ;  /* 0x00000007ff097e24 */ /* 0x000fe4000f8e00ff */
[----:B------:R-:W-:-:S03]  /*1e80*/  IMAD R17, R0, c[0x0][0x20c], R2 ;  /* 0x0000830000117a24 */ /* 0x000fc600078e0202 */
[----:B------:R-:W-:Y:S01]  /*1e90*/  IADD3 R9, -R29, UR10, -R9 ;  /* 0x0000000a1d097c10 */ /* 0x000fe2000fffe909 */
[----:B--2---:R-:W-:Y:S01]  /*1ea0*/  IMAD.IADD R33, R13, 0x1, R17 ;  /* 0x000000010d217824 */ /* 0x004fe200078e0211 */
[----:B------:R-:W-:Y:S02]  /*1eb0*/  LEA.HI R17, R25, R20, RZ, 0x5 ;  /* 0x0000001419117211 */ /* 0x000fe400078f28ff */
[----:B------:R-:W-:Y:S02]  /*1ec0*/  ISETP.LT.OR P1, PT, R9, 0x1, P6 ;  /* 0x000000010900780c */ /* 0x000fe40003721670 */
[----:B------:R-:W-:Y:S01]  /*1ed0*/  STL.64 [R1+0x18], R32 ;  /* 0x0000182001007387 */ /* 0x000fe20000100a00 */
[----:B----4-:R-:W-:-:S04]  /*1ee0*/  IADD3 R4, P0, R10, UR6, RZ ;  /* 0x000000060a047c10 */ /* 0x010fc8000ff1e0ff */
[----:B------:R-:W-:Y:S02]  /*1ef0*/  IADD3.X R5, R11, UR18, RZ, P0, !PT ;  /* 0x000000120b057c10 */ /* 0x000fe400087fe4ff */
[----:B------:R-:W-:-:S03]  /*1f00*/  IADD3 R2, P0, R4, UR6, RZ ;  /* 0x0000000604027c10 */ /* 0x000fc6000ff1e0ff */
[----:B------:R2:W-:Y:S01]  /*1f10*/  LDGSTS.E.BYPASS.LTC128B.128 [R27+0x1080], [R4.64], !P4 ;  /* 0x01080000041b7fae */ /* 0x0005e2000e101d4e */
[----:B------:R-:W-:Y:S02]  /*1f20*/  IADD3.X R3, R5, UR18, RZ, P0, !PT ;  /* 0x0000001205037c10 */ /* 0x000fe400087fe4ff */
[----:B-1----:R-:W-:Y:S01]  /*1f30*/  IADD3 R10, P0, R2, UR6, RZ ;  /* 0x00000006020a7c10 */ /* 0x002fe2000ff1e0ff */
[----:B------:R-:W-:Y:S01]  /*1f40*/  UMOV UR6, 0x7 ;  /* 0x0000000700067882 */ /* 0x000fe20000000000 */
[----:B------:R-:W-:Y:S01]  /*1f50*/  ISETP.GT.AND P4, PT, R20, 0x1f, PT ;  /* 0x0000001f1400780c */ /* 0x000fe20003f84270 */
[----:B------:R1:W-:Y:S01]  /*1f60*/  LDGSTS.E.BYPASS.LTC128B.128 [R27+0x2080], [R2.64], !P3 ;  /* 0x02080000021b7fae */ /* 0x0003e2000d901d4e */
[----:B------:R-:W-:Y:S01]  /*1f70*/  IADD3.X R11, R3, UR18, RZ, P0, !PT ;  /* 0x00000012030b7c10 */ /* 0x000fe200087fe4ff */
[----:B------:R-:W-:Y:S01]  /*1f80*/  USHF.L.U32 UR18, UR4, 0x7, URZ ;  /* 0x0000000704127899 */ /* 0x000fe2000800063f */
[----:B------:R-:W-:Y:S01]  /*1f90*/  ISETP.LT.OR P3, PT, R9, 0x21, P6 ;  /* 0x000000210900780c */ /* 0x000fe20003761670 */
[----:B------:R-:W-:-:S02]  /*1fa0*/  USHF.L.U64.HI UR6, UR4, UR6, UR5 ;  /* 0x0000000604067299 */ /* 0x000fc40008010205 */
[----:B------:R3:W-:Y:S01]  /*1fb0*/  LDGSTS.E.BYPASS.LTC128B.128 [R27+0x3080], [R10.64], !P2 ;  /* 0x030800000a1b7fae */ /* 0x0007e2000d101d4e */
[----:B------:R-:W-:Y:S01]  /*1fc0*/  USHF.R.S32.HI UR5, URZ, 0x1f, UR7 ;  /* 0x0000001f3f057899 */ /* 0x000fe20008011407 */
[----:B------:R-:W-:Y:S01]  /*1fd0*/  IMAD.U32 R24, RZ, RZ, UR18 ;  /* 0x00000012ff187e24 */ /* 0x000fe2000f8e00ff */
[----:B------:R-:W-:Y:S01]  /*1fe0*/  UIMAD UR21, UR6, UR22, URZ ;  /* 0x00000016061572a4 */ /* 0x000fe2000f8e023f */
[----:B------:R-:W0:Y:S01]  /*1ff0*/  LDGDEPBAR ;  /* 0x00000000000079af */ /* 0x000e220000000000 */
[----:B------:R-:W-:Y:S02]  /*2000*/  ISETP.LT.OR P2, PT, R9, 0x41, P6 ;  /* 0x000000410900780c */ /* 0x000fe40003741670 */
[----:B------:R-:W-:Y:S01]  /*2010*/  UIMAD UR21, UR25, UR18, UR21 ;  /* 0x00000012191572a4 */ /* 0x000fe2000f8e0215 */
[----:B------:R4:W-:Y:S01]  /*2020*/  LDGSTS.E.BYPASS.LTC128B.128 [R27+0x8080], [R6.64], !P1 ;  /* 0x08080000061b7fae */ /* 0x0009e2000c901d4e */
[----:B---3--:R-:W-:-:S05]  /*2030*/  IMAD.WIDE.U32 R10, R24, UR22, R32 ;  /* 0x00000016180a7c25 */ /* 0x008fca000f8e0020 */
[----:B------:R-:W-:Y:S01]  /*2040*/  IADD3 R11, R11, UR21, RZ ;  /* 0x000000150b0b7c10 */ /* 0x000fe2000fffe0ff */
[----:B------:R-:W-:Y:S01]  /*2050*/  ULDC UR21, c[0x0][0x20c] ;  /* 0x0000830000157ab9 */ /* 0x000fe20000000800 */
[----:B----4-:R-:W-:Y:S01]  /*2060*/  IADD3 R6, P0, R6, UR20, RZ ;  /* 0x0000001406067c10 */ /* 0x010fe2000ff1e0ff */
[----:B------:R-:W-:-:S03]  /*2070*/  USHF.L.U64.HI UR16, UR4, UR16, UR21 ;  /* 0x0000001004107299 */ /* 0x000fc60008010215 */
[----:B------:R-:W-:Y:S02]  /*2080*/  IADD3.X R7, R7, UR17, RZ, P0, !PT ;  /* 0x0000001107077c10 */ /* 0x000fe400087fe4ff */
[----:B--2---:R-:W-:Y:S02]  /*2090*/  IADD3 R4, P1, R6, UR20, RZ ;  /* 0x0000001406047c10 */ /* 0x004fe4000ff3e0ff */
[----:B------:R-:W-:Y:S01]  /*20a0*/  @!P4 IADD3 R0, P0, R35, UR7, RZ ;  /* 0x000000072300cc10 */ /* 0x000fe2000ff1e0ff */
[----:B------:R2:W-:Y:S01]  /*20b0*/  LDGSTS.E.BYPASS.LTC128B.128 [R27+0x9080], [R6.64], !P3 ;  /* 0x09080000061b7fae */ /* 0x0005e2000d901d4e */
[----:B------:R-:W-:Y:S02]  /*20c0*/  IADD3.X R5, R7, UR17, RZ, P1, !PT ;  /* 0x0000001107057c10 */ /* 0x000fe40008ffe4ff */
[----:B------:R-:W-:Y:S01]  /*20d0*/  IADD3 R12, P5, R4, UR20, RZ ;  /* 0x00000014040c7c10 */ /* 0x000fe2000ffbe0ff */
[----:B------:R-:W-:Y:S01]  /*20e0*/  USHF.L.U32 UR20, UR4, 0x6, URZ ;  /* 0x0000000604147899 */ /* 0x000fe2000800063f */
[----:B-1----:R-:W-:Y:S01]  /*20f0*/  @!P4 IADD3.X R3, R34, UR5, RZ, P0, !PT ;  /* 0x000000052203cc10 */ /* 0x002fe200087fe4ff */
[----:B------:R1:W-:Y:S01]  /*2100*/  LDGSTS.E.BYPASS.LTC128B.128 [R27+0xa080], [R4.64], !P2 ;  /* 0x0a080000041b7fae */ /* 0x0003e2000d101d4e */
[----:B------:R-:W-:-:S02]  /*2110*/  IADD3.X R13, R5, UR17, RZ, P5, !PT ;  /* 0x00000011050d7c10 */ /* 0x000fc4000affe4ff */
[----:B-----5:R-:W-:Y:S02]  /*2120*/  @!P4 LEA R14, P5, R0, c[0x0][0x258], 0x2 ;  /* 0x00009600000eca11 */ /* 0x020fe400078a10ff */
        /* <DEDUP_REMOVED lines=17> */
[----:B-1----:R-:W-:-:S04]  /*2240*/  IADD3 R4, P0, R2, UR20, RZ ;  /* 0x0000001402047c10 */ /* 0x002fc8000ff1e0ff */
[----:B------:R-:W-:-:S05]  /*2250*/  IADD3.X R5, R3, UR16, RZ, P0, !PT ;  /* 0x0000001003057c10 */ /* 0x000fca00087fe4ff */
[----:B------:R1:W-:Y:S01]  /*2260*/  LDGSTS.E.BYPASS.LTC128B.128 [R27+0x11080], [R4.64], !P3 ;  /* 0x11080000041b7fae */ /* 0x0003e2000d901d4e */
[----:B----4-:R-:W-:Y:S02]  /*2270*/  LEA.HI R0, R25, R20, RZ, 0x4 ;  /* 0x0000001419007211 */ /* 0x010fe400078f20ff */
[----:B------:R-:W-:Y:S02]  /*2280*/  LOP3.LUT R14, R8, 0xfffffffc, RZ, 0xc0, !PT ;  /* 0xfffffffc080e7812 */ /* 0x000fe400078ec0ff */
[----:B------:R-:W-:Y:S02]  /*2290*/  LOP3.LUT R9, R0, 0xfffffff0, RZ, 0xc0, !PT ;  /* 0xfffffff000097812 */ /* 0x000fe400078ec0ff */
[----:B---3--:R-:W-:Y:S01]  /*22a0*/  SHF.R.S32.HI R12, RZ, 0x4, R0 ;  /* 0x00000004ff0c7819 */ /* 0x008fe20000011400 */
[----:B------:R-:W-:Y:S01]  /*22b0*/  IMAD.IADD R14, R10, 0x1, -R14 ;  /* 0x000000010a0e7824 */ /* 0x000fe200078e0a0e */
[----:B-----5:R-:W-:Y:S01]  /*22c0*/  IADD3 R2, P0, R4, UR20, RZ ;  /* 0x0000001404027c10 */ /* 0x020fe2000ff1e0ff */
[----:B------:R-:W-:Y:S01]  /*22d0*/  IMAD.IADD R9, R20, 0x1, -R9 ;  /* 0x0000000114097824 */ /* 0x000fe200078e0a09 */
[----:B------:R-:W-:-:S02]  /*22e0*/  LEA.HI R11, R0, R12, RZ, 0x1 ;  /* 0x0000000c000b7211 */ /* 0x000fc400078f08ff */
[----:B------:R-:W-:Y:S02]  /*22f0*/  IADD3.X R3, R5, UR16, RZ, P0, !PT ;  /* 0x0000001005037c10 */ /* 0x000fe400087fe4ff */
[----:B--2---:R-:W-:Y:S02]  /*2300*/  SHF.R.S32.HI R7, RZ, 0x1f, R9 ;  /* 0x0000001fff077819 */ /* 0x004fe40000011409 */
        /* <DEDUP_REMOVED lines=13> */
[----:B-1----:R-:W-:Y:S01]  /*23e0*/  IADD3 R5, P1, R18, UR19, RZ ;  /* 0x0000001312057c10 */ /* 0x002fe2000ff3e0ff */
[----:B------:R-:W-:Y:S01]  /*23f0*/  UIMAD UR4, UR23, UR4, URZ ;  /* 0x00000004170472a4 */ /* 0x000fe2000f8e023f */
[----:B------:R-:W-:Y:S01]  /*2400*/  LEA.HI.X R9, R0, c[0x0][0x284], R11, 0x2, P0 ;  /* 0x0000a10000097a11 */ /* 0x000fe200000f140b */
[----:B------:R-:W-:-:S02]  /*2410*/  @!P4 IMAD.SHL.U32 R0, R20, 0x10, RZ ;  /* 0x000000101400c824 */ /* 0x000fc400078e00ff */
[----:B------:R-:W-:Y:S01]  /*2420*/  UIMAD UR5, UR24, UR5, UR4 ;  /* 0x00000005180572a4 */ /* 0x000fe2000f8e0204 */
[----:B------:R1:W-:Y:S01]  /*2430*/  STL [R1+0x50], R5 ;  /* 0x0000500501007387 */ /* 0x0003e20000100800 */
[----:B------:R-:W-:-:S03]  /*2440*/  UIADD3 UR4, UR22, 0x1, URZ ;  /* 0x0000000116047890 */ /* 0x000fc6000fffe03f */
[----:B------:R4:W-:Y:S01]  /*2450*/  @!P4 LDGSTS.E.BYPASS.LTC128B.128 [R0+0x18480], [R8.64] ;  /* 0x184800000800cfae */ /* 0x0009e2000b901d4e */
[----:B--2---:R-:W-:Y:S01]  /*2460*/  LEA.HI R2, R25, R20, RZ, 0x7 ;  /* 0x0000001419027211 */ /* 0x004fe200078f38ff */
        /* <DEDUP_REMOVED lines=12> */
[----:B-1----:R-:W-:-:S05]  /*2530*/  IMAD.U32 R5, RZ, RZ, UR19 ;  /* 0x00000013ff057e24 */ /* 0x002fca000f8e00ff */
        /* <DEDUP_REMOVED lines=49> */
.L_x_1769:
[----:B---3--:R-:W-:Y:S05]  /*2850*/  BSYNC B0 ;  /* 0x0000000000007941 */ /* 0x008fea0003800000 */
.L_x_1768:
        /* <DEDUP_REMOVED lines=12> */
[----:B------:R-:W-:Y:S01]  /*2920*/  LOP3.LUT P3, RZ, R13, 0x2, RZ, 0xc0, !PT ;  /* 0x000000020dff7812 */ /* 0x000fe2000786c0ff */
        /* <DEDUP_REMOVED lines=86> */
.L_x_1772:
        /* <DEDUP_REMOVED lines=174> */
.L_x_1770:
        /* <DEDUP_REMOVED lines=814> */
.L_x_1771:
        /* <DEDUP_REMOVED lines=280> */
.L_x_1767:
[----:B------:R-:W-:Y:S05]  /*7dd0*/  @P1 EXIT ;  /* 0x000000000000194d */ /* 0x000fea0003800000 */
[----:B------:R-:W-:Y:S02]  /*7de0*/  ULDC.64 UR4, c[0x0][0x360] ;  /* 0x0000d80000047ab9 */ /* 0x000fe40000000a00 */
[----:B------:R-:W-:-:S02]  /*7df0*/  UISETP.NE.U32.AND UP2, UPT, URZ, UR4, UPT ;  /* 0x000000043f00728c */ /* 0x000fc4000bf45070 */
[----:B------:R-:W-:Y:S02]  /*7e00*/  ULDC.64 UR6, c[0x0][0x360] ;  /* 0x0000d80000067ab9 */ /* 0x000fe40000000a00 */
[----:B------:R-:W-:-:S06]  /*7e10*/  UISETP.NE.AND.EX UP2, UPT, URZ, UR5, UPT, UP2 ;  /* 0x000000053f00728c */ /* 0x000fcc000bf45320 */
[----:B------:R-:W-:-:S05]  /*7e20*/  PLOP3.LUT P0, PT, PT, PT, UP2, 0x80, 0x0 ;  /* 0x000000000000781c */ /* 0x000fca0003f0f028 */
[----:B------:R-:W-:Y:S02]  /*7e30*/  @UP2 UMOV UR4, 0x4 ;  /* 0x0000000400042882 */ /* 0x000fe40000000000 */
[----:B------:R-:W-:-:S06]  /*7e40*/  @UP2 UIMAD.WIDE UR4, UR11, UR4, UR6 ;  /* 0x000000040b0422a5 */ /* 0x000fcc000f8e0206 */
[----:B------:R-:W-:Y:S02]  /*7e50*/  IMAD.U32 R2, RZ, RZ, UR4 ;  /* 0x00000004ff027e24 */ /* 0x000fe4000f8e00ff */
[----:B------:R-:W-:Y:S01]  /*7e60*/  IMAD.U32 R3, RZ, RZ, UR5 ;  /* 0x00000005ff037e24 */ /* 0x000fe2000f8e00ff */
[----:B------:R-:W-:Y:S02]  /*7e70*/  UMOV UR6, 0x1 ;  /* 0x0000000100067882 */ /* 0x000fe40000000000 */
[----:B------:R-:W-:Y:S02]  /*7e80*/  ULDC.64 UR4, c[0x0][0x338] ;  /* 0x0000ce0000047ab9 */ /* 0x000fe40000000a00 */
[----:B---3--:R-:W2:Y:S01]  /*7e90*/  @P0 LDG.E R0, [R2.64] ;  /* 0x0000000e02000981 */ /* 0x008ea2000c1e1900 */
[----:B------:R-:W-:Y:S01]  /*7ea0*/  UISETP.NE.AND UP0, UPT, UR6, UR4, UPT ;  /* 0x000000040600728c */ /* 0x000fe2000bf05270 */
[----:B------:R-:W-:Y:S01]  /*7eb0*/  BSSY B0, `(.L_x_1773) ;  /* 0x000002e000007945 */ /* 0x000fe20003800000 */
[----:B------:R-:W-:Y:S01]  /*7ec0*/  UIMAD.WIDE.U32 UR8, UR13, UR5, URZ ;  /* 0x000000050d0872a5 */ /* 0x000fe2000f8e003f */
[----:B------:R-:W3:Y:S01]  /*7ed0*/  S2R R9, SR_TID.X ;  /* 0x0000000000097919 */ /* 0x000ee20000002100 */
[----:B------:R-:W-:-:S02]  /*7ee0*/  UMOV UR6, UR13 ;  /* 0x0000000d00067c82 */ /* 0x000fc40008000000 */
[----:B------:R-:W-:Y:S02]  /*7ef0*/  ULDC UR5, c[0x0][0x340] ;  /* 0x0000d00000057ab9 */ /* 0x000fe40000000800 */
[----:B------:R-:W-:Y:S02]  /*7f00*/  ULDC UR17, c[0x0][0x358] ;  /* 0x0000d60000117ab9 */ /* 0x000fe40000000800 */
[----:B------:R-:W-:Y:S02]  /*7f10*/  UIMAD UR17, UR12, UR17, URZ ;  /* 0x000000110c1172a4 */ /* 0x000fe4000f8e023f */
[----:B------:R-:W-:Y:S02]  /*7f20*/  @UP0 UMOV UR7, UR9 ;  /* 0x0000000900070c82 */ /* 0x000fe40008000000 */
[----:B------:R-:W-:-:S04]  /*7f30*/  @UP0 USHF.R.U32.HI UR6, URZ, UR5, UR7 ;  /* 0x000000053f060299 */ /* 0x000fc80008011607 */
[----:B------:R-:W-:Y:S02]  /*7f40*/  UIADD3 UR10, -UR6, URZ, URZ ;  /* 0x0000003f060a7290 */ /* 0x000fe4000fffe13f */
[----:B------:R-:W-:Y:S02]  /*7f50*/  USHF.R.S32.HI UR9, URZ, 0x1f, UR6 ;  /* 0x0000001f3f097899 */ /* 0x000fe40008011406 */
[----:B------:R-:W-:-:S03]  /*7f60*/  UIMAD UR10, UR10, UR4, UR13 ;  /* 0x000000040a0a72a4 */ /* 0x000fc6000f8e020d */
[----:B------:R-:W-:Y:S02]  /*7f70*/  ULDC UR4, c[0x0][0x2f4] ;  /* 0x0000bd0000047ab9 */ /* 0x000fe40000000800 */
[----:B------:R-:W-:Y:S01]  /*7f80*/  UIMAD UR17, UR17, UR4, URZ ;  /* 0x00000004111172a4 */ /* 0x000fe2000f8e023f */
[----:B------:R-:W-:Y:S01]  /*7f90*/  BAR.SYNC.DEFER_BLOCKING 0x1, 0x100 ;  /* 0x0044000000007b1d */ /* 0x000fe20000010000 */
[----:B------:R-:W-:Y:S01]  /*7fa0*/  UIMAD UR13, UR11, UR4, URZ ;  /* 0x000000040b0d72a4 */ /* 0x000fe2000f8e023f */
[----:B---3--:R-:W-:Y:S01]  /*7fb0*/  ISETP.NE.AND P2, PT, R9, RZ, PT ;  /* 0x000000ff0900720c */ /* 0x008fe20003f45270 */
[----:B------:R-:W-:Y:S02]  /*7fc0*/  USHF.R.S32.HI UR8, URZ, 0x1f, UR17 ;  /* 0x0000001f3f087899 */ /* 0x000fe40008011411 */
[----:B------:R-:W-:Y:S02]  /*7fd0*/  USHF.R.S32.HI UR7, URZ, 0x1f, UR13 ;  /* 0x0000001f3f077899 */ /* 0x000fe4000801140d */
[----:B------:R-:W-:-:S02]  /*7fe0*/  UIADD3 UR17, UP1, UP0, UR17, UR13, UR6 ;  /* 0x0000000d11117290 */ /* 0x000fc4000f83e006 */
[----:B------:R-:W-:Y:S02]  /*7ff0*/  ULDC.64 UR4, c[0x0][0x350] ;  /* 0x0000d40000047ab9 */ /* 0x000fe40000000a00 */
[----:B------:R-:W-:Y:S02]  /*8000*/  UIADD3.X UR8, UR8, UR7, UR9, UP1, UP0 ;  /* 0x0000000708087290 */ /* 0x000fe40008fe0409 */
[----:B------:R-:W-:Y:S02]  /*8010*/  USHF.L.U32 UR7, UR17, 0x2, URZ ;  /* 0x0000000211077899 */ /* 0x000fe4000800063f */
[----:B------:R-:W-:Y:S02]  /*8020*/  USHF.L.U64.HI UR8, UR17, 0x2, UR8 ;  /* 0x0000000211087899 */ /* 0x000fe40008010208 */
[----:B------:R-:W-:Y:S02]  /*8030*/  USHF.R.S32.HI UR17, URZ, 0x1f, UR11 ;  /* 0x0000001f3f117899 */ /* 0x000fe4000801140b */
[----:B------:R-:W-:-:S04]  /*8040*/  UIADD3 UR4, UP0, UR7, UR4, URZ ;  /* 0x0000000407047290 */ /* 0x000fc8000ff1e03f */
[----:B------:R-:W-:Y:S02]  /*8050*/  UIADD3.X UR5, UR8, UR5, URZ, UP0, !UPT ;  /* 0x0000000508057290 */ /* 0x000fe400087fe43f */
[----:B------:R-:W-:-:S04]  /*8060*/  MOV R4, UR4 ;  /* 0x0000000400047c02 */ /* 0x000fc80008000f00 */
[----:B------:R-:W-:Y:S01]  /*8070*/  IMAD.U32 R5, RZ, RZ, UR5 ;  /* 0x00000005ff057e24 */ /* 0x000fe2000f8e00ff */
[----:B--2---:R-:W2:Y:S02]  /*8080*/  @P0 R2UR UR16, R0 ;  /* 0x00000000001003c2 */ /* 0x004ea400000e0000 */
[----:B--2---:R-:W-:-:S04]  /*8090*/  @UP2 ULEA UR16, UR11, UR16, 0x7 ;  /* 0x000000100b102291 */ /* 0x004fc8000f8e383f */
[----:B------:R-:W-:-:S04]  /*80a0*/  @UP2 USHF.R.S32.HI UR13, URZ, 0x1f, UR16 ;  /* 0x0000001f3f0d2899 */ /* 0x000fc80008011410 */
[----:B------:R-:W-:Y:S02]  /*80b0*/  @UP2 ULEA.HI UR16, UR13, UR16, URZ, 0x7 ;  /* 0x000000100d102291 */ /* 0x000fe4000f8f383f */
[----:B------:R-:W-:Y:S02]  /*80c0*/  USEL UR13, UR11, URZ, !UP2 ;  /* 0x0000003f0b0d7287 */ /* 0x000fe4000d000000 */
[----:B------:R-:W-:Y:S02]  /*80d0*/  @UP2 USHF.L.U32 UR16, UR16, 0x6, URZ ;  /* 0x0000000610102899 */ /* 0x000fe4000800063f */
[----:B------:R-:W-:Y:S02]  /*80e0*/  USEL UR11, UR17, URZ, !UP2 ;  /* 0x0000003f110b7287 */ /* 0x000fe4000d000000 */
[----:B------:R-:W-:-:S04]  /*80f0*/  @UP2 ULOP3.LUT UR16, UR16, 0xffffe000, URZ, 0xc0, !UPT ;  /* 0xffffe00010102892 */ /* 0x000fc8000f8ec03f */
[----:B------:R-:W-:-:S03]  /*8100*/  @UP2 USHF.R.S32.HI UR17, URZ, 0x1f, UR16 ;  /* 0x0000001f3f112899 */ /* 0x000fc60008011410 */
[----:B------:R-:W-:-:S04]  /*8110*/  @!UP2 UMOV UR16, URZ ;  /* 0x0000003f0010ac82 */ /* 0x000fc80008000000 */
[----:B------:R-:W-:Y:S01]  /*8120*/  @!UP2 UMOV UR17, URZ ;  /* 0x0000003f0011ac82 */ /* 0x000fe20008000000 */
[----:B------:R-:W-:Y:S05]  /*8130*/  @P2 BRA `(.L_x_1774) ;  /* 0x0000005000002947 */ /* 0x000fea0003800000 */
.L_x_1775:
[----:B------:R-:W2:Y:S01]  /*8140*/  LDG.E.STRONG.GPU R0, [R4.64] ;  /* 0x0000000e04007981 */ /* 0x000ea2000c1ef900 */
[----:B------:R-:W-:Y:S01]  /*8150*/  YIELD ;  /* 0x0000000000007946 */ /* 0x000fe20003800000 */
[----:B--2---:R-:W-:Y:S01]  /*8160*/  ISETP.NE.AND P0, PT, R0, UR10, PT ;  /* 0x0000000a00007c0c */ /* 0x004fe2000bf05270 */
[----:B------:R-:W-:-:S12]  /*8170*/  CCTL.IVALL ;  /* 0x00000000ff00798f */ /* 0x000fd80002000000 */
[----:B------:R-:W-:Y:S05]  /*8180*/  @P0 BRA `(.L_x_1775) ;  /* 0xffffffb000000947 */ /* 0x000fea000383ffff */
.L_x_1774:
[----:B------:R-:W-:Y:S05]  /*8190*/  BSYNC B0 ;  /* 0x0000000000007941 */ /* 0x000fea0003800000 */
.L_x_1773:
[----:B------:R-:W-:Y:S01]  /*81a0*/  MOV R11, 0xffffffff ;  /* 0xffffffff000b7802 */ /* 0x000fe20000000f00 */
[----:B------:R-:W-:Y:S05]  /*81b0*/  BRA.CONV ~URZ, `(.L_x_1776) ;  /* 0x000000237f007947 */ /* 0x000fea000b800000 */
[----:B-1----:R-:W-:Y:S02]  /*81c0*/  MOV R6, 0x81e0 ;  /* 0x000081e000067802 */ /* 0x002fe40000000f00 */
[----:B------:R-:W-:Y:S05]  /*81d0*/  CALL.REL.NOINC `($__internal_11_$__cuda_sm70_warpsync) ;  /* 0x0000095000007944 */ /* 0x000fea0003c00000 */
.L_x_1776:
[----:B------:R-:W-:Y:S01]  /*81e0*/  USHF.L.U32 UR5, UR12, 0xd, URZ ;  /* 0x0000000d0c057899 */ /* 0x000fe2000800063f */
[----:B------:R-:W-:Y:S01]  /*81f0*/  SHF.R.S32.HI R2, RZ, 0x1f, R9 ;  /* 0x0000001fff027819 */ /* 0x000fe20000011409 */
[----:B------:R-:W-:Y:S01]  /*8200*/  IMAD.U32 R10, RZ, RZ, UR13 ;  /* 0x0000000dff0a7e24 */ /* 0x000fe2000f8e00ff */
[----:B------:R-:W-:-:S06]  /*8210*/  NOP ;  /* 0x0000000000007918 */ /* 0x000fcc0000000000 */
[----:B------:R-:W-:Y:S01]  /*8220*/  USHF.R.S32.HI UR4, URZ, 0x1f, UR5 ;  /* 0x0000001f3f047899 */ /* 0x000fe20008011405 */
[----:B------:R-:W-:-:S05]  /*8230*/  IMAD.U32 R8, RZ, RZ, UR5 ;  /* 0x00000005ff087e24 */ /* 0x000fca000f8e00ff */
[----:B------:R-:W-:Y:S01]  /*8240*/  IMAD.U32 R0, RZ, RZ, UR4 ;  /* 0x00000004ff007e24 */ /* 0x000fe2000f8e00ff */
[----:B------:R-:W-:Y:S01]  /*8250*/  IADD3 R8, P1, P0, R8, UR16, R9 ;  /* 0x0000001008087c10 */ /* 0x000fe2000f83e009 */
[----:B------:R-:W-:Y:S02]  /*8260*/  ULDC.64 UR4, c[0x0][0x328] ;  /* 0x0000ca0000047ab9 */ /* 0x000fe40000000a00 */
[----:B------:R-:W-:Y:S01]  /*8270*/  UIMAD UR4, UR9, UR4, URZ ;  /* 0x00000004090472a4 */ /* 0x000fe2000f8e023f */
[----:B------:R-:W-:Y:S01]  /*8280*/  IADD3.X R9, R0, UR17, R2, P1, P0 ;  /* 0x0000001100097c10 */ /* 0x000fe20008fe0402 */
[----:B------:R-:W-:Y:S02]  /*8290*/  IMAD.U32 R2, RZ, RZ, UR6 ;  /* 0x00000006ff027e24 */ /* 0x000fe4000f8e00ff */
[----:B------:R-:W-:Y:S02]  /*82a0*/  UIMAD UR18, UR6, UR5, UR4 ;  /* 0x00000005061272a4 */ /* 0x000fe4000f8e0204 */
[----:B------:R-:W-:Y:S01]  /*82b0*/  IMAD.WIDE.U32 R2, R2, c[0x0][0x328], R8 ;  /* 0x0000ca0002027a25 */ /* 0x000fe200078e0008 */
[----:B------:R-:W-:-:S02]  /*82c0*/  ULDC.64 UR4, c[0x0][0x330] ;  /* 0x0000cc0000047ab9 */ /* 0x000fc40000000a00 */
[----:B------:R-:W-:Y:S02]  /*82d0*/  UIMAD UR4, UR11, UR4, URZ ;  /* 0x000000040b0472a4 */ /* 0x000fe4000f8e023f */
[----:B------:R-:W-:Y:S02]  /*82e0*/  IADD3 R3, R3, UR18, RZ ;  /* 0x0000001203037c10 */ /* 0x000fe4000fffe0ff */
[----:B------:R-:W-:-:S03]  /*82f0*/  UIMAD UR4, UR13, UR5, UR4 ;  /* 0x000000050d0472a4 */ /* 0x000fc6000f8e0204 */
[----:B-1----:R-:W-:-:S05]  /*8300*/  IMAD.WIDE.U32 R6, R10, c[0x0][0x330], R2 ;  /* 0x0000cc000a067a25 */ /* 0x002fca00078e0002 */
        /* <DEDUP_REMOVED lines=37> */
[----:B-1----:R-:W-:Y:S05]  /*8560*/  CALL.REL.NOINC `($__internal_11_$__cuda_sm70_warpsync) ;  /* 0x000005c000007944 */ /* 0x002fea0003c00000 */
.L_x_1777:
        /* <DEDUP_REMOVED lines=12> */
.L_x_1779:
[----:B------:R-:W-:Y:S05]  /*8630*/  BSYNC B0 ;  /* 0x0000000000007941 */ /* 0x000fea0003800000 */
.L_x_1778:
[----:B------:R-:W-:Y:S01]  /*8640*/  ULDC.64 UR4, c[0x0][0x348] ;  /* 0x0000d20000047ab9 */ /* 0x000fe20000000a00 */
[----:B------:R-:W-:Y:S01]  /*8650*/  BSSY B0, `(.L_x_1780) ;  /* 0x000000b000007945 */ /* 0x000fe20003800000 */
[----:B------:R-:W-:-:S04]  /*8660*/  UIADD3 UR4, UP0, UR7, UR4, URZ ;  /* 0x0000000407047290 */ /* 0x000fc8000ff1e03f */
[----:B------:R-:W-:Y:S02]  /*8670*/  UIADD3.X UR5, UR8, UR5, URZ, UP0, !UPT ;  /* 0x0000000508057290 */ /* 0x000fe400087fe43f */
[----:B-1----:R-:W-:-:S04]  /*8680*/  MOV R2, UR4 ;  /* 0x0000000400027c02 */ /* 0x002fc80008000f00 */
[----:B------:R-:W-:Y:S01]  /*8690*/  MOV R3, UR5 ;  /* 0x0000000500037c02 */ /* 0x000fe20008000f00 */
[----:B------:R-:W-:Y:S05]  /*86a0*/  @P2 BRA `(.L_x_1781) ;  /* 0x0000005000002947 */ /* 0x000fea0003800000 */
.L_x_1782:
[----:B--2---:R-:W2:Y:S01]  /*86b0*/  LDG.E.STRONG.GPU R0, [R2.64] ;  /* 0x0000000e02007981 */ /* 0x004ea2000c1ef900 */
[----:B------:R-:W-:Y:S01]  /*86c0*/  YIELD ;  /* 0x0000000000007946 */ /* 0x000fe20003800000 */
[----:B--2---:R-:W-:Y:S01]  /*86d0*/  ISETP.NE.AND P0, PT, R0, UR10, PT ;  /* 0x0000000a00007c0c */ /* 0x004fe2000bf05270 */
[----:B------:R-:W-:-:S12]  /*86e0*/  CCTL.IVALL ;  /* 0x00000000ff00798f */ /* 0x000fd80002000000 */
[----:B------:R-:W-:Y:S05]  /*86f0*/  @P0 BRA `(.L_x_1782) ;  /* 0xffffffb000000947 */ /* 0x000fea000383ffff */
.L_x_1781:
[----:B------:R-:W-:Y:S05]  /*8700*/  BSYNC B0 ;  /* 0x0000000000007941 */ /* 0x000fea0003800000 */
.L_x_1780:
[----:B------:R-:W-:Y:S05]  /*8710*/  BRA.CONV ~URZ, `(.L_x_1783) ;  /* 0x000000237f007947 */ /* 0x000fea000b800000 */
[----:B------:R-:W-:Y:S02]  /*8720*/  MOV R6, 0x8740 ;  /* 0x0000874000067802 */ /* 0x000fe40000000f00 */
[----:B--2---:R-:W-:Y:S05]  /*8730*/  CALL.REL.NOINC `($__internal_11_$__cuda_sm70_warpsync) ;  /* 0x000003f000007944 */ /* 0x004fea0003c00000 */
.L_x_1783:
[----:B------:R-:W-:Y:S01]  /*8740*/  ULDC.64 UR4, c[0x0][0x300] ;  /* 0x0000c00000047ab9 */ /* 0x000fe20000000a00 */
[----:B--2---:R-:W-:Y:S01]  /*8750*/  MOV R4, R8 ;  /* 0x0000000800047202 */ /* 0x004fe20000000f00 */
[----:B------:R-:W-:Y:S01]  /*8760*/  UIMAD UR4, UR9, UR4, URZ ;  /* 0x00000004090472a4 */ /* 0x000fe2000f8e023f */
[----:B------:R-:W-:Y:S02]  /*8770*/  IMAD.U32 R0, RZ, RZ, UR6 ;  /* 0x00000006ff007e24 */ /* 0x000fe4000f8e00ff */
[----:B------:R-:W-:Y:S01]  /*8780*/  IMAD.MOV.U32 R5, RZ, RZ, R9 ;  /* 0x000000ffff057224 */ /* 0x000fe200078e0009 */
[----:B------:R-:W-:-:S03]  /*8790*/  UIMAD UR18, UR6, UR5, UR4 ;  /* 0x00000005061272a4 */ /* 0x000fc6000f8e0204 */
[----:B------:R-:W-:Y:S01]  /*87a0*/  IMAD.WIDE.U32 R4, R0, c[0x0][0x300], R4 ;  /* 0x0000c00000047a25 */ /* 0x000fe200078e0004 */
[----:B------:R-:W-:Y:S02]  /*87b0*/  ULDC.64 UR4, c[0x0][0x308] ;  /* 0x0000c20000047ab9 */ /* 0x000fe40000000a00 */
        /* <DEDUP_REMOVED lines=43> */
.L_x_1784:
        /* <DEDUP_REMOVED lines=12> */
        .weak           $__internal_11_$__cuda_sm70_warpsync
        .type           $__internal_11_$__cuda_sm70_warpsync,@function
        .size           $__internal_11_$__cuda_sm70_warpsync,(.L_x_1855 - $__internal_11_$__cuda_sm70_warpsync)
$__internal_11_$__cuda_sm70_warpsync:
[----:B------:R-:W-:Y:S01]  /*8b30*/  MOV R7, 0x0 ;  /* 0x0000000000077802 */ /* 0x000fe20000000f00 */
[----:B------:R-:W-:Y:S04]  /*8b40*/  WARPSYNC R11 ;  /* 0x0000000b00007348 */ /* 0x000fe80003800000 */
[----:B------:R-:W-:Y:S05]  /*8b50*/  RET.REL.NODEC R6 `(_ZN7cutlass13device_kernelIN5flash19enable_sm80_to_sm89INS1_16FlashAttnBwdSm80INS1_25CollectiveMainloopBwdSm80ILi2ELi2EN4cute5tupleIJNS5_1CILi128EEES8_NS7_ILi64EEEEEENS_10bfloat16_tEfNS_4arch4Sm80ELb1ELb0ELb0ELb1ELb1ELb0ELb0ELb0ELi2ELi4ELi4ELi4ELb0EEENS1_24CollectiveEpilogueBwdGQAISA_fSD_Li256ELb1ELb1EEENS1_25SingleTileBwdLPTSchedulerILb1ELi128ELb1EEEEEEEEEvNT_6ParamsE) ;  /* 0xffff74a006007950 */ /* 0x000fea0003c3ffff */
.L_x_1785:
        /* <DEDUP_REMOVED lines=10> */
.L_x_1855:


//--------------------- .text._ZN7cutlass13device_kernelIN5flash22FlashAttnBwdPreprocessIN4cute5tupleIJNS3_1CILi128EEENS5_ILi64EEEEEENS_10bfloat16_tEfNS_4arch4Sm80ELb1ELb1EEEEEvNT_6ParamsE --------------------------
	.section	.text._ZN7cutlass13device_kernelIN5flash22FlashAttnBwdPreprocessIN4cute5tupleIJNS3_1CILi128EEENS5_ILi64EEEEEENS_10bfloat16_tEfNS_4arch4Sm80ELb1ELb1EEEEEvNT_6ParamsE,"ax",@progbits
	.sectioninfo	@"SHI_REGISTERS=64"
	.align	128
.text._ZN7cutlass13device_kernelIN5flash22FlashAttnBwdPreprocessIN4cute5tupleIJNS3_1CILi128EEENS5_ILi64EEEEEENS_10bfloat16_tEfNS_4arch4Sm80ELb1ELb1EEEEEvNT_6ParamsE:
        .type           _ZN7cutlass13device_kernelIN5flash22FlashAttnBwdPreprocessIN4cute5tupleIJNS3_1CILi128EEENS5_ILi64EEEEEENS_10bfloat16_tEfNS_4arch4Sm80ELb1ELb1EEEEEvNT_6ParamsE,@function
        .size           _ZN7cutlass13device_kernelIN5flash22FlashAttnBwdPreprocessIN4cute5tupleIJNS3_1CILi128EEENS5_ILi64EEEEEENS_10bfloat16_tEfNS_4arch4Sm80ELb1ELb1EEEEEvNT_6ParamsE,(.L_x_1857 - _ZN7cutlass13device_kernelIN5flash22FlashAttnBwdPreprocessIN4cute5tupleIJNS3_1CILi128EEENS5_ILi64EEEEEENS_10bfloat16_tEfNS_4arch4Sm80ELb1ELb1EEEEEvNT_6ParamsE)
        .other          _ZN7cutlass13device_kernelIN5flash22FlashAttnBwdPreprocessIN4cute5tupleIJNS3_1CILi128EEENS5_ILi64EEEEEENS_10bfloat16_tEfNS_4arch4Sm80ELb1ELb1EEEEEvNT_6ParamsE,@"STO_CUDA_ENTRY STV_DEFAULT"
_ZN7cutlass13device_kernelIN5flash22FlashAttnBwdPreprocessIN4cute5tupleIJNS3_1CILi128EEENS5_ILi64EEEEEENS_10bfloat16_tEfNS_4arch4Sm80ELb1ELb1EEEEEvNT_6ParamsE:
        /* <DEDUP_REMOVED lines=21> */
.L_x_1786:
[----:B0-----:R-:W0:Y:S01]  /*0150*/  S2R R4, SR_TID.X ;  /* 0x0000000000047919 */ /* 0x001e220000002100 */
[----:B------:R-:W-:-:S02]  /*0160*/  ISETP.NE.AND.EX P3, PT, RZ, c[0x0][0x244], PT, P3 ;  /* 0x00009100ff007a0c */ /* 0x000fc40003f65330 */
[----:B-----5:R-:W-:-:S13]  /*0170*/  ISETP.LE.AND P1, PT, R2, R7, PT ;  /* 0x000000070200720c */ /* 0x020fda0003f23270 */
[----:B------:R-:W-:Y:S05]  /*0180*/  @P3 EXIT P1 ;  /* 0x000000000000394d */ /* 0x000fea0000800000 */
[----:B------:R-:W1:Y:S01]  /*0190*/  S2R R6, SR_CTAID.Y ;  /* 0x0000000000067919 */ /* 0x000e620000002600 */
[----:B0-----:R-:W-:Y:S01]  /*01a0*/  SHF.R.S32.HI R9, RZ, 0x1f, R4 ;  /* 0x0000001fff097819 */ /* 0x001fe20000011404 */
[----:B------:R-:W-:Y:S01]  /*01b0*/  CS2R R44, SRZ ;  /* 0x00000000002c7805 */ /* 0x000fe2000001ff00 */
[----:B------:R-:W-:Y:S01]  /*01c0*/  IMAD.IADD R51, R2, 0x1, -R7 ;  /* 0x0000000102337824 */ /* 0x000fe200078e0a07 */
[--C-:B------:R-:W-:Y:S01]  /*01d0*/  @P0 SHF.R.S32.HI R45, RZ, 0x1f, R57.reuse ;  /* 0x0000001fff2d0819 */ /* 0x100fe20000011439 */
[----:B------:R-:W-:Y:S01]  /*01e0*/  @P0 IMAD.MOV.U32 R44, RZ, RZ, R57 ;  /* 0x000000ffff2c0224 */ /* 0x000fe200078e0039 */
[----:B------:R-:W-:Y:S02]  /*01f0*/  LEA.HI R9, R9, R4, RZ, 0x3 ;  /* 0x0000000409097211 */ /* 0x000fe400078f18ff */
[----:B------:R-:W-:Y:S02]  /*0200*/  SHF.R.S32.HI R43, RZ, 0x1f, R0 ;  /* 0x0000001fff2b7819 */ /* 0x000fe40000011400 */
[----:B------:R-:W-:-:S02]  /*0210*/  LOP3.LUT R55, R9, 0xfffffff8, RZ, 0xc0, !PT ;  /* 0xfffffff809377812 */ /* 0x000fc400078ec0ff */
[----:B------:R-:W-:Y:S02]  /*0220*/  SHF.R.S32.HI R41, RZ, 0x3, R9 ;  /* 0x00000003ff297819 */ /* 0x000fe40000011409 */
[----:B------:R-:W-:Y:S02]  /*0230*/  IADD3 R55, -R55, R4, RZ ;  /* 0x0000000437377210 */ /* 0x000fe40007ffe1ff */
[----:B------:R-:W-:Y:S02]  /*0240*/  IADD3 R58, R41, 0x20, RZ ;  /* 0x00000020293a7810 */ /* 0x000fe40007ffe0ff */
[----:B------:R-:W-:Y:S02]  /*0250*/  SHF.L.U32 R10, R55, 0x3, RZ ;  /* 0x00000003370a7819 */ /* 0x000fe400000006ff */
[----:B------:R-:W-:Y:S02]  /*0260*/  SHF.R.S32.HI R42, RZ, 0x1f, R41 ;  /* 0x0000001fff2a7819 */ /* 0x000fe40000011429 */
[----:B------:R-:W-:-:S02]  /*0270*/  ISETP.GE.AND P1, PT, R10, c[0x0][0x16c], PT ;  /* 0x00005b000a007a0c */ /* 0x000fc40003f26270 */
[----:B-1----:R-:W-:Y:S02]  /*0280*/  SHF.R.S32.HI R40, RZ, 0x1f, R6 ;  /* 0x0000001fff287819 */ /* 0x002fe40000011406 */
[--C-:B------:R-:W-:Y:S02]  /*0290*/  SHF.R.S32.HI R11, RZ, 0x1f, R10.reuse ;  /* 0x0000001fff0b7819 */ /* 0x100fe4000001140a */
[C---:B------:R-:W-:Y:S01]  /*02a0*/  IADD3 R8, P5, R41.reuse, R44, RZ ;  /* 0x0000002c29087210 */ /* 0x040fe20007fbe0ff */
[----:B------:R-:W-:Y:S01]  /*02b0*/  IMAD R9, R40, c[0x0][0x1a0], RZ ;  /* 0x0000680028097a24 */ /* 0x000fe200078e02ff */
[-C--:B------:R-:W-:Y:S01]  /*02c0*/  ISETP.LT.AND P4, PT, R58, R51.reuse, !P1 ;  /* 0x000000333a00720c */ /* 0x080fe20004f81270 */
[----:B------:R-:W-:Y:S01]  /*02d0*/  IMAD R13, R40, c[0x0][0x180], RZ ;  /* 0x00006000280d7a24 */ /* 0x000fe200078e02ff */
[----:B------:R-:W-:Y:S01]  /*02e0*/  ISETP.GE.AND P2, PT, R41, R51, PT ;  /* 0x000000332900720c */ /* 0x000fe20003f46270 */
[C---:B------:R-:W-:Y:S01]  /*02f0*/  IMAD R15, R6.reuse, c[0x0][0x1a4], R9 ;  /* 0x00006900060f7a24 */ /* 0x040fe200078e0209 */
[----:B------:R-:W-:Y:S01]  /*0300*/  SEL R43, R43, RZ, !P3 ;  /* 0x000000ff2b2b7207 */ /* 0x000fe20005800000 */
[----:B------:R-:W-:Y:S01]  /*0310*/  IMAD R13, R6, c[0x0][0x184], R13 ;  /* 0x00006100060d7a24 */ /* 0x000fe200078e020d */
[----:B------:R-:W-:Y:S01]  /*0320*/  SEL R50, R0, RZ, !P3 ;  /* 0x000000ff00327207 */ /* 0x000fe20005800000 */
[----:B------:R-:W-:Y:S01]  /*0330*/  IMAD.WIDE.U32 R28, R6, c[0x0][0x180], R10 ;  /* 0x00006000061c7a25 */ /* 0x000fe200078e000a */
[----:B------:R-:W-:-:S02]  /*0340*/  IADD3 R56, R41, 0x40, RZ ;  /* 0x0000004029387810 */ /* 0x000fc40007ffe0ff */
[----:B------:R-:W-:Y:S01]  /*0350*/  IADD3 R54, R41, 0x60, RZ ;  /* 0x0000006029367810 */ /* 0x000fe20007ffe0ff */
[----:B------:R-:W-:Y:S01]  /*0360*/  IMAD.X R9, R42, 0x1, R45, P5 ;  /* 0x000000012a097824 */ /* 0x000fe200028e062d */
[----:B------:R-:W-:Y:S01]  /*0370*/  ISETP.LT.AND P5, PT, R10, c[0x0][0x16c], !P2 ;  /* 0x00005b000a007a0c */ /* 0x000fe200057a1270 */
[----:B------:R-:W-:Y:S02]  /*0380*/  IMAD.IADD R29, R29, 0x1, R13 ;  /* 0x000000011d1d7824 */ /* 0x000fe400078e020d */
[----:B------:R-:W-:-:S04]  /*0390*/  IMAD.WIDE R8, R5, 0x80, R8 ;  /* 0x0000008005087825 */ /* 0x000fc800078e0208 */
[----:B------:R-:W-:Y:S01]  /*03a0*/  IMAD.WIDE.U32 R12, R6, c[0x0][0x1a0], R10 ;  /* 0x00006800060c7a25 */ /* 0x000fe200078e000a */
[----:B------:R-:W-:-:S03]  /*03b0*/  @P4 IADD3 R17, P3, R8, 0x20, RZ ;  /* 0x0000002008114810 */ /* 0x000fc60007f7e0ff */
[----:B------:R-:W-:Y:S01]  /*03c0*/  IMAD R11, R43, c[0x0][0x188], RZ ;  /* 0x000062002b0b7a24 */ /* 0x000fe200078e02ff */
[----:B------:R-:W-:Y:S01]  /*03d0*/  IADD3 R13, R13, R15, RZ ;  /* 0x0000000f0d0d7210 */ /* 0x000fe20007ffe0ff */
[----:B------:R-:W-:Y:S02]  /*03e0*/  IMAD R15, R43, c[0x0][0x1a8], RZ ;  /* 0x00006a002b0f7a24 */ /* 0x000fe400078e02ff */
[----:B------:R-:W-:Y:S01]  /*03f0*/  @P4 IMAD.X R10, RZ, RZ, R9, P3 ;  /* 0x000000ffff0a4224 */ /* 0x000fe200018e0609 */
[----:B------:R-:W-:Y:S01]  /*0400*/  @P4 IADD3 R16, P3, R8, 0x20, RZ ;  /* 0x0000002008104810 */ /* 0x000fe20007f7e0ff */
[C---:B------:R-:W-:Y:S02]  /*0410*/  IMAD R11, R50.reuse, c[0x0][0x18c], R11 ;  /* 0x00006300320b7a24 */ /* 0x040fe400078e020b */
[C---:B------:R-:W-:Y:S01]  /*0420*/  IMAD R19, R50.reuse, c[0x0][0x1ac], R15 ;  /* 0x00006b0032137a24 */ /* 0x040fe200078e020f */
[----:B------:R-:W-:Y:S01]  /*0430*/  @P4 IADD3.X R18, RZ, R9, RZ, P3, !PT ;  /* 0x00000009ff124210 */ /* 0x000fe20001ffe4ff */
[----:B------:R-:W-:-:S04]  /*0440*/  IMAD.WIDE.U32 R28, R50, c[0x0][0x188], R28 ;  /* 0x00006200321c7a25 */ /* 0x000fc800078e001c */
[----:B------:R-:W-:-:S04]  /*0450*/  IMAD.WIDE.U32 R30, R50, c[0x0][0x1a8], R12 ;  /* 0x00006a00321e7a25 */ /* 0x000fc800078e000c */
[----:B------:R-:W-:Y:S01]  /*0460*/  @P4 IMAD R10, R10, c[0x0][0x178], RZ ;  /* 0x00005e000a0a4a24 */ /* 0x000fe200078e02ff */
[----:B------:R-:W-:Y:S01]  /*0470*/  IADD3 R31, R31, R19, RZ ;  /* 0x000000131f1f7210 */ /* 0x000fe20007ffe0ff */
[----:B------:R-:W-:Y:S02]  /*0480*/  @P5 IMAD R13, R9, c[0x0][0x198], RZ ;  /* 0x00006600090d5a24 */ /* 0x000fe400078e02ff */
[----:B------:R-:W-:Y:S02]  /*0490*/  IMAD.IADD R29, R29, 0x1, R11 ;  /* 0x000000011d1d7824 */ /* 0x000fe400078e020b */
[----:B------:R-:W-:Y:S02]  /*04a0*/  @P5 IMAD R15, R9, c[0x0][0x178], RZ ;  /* 0x00005e00090f5a24 */ /* 0x000fe400078e02ff */
[----:B------:R-:W-:Y:S02]  /*04b0*/  @P4 IMAD R21, R17, c[0x0][0x17c], R10 ;  /* 0x00005f0011154a24 */ /* 0x000fe400078e020a */
[----:B------:R-:W-:-:S02]  /*04c0*/  @P5 IMAD R23, R8, c[0x0][0x19c], R13 ;  /* 0x0000670008175a24 */ /* 0x000fc400078e020d */
[--C-:B------:R-:W-:Y:S02]  /*04d0*/  @P4 IMAD.MOV.U32 R10, RZ, RZ, R28.reuse ;  /* 0x000000ffff0a4224 */ /* 0x100fe400078e001c */
[----:B------:R-:W-:Y:S02]  /*04e0*/  @P4 IMAD.MOV.U32 R11, RZ, RZ, R29 ;  /* 0x000000ffff0b4224 */ /* 0x000fe400078e001d */
[C---:B------:R-:W-:Y:S02]  /*04f0*/  @P5 IMAD R19, R8.reuse, c[0x0][0x17c], R15 ;  /* 0x00005f0008135a24 */ /* 0x040fe400078e020f */
[----:B------:R-:W-:-:S04]  /*0500*/  @P5 IMAD.WIDE.U32 R12, R8, c[0x0][0x178], R28 ;  /* 0x00005e00080c5a25 */ /* 0x000fc800078e001c */
[----:B------:R-:W-:Y:S01]  /*0510*/  @P5 IMAD.WIDE.U32 R14, R8, c[0x0][0x198], R30 ;  /* 0x00006600080e5a25 */ /* 0x000fe200078e001e */
[----:B------:R-:W-:-:S03]  /*0520*/  @P5 LEA R26, P3, R12, c[0x0][0x160], 0x1 ;  /* 0x000058000c1a5a11 */ /* 0x000fc600078608ff */
[----:B------:R-:W-:Y:S01]  /*0530*/  @P4 IMAD.WIDE.U32 R10, R17, c[0x0][0x178], R10 ;  /* 0x00005e00110a4a25 */ /* 0x000fe200078e000a */
[----:B------:R-:W-:-:S03]  /*0540*/  @P5 LEA R24, P6, R14, c[0x0][0x190], 0x1 ;  /* 0x000064000e185a11 */ /* 0x000fc600078c08ff */
[----:B------:R-:W-:Y:S02]  /*0550*/  @P5 IMAD.IADD R17, R13, 0x1, R19 ;  /* 0x000000010d115824 */ /* 0x000fe400078e0213 */
[----:B------:R-:W-:Y:S02]  /*0560*/  @P5 IMAD.IADD R13, R15, 0x1, R23 ;  /* 0x000000010f0d5824 */ /* 0x000fe400078e0217 */
[----:B------:R-:W-:Y:S01]  /*0570*/  @P4 IMAD R15, R18, c[0x0][0x198], RZ ;  /* 0x00006600120f4a24 */ /* 0x000fe200078e02ff */
[----:B------:R-:W-:Y:S01]  /*0580*/  @P5 LEA.HI.X R27, R12, c[0x0][0x164], R17, 0x1, P3 ;  /* 0x000059000c1b5a11 */ /* 0x000fe200018f0c11 */
[----:B------:R-:W-:Y:S01]  /*0590*/  @P4 IMAD.IADD R11, R11, 0x1, R21 ;  /* 0x000000010b0b4824 */ /* 0x000fe200078e0215 */
[----:B------:R-:W-:Y:S01]  /*05a0*/  @P5 LEA.HI.X R25, R14, c[0x0][0x194], R13, 0x1, P6 ;  /* 0x000065000e195a11 */ /* 0x000fe200030f0c0d */
[----:B------:R-:W-:Y:S01]  /*05b0*/  @P4 IMAD.MOV.U32 R13, RZ, RZ, R31 ;  /* 0x000000ffff0d4224 */ /* 0x000fe200078e001f */
[----:B------:R-:W-:Y:S01]  /*05c0*/  @P4 MOV R12, R30 ;  /* 0x0000001e000c4202 */ /* 0x000fe20000000f00 */
[----:B------:R-:W-:Y:S01]  /*05d0*/  @P4 IMAD R15, R16, c[0x0][0x19c], R15 ;  /* 0x00006700100f4a24 */ /* 0x000fe200078e020f */
[----:B------:R-:W-:-:S02]  /*05e0*/  ISETP.LT.AND P3, PT, R56, R51, !P1 ;  /* 0x000000333800720c */ /* 0x000fc40004f61270 */
[----:B------:R-:W-:Y:S01]  /*05f0*/  @P4 LEA R34, P6, R10, c[0x0][0x160], 0x1 ;  /* 0x000058000a224a11 */ /* 0x000fe200078c08ff */
[----:B------:R-:W-:Y:S01]  /*0600*/  @P4 IMAD.WIDE.U32 R12, R16, c[0x0][0x198], R12 ;  /* 0x00006600100c4a25 */ /* 0x000fe200078e000c */
[----:B------:R-:W-:Y:S02]  /*0610*/  ISETP.LT.AND P1, PT, R54, R51, !P1 ;  /* 0x000000333600720c */ /* 0x000fe40004f21270 */
[----:B------:R-:W-:Y:S02]  /*0620*/  @P4 LEA.HI.X R35, R10, c[0x0][0x164], R11, 0x1, P6 ;  /* 0x000059000a234a11 */ /* 0x000fe400030f0c0b */
[----:B------:R-:W-:Y:S02]  /*0630*/  @P4 IADD3 R11, R13, R15, RZ ;  /* 0x0000000f0d0b4210 */ /* 0x000fe40007ffe0ff */
[----:B------:R-:W-:Y:S01]  /*0640*/  @P4 LEA R32, P6, R12, c[0x0][0x190], 0x1 ;  /* 0x000064000c204a11 */ /* 0x000fe200078c08ff */
[----:B------:R-:W-:-:S03]  /*0650*/  CS2R R14, SRZ ;  /* 0x00000000000e7805 */ /* 0x000fc6000001ff00 */
[----:B------:R-:W-:Y:S02]  /*0660*/  @P4 LEA.HI.X R33, R12, c[0x0][0x194], R11, 0x1, P6 ;  /* 0x000065000c214a11 */ /* 0x000fe400030f0c0b */
[----:B------:R-:W-:Y:S01]  /*0670*/  @P3 IADD3 R47, P6, R8, 0x40, RZ ;  /* 0x00000040082f3810 */ /* 0x000fe20007fde0ff */
[----:B------:R-:W-:Y:S01]  /*0680*/  CS2R R10, SRZ ;  /* 0x00000000000a7805 */ /* 0x000fe2000001ff00 */
[----:B------:R-:W-:-:S03]  /*0690*/  CS2R R12, SRZ ;  /* 0x00000000000c7805 */ /* 0x000fc6000001ff00 */
[--C-:B------:R-:W-:Y:S01]  /*06a0*/  @P3 IMAD.X R48, RZ, RZ, R9.reuse, P6 ;  /* 0x000000ffff303224 */ /* 0x100fe200030e0609 */
[C---:B------:R-:W-:Y:S01]  /*06b0*/  @P3 IADD3 R39, P6, R8.reuse, 0x40, RZ ;  /* 0x0000004008273810 */ /* 0x040fe20007fde0ff */
[----:B------:R-:W-:Y:S01]  /*06c0*/  CS2R R16, SRZ ;  /* 0x0000000000107805 */ /* 0x000fe2000001ff00 */
[----:B------:R-:W-:Y:S01]  /*06d0*/  CS2R R18, SRZ ;  /* 0x0000000000127805 */ /* 0x000fe2000001ff00 */
[----:B------:R-:W-:Y:S01]  /*06e0*/  CS2R R20, SRZ ;  /* 0x0000000000147805 */ /* 0x000fe2000001ff00 */
[----:B------:R-:W-:Y:S01]  /*06f0*/  CS2R R22, SRZ ;  /* 0x0000000000167805 */ /* 0x000fe2000001ff00 */
[----:B------:R-:W-:Y:S01]  /*0700*/  @P3 IMAD.X R49, RZ, RZ, R9, P6 ;  /* 0x000000ffff313224 */ /* 0x000fe200030e0609 */
[C---:B------:R-:W-:Y:S01]  /*0710*/  @P1 IADD3 R37, P6, R8.reuse, 0x60, RZ ;  /* 0x0000006008251810 */ /* 0x040fe20007fde0ff */
[----:B------:R0:W2:Y:S03]  /*0720*/  @P5 LDG.E.128 R12, [R24.64] ;  /* 0x00000004180c5981 */ /* 0x0000a6000c1e1d00 */
[----:B------:R-:W-:Y:S01]  /*0730*/  @P1 IADD3.X R46, RZ, R9, RZ, P6, !PT ;  /* 0x00000009ff2e1210 */ /* 0x000fe200037fe4ff */
[----:B------:R1:W3:Y:S01]  /*0740*/  @P4 LDG.E.128 R16, [R34.64] ;  /* 0x0000000422104981 */ /* 0x0002e2000c1e1d00 */
[----:B------:R-:W-:-:S03]  /*0750*/  @P1 IADD3 R36, P6, R8, 0x60, RZ ;  /* 0x0000006008241810 */ /* 0x000fc60007fde0ff */
[----:B------:R4:W3:Y:S02]  /*0760*/  @P4 LDG.E.128 R20, [R32.64] ;  /* 0x0000000420144981 */ /* 0x0008e4000c1e1d00 */
[----:B------:R-:W-:Y:S02]  /*0770*/  @P1 IMAD.X R38, RZ, RZ, R9, P6 ;  /* 0x000000ffff261224 */ /* 0x000fe400030e0609 */
[----:B------:R-:W-:-:S06]  /*0780*/  CS2R R8, SRZ ;  /* 0x0000000000087805 */ /* 0x000fcc000001ff00 */
[----:B------:R1:W3:Y:S01]  /*0790*/  @P5 LDG.E.128 R8, [R26.64] ;  /* 0x000000041a085981 */ /* 0x0002e2000c1e1d00 */
[----:B------:R-:W-:Y:S02]  /*07a0*/  @P3 IMAD R48, R48, c[0x0][0x178], RZ ;  /* 0x00005e0030303a24 */ /* 0x000fe400078e02ff */
[----:B0-----:R-:W-:Y:S02]  /*07b0*/  @P3 IMAD R24, R49, c[0x0][0x198], RZ ;  /* 0x0000660031183a24 */ /* 0x001fe400078e02ff */
[C---:B------:R-:W-:Y:S01]  /*07c0*/  @P3 IMAD R49, R47.reuse, c[0x0][0x17c], R48 ;  /* 0x00005f002f313a24 */ /* 0x040fe200078e0230 */
[----:B-1----:R-:W-:Y:S01]  /*07d0*/  @P3 MOV R27, R29 ;  /* 0x0000001d001b3202 */ /* 0x002fe20000000f00 */
[----:B------:R-:W-:Y:S02]  /*07e0*/  @P3 IMAD.MOV.U32 R26, RZ, RZ, R28 ;  /* 0x000000ffff1a3224 */ /* 0x000fe400078e001c */
[----:B------:R-:W-:Y:S02]  /*07f0*/  @P3 IMAD.MOV.U32 R25, RZ, RZ, R31 ;  /* 0x000000ffff193224 */ /* 0x000fe400078e001f */
[----:B------:R-:W-:-:S04]  /*0800*/  @P3 IMAD.WIDE.U32 R26, R47, c[0x0][0x178], R26 ;  /* 0x00005e002f1a3a25 */ /* 0x000fc800078e001a */
[C---:B------:R-:W-:Y:S02]  /*0810*/  @P3 IMAD R47, R39.reuse, c[0x0][0x19c], R24 ;  /* 0x00006700272f3a24 */ /* 0x040fe400078e0218 */
[----:B------:R-:W-:Y:S02]  /*0820*/  @P3 IMAD.MOV.U32 R24, RZ, RZ, R30 ;  /* 0x000000ffff183224 */ /* 0x000fe400078e001e */
[----:B------:R-:W-:Y:S02]  /*0830*/  @P1 IMAD R46, R46, c[0x0][0x178], RZ ;  /* 0x00005e002e2e1a24 */ /* 0x000fe400078e02ff */
[----:B------:R-:W-:-:S04]  /*0840*/  @P3 IMAD.WIDE.U32 R24, R39, c[0x0][0x198], R24 ;  /* 0x0000660027183a25 */ /* 0x000fc800078e0018 */
[----:B------:R-:W-:Y:S02]  /*0850*/  @P1 IMAD R53, R38, c[0x0][0x198], RZ ;  /* 0x0000660026351a24 */ /* 0x000fe400078e02ff */
[C---:B------:R-:W-:Y:S02]  /*0860*/  @P1 IMAD R39, R37.reuse, c[0x0][0x17c], R46 ;  /* 0x00005f0025271a24 */ /* 0x040fe400078e022e */
[----:B------:R-:W-:Y:S01]  /*0870*/  @P1 IMAD.WIDE.U32 R28, R37, c[0x0][0x178], R28 ;  /* 0x00005e00251c1a25 */ /* 0x000fe200078e001c */
[----:B------:R-:W-:Y:S02]  /*0880*/  @P3 IADD3 R49, R27, R49, RZ ;  /* 0x000000311b313210 */ /* 0x000fe40007ffe0ff */
[----:B------:R-:W-:Y:S01]  /*0890*/  @P3 LEA R60, P4, R26, c[0x0][0x160], 0x1 ;  /* 0x000058001a3c3a11 */ /* 0x000fe200078808ff */
[----:B------:R-:W-:Y:S01]  /*08a0*/  @P1 IMAD R35, R36, c[0x0][0x19c], R53 ;  /* 0x0000670024231a24 */ /* 0x000fe200078e0235 */
[----:B------:R-:W-:Y:S01]  /*08b0*/  @P3 LEA R52, P6, R24, c[0x0][0x190], 0x1 ;  /* 0x0000640018343a11 */ /* 0x000fe200078c08ff */
[----:B------:R-:W-:-:S02]  /*08c0*/  @P3 IMAD.IADD R47, R25, 0x1, R47 ;  /* 0x00000001192f3824 */ /* 0x000fc400078e022f */
[----:B----4-:R-:W-:Y:S01]  /*08d0*/  @P1 IMAD.WIDE.U32 R32, R36, c[0x0][0x198], R30 ;  /* 0x0000660024201a25 */ /* 0x010fe200078e001e */
[----:B------:R-:W-:-:S03]  /*08e0*/  @P1 LEA R46, P5, R28, c[0x0][0x160], 0x1 ;  /* 0x000058001c2e1a11 */ /* 0x000fc600078a08ff */
[----:B------:R-:W-:Y:S01]  /*08f0*/  @P1 IMAD.IADD R25, R29, 0x1, R39 ;  /* 0x000000011d191824 */ /* 0x000fe200078e0227 */
[----:B------:R-:W-:Y:S02]  /*0900*/  @P3 LEA.HI.X R61, R26, c[0x0][0x164], R49, 0x1, P4 ;  /* 0x000059001a3d3a11 */ /* 0x000fe400020f0c31 */
[----:B------:R-:W-:Y:S02]  /*0910*/  @P3 LEA.HI.X R53, R24, c[0x0][0x194], R47, 0x1, P6 ;  /* 0x0000650018353a11 */ /* 0x000fe400030f0c2f */
[----:B------:R-:W-:Y:S02]  /*0920*/  @P1 IADD3 R35, R33, R35, RZ ;  /* 0x0000002321231210 */ /* 0x000fe40007ffe0ff */
[----:B------:R-:W-:Y:S01]  /*0930*/  @P1 LEA R48, P4, R32, c[0x0][0x190], 0x1 ;  /* 0x0000640020301a11 */ /* 0x000fe200078808ff */
[----:B------:R-:W-:Y:S01]  /*0940*/  CS2R R26, SRZ ;  /* 0x00000000001a7805 */ /* 0x000fe2000001ff00 */
[----:B------:R-:W-:Y:S01]  /*0950*/  @P1 LEA.HI.X R47, R28, c[0x0][0x164], R25, 0x1, P5 ;  /* 0x000059001c2f1a11 */ /* 0x000fe200028f0c19 */
[----:B------:R-:W-:Y:S01]  /*0960*/  CS2R R30, SRZ ;  /* 0x00000000001e7805 */ /* 0x000fe2000001ff00 */
[----:B------:R-:W-:Y:S01]  /*0970*/  CS2R R24, SRZ ;  /* 0x0000000000187805 */ /* 0x000fe2000001ff00 */
[----:B------:R-:W-:Y:S01]  /*0980*/  CS2R R28, SRZ ;  /* 0x00000000001c7805 */ /* 0x000fe2000001ff00 */
[----:B------:R-:W-:Y:S01]  /*0990*/  @P1 LEA.HI.X R49, R32, c[0x0][0x194], R35, 0x1, P4 ;  /* 0x0000650020311a11 */ /* 0x000fe200020f0c23 */
[----:B------:R-:W-:Y:S01]  /*09a0*/  CS2R R36, SRZ ;  /* 0x0000000000247805 */ /* 0x000fe2000001ff00 */
[----:B------:R-:W-:Y:S01]  /*09b0*/  CS2R R32, SRZ ;  /* 0x0000000000207805 */ /* 0x000fe2000001ff00 */
[----:B------:R-:W-:Y:S01]  /*09c0*/  CS2R R34, SRZ ;  /* 0x0000000000227805 */ /* 0x000fe2000001ff00 */
[----:B------:R-:W-:Y:S01]  /*09d0*/  CS2R R38, SRZ ;  /* 0x0000000000267805 */ /* 0x000fe2000001ff00 */
[----:B------:R3:W4:Y:S04]  /*09e0*/  @P3 LDG.E.128 R24, [R60.64] ;  /* 0x000000043c183981 */ /* 0x000728000c1e1d00 */
[----:B------:R0:W4:Y:S04]  /*09f0*/  @P3 LDG.E.128 R28, [R52.64] ;  /* 0x00000004341c3981 */ /* 0x000128000c1e1d00 */
        /* <DEDUP_REMOVED lines=8> */
[----:B------:R-:W-:-:S04]  /*0a80*/  @!P3 IMAD R53, R40, c[0x0][0x1e0], RZ ;  /* 0x000078002835ba24 */ /* 0x000fc800078e02ff */
[C---:B------:R-:W-:Y:S02]  /*0a90*/  @!P3 IMAD R53, R6.reuse, c[0x0][0x1e4], R53 ;  /* 0x000079000635ba24 */ /* 0x040fe400078e0235 */
[----:B------:R-:W-:-:S04]  /*0aa0*/  @!P3 IMAD.WIDE.U32 R44, R6, c[0x0][0x1e0], R44 ;  /* 0x00007800062cba25 */ /* 0x000fc800078e002c */
[----:B-1----:R-:W-:Y:S02]  /*0ab0*/  @!P3 IMAD.IADD R47, R45, 0x1, R53 ;  /* 0x000000012d2fb824 */ /* 0x002fe400078e0235 */
[----:B------:R-:W-:Y:S02]  /*0ac0*/  @!P3 IMAD R45, R43, c[0x0][0x1e8], RZ ;  /* 0x00007a002b2dba24 */ /* 0x000fe400078e02ff */
[----:B------:R-:W-:Y:S02]  /*0ad0*/  @!P3 IMAD.MOV.U32 R46, RZ, RZ, R44 ;  /* 0x000000ffff2eb224 */ /* 0x000fe400078e002c */
[C---:B------:R-:W-:Y:S02]  /*0ae0*/  @!P3 IMAD R45, R50.reuse, c[0x0][0x1ec], R45 ;  /* 0x00007b00322dba24 */ /* 0x040fe400078e022d */
[----:B------:R-:W-:-:S05]  /*0af0*/  @!P3 IMAD.WIDE.U32 R46, R50, c[0x0][0x1e8], R46 ;  /* 0x00007a00322eba25 */ /* 0x000fca00078e002e */
[----:B------:R-:W-:Y:S02]  /*0b00*/  @!P3 IADD3 R45, R47, R45, RZ ;  /* 0x0000002d2f2db210 */ /* 0x000fe40007ffe0ff */
[----:B------:R-:W-:-:S04]  /*0b10*/  @!P3 LEA R44, P4, R46, c[0x0][0x1d8], 0x2 ;  /* 0x000076002e2cba11 */ /* 0x000fc800078810ff */
[----:B------:R-:W-:Y:S01]  /*0b20*/  @!P3 LEA.HI.X R45, R46, c[0x0][0x1dc], R45, 0x2, P4 ;  /* 0x000077002e2dba11 */ /* 0x000fe200020f142d */
[----:B------:R-:W-:-:S06]  /*0b30*/  IMAD.MOV.U32 R52, RZ, RZ, 0x7f800000 ;  /* 0x7f800000ff347424 */ /* 0x000fcc00078e00ff */
[----:B------:R0:W5:Y:S01]  /*0b40*/  @!P3 LDG.E R52, [R44.64] ;  /* 0x000000042c34b981 */ /* 0x000162000c1e1900 */
[----:B------:R-:W-:Y:S02]  /*0b50*/  @P0 LEA R57, R0, R57, 0x7 ;  /* 0x0000003900390211 */ /* 0x000fe400078e38ff */
[C---:B--2---:R-:W-:Y:S02]  /*0b60*/  LOP3.LUT R59, R12.reuse, 0xffff0000, RZ, 0xc0, !PT ;  /* 0xffff00000c3b7812 */ /* 0x044fe400078ec0ff */
[----:B------:R-:W-:Y:S02]  /*0b70*/  SHF.L.U32 R53, R12, 0x10, RZ ;  /* 0x000000100c357819 */ /* 0x000fe400000006ff */
[----:B---3--:R-:W-:Y:S02]  /*0b80*/  LOP3.LUT R61, R16, 0xffff0000, RZ, 0xc0, !PT ;  /* 0xffff0000103d7812 */ /* 0x008fe400078ec0ff */
[----:B------:R-:W-:Y:S01]  /*0b90*/  LOP3.LUT R60, R20, 0xffff0000, RZ, 0xc0, !PT ;  /* 0xffff0000143c7812 */ /* 0x000fe200078ec0ff */
[----:B------:R-:W-:-:S02]  /*0ba0*/  IMAD.U32 R16, R16, 0x10000, RZ ;  /* 0x0001000010107824 */ /* 0x000fc400078e00ff */
[C---:B------:R-:W-:Y:S01]  /*0bb0*/  IMAD.U32 R46, R8.reuse, 0x10000, RZ ;  /* 0x00010000082e7824 */ /* 0x040fe200078e00ff */
[----:B------:R-:W-:Y:S01]  /*0bc0*/  LOP3.LUT R8, R8, 0xffff0000, RZ, 0xc0, !PT ;  /* 0xffff000008087812 */ /* 0x000fe200078ec0ff */
[----:B------:R-:W-:Y:S01]  /*0bd0*/  FMUL.FTZ R60, R61, R60 ;  /* 0x0000003c3d3c7220 */ /* 0x000fe20000410000 */
[----:B------:R-:W-:-:S03]  /*0be0*/  SHF.L.U32 R47, R9, 0x10, RZ ;  /* 0x00000010092f7819 */ /* 0x000fc600000006ff */
[----:B------:R-:W-:Y:S02]  /*0bf0*/  FMUL.FTZ R8, R8, R59 ;  /* 0x0000003b08087220 */ /* 0x000fe40000410000 */
[----:B------:R-:W-:Y:S02]  /*0c00*/  IMAD.U32 R59, R20, 0x10000, RZ ;  /* 0x00010000143b7824 */ /* 0x000fe400078e00ff */
[----:B------:R-:W-:Y:S02]  /*0c10*/  IMAD.U32 R12, R13, 0x10000, RZ ;  /* 0x000100000d0c7824 */ /* 0x000fe400078e00ff */
        /* <DEDUP_REMOVED lines=10> */
[----:B------:R-:W-:-:S02]  /*0cc0*/  IMAD.U32 R9, R10, 0x10000, RZ ;  /* 0x000100000a097824 */ /* 0x000fc400078e00ff */
[----:B0-----:R-:W-:Y:S02]  /*0cd0*/  IMAD.U32 R44, R14, 0x10000, RZ ;  /* 0x000100000e2c7824 */ /* 0x001fe400078e00ff */
        /* <DEDUP_REMOVED lines=12> */
[----:B------:R-:W-:-:S02]  /*0da0*/  FFMA.FTZ R14, R49, R14, R44 ;  /* 0x0000000e310e7223 */ /* 0x000fc4000001002c */
[----:B------:R-:W-:Y:S02]  /*0db0*/  IMAD.U32 R8, R19, 0x10000, RZ ;  /* 0x0001000013087824 */ /* 0x000fe400078e00ff */
[----:B------:R-:W-:Y:S02]  /*0dc0*/  IMAD.U32 R13, R23, 0x10000, RZ ;  /* 0x00010000170d7824 */ /* 0x000fe400078e00ff */
[----:B------:R-:W-:Y:S01]  /*0dd0*/  FFMA.FTZ R9, R18, R9, R12 ;  /* 0x0000000912097223 */ /* 0x000fe2000001000c */
[----:B------:R-:W-:Y:S01]  /*0de0*/  LOP3.LUT R19, R19, 0xffff0000, RZ, 0xc0, !PT ;  /* 0xffff000013137812 */ /* 0x000fe200078ec0ff */
[----:B------:R-:W-:Y:S01]  /*0df0*/  FFMA.FTZ R14, R10, R45, R14 ;  /* 0x0000002d0a0e7223 */ /* 0x000fe2000001000e */
[----:B------:R-:W-:Y:S01]  /*0e00*/  LOP3.LUT R10, R23, 0xffff0000, RZ, 0xc0, !PT ;  /* 0xffff0000170a7812 */ /* 0x000fe200078ec0ff */
[----:B------:R-:W-:-:S04]  /*0e10*/  FFMA.FTZ R8, R8, R13, R9 ;  /* 0x0000000d08087223 */ /* 0x000fc80000010009 */
[----:B------:R-:W-:Y:S01]  /*0e20*/  FFMA.FTZ R8, R19, R10, R8 ;  /* 0x0000000a13087223 */ /* 0x000fe20000010008 */
[C---:B----4-:R-:W-:Y:S02]  /*0e30*/  SHF.L.U32 R17, R24.reuse, 0x10, RZ ;  /* 0x0000001018117819 */ /* 0x050fe400000006ff */
[----:B------:R-:W-:Y:S02]  /*0e40*/  LOP3.LUT R24, R24, 0xffff0000, RZ, 0xc0, !PT ;  /* 0xffff000018187812 */ /* 0x000fe400078ec0ff */
[C---:B------:R-:W-:Y:S02]  /*0e50*/  LOP3.LUT R19, R28.reuse, 0xffff0000, RZ, 0xc0, !PT ;  /* 0xffff00001c137812 */ /* 0x040fe400078ec0ff */
[----:B------:R-:W-:Y:S02]  /*0e60*/  SHF.L.U32 R20, R28, 0x10, RZ ;  /* 0x000000101c147819 */ /* 0x000fe400000006ff */
[----:B------:R-:W-:Y:S01]  /*0e70*/  LOP3.LUT R18, R32, 0xffff0000, RZ, 0xc0, !PT ;  /* 0xffff000020127812 */ /* 0x000fe200078ec0ff */
[----:B------:R-:W-:Y:S01]  /*0e80*/  FMUL.FTZ R24, R24, R19 ;  /* 0x0000001318187220 */ /* 0x000fe20000410000 */
[C---:B------:R-:W-:Y:S01]  /*0e90*/  LOP3.LUT R21, R36.reuse, 0xffff0000, RZ, 0xc0, !PT ;  /* 0xffff000024157812 */ /* 0x040fe200078ec0ff */
[----:B------:R-:W-:Y:S01]  /*0ea0*/  IMAD.U32 R19, R36, 0x10000, RZ ;  /* 0x0001000024137824 */ /* 0x000fe200078e00ff */
[----:B------:R-:W-:Y:S01]  /*0eb0*/  SHF.L.U32 R32, R32, 0x10, RZ ;  /* 0x0000001020207819 */ /* 0x000fe200000006ff */
[----:B------:R-:W-:-:S02]  /*0ec0*/  IMAD.U32 R16, R25, 0x10000, RZ ;  /* 0x0001000019107824 */ /* 0x000fc400078e00ff */
[----:B------:R-:W-:Y:S01]  /*0ed0*/  FMUL.FTZ R21, R18, R21 ;  /* 0x0000001512157220 */ /* 0x000fe20000410000 */
[----:B------:R-:W-:Y:S01]  /*0ee0*/  LOP3.LUT R11, R11, 0xffff0000, RZ, 0xc0, !PT ;  /* 0xffff00000b0b7812 */ /* 0x000fe200078ec0ff */
[----:B------:R-:W-:Y:S01]  /*0ef0*/  IMAD.U32 R23, R29, 0x10000, RZ ;  /* 0x000100001d177824 */ /* 0x000fe200078e00ff */
        /* <DEDUP_REMOVED lines=15> */
[----:B------:R-:W-:Y:S01]  /*0ff0*/  IMAD.U32 R17, R38, 0x10000, RZ ;  /* 0x0001000026117824 */ /* 0x000fe200078e00ff */
[----:B------:R-:W-:Y:S01]  /*1000*/  SHF.L.U32 R16, R34, 0x10, RZ ;  /* 0x0000001022107819 */ /* 0x000fe200000006ff */
[----:B------:R-:W-:Y:S01]  /*1010*/  FFMA.FTZ R18, R33, R20, R18 ;  /* 0x0000001421127223 */ /* 0x000fe20000010012 */
[----:B------:R-:W-:Y:S01]  /*1020*/  LOP3.LUT R26, R26, 0xffff0000, RZ, 0xc0, !PT ;  /* 0xffff00001a1a7812 */ /* 0x000fe200078ec0ff */
[----:B------:R-:W-:Y:S01]  /*1030*/  FFMA.FTZ R12, R12, R15, R22 ;  /* 0x0000000f0c0c7223 */ /* 0x000fe20000010016 */
[----:B------:R-:W-:Y:S01]  /*1040*/  LOP3.LUT R13, R30, 0xffff0000, RZ, 0xc0, !PT ;  /* 0xffff00001e0d7812 */ /* 0x000fe200078ec0ff */
[----:B------:R-:W-:Y:S01]  /*1050*/  FFMA.FTZ R16, R16, R17, R18 ;  /* 0x0000001110107223 */ /* 0x000fe20000010012 */
[----:B------:R-:W-:-:S02]  /*1060*/  LOP3.LUT R34, R34, 0xffff0000, RZ, 0xc0, !PT ;  /* 0xffff000022227812 */ /* 0x000fc400078ec0ff */
[----:B------:R-:W-:Y:S01]  /*1070*/  LOP3.LUT R15, R38, 0xffff0000, RZ, 0xc0, !PT ;  /* 0xffff0000260f7812 */ /* 0x000fe200078ec0ff */
[----:B------:R-:W-:Y:S02]  /*1080*/  IMAD.U32 R9, R27, 0x10000, RZ ;  /* 0x000100001b097824 */ /* 0x000fe400078e00ff */
[----:B------:R-:W-:Y:S02]  /*1090*/  IMAD.U32 R14, R31, 0x10000, RZ ;  /* 0x000100001f0e7824 */ /* 0x000fe400078e00ff */
[----:B------:R-:W-:Y:S01]  /*10a0*/  FFMA.FTZ R26, R26, R13, R12 ;  /* 0x0000000d1a1a7223 */ /* 0x000fe2000001000c */
[----:B------:R-:W-:Y:S01]  /*10b0*/  SHF.L.U32 R12, R35, 0x10, RZ ;  /* 0x00000010230c7819 */ /* 0x000fe200000006ff */
[----:B------:R-:W-:Y:S02]  /*10c0*/  IMAD.U32 R13, R39, 0x10000, RZ ;  /* 0x00010000270d7824 */ /* 0x000fe400078e00ff */
[----:B------:R-:W-:Y:S01]  /*10d0*/  FFMA.FTZ R15, R34, R15, R16 ;  /* 0x0000000f220f7223 */ /* 0x000fe20000010010 */
[----:B------:R-:W-:Y:S01]  /*10e0*/  LOP3.LUT R27, R27, 0xffff0000, RZ, 0xc0, !PT ;  /* 0xffff00001b1b7812 */ /* 0x000fe200078ec0ff */
[----:B------:R-:W-:Y:S01]  /*10f0*/  FFMA.FTZ R9, R9, R14, R26 ;  /* 0x0000000e09097223 */ /* 0x000fe2000001001a */
[----:B------:R-:W-:Y:S01]  /*1100*/  LOP3.LUT R10, R31, 0xffff0000, RZ, 0xc0, !PT ;  /* 0xffff00001f0a7812 */ /* 0x000fe200078ec0ff */
[----:B------:R-:W-:Y:S01]  /*1110*/  FFMA.FTZ R12, R12, R13, R15 ;  /* 0x0000000d0c0c7223 */ /* 0x000fe2000001000f */
[----:B------:R-:W-:-:S02]  /*1120*/  LOP3.LUT R35, R35, 0xffff0000, RZ, 0xc0, !PT ;  /* 0xffff000023237812 */ /* 0x000fc400078ec0ff */
[----:B------:R-:W-:Y:S01]  /*1130*/  LOP3.LUT R14, R39, 0xffff0000, RZ, 0xc0, !PT ;  /* 0xffff0000270e7812 */ /* 0x000fe200078ec0ff */
[----:B------:R-:W-:Y:S02]  /*1140*/  FFMA.FTZ R27, R27, R10, R9 ;  /* 0x0000000a1b1b7223 */ /* 0x000fe40000010009 */
[----:B------:R-:W0:Y:S02]  /*1150*/  SHFL.BFLY PT, R10, R11, 0x4, 0x1f ;  /* 0x0c801f000b0a7f89 */ /* 0x000e2400000e0000 */
[----:B------:R-:W-:Y:S02]  /*1160*/  FFMA.FTZ R35, R35, R14, R12 ;  /* 0x0000000e23237223 */ /* 0x000fe4000001000c */
[----:B------:R-:W1:Y:S04]  /*1170*/  SHFL.BFLY PT, R9, R8, 0x4, 0x1f ;  /* 0x0c801f0008097f89 */ /* 0x000e6800000e0000 */
[----:B------:R-:W2:Y:S04]  /*1180*/  SHFL.BFLY PT, R14, R27, 0x4, 0x1f ;  /* 0x0c801f001b0e7f89 */ /* 0x000ea800000e0000 */
[----:B------:R-:W3:Y:S01]  /*1190*/  SHFL.BFLY PT, R16, R35, 0x4, 0x1f ;  /* 0x0c801f0023107f89 */ /* 0x000ee200000e0000 */
[----:B0-----:R-:W-:-:S02]  /*11a0*/  FADD.FTZ R10, R11, R10 ;  /* 0x0000000a0b0a7221 */ /* 0x001fc40000010000 */
[----:B-1----:R-:W-:-:S03]  /*11b0*/  FADD.FTZ R12, R8, R9 ;  /* 0x00000009080c7221 */ /* 0x002fc60000010000 */
[----:B------:R-:W0:Y:S01]  /*11c0*/  SHFL.BFLY PT, R9, R10, 0x2, 0x1f ;  /* 0x0c401f000a097f89 */ /* 0x000e2200000e0000 */
[----:B--2---:R-:W-:Y:S02]  /*11d0*/  FADD.FTZ R14, R27, R14 ;  /* 0x0000000e1b0e7221 */ /* 0x004fe40000010000 */
[----:B---3--:R-:W-:Y:S01]  /*11e0*/  FADD.FTZ R16, R35, R16 ;  /* 0x0000001023107221 */ /* 0x008fe20000010000 */
[----:B------:R-:W1:Y:S04]  /*11f0*/  SHFL.BFLY PT, R13, R12, 0x2, 0x1f ;  /* 0x0c401f000c0d7f89 */ /* 0x000e6800000e0000 */
[----:B------:R-:W2:Y:S04]  /*1200*/  SHFL.BFLY PT, R11, R14, 0x2, 0x1f ;  /* 0x0c401f000e0b7f89 */ /* 0x000ea800000e0000 */
[----:B------:R-:W3:Y:S01]  /*1210*/  SHFL.BFLY PT, R17, R16, 0x2, 0x1f ;  /* 0x0c401f0010117f89 */ /* 0x000ee200000e0000 */
[----:B------:R-:W-:Y:S01]  /*1220*/  @P0 SHF.R.S32.HI R8, RZ, 0x1f, R57 ;  /* 0x0000001fff080819 */ /* 0x000fe20000011439 */
[----:B0-----:R-:W-:-:S03]  /*1230*/  FADD.FTZ R9, R10, R9 ;  /* 0x000000090a097221 */ /* 0x001fc60000010000 */
[----:B------:R-:W-:Y:S01]  /*1240*/  @P0 LEA.HI R57, R8, R57, RZ, 0x7 ;  /* 0x0000003908390211 */ /* 0x000fe200078f38ff */
[----:B-1----:R-:W-:Y:S02]  /*1250*/  FADD.FTZ R13, R12, R13 ;  /* 0x0000000d0c0d7221 */ /* 0x002fe40000010000 */
[----:B------:R-:W0:Y:S01]  /*1260*/  SHFL.BFLY PT, R12, R9, 0x1, 0x1f ;  /* 0x0c201f00090c7f89 */ /* 0x000e2200000e0000 */
[----:B--2---:R-:W-:Y:S02]  /*1270*/  FADD.FTZ R15, R14, R11 ;  /* 0x0000000b0e0f7221 */ /* 0x004fe40000010000 */
[----:B---3--:R-:W-:Y:S01]  /*1280*/  FADD.FTZ R17, R16, R17 ;  /* 0x0000001110117221 */ /* 0x008fe20000010000 */
[----:B------:R-:W1:Y:S01]  /*1290*/  SHFL.BFLY PT, R14, R13, 0x1, 0x1f ;  /* 0x0c201f000d0e7f89 */ /* 0x000e6200000e0000 */
[----:B------:R-:W-:-:S03]  /*12a0*/  IMAD.MOV.U32 R8, RZ, RZ, RZ ;  /* 0x000000ffff087224 */ /* 0x000fc600078e00ff */
[----:B------:R-:W2:Y:S04]  /*12b0*/  SHFL.BFLY PT, R16, R15, 0x1, 0x1f ;  /* 0x0c201f000f107f89 */ /* 0x000ea800000e0000 */
[----:B------:R-:W3:Y:S01]  /*12c0*/  SHFL.BFLY PT, R18, R17, 0x1, 0x1f ;  /* 0x0c201f0011127f89 */ /* 0x000ee200000e0000 */
[----:B------:R-:W-:Y:S01]  /*12d0*/  @P0 LOP3.LUT R8, R57, 0xffffff80, RZ, 0xc0, !PT ;  /* 0xffffff8039080812 */ /* 0x000fe200078ec0ff */
[----:B------:R-:W-:Y:S01]  /*12e0*/  IMAD.SHL.U32 R11, R5, 0x2000, RZ ;  /* 0x00002000050b7824 */ /* 0x000fe200078e00ff */
[----:B------:R-:W-:Y:S02]  /*12f0*/  SHF.L.U32 R19, R4, 0x2, RZ ;  /* 0x0000000204137819 */ /* 0x000fe400000006ff */
[----:B------:R-:W-:Y:S02]  /*1300*/  SHF.L.U32 R10, R8, 0x6, RZ ;  /* 0x00000006080a7819 */ /* 0x000fe400000006ff */
[----:B------:R-:W-:-:S02]  /*1310*/  ISETP.NE.AND P5, PT, R55, RZ, PT ;  /* 0x000000ff3700720c */ /* 0x000fc40003fa5270 */
[----:B------:R-:W-:Y:S02]  /*1320*/  SHF.R.S32.HI R20, RZ, 0x1f, R10 ;  /* 0x0000001fff147819 */ /* 0x000fe4000001140a */
[--C-:B------:R-:W-:Y:S02]  /*1330*/  IADD3 R10, P0, P3, R10, R19, R11.reuse ;  /* 0x000000130a0a7210 */ /* 0x100fe40007b1e00b */
[----:B------:R-:W-:Y:S02]  /*1340*/  SHF.R.S32.HI R11, RZ, 0x1f, R11 ;  /* 0x0000001fff0b7819 */ /* 0x000fe4000001140b */
[----:B------:R-:W-:Y:S01]  /*1350*/  SHF.R.S32.HI R19, RZ, 0x1f, R19 ;  /* 0x0000001fff137819 */ /* 0x000fe20000011413 */
[----:B------:R-:W-:Y:S03]  /*1360*/  BSSY B0, `(.L_x_1787) ;  /* 0x0000023000007945 */ /* 0x000fe60003800000 */
[----:B------:R-:W-:Y:S01]  /*1370*/  IADD3.X R11, R20, R19, R11, P0, P3 ;  /* 0x00000013140b7210 */ /* 0x000fe200007e640b */
[----:B0-----:R-:W-:-:S02]  /*1380*/  FADD.FTZ R19, R9, R12 ;  /* 0x0000000c09137221 */ /* 0x001fc40000010000 */
[----:B------:R-:W-:Y:S01]  /*1390*/  IMAD R9, R40, c[0x0][0x220], RZ ;  /* 0x0000880028097a24 */ /* 0x000fe200078e02ff */
[-C--:B------:R-:W-:Y:S01]  /*13a0*/  ISETP.GE.AND P4, PT, R58, R51.reuse, PT ;  /* 0x000000333a00720c */ /* 0x080fe20003f86270 */
[----:B-1----:R-:W-:Y:S01]  /*13b0*/  FADD.FTZ R20, R13, R14 ;  /* 0x0000000e0d147221 */ /* 0x002fe20000010000 */
[-C--:B------:R-:W-:Y:S01]  /*13c0*/  ISETP.GE.AND P3, PT, R56, R51.reuse, PT ;  /* 0x000000333800720c */ /* 0x080fe20003f66270 */
[----:B--2---:R-:W-:Y:S01]  /*13d0*/  FADD.FTZ R16, R15, R16 ;  /* 0x000000100f107221 */ /* 0x004fe20000010000 */
[----:B------:R-:W-:Y:S01]  /*13e0*/  ISETP.GE.AND P0, PT, R54, R51, PT ;  /* 0x000000333600720c */ /* 0x000fe20003f06270 */
[C---:B------:R-:W-:Y:S02]  /*13f0*/  IMAD R21, R6.reuse, c[0x0][0x224], R9 ;  /* 0x0000890006157a24 */ /* 0x040fe400078e0209 */
[----:B------:R-:W-:-:S04]  /*1400*/  IMAD.WIDE.U32 R10, R6, c[0x0][0x220], R10 ;  /* 0x00008800060a7a25 */ /* 0x000fc800078e000a */
[----:B---3--:R-:W-:Y:S01]  /*1410*/  FADD.FTZ R18, R17, R18 ;  /* 0x0000001211127221 */ /* 0x008fe20000010000 */
[----:B------:R-:W-:Y:S05]  /*1420*/  @P5 BRA `(.L_x_1788) ;  /* 0x0000016000005947 */ /* 0x000fea0003800000 */
[----:B------:R-:W-:Y:S01]  /*1430*/  SHF.R.S32.HI R14, RZ, 0x1f, R8 ;  /* 0x0000001fff0e7819 */ /* 0x000fe20000011408 */
[----:B------:R-:W-:Y:S01]  /*1440*/  IMAD R9, R40, c[0x0][0x1c8], RZ ;  /* 0x0000720028097a24 */ /* 0x000fe200078e02ff */
[C---:B------:R-:W-:Y:S02]  /*1450*/  IADD3 R12, P5, R7.reuse, R8, RZ ;  /* 0x00000008070c7210 */ /* 0x040fe40007fbe0ff */
[----:B------:R-:W-:Y:S01]  /*1460*/  FSEL R15, R20, RZ, !P4 ;  /* 0x000000ff140f7208 */ /* 0x000fe20006000000 */
[----:B------:R-:W-:Y:S01]  /*1470*/  IMAD R9, R6, c[0x0][0x1cc], R9 ;  /* 0x0000730006097a24 */ /* 0x000fe200078e0209 */
[----:B------:R-:W-:Y:S02]  /*1480*/  LEA.HI.X.SX32 R13, R7, R14, 0x1, P5 ;  /* 0x0000000e070d7211 */ /* 0x000fe400028f0eff */
[----:B------:R-:W-:-:S03]  /*1490*/  FSEL R17, R16, RZ, !P3 ;  /* 0x000000ff10117208 */ /* 0x000fc60005800000 */
[----:B------:R-:W-:-:S04]  /*14a0*/  IMAD.WIDE.U32 R12, R6, c[0x0][0x1c8], R12 ;  /* 0x00007200060c7a25 */ /* 0x000fc800078e000c */
[----:B------:R-:W-:Y:S02]  /*14b0*/  IMAD.IADD R13, R13, 0x1, R9 ;  /* 0x000000010d0d7824 */ /* 0x000fe400078e0209 */
[----:B------:R-:W-:Y:S02]  /*14c0*/  IMAD R9, R43, c[0x0][0x1d0], RZ ;  /* 0x000074002b097a24 */ /* 0x000fe400078e02ff */
[----:B------:R-:W-:-:S04]  /*14d0*/  IMAD.WIDE.U32 R12, R50, c[0x0][0x1d0], R12 ;  /* 0x00007400320c7a25 */ /* 0x000fc800078e000c */
[----:B------:R-:W-:Y:S01]  /*14e0*/  IMAD R9, R50, c[0x0][0x1d4], R9 ;  /* 0x0000750032097a24 */ /* 0x000fe200078e0209 */
[----:B------:R-:W-:-:S04]  /*14f0*/  IADD3 R41, P5, R41, R12, RZ ;  /* 0x0000000c29297210 */ /* 0x000fc80007fbe0ff */
[----:B------:R-:W-:Y:S02]  /*1500*/  IADD3.X R42, R42, R13, R9, P5, !PT ;  /* 0x0000000d2a2a7210 */ /* 0x000fe40002ffe409 */
[----:B------:R-:W-:Y:S02]  /*1510*/  LEA R12, P5, R41, c[0x0][0x1b0], 0x2 ;  /* 0x00006c00290c7a11 */ /* 0x000fe400078a10ff */
[----:B------:R-:W-:Y:S02]  /*1520*/  FSEL R9, R19, RZ, !P2 ;  /* 0x000000ff13097208 */ /* 0x000fe40005000000 */
[----:B------:R-:W-:Y:S02]  /*1530*/  LEA.HI.X R13, R41, c[0x0][0x1b4], R42, 0x2, P5 ;  /* 0x00006d00290d7a11 */ /* 0x000fe400028f142a */
[----:B------:R-:W-:-:S03]  /*1540*/  FSEL R19, R18, RZ, !P0 ;  /* 0x000000ff12137208 */ /* 0x000fc60004000000 */
[----:B------:R0:W-:Y:S04]  /*1550*/  STG.E [R12.64], R9 ;  /* 0x000000090c007986 */ /* 0x0001e8000c101904 */
[----:B------:R0:W-:Y:S04]  /*1560*/  STG.E [R12.64+0x80], R15 ;  /* 0x0000800f0c007986 */ /* 0x0001e8000c101904 */
[----:B------:R0:W-:Y:S04]  /*1570*/  STG.E [R12.64+0x100], R17 ;  /* 0x000100110c007986 */ /* 0x0001e8000c101904 */
[----:B------:R0:W-:Y:S02]  /*1580*/  STG.E [R12.64+0x180], R19 ;  /* 0x000180130c007986 */ /* 0x0001e4000c101904 */
.L_x_1788:
[----:B------:R-:W-:Y:S05]  /*1590*/  BSYNC B0 ;  /* 0x0000000000007941 */ /* 0x000fea0003800000 */
.L_x_1787:
        /* <DEDUP_REMOVED lines=18> */
[--C-:B------:R-:W-:Y:S01]  /*16c0*/  IADD3 R10, P1, P2, R8, R7, R4.reuse ;  /* 0x00000007080a7210 */ /* 0x100fe20007a3e004 */
[----:B------:R-:W-:Y:S01]  /*16d0*/  IMAD R43, R43, c[0x0][0x200], RZ ;  /* 0x000080002b2b7a24 */ /* 0x000fe200078e02ff */
[----:B------:R-:W-:Y:S01]  /*16e0*/  SHF.R.S32.HI R2, RZ, 0x1f, R7 ;  /* 0x0000001fff027819 */ /* 0x000fe20000011407 */
[----:B------:R-:W-:Y:S01]  /*16f0*/  IMAD R7, R40, c[0x0][0x1f8], RZ ;  /* 0x00007e0028077a24 */ /* 0x000fe200078e02ff */
[----:B------:R-:W-:Y:S02]  /*1700*/  SHF.R.S32.HI R9, RZ, 0x1f, R4 ;  /* 0x0000001fff097819 */ /* 0x000fe40000011404 */
[----:B------:R-:W-:Y:S01]  /*1710*/  SHF.R.S32.HI R8, RZ, 0x1f, R8 ;  /* 0x0000001fff087819 */ /* 0x000fe20000011408 */
[----:B------:R-:W-:-:S03]  /*1720*/  IMAD R7, R6, c[0x0][0x1fc], R7 ;  /* 0x00007f0006077a24 */ /* 0x000fc600078e0207 */
[----:B------:R-:W-:Y:S01]  /*1730*/  IADD3.X R11, R8, R2, R9, P1, P2 ;  /* 0x00000002080b7210 */ /* 0x000fe20000fe4409 */
[C---:B-----5:R-:W-:Y:S01]  /*1740*/  FMUL.FTZ R2, R52.reuse, 1.4426950216293334961 ;  /* 0x3fb8aa3b34027820 */ /* 0x060fe20000410000 */
        /* <DEDUP_REMOVED lines=10> */
.L_x_1790:
[----:B------:R-:W-:Y:S05]  /*17f0*/  BSYNC B0 ;  /* 0x0000000000007941 */ /* 0x000fea0003800000 */
.L_x_1789:
        /* <DEDUP_REMOVED lines=14> */
.L_x_1791:
        /* <DEDUP_REMOVED lines=10> */
.L_x_1857:


//--------------------- .nv.shared._ZN7cutlass13device_kernelIN5flash19enable_sm80_to_sm89INS1_16FlashAttnBwdSm80INS1_25CollectiveMainloopBwdSm80ILi2ELi2EN4cute5tupleIJNS5_1CILi64EEENS7_ILi128EEES8_EEENS_10bfloat16_tEfNS_4arch4Sm80ELb0ELb0ELb0ELb0ELb0ELb0ELb0ELb0ELi2ELi2ELi4ELi2ELb1EEENS1_21CollectiveEpilogueBwdISA_SB_SD_Li256ELb0ELb0ELi2EEENS1_19SingleTileSchedulerILb0ELb0ELb0ELi128EEEEEEEEEvNT_6ParamsE --------------------------
	.section	.nv.shared._ZN7cutlass13device_kernelIN5flash19enable_sm80_to_sm89INS1_16FlashAttnBwdSm80INS1_25CollectiveMainloopBwdSm80ILi2ELi2EN4cute5tupleIJNS5_1CILi64EEENS7_ILi128EEES8_EEENS_10bfloat16_tEfNS_4arch4Sm80ELb0ELb0ELb0ELb0ELb0ELb0ELb0ELb0ELi2ELi2ELi4ELi2ELb1EEENS1_21CollectiveEpilogueBwdISA_SB_SD_Li256ELb0ELb0ELi2EEENS1_19SingleTileSchedulerILb0ELb0ELb0ELi128EEEEEEEEEvNT_6ParamsE,"aw",@nobits
	.sectionflags	@""
	.align	16


//--------------------- .nv.global                --------------------------
	.section	.nv.global,"aw",@nobits
.nv.global:
	.type		_ZN65_INTERNAL_ebbe5436_29_flash_bwd_hdim64_bf16_sm80_cu_3fbc093a_29864cute1_E,@object
	.size		_ZN65_INTERNAL_ebbe5436_29_flash_bwd_hdim64_bf16_sm80_cu_3fbc093a_29864cute1_E,(_ZN65_INTERNAL_ebbe5436_29_flash_bwd_hdim64_bf16_sm80_cu_3fbc093a_29864cuda3std3__45__cpo6cbeginE - _ZN65_INTERNAL_ebbe5436_29_flash_bwd_hdim64_bf16_sm80_cu_3fbc093a_29864cute1_E)
_ZN65_INTERNAL_ebbe5436_29_flash_bwd_hdim64_bf16_sm80_cu_3fbc093a_29864cute1_E:
	.zero		1
	.type		_ZN65_INTERNAL_ebbe5436_29_flash_bwd_hdim64_bf16_sm80_cu_3fbc093a_29864cuda3std3__45__cpo6cbeginE,@object
	.size		_ZN65_INTERNAL_ebbe5436_29_flash_bwd_hdim64_bf16_sm80_cu_3fbc093a_29864cuda3std3__45__cpo6cbeginE,(_ZN65_INTERNAL_ebbe5436_29_flash_bwd_hdim64_bf16_sm80_cu_3fbc093a_29864cuda3std3__48in_placeE - _ZN65_INTERNAL_ebbe5436_29_flash_bwd_hdim64_bf16_sm80_cu_3fbc093a_29864cuda3std3__45__cpo6cbeginE)
_ZN65_INTERNAL_ebbe5436_29_flash_bwd_hdim64_bf16_sm80_cu_3fbc093a_29864cuda3std3__45__cpo6cbeginE:
	.zero		1
	.type		_ZN65_INTERNAL_ebbe5436_29_flash_bwd_hdim64_bf16_sm80_cu_3fbc093a_29864cuda3std3__48in_placeE,@object
	.size		_ZN65_INTERNAL_ebbe5436_29_flash_bwd_hdim64_bf16_sm80_cu_3fbc093a_29864cuda3std3__48in_placeE,(_ZN65_INTERNAL_ebbe5436_29_flash_bwd_hdim64_bf16_sm80_cu_3fbc093a_29864cuda3std6ranges3__45__cpo9iter_moveE - _ZN65_INTERNAL_ebbe5436_29_flash_bwd_hdim64_bf16_sm80_cu_3fbc093a_29864cuda3std3__48in_placeE)
_ZN65_INTERNAL_ebbe5436_29_flash_bwd_hdim64_bf16_sm80_cu_3fbc093a_29864cuda3std3__48in_placeE:
	.zero		1
	.type		_ZN65_INTERNAL_ebbe5436_29_flash_bwd_hdim64_bf16_sm80_cu_3fbc093a_29864cuda3std6ranges3__45__cpo9iter_moveE,@object
	.size		_ZN65_INTERNAL_ebbe5436_29_flash_bwd_hdim64_bf16_sm80_cu_3fbc093a_29864cuda3std6ranges3__45__cpo9iter_moveE,(_ZN65_INTERNAL_ebbe5436_29_flash_bwd_hdim64_bf16_sm80_cu_3fbc093a_29864cuda3std3__45__cpo5beginE - _ZN65_INTERNAL_ebbe5436_29_flash_bwd_hdim64_bf16_sm80_cu_3fbc093a_29864cuda3std6ranges3__45__cpo9iter_moveE)
_ZN65_INTERNAL_ebbe5436_29_flash_bwd_hdim64_bf16_sm80_cu_3fbc093a_29864cuda3std6ranges3__45__cpo9iter_moveE:
	.zero		1
	.type		_ZN65_INTERNAL_ebbe5436_29_flash_bwd_hdim64_bf16_sm80_cu_3fbc093a_29864cuda3std3__45__cpo5beginE,@object
	.size		_ZN65_INTERNAL_ebbe5436_29_flash_bwd_hdim64_bf16_sm80_cu_3fbc093a_29864cuda3std3__45__cpo5beginE,(_ZN65_INTERNAL_ebbe5436_29_flash_bwd_hdim64_bf16_sm80_cu_3fbc093a_29864cuda3std3__467_GLOBAL__N__ebbe5436_29_flash_bwd_hdim64_bf16_sm80_cu_3fbc093a_29866ignoreE - _ZN65_INTERNAL_ebbe5436_29_flash_bwd_hdim64_bf16_sm80_cu_3fbc093a_29864cuda3std3__45__cpo5beginE)
_ZN65_INTERNAL_ebbe5436_29_flash_bwd_hdim64_bf16_sm80_cu_3fbc093a_29864cuda3std3__45__cpo5beginE:
	.zero		1
	.type		_ZN65_INTERNAL_ebbe5436_29_flash_bwd_hdim64_bf16_sm80_cu_3fbc093a_29864cuda3std3__467_GLOBAL__N__ebbe5436_29_flash_bwd_hdim64_bf16_sm80_cu_3fbc093a_29866ignoreE,@object
	.size		_ZN65_INTERNAL_ebbe5436_29_flash_bwd_hdim64_bf16_sm80_cu_3fbc093a_29864cuda3std3__467_GLOBAL__N__ebbe5436_29_flash_bwd_hdim64_bf16_sm80_cu_3fbc093a_29866ignoreE,(_ZN65_INTERNAL_ebbe5436_29_flash_bwd_hdim64_bf16_sm80_cu_3fbc093a_29864cute7productE - _ZN65_INTERNAL_ebbe5436_29_flash_bwd_hdim64_bf16_sm80_cu_3fbc093a_29864cuda3std3__467_GLOBAL__N__ebbe5436_29_flash_bwd_hdim64_bf16_sm80_cu_3fbc093a_29866ignoreE)
_ZN65_INTERNAL_ebbe5436_29_flash_bwd_hdim64_bf16_sm80_cu_3fbc093a_29864cuda3std3__467_GLOBAL__N__ebbe5436_29_flash_bwd_hdim64_bf16_sm80_cu_3fbc093a_29866ignoreE:
	.zero		1
	.type		_ZN65_INTERNAL_ebbe5436_29_flash_bwd_hdim64_bf16_sm80_cu_3fbc093a_29864cute7productE,@object
	.size		_ZN65_INTERNAL_ebbe5436_29_flash_bwd_hdim64_bf16_sm80_cu_3fbc093a_29864cute7productE,(_ZN65_INTERNAL_ebbe5436_29_flash_bwd_hdim64_bf16_sm80_cu_3fbc093a_29864cuda3std3__45__cpo3endE - _ZN65_INTERNAL_ebbe5436_29_flash_bwd_hdim64_bf16_sm80_cu_3fbc093a_29864cute7productE)
_ZN65_INTERNAL_ebbe5436_29_flash_bwd_hdim64_bf16_sm80_cu_3fbc093a_29864cute7productE:
	.zero		1
	.type		_ZN65_INTERNAL_ebbe5436_29_flash_bwd_hdim64_bf16_sm80_cu_3fbc093a_29864cuda3std3__45__cpo3endE,@object
	.size		_ZN65_INTERNAL_ebbe5436_29_flash_bwd_hdim64_bf16_sm80_cu_3fbc093a_29864cuda3std3__45__cpo3endE,(_ZN65_INTERNAL_ebbe5436_29_flash_bwd_hdim64_bf16_sm80_cu_3fbc093a_29864cuda3std3__419piecewise_constructE - _ZN65_INTERNAL_ebbe5436_29_flash_bwd_hdim64_bf16_sm80_cu_3fbc093a_29864cuda3std3__45__cpo3endE)
_ZN65_INTERNAL_ebbe5436_29_flash_bwd_hdim64_bf16_sm80_cu_3fbc093a_29864cuda3std3__45__cpo3endE:
	.zero		1
	.type		_ZN65_INTERNAL_ebbe5436_29_flash_bwd_hdim64_bf16_sm80_cu_3fbc093a_29864cuda3std3__419piecewise_constructE,@object
	.size		_ZN65_INTERNAL_ebbe5436_29_flash_bwd_hdim64_bf16_sm80_cu_3fbc093a_29864cuda3std3__419piecewise_constructE,(_ZN65_INTERNAL_ebbe5436_29_flash_bwd_hdim64_bf16_sm80_cu_3fbc093a_29864cuda3std3__45__cpo4cendE - _ZN65_INTERNAL_ebbe5436_29_flash_bwd_hdim64_bf16_sm80_cu_3fbc093a_29864cuda3std3__419piecewise_constructE)
_ZN65_INTERNAL_ebbe5436_29_flash_bwd_hdim64_bf16_sm80_cu_3fbc093a_29864cuda3std3__419piecewise_constructE:
	.zero		1
	.type		_ZN65_INTERNAL_ebbe5436_29_flash_bwd_hdim64_bf16_sm80_cu_3fbc093a_29864cuda3std3__45__cpo4cendE,@object
	.size		_ZN65_INTERNAL_ebbe5436_29_flash_bwd_hdim64_bf16_sm80_cu_3fbc093a_29864cuda3std3__45__cpo4cendE,(_ZN65_INTERNAL_ebbe5436_29_flash_bwd_hdim64_bf16_sm80_cu_3fbc093a_29864cuda3std6ranges3__45__cpo4swapE - _ZN65_INTERNAL_ebbe5436_29_flash_bwd_hdim64_bf16_sm80_cu_3fbc093a_29864cuda3std3__45__cpo4cendE)
_ZN65_INTERNAL_ebbe5436_29_flash_bwd_hdim64_bf16_sm80_cu_3fbc093a_29864cuda3std3__45__cpo4cendE:
	.zero		1
	.type		_ZN65_INTERNAL_ebbe5436_29_flash_bwd_hdim64_bf16_sm80_cu_3fbc093a_29864cuda3std6ranges3__45__cpo4swapE,@object
	.size		_ZN65_INTERNAL_ebbe5436_29_flash_bwd_hdim64_bf16_sm80_cu_3fbc093a_29864cuda3std6ranges3__45__cpo4swapE,(.L_7 - _ZN65_INTERNAL_ebbe5436_29_flash_bwd_hdim64_bf16_sm80_cu_3fbc093a_29864cuda3std6ranges3__45__cpo4swapE)
_ZN65_INTERNAL_ebbe5436_29_flash_bwd_hdim64_bf16_sm80_cu_3fbc093a_29864cuda3std6ranges3__45__cpo4swapE:
	.zero		1
.L_7:


//--------------------- .nv.shared._ZN7cutlass13device_kernelIN5flash19enable_sm80_to_sm89INS1_16FlashAttnBwdSm80INS1_25CollectiveMainloopBwdSm80ILi2ELi2EN4cute5tupleIJNS5_1CILi64EEENS7_ILi128EEES8_EEENS_10bfloat16_tEfNS_4arch4Sm80ELb0ELb0ELb0ELb0ELb1ELb0ELb0ELb0ELi2ELi2ELi4ELi2ELb1EEENS1_21CollectiveEpilogueBwdISA_SB_SD_Li256ELb0ELb0ELi2EEENS1_19SingleTileSchedulerILb0ELb0ELb0ELi128EEEEEEEEEvNT_6ParamsE --------------------------
	.section	.nv.shared._ZN7cutlass13device_kernelIN5flash19enable_sm80_to_sm89INS1_16FlashAttnBwdSm80INS1_25CollectiveMainloopBwdSm80ILi2ELi2EN4cute5tupleIJNS5_1CILi64EEENS7_ILi128EEES8_EEENS_10bfloat16_tEfNS_4arch4Sm80ELb0ELb0ELb0ELb0ELb1ELb0ELb0ELb0ELi2ELi2ELi4ELi2ELb1EEENS1_21CollectiveEpilogueBwdISA_SB_SD_Li256ELb0ELb0ELi2EEENS1_19SingleTileSchedulerILb0ELb0ELb0ELi128EEEEEEEEEvNT_6ParamsE,"aw",@nobits
	.sectionflags	@""
	.align	16


//--------------------- .nv.shared._ZN7cutlass13device_kernelIN5flash19enable_sm80_to_sm89INS1_16FlashAttnBwdSm80INS1_25CollectiveMainloopBwdSm80ILi2ELi2EN4cute5tupleIJNS5_1CILi64EEENS7_ILi128EEES8_EEENS_10bfloat16_tEfNS_4arch4Sm80ELb0ELb0ELb0ELb0ELb0ELb0ELb0ELb0ELi2ELi2ELi4ELi2ELb1EEENS1_24CollectiveEpilogueBwdGQAISA_fSD_Li256ELb0ELb0EEENS1_19SingleTileSchedulerILb0ELb0ELb0ELi128EEEEEEEEEvNT_6ParamsE --------------------------
	.section	.nv.shared._ZN7cutlass13device_kernelIN5flash19enable_sm80_to_sm89INS1_16FlashAttnBwdSm80INS1_25CollectiveMainloopBwdSm80ILi2ELi2EN4cute5tupleIJNS5_1CILi64EEENS7_ILi128EEES8_EEENS_10bfloat16_tEfNS_4arch4Sm80ELb0ELb0ELb0ELb0ELb0ELb0ELb0ELb0ELi2ELi2ELi4ELi2ELb1EEENS1_24CollectiveEpilogueBwdGQAISA_fSD_Li256ELb0ELb0EEENS1_19SingleTileSchedulerILb0ELb0ELb0ELi128EEEEEEEEEvNT_6ParamsE,"aw",@nobits
	.sectionflags	@""
	.align	16


//--------------------- .nv.shared._ZN7cutlass13device_kernelIN5flash19enable_sm80_to_sm89INS1_16FlashAttnBwdSm80INS1_25CollectiveMainloopBwdSm80ILi2ELi2EN4cute5tupleIJNS5_1CILi64EEENS7_ILi128EEES8_EEENS_10bfloat16_tEfNS_4arch4Sm80ELb0ELb0ELb0ELb0ELb1ELb0ELb0ELb0ELi2ELi2ELi4ELi2ELb1EEENS1_24CollectiveEpilogueBwdGQAISA_fSD_Li256ELb0ELb1EEENS1_19SingleTileSchedulerILb0ELb0ELb0ELi128EEEEEEEEEvNT_6ParamsE --------------------------
	.section	.nv.shared._ZN7cutlass13device_kernelIN5flash19enable_sm80_to_sm89INS1_16FlashAttnBwdSm80INS1_25CollectiveMainloopBwdSm80ILi2ELi2EN4cute5tupleIJNS5_1CILi64EEENS7_ILi128EEES8_EEENS_10bfloat16_tEfNS_4arch4Sm80ELb0ELb0ELb0ELb0ELb1ELb0ELb0ELb0ELi2ELi2ELi4ELi2ELb1EEENS1_24CollectiveEpilogueBwdGQAISA_fSD_Li256ELb0ELb1EEENS1_19SingleTileSchedulerILb0ELb0ELb0ELi128EEEEEEEEEvNT_6ParamsE,"aw",@nobits
	.sectionflags	@""
	.align	16


//--------------------- .nv.shared._ZN7cutlass13device_kernelIN5flash19enable_sm80_to_sm89INS1_16FlashAttnBwdSm80INS1_25CollectiveMainloopBwdSm80ILi2ELi2EN4cute5tupleIJNS5_1CILi64EEENS7_ILi128EEES8_EEENS_10bfloat16_tEfNS_4arch4Sm80ELb0ELb0ELb0ELb1ELb0ELb0ELb0ELb0ELi2ELi2ELi4ELi2ELb1EEENS1_21CollectiveEpilogueBwdISA_SB_SD_Li256ELb1ELb0ELi2EEENS1_19SingleTileSchedulerILb1ELb0ELb0ELi128EEEEEEEEEvNT_6ParamsE --------------------------
	.section	.nv.shared._ZN7cutlass13device_kernelIN5flash19enable_sm80_to_sm89INS1_16FlashAttnBwdSm80INS1_25CollectiveMainloopBwdSm80ILi2ELi2EN4cute5tupleIJNS5_1CILi64EEENS7_ILi128EEES8_EEENS_10bfloat16_tEfNS_4arch4Sm80ELb0ELb0ELb0ELb1ELb0ELb0ELb0ELb0ELi2ELi2ELi4ELi2ELb1EEENS1_21CollectiveEpilogueBwdISA_SB_SD_Li256ELb1ELb0ELi2EEENS1_19SingleTileSchedulerILb1ELb0ELb0ELi128EEEEEEEEEvNT_6ParamsE,"aw",@nobits
	.sectionflags	@""
	.align	16


//--------------------- .nv.shared._ZN7cutlass13device_kernelIN5flash19enable_sm80_to_sm89INS1_16FlashAttnBwdSm80INS1_25CollectiveMainloopBwdSm80ILi2ELi2EN4cute5tupleIJNS5_1CILi64EEENS7_ILi128EEES8_EEENS_10bfloat16_tEfNS_4arch4Sm80ELb0ELb0ELb0ELb1ELb1ELb0ELb0ELb0ELi2ELi2ELi4ELi2ELb1EEENS1_21CollectiveEpilogueBwdISA_SB_SD_Li256ELb1ELb0ELi2EEENS1_19SingleTileSchedulerILb1ELb0ELb0ELi128EEEEEEEEEvNT_6ParamsE --------------------------
	.section	.nv.shared._ZN7cutlass13device_kernelIN5flash19enable_sm80_to_sm89INS1_16FlashAttnBwdSm80INS1_25CollectiveMainloopBwdSm80ILi2ELi2EN4cute5tupleIJNS5_1CILi64EEENS7_ILi128EEES8_EEENS_10bfloat16_tEfNS_4arch4Sm80ELb0ELb0ELb0ELb1ELb1ELb0ELb0ELb0ELi2ELi2ELi4ELi2ELb1EEENS1_21CollectiveEpilogueBwdISA_SB_SD_Li256ELb1ELb0ELi2EEENS1_19SingleTileSchedulerILb1ELb0ELb0ELi128EEEEEEEEEvNT_6ParamsE,"aw",@nobits
	.sectionflags	@""
	.align	16


//--------------------- .nv.shared._ZN7cutlass13device_kernelIN5flash19enable_sm80_to_sm89INS1_16FlashAttnBwdSm80INS1_25CollectiveMainloopBwdSm80ILi2ELi2EN4cute5tupleIJNS5_1CILi64EEENS7_ILi128EEES8_EEENS_10bfloat16_tEfNS_4arch4Sm80ELb0ELb0ELb0ELb1ELb0ELb0ELb0ELb0ELi2ELi2ELi4ELi2ELb1EEENS1_24CollectiveEpilogueBwdGQAISA_fSD_Li256ELb1ELb0EEENS1_19SingleTileSchedulerILb1ELb0ELb0ELi128EEEEEEEEEvNT_6ParamsE --------------------------
	.section	.nv.shared._ZN7cutlass13device_kernelIN5flash19enable_sm80_to_sm89INS1_16FlashAttnBwdSm80INS1_25CollectiveMainloopBwdSm80ILi2ELi2EN4cute5tupleIJNS5_1CILi64EEENS7_ILi128EEES8_EEENS_10bfloat16_tEfNS_4arch4Sm80ELb0ELb0ELb0ELb1ELb0ELb0ELb0ELb0ELi2ELi2ELi4ELi2ELb1EEENS1_24CollectiveEpilogueBwdGQAISA_fSD_Li256ELb1ELb0EEENS1_19SingleTileSchedulerILb1ELb0ELb0ELi128EEEEEEEEEvNT_6ParamsE,"aw",@nobits
	.sectionflags	@""
	.align	16


//--------------------- .nv.shared._ZN7cutlass13device_kernelIN5flash19enable_sm80_to_sm89INS1_16FlashAttnBwdSm80INS1_25CollectiveMainloopBwdSm80ILi2ELi2EN4cute5tupleIJNS5_1CILi64EEENS7_ILi128EEES8_EEENS_10bfloat16_tEfNS_4arch4Sm80ELb0ELb0ELb0ELb1ELb1ELb0ELb0ELb0ELi2ELi2ELi4ELi2ELb1EEENS1_24CollectiveEpilogueBwdGQAISA_fSD_Li256ELb1ELb1EEENS1_19SingleTileSchedulerILb1ELb0ELb0ELi128EEEEEEEEEvNT_6ParamsE --------------------------
	.section	.nv.shared._ZN7cutlass13device_kernelIN5flash19enable_sm80_to_sm89INS1_16FlashAttnBwdSm80INS1_25CollectiveMainloopBwdSm80ILi2ELi2EN4cute5tupleIJNS5_1CILi64EEENS7_ILi128EEES8_EEENS_10bfloat16_tEfNS_4arch4Sm80ELb0ELb0ELb0ELb1ELb1ELb0ELb0ELb0ELi2ELi2ELi4ELi2ELb1EEENS1_24CollectiveEpilogueBwdGQAISA_fSD_Li256ELb1ELb1EEENS1_19SingleTileSchedulerILb1ELb0ELb0ELi128EEEEEEEEEvNT_6ParamsE,"aw",@nobits
	.sectionflags	@""
	.align	16


//--------------------- .nv.shared._ZN7cutlass13device_kernelIN5flash19enable_sm80_to_sm89INS1_16FlashAttnBwdSm80INS1_25CollectiveMainloopBwdSm80ILi2ELi2EN4cute5tupleIJNS5_1CILi64EEENS7_ILi128EEES8_EEENS_10bfloat16_tEfNS_4arch4Sm80ELb0ELb1ELb0ELb0ELb0ELb0ELb0ELb0ELi2ELi2ELi4ELi2ELb1EEENS1_21CollectiveEpilogueBwdISA_SB_SD_Li256ELb0ELb0ELi2EEENS1_19SingleTileSchedulerILb0ELb0ELb0ELi128EEEEEEEEEvNT_6ParamsE --------------------------
	.section	.nv.shared._ZN7cutlass13device_kernelIN5flash19enable_sm80_to_sm89INS1_16FlashAttnBwdSm80INS1_25CollectiveMainloopBwdSm80ILi2ELi2EN4cute5tupleIJNS5_1CILi64EEENS7_ILi128EEES8_EEENS_10bfloat16_tEfNS_4arch4Sm80ELb0ELb1ELb0ELb0ELb0ELb0ELb0ELb0ELi2ELi2ELi4ELi2ELb1EEENS1_21CollectiveEpilogueBwdISA_SB_SD_Li256ELb0ELb0ELi2EEENS1_19SingleTileSchedulerILb0ELb0ELb0ELi128EEEEEEEEEvNT_6ParamsE,"aw",@nobits
	.sectionflags	@""
	.align	16


//--------------------- .nv.shared._ZN7cutlass13device_kernelIN5flash19enable_sm80_to_sm89INS1_16FlashAttnBwdSm80INS1_25CollectiveMainloopBwdSm80ILi2ELi2EN4cute5tupleIJNS5_1CILi64EEENS7_ILi128EEES8_EEENS_10bfloat16_tEfNS_4arch4Sm80ELb0ELb1ELb0ELb0ELb1ELb0ELb0ELb0ELi2ELi2ELi4ELi2ELb1EEENS1_21CollectiveEpilogueBwdISA_SB_SD_Li256ELb0ELb0ELi2EEENS1_19SingleTileSchedulerILb0ELb0ELb0ELi128EEEEEEEEEvNT_6ParamsE --------------------------
	.section	.nv.shared._ZN7cutlass13device_kernelIN5flash19enable_sm80_to_sm89INS1_16FlashAttnBwdSm80INS1_25CollectiveMainloopBwdSm80ILi2ELi2EN4cute5tupleIJNS5_1CILi64EEENS7_ILi128EEES8_EEENS_10bfloat16_tEfNS_4arch4Sm80ELb0ELb1ELb0ELb0ELb1ELb0ELb0ELb0ELi2ELi2ELi4ELi2ELb1EEENS1_21CollectiveEpilogueBwdISA_SB_SD_Li256ELb0ELb0ELi2EEENS1_19SingleTileSchedulerILb0ELb0ELb0ELi128EEEEEEEEEvNT_6ParamsE,"aw",@nobits
	.sectionflags	@""
	.align	16


//--------------------- .nv.shared._ZN7cutlass13device_kernelIN5flash19enable_sm80_to_sm89INS1_16FlashAttnBwdSm80INS1_25CollectiveMainloopBwdSm80ILi2ELi2EN4cute5tupleIJNS5_1CILi64EEENS7_ILi128EEES8_EEENS_10bfloat16_tEfNS_4arch4Sm80ELb0ELb1ELb0ELb0ELb0ELb0ELb0ELb0ELi2ELi2ELi4ELi2ELb1EEENS1_24CollectiveEpilogueBwdGQAISA_fSD_Li256ELb0ELb0EEENS1_19SingleTileSchedulerILb0ELb0ELb0ELi128EEEEEEEEEvNT_6ParamsE --------------------------
	.section	.nv.shared._ZN7cutlass13device_kernelIN5flash19enable_sm80_to_sm89INS1_16FlashAttnBwdSm80INS1_25CollectiveMainloopBwdSm80ILi2ELi2EN4cute5tupleIJNS5_1CILi64EEENS7_ILi128EEES8_EEENS_10bfloat16_tEfNS_4arch4Sm80ELb0ELb1ELb0ELb0ELb0ELb0ELb0ELb0ELi2ELi2ELi4ELi2ELb1EEENS1_24CollectiveEpilogueBwdGQAISA_fSD_Li256ELb0ELb0EEENS1_19SingleTileSchedulerILb0ELb0ELb0ELi128EEEEEEEEEvNT_6ParamsE,"aw",@nobits
	.sectionflags	@""
	.align	16


//--------------------- .nv.shared._ZN7cutlass13device_kernelIN5flash19enable_sm80_to_sm89INS1_16FlashAttnBwdSm80INS1_25CollectiveMainloopBwdSm80ILi2ELi2EN4cute5tupleIJNS5_1CILi64EEENS7_ILi128EEES8_EEENS_10bfloat16_tEfNS_4arch4Sm80ELb0ELb1ELb0ELb0ELb1ELb0ELb0ELb0ELi2ELi2ELi4ELi2ELb1EEENS1_24CollectiveEpilogueBwdGQAISA_fSD_Li256ELb0ELb1EEENS1_19SingleTileSchedulerILb0ELb0ELb0ELi128EEEEEEEEEvNT_6ParamsE --------------------------
	.section	.nv.shared._ZN7cutlass13device_kernelIN5flash19enable_sm80_to_sm89INS1_16FlashAttnBwdSm80INS1_25CollectiveMainloopBwdSm80ILi2ELi2EN4cute5tupleIJNS5_1CILi64EEENS7_ILi128EEES8_EEENS_10bfloat16_tEfNS_4arch4Sm80ELb0ELb1ELb0ELb0ELb1ELb0ELb0ELb0ELi2ELi2ELi4ELi2ELb1EEENS1_24CollectiveEpilogueBwdGQAISA_fSD_Li256ELb0ELb1EEENS1_19SingleTileSchedulerILb0ELb0ELb0ELi128EEEEEEEEEvNT_6ParamsE,"aw",@nobits
	.sectionflags	@""
	.align	16


//--------------------- .nv.shared._ZN7cutlass13device_kernelIN5flash19enable_sm80_to_sm89INS1_16FlashAttnBwdSm80INS1_25CollectiveMainloopBwdSm80ILi2ELi2EN4cute5tupleIJNS5_1CILi64EEENS7_ILi128EEES8_EEENS_10bfloat16_tEfNS_4arch4Sm80ELb0ELb1ELb0ELb1ELb0ELb0ELb0ELb0ELi2ELi2ELi4ELi2ELb1EEENS1_21CollectiveEpilogueBwdISA_SB_SD_Li256ELb1ELb0ELi2EEENS1_19SingleTileSchedulerILb1ELb0ELb0ELi128EEEEEEEEEvNT_6ParamsE --------------------------
	.section	.nv.shared._ZN7cutlass13device_kernelIN5flash19enable_sm80_to_sm89INS1_16FlashAttnBwdSm80INS1_25CollectiveMainloopBwdSm80ILi2ELi2EN4cute5tupleIJNS5_1CILi64EEENS7_ILi128EEES8_EEENS_10bfloat16_tEfNS_4arch4Sm80ELb0ELb1ELb0ELb1ELb0ELb0ELb0ELb0ELi2ELi2ELi4ELi2ELb1EEENS1_21CollectiveEpilogueBwdISA_SB_SD_Li256ELb1ELb0ELi2EEENS1_19SingleTileSchedulerILb1ELb0ELb0ELi128EEEEEEEEEvNT_6ParamsE,"aw",@nobits
	.sectionflags	@""
	.align	16


//--------------------- .nv.shared._ZN7cutlass13device_kernelIN5flash19enable_sm80_to_sm89INS1_16FlashAttnBwdSm80INS1_25CollectiveMainloopBwdSm80ILi2ELi2EN4cute5tupleIJNS5_1CILi64EEENS7_ILi128EEES8_EEENS_10bfloat16_tEfNS_4arch4Sm80ELb0ELb1ELb0ELb1ELb1ELb0ELb0ELb0ELi2ELi2ELi4ELi2ELb1EEENS1_21CollectiveEpilogueBwdISA_SB_SD_Li256ELb1ELb0ELi2EEENS1_19SingleTileSchedulerILb1ELb0ELb0ELi128EEEEEEEEEvNT_6ParamsE --------------------------
	.section	.nv.shared._ZN7cutlass13device_kernelIN5flash19enable_sm80_to_sm89INS1_16FlashAttnBwdSm80INS1_25CollectiveMainloopBwdSm80ILi2ELi2EN4cute5tupleIJNS5_1CILi64EEENS7_ILi128EEES8_EEENS_10bfloat16_tEfNS_4arch4Sm80ELb0ELb1ELb0ELb1ELb1ELb0ELb0ELb0ELi2ELi2ELi4ELi2ELb1EEENS1_21CollectiveEpilogueBwdISA_SB_SD_Li256ELb1ELb0ELi2EEENS1_19SingleTileSchedulerILb1ELb0ELb0ELi128EEEEEEEEEvNT_6ParamsE,"aw",@nobits
	.sectionflags	@""
	.align	16


//--------------------- .nv.shared._ZN7cutlass13device_kernelIN5flash19enable_sm80_to_sm89INS1_16FlashAttnBwdSm80INS1_25CollectiveMainloopBwdSm80ILi2ELi2EN4cute5tupleIJNS5_1CILi64EEENS7_ILi128EEES8_EEENS_10bfloat16_tEfNS_4arch4Sm80ELb0ELb1ELb0ELb1ELb0ELb0ELb0ELb0ELi2ELi2ELi4ELi2ELb1EEENS1_24CollectiveEpilogueBwdGQAISA_fSD_Li256ELb1ELb0EEENS1_19SingleTileSchedulerILb1ELb0ELb0ELi128EEEEEEEEEvNT_6ParamsE --------------------------
	.section	.nv.shared._ZN7cutlass13device_kernelIN5flash19enable_sm80_to_sm89INS1_16FlashAttnBwdSm80INS1_25CollectiveMainloopBwdSm80ILi2ELi2EN4cute5tupleIJNS5_1CILi64EEENS7_ILi128EEES8_EEENS_10bfloat16_tEfNS_4arch4Sm80ELb0ELb1ELb0ELb1ELb0ELb0ELb0ELb0ELi2ELi2ELi4ELi2ELb1EEENS1_24CollectiveEpilogueBwdGQAISA_fSD_Li256ELb1ELb0EEENS1_19SingleTileSchedulerILb1ELb0ELb0ELi128EEEEEEEEEvNT_6ParamsE,"aw",@nobits
	.sectionflags	@""
	.align	16


//--------------------- .nv.shared._ZN7cutlass13device_kernelIN5flash19enable_sm80_to_sm89INS1_16FlashAttnBwdSm80INS1_25CollectiveMainloopBwdSm80ILi2ELi2EN4cute5tupleIJNS5_1CILi64EEENS7_ILi128EEES8_EEENS_10bfloat16_tEfNS_4arch4Sm80ELb0ELb1ELb0ELb1ELb1ELb0ELb0ELb0ELi2ELi2ELi4ELi2ELb1EEENS1_24CollectiveEpilogueBwdGQAISA_fSD_Li256ELb1ELb1EEENS1_19SingleTileSchedulerILb1ELb0ELb0ELi128EEEEEEEEEvNT_6ParamsE --------------------------
	.section	.nv.shared._ZN7cutlass13device_kernelIN5flash19enable_sm80_to_sm89INS1_16FlashAttnBwdSm80INS1_25CollectiveMainloopBwdSm80ILi2ELi2EN4cute5tupleIJNS5_1CILi64EEENS7_ILi128EEES8_EEENS_10bfloat16_tEfNS_4arch4Sm80ELb0ELb1ELb0ELb1ELb1ELb0ELb0ELb0ELi2ELi2ELi4ELi2ELb1EEENS1_24CollectiveEpilogueBwdGQAISA_fSD_Li256ELb1ELb1EEENS1_19SingleTileSchedulerILb1ELb0ELb0ELi128EEEEEEEEEvNT_6ParamsE,"aw",@nobits
	.sectionflags	@""
	.align	16


//--------------------- .nv.shared._ZN7cutlass13device_kernelIN5flash19enable_sm80_to_sm89INS1_16FlashAttnBwdSm80INS1_25CollectiveMainloopBwdSm80ILi2ELi2EN4cute5tupleIJNS5_1CILi64EEENS7_ILi128EEES8_EEENS_10bfloat16_tEfNS_4arch4Sm80ELb1ELb0ELb0ELb0ELb0ELb0ELb0ELb0ELi2ELi2ELi4ELi2ELb1EEENS1_21CollectiveEpilogueBwdISA_SB_SD_Li256ELb0ELb0ELi2EEENS1_25SingleTileBwdLPTSchedulerILb0ELi128ELb0EEEEEEEEEvNT_6ParamsE --------------------------
	.section	.nv.shared._ZN7cutlass13device_kernelIN5flash19enable_sm80_to_sm89INS1_16FlashAttnBwdSm80INS1_25CollectiveMainloopBwdSm80ILi2ELi2EN4cute5tupleIJNS5_1CILi64EEENS7_ILi128EEES8_EEENS_10bfloat16_tEfNS_4arch4Sm80ELb1ELb0ELb0ELb0ELb0ELb0ELb0ELb0ELi2ELi2ELi4ELi2ELb1EEENS1_21CollectiveEpilogueBwdISA_SB_SD_Li256ELb0ELb0ELi2EEENS1_25SingleTileBwdLPTSchedulerILb0ELi128ELb0EEEEEEEEEvNT_6ParamsE,"aw",@nobits
	.sectionflags	@""
	.align	16


//--------------------- .nv.shared._ZN7cutlass13device_kernelIN5flash19enable_sm80_to_sm89INS1_16FlashAttnBwdSm80INS1_25CollectiveMainloopBwdSm80ILi2ELi2EN4cute5tupleIJNS5_1CILi64EEENS7_ILi128EEES8_EEENS_10bfloat16_tEfNS_4arch4Sm80ELb1ELb0ELb0ELb0ELb1ELb0ELb0ELb0ELi2ELi2ELi4ELi2ELb1EEENS1_21CollectiveEpilogueBwdISA_SB_SD_Li256ELb0ELb0ELi2EEENS1_25SingleTileBwdLPTSchedulerILb0ELi128ELb1EEEEEEEEEvNT_6ParamsE --------------------------
	.section	.nv.shared._ZN7cutlass13device_kernelIN5flash19enable_sm80_to_sm89INS1_16FlashAttnBwdSm80INS1_25CollectiveMainloopBwdSm80ILi2ELi2EN4cute5tupleIJNS5_1CILi64EEENS7_ILi128EEES8_EEENS_10bfloat16_tEfNS_4arch4Sm80ELb1ELb0ELb0ELb0ELb1ELb0ELb0ELb0ELi2ELi2ELi4ELi2ELb1EEENS1_21CollectiveEpilogueBwdISA_SB_SD_Li256ELb0ELb0ELi2EEENS1_25SingleTileBwdLPTSchedulerILb0ELi128ELb1EEEEEEEEEvNT_6ParamsE,"aw",@nobits
	.sectionflags	@""
	.align	16


//--------------------- .nv.shared._ZN7cutlass13device_kernelIN5flash19enable_sm80_to_sm89INS1_16FlashAttnBwdSm80INS1_25CollectiveMainloopBwdSm80ILi2ELi2EN4cute5tupleIJNS5_1CILi64EEENS7_ILi128EEES8_EEENS_10bfloat16_tEfNS_4arch4Sm80ELb1ELb0ELb0ELb0ELb0ELb0ELb0ELb0ELi2ELi2ELi4ELi2ELb1EEENS1_24CollectiveEpilogueBwdGQAISA_fSD_Li256ELb0ELb0EEENS1_25SingleTileBwdLPTSchedulerILb0ELi128ELb0EEEEEEEEEvNT_6ParamsE --------------------------
	.section	.nv.shared._ZN7cutlass13device_kernelIN5flash19enable_sm80_to_sm89INS1_16FlashAttnBwdSm80INS1_25CollectiveMainloopBwdSm80ILi2ELi2EN4cute5tupleIJNS5_1CILi64EEENS7_ILi128EEES8_EEENS_10bfloat16_tEfNS_4arch4Sm80ELb1ELb0ELb0ELb0ELb0ELb0ELb0ELb0ELi2ELi2ELi4ELi2ELb1EEENS1_24CollectiveEpilogueBwdGQAISA_fSD_Li256ELb0ELb0EEENS1_25SingleTileBwdLPTSchedulerILb0ELi128ELb0EEEEEEEEEvNT_6ParamsE,"aw",@nobits
	.sectionflags	@""
	.align	16


//--------------------- .nv.shared._ZN7cutlass13device_kernelIN5flash19enable_sm80_to_sm89INS1_16FlashAttnBwdSm80INS1_25CollectiveMainloopBwdSm80ILi2ELi2EN4cute5tupleIJNS5_1CILi64EEENS7_ILi128EEES8_EEENS_10bfloat16_tEfNS_4arch4Sm80ELb1ELb0ELb0ELb0ELb1ELb0ELb0ELb0ELi2ELi2ELi4ELi2ELb1EEENS1_24CollectiveEpilogueBwdGQAISA_fSD_Li256ELb0ELb1EEENS1_25SingleTileBwdLPTSchedulerILb0ELi128ELb1EEEEEEEEEvNT_6ParamsE --------------------------
	.section	.nv.shared._ZN7cutlass13device_kernelIN5flash19enable_sm80_to_sm89INS1_16FlashAttnBwdSm80INS1_25CollectiveMainloopBwdSm80ILi2ELi2EN4cute5tupleIJNS5_1CILi64EEENS7_ILi128EEES8_EEENS_10bfloat16_tEfNS_4arch4Sm80ELb1ELb0ELb0ELb0ELb1ELb0ELb0ELb0ELi2ELi2ELi4ELi2ELb1EEENS1_24CollectiveEpilogueBwdGQAISA_fSD_Li256ELb0ELb1EEENS1_25SingleTileBwdLPTSchedulerILb0ELi128ELb1EEEEEEEEEvNT_6ParamsE,"aw",@nobits
	.sectionflags	@""
	.align	16


//--------------------- .nv.shared._ZN7cutlass13device_kernelIN5flash22FlashAttnBwdPreprocessIN4cute5tupleIJNS3_1CILi64EEES6_EEENS_10bfloat16_tEfNS_4arch4Sm80ELb1ELb0EEEEEvNT_6ParamsE --------------------------
	.section	.nv.shared._ZN7cutlass13device_kernelIN5flash22FlashAttnBwdPreprocessIN4cute5tupleIJNS3_1CILi64EEES6_EEENS_10bfloat16_tEfNS_4arch4Sm80ELb1ELb0EEEEEvNT_6ParamsE,"aw",@nobits
	.sectionflags	@""
	.align	16


//--------------------- .nv.shared._ZN7cutlass13device_kernelIN5flash19enable_sm80_to_sm89INS1_16FlashAttnBwdSm80INS1_25CollectiveMainloopBwdSm80ILi2ELi2EN4cute5tupleIJNS5_1CILi64EEENS7_ILi128EEES8_EEENS_10bfloat16_tEfNS_4arch4Sm80ELb1ELb0ELb0ELb1ELb0ELb0ELb0ELb0ELi2ELi2ELi4ELi2ELb1EEENS1_21CollectiveEpilogueBwdISA_SB_SD_Li256ELb1ELb0ELi2EEENS1_25SingleTileBwdLPTSchedulerILb1ELi128ELb0EEEEEEEEEvNT_6ParamsE --------------------------
	.section	.nv.shared._ZN7cutlass13device_kernelIN5flash19enable_sm80_to_sm89INS1_16FlashAttnBwdSm80INS1_25CollectiveMainloopBwdSm80ILi2ELi2EN4cute5tupleIJNS5_1CILi64EEENS7_ILi128EEES8_EEENS_10bfloat16_tEfNS_4arch4Sm80ELb1ELb0ELb0ELb1ELb0ELb0ELb0ELb0ELi2ELi2ELi4ELi2ELb1EEENS1_21CollectiveEpilogueBwdISA_SB_SD_Li256ELb1ELb0ELi2EEENS1_25SingleTileBwdLPTSchedulerILb1ELi128ELb0EEEEEEEEEvNT_6ParamsE,"aw",@nobits
	.sectionflags	@""
	.align	16


//--------------------- .nv.shared._ZN7cutlass13device_kernelIN5flash19enable_sm80_to_sm89INS1_16FlashAttnBwdSm80INS1_25CollectiveMainloopBwdSm80ILi2ELi2EN4cute5tupleIJNS5_1CILi64EEENS7_ILi128EEES8_EEENS_10bfloat16_tEfNS_4arch4Sm80ELb1ELb0ELb0ELb1ELb1ELb0ELb0ELb0ELi2ELi2ELi4ELi2ELb1EEENS1_21CollectiveEpilogueBwdISA_SB_SD_Li256ELb1ELb0ELi2EEENS1_25SingleTileBwdLPTSchedulerILb1ELi128ELb1EEEEEEEEEvNT_6ParamsE --------------------------
	.section	.nv.shared._ZN7cutlass13device_kernelIN5flash19enable_sm80_to_sm89INS1_16FlashAttnBwdSm80INS1_25CollectiveMainloopBwdSm80ILi2ELi2EN4cute5tupleIJNS5_1CILi64EEENS7_ILi128EEES8_EEENS_10bfloat16_tEfNS_4arch4Sm80ELb1ELb0ELb0ELb1ELb1ELb0ELb0ELb0ELi2ELi2ELi4ELi2ELb1EEENS1_21CollectiveEpilogueBwdISA_SB_SD_Li256ELb1ELb0ELi2EEENS1_25SingleTileBwdLPTSchedulerILb1ELi128ELb1EEEEEEEEEvNT_6ParamsE,"aw",@nobits
	.sectionflags	@""
	.align	16


//--------------------- .nv.shared._ZN7cutlass13device_kernelIN5flash19enable_sm80_to_sm89INS1_16FlashAttnBwdSm80INS1_25CollectiveMainloopBwdSm80ILi2ELi2EN4cute5tupleIJNS5_1CILi64EEENS7_ILi128EEES8_EEENS_10bfloat16_tEfNS_4arch4Sm80ELb1ELb0ELb0ELb1ELb0ELb0ELb0ELb0ELi2ELi2ELi4ELi2ELb1EEENS1_24CollectiveEpilogueBwdGQAISA_fSD_Li256ELb1ELb0EEENS1_25SingleTileBwdLPTSchedulerILb1ELi128ELb0EEEEEEEEEvNT_6ParamsE --------------------------
	.section	.nv.shared._ZN7cutlass13device_kernelIN5flash19enable_sm80_to_sm89INS1_16FlashAttnBwdSm80INS1_25CollectiveMainloopBwdSm80ILi2ELi2EN4cute5tupleIJNS5_1CILi64EEENS7_ILi128EEES8_EEENS_10bfloat16_tEfNS_4arch4Sm80ELb1ELb0ELb0ELb1ELb0ELb0ELb0ELb0ELi2ELi2ELi4ELi2ELb1EEENS1_24CollectiveEpilogueBwdGQAISA_fSD_Li256ELb1ELb0EEENS1_25SingleTileBwdLPTSchedulerILb1ELi128ELb0EEEEEEEEEvNT_6ParamsE,"aw",@nobits
	.sectionflags	@""
	.align	16


//--------------------- .nv.shared._ZN7cutlass13device_kernelIN5flash32FlashAttnBwdPostprocessConvertdQIN4cute5tupleIJNS3_1CILi64EEES6_EEENS_10bfloat16_tEfNS_4arch4Sm80ELi256ENS3_8TiledMMAINS3_8MMA_AtomIJNS3_30SM80_16x8x16_F32BF16BF16F32_TNEEEENS3_6LayoutINS4_IJNS5_ILi2EEENS5_ILi4EEENS5_ILi1EEEEEENS4_IJSI_SG_NS5_ILi0EEEEEEEENS4_IJNS5_ILi32EEES6_NS5_ILi16EEEEEEEELb0EEEEEvNT_6ParamsE --------------------------
	.section	.nv.shared._ZN7cutlass13device_kernelIN5flash32FlashAttnBwdPostprocessConvertdQIN4cute5tupleIJNS3_1CILi64EEES6_EEENS_10bfloat16_tEfNS_4arch4Sm80ELi256ENS3_8TiledMMAINS3_8MMA_AtomIJNS3_30SM80_16x8x16_F32BF16BF16F32_TNEEEENS3_6LayoutINS4_IJNS5_ILi2EEENS5_ILi4EEENS5_ILi1EEEEEENS4_IJSI_SG_NS5_ILi0EEEEEEEENS4_IJNS5_ILi32EEES6_NS5_ILi16EEEEEEEELb0EEEEEvNT_6ParamsE,"aw",@nobits
	.sectionflags	@""
	.align	16


//--------------------- .nv.shared._ZN7cutlass13device_kernelIN5flash19enable_sm80_to_sm89INS1_16FlashAttnBwdSm80INS1_25CollectiveMainloopBwdSm80ILi2ELi2EN4cute5tupleIJNS5_1CILi64EEENS7_ILi128EEES8_EEENS_10bfloat16_tEfNS_4arch4Sm80ELb1ELb0ELb0ELb1ELb1ELb0ELb0ELb0ELi2ELi2ELi4ELi2ELb1EEENS1_24CollectiveEpilogueBwdGQAISA_fSD_Li256ELb1ELb1EEENS1_25SingleTileBwdLPTSchedulerILb1ELi128ELb1EEEEEEEEEvNT_6ParamsE --------------------------
	.section	.nv.shared._ZN7cutlass13device_kernelIN5flash19enable_sm80_to_sm89INS1_16FlashAttnBwdSm80INS1_25CollectiveMainloopBwdSm80ILi2ELi2EN4cute5tupleIJNS5_1CILi64EEENS7_ILi128EEES8_EEENS_10bfloat16_tEfNS_4arch4Sm80ELb1ELb0ELb0ELb1ELb1ELb0ELb0ELb0ELi2ELi2ELi4ELi2ELb1EEENS1_24CollectiveEpilogueBwdGQAISA_fSD_Li256ELb1ELb1EEENS1_25SingleTileBwdLPTSchedulerILb1ELi128ELb1EEEEEEEEEvNT_6ParamsE,"aw",@nobits
	.sectionflags	@""
	.align	16


//--------------------- .nv.shared._ZN7cutlass13device_kernelIN5flash22FlashAttnBwdPreprocessIN4cute5tupleIJNS3_1CILi64EEES6_EEENS_10bfloat16_tEfNS_4arch4Sm80ELb1ELb1EEEEEvNT_6ParamsE --------------------------
	.section	.nv.shared._ZN7cutlass13device_kernelIN5flash22FlashAttnBwdPreprocessIN4cute5tupleIJNS3_1CILi64EEES6_EEENS_10bfloat16_tEfNS_4arch4Sm80ELb1ELb1EEEEEvNT_6ParamsE,"aw",@nobits
	.sectionflags	@""
	.align	16


//--------------------- .nv.shared._ZN7cutlass13device_kernelIN5flash19enable_sm80_to_sm89INS1_16FlashAttnBwdSm80INS1_25CollectiveMainloopBwdSm80ILi2ELi2EN4cute5tupleIJNS5_1CILi128EEES8_NS7_ILi64EEEEEENS_10bfloat16_tEfNS_4arch4Sm80ELb0ELb0ELb0ELb0ELb0ELb0ELb0ELb0ELi2ELi4ELi4ELi4ELb0EEENS1_21CollectiveEpilogueBwdISA_SB_SD_Li256ELb0ELb0ELi2EEENS1_19SingleTileSchedulerILb0ELb0ELb0ELi128EEEEEEEEEvNT_6ParamsE --------------------------
	.section	.nv.shared._ZN7cutlass13device_kernelIN5flash19enable_sm80_to_sm89INS1_16FlashAttnBwdSm80INS1_25CollectiveMainloopBwdSm80ILi2ELi2EN4cute5tupleIJNS5_1CILi128EEES8_NS7_ILi64EEEEEENS_10bfloat16_tEfNS_4arch4Sm80ELb0ELb0ELb0ELb0ELb0ELb0ELb0ELb0ELi2ELi4ELi4ELi4ELb0EEENS1_21CollectiveEpilogueBwdISA_SB_SD_Li256ELb0ELb0ELi2EEENS1_19SingleTileSchedulerILb0ELb0ELb0ELi128EEEEEEEEEvNT_6ParamsE,"aw",@nobits
	.sectionflags	@""
	.align	16


//--------------------- .nv.shared._ZN7cutlass13device_kernelIN5flash19enable_sm80_to_sm89INS1_16FlashAttnBwdSm80INS1_25CollectiveMainloopBwdSm80ILi2ELi2EN4cute5tupleIJNS5_1CILi128EEES8_NS7_ILi64EEEEEENS_10bfloat16_tEfNS_4arch4Sm80ELb0ELb0ELb0ELb0ELb1ELb0ELb0ELb0ELi2ELi4ELi4ELi4ELb0EEENS1_21CollectiveEpilogueBwdISA_SB_SD_Li256ELb0ELb0ELi2EEENS1_19SingleTileSchedulerILb0ELb0ELb0ELi128EEEEEEEEEvNT_6ParamsE --------------------------
	.section	.nv.shared._ZN7cutlass13device_kernelIN5flash19enable_sm80_to_sm89INS1_16FlashAttnBwdSm80INS1_25CollectiveMainloopBwdSm80ILi2ELi2EN4cute5tupleIJNS5_1CILi128EEES8_NS7_ILi64EEEEEENS_10bfloat16_tEfNS_4arch4Sm80ELb0ELb0ELb0ELb0ELb1ELb0ELb0ELb0ELi2ELi4ELi4ELi4ELb0EEENS1_21CollectiveEpilogueBwdISA_SB_SD_Li256ELb0ELb0ELi2EEENS1_19SingleTileSchedulerILb0ELb0ELb0ELi128EEEEEEEEEvNT_6ParamsE,"aw",@nobits
	.sectionflags	@""
	.align	16


//--------------------- .nv.shared._ZN7cutlass13device_kernelIN5flash19enable_sm80_to_sm89INS1_16FlashAttnBwdSm80INS1_25CollectiveMainloopBwdSm80ILi2ELi2EN4cute5tupleIJNS5_1CILi128EEES8_NS7_ILi64EEEEEENS_10bfloat16_tEfNS_4arch4Sm80ELb0ELb0ELb0ELb0ELb0ELb0ELb0ELb0ELi2ELi4ELi4ELi4ELb0EEENS1_24CollectiveEpilogueBwdGQAISA_fSD_Li256ELb0ELb0EEENS1_19SingleTileSchedulerILb0ELb0ELb0ELi128EEEEEEEEEvNT_6ParamsE --------------------------
	.section	.nv.shared._ZN7cutlass13device_kernelIN5flash19enable_sm80_to_sm89INS1_16FlashAttnBwdSm80INS1_25CollectiveMainloopBwdSm80ILi2ELi2EN4cute5tupleIJNS5_1CILi128EEES8_NS7_ILi64EEEEEENS_10bfloat16_tEfNS_4arch4Sm80ELb0ELb0ELb0ELb0ELb0ELb0ELb0ELb0ELi2ELi4ELi4ELi4ELb0EEENS1_24CollectiveEpilogueBwdGQAISA_fSD_Li256ELb0ELb0EEENS1_19SingleTileSchedulerILb0ELb0ELb0ELi128EEEEEEEEEvNT_6ParamsE,"aw",@nobits
	.sectionflags	@""
	.align	16


//--------------------- .nv.shared._ZN7cutlass13device_kernelIN5flash19enable_sm80_to_sm89INS1_16FlashAttnBwdSm80INS1_25CollectiveMainloopBwdSm80ILi2ELi2EN4cute5tupleIJNS5_1CILi128EEES8_NS7_ILi64EEEEEENS_10bfloat16_tEfNS_4arch4Sm80ELb0ELb0ELb0ELb0ELb1ELb0ELb0ELb0ELi2ELi4ELi4ELi4ELb0EEENS1_24CollectiveEpilogueBwdGQAISA_fSD_Li256ELb0ELb1EEENS1_19SingleTileSchedulerILb0ELb0ELb0ELi128EEEEEEEEEvNT_6ParamsE --------------------------
	.section	.nv.shared._ZN7cutlass13device_kernelIN5flash19enable_sm80_to_sm89INS1_16FlashAttnBwdSm80INS1_25CollectiveMainloopBwdSm80ILi2ELi2EN4cute5tupleIJNS5_1CILi128EEES8_NS7_ILi64EEEEEENS_10bfloat16_tEfNS_4arch4Sm80ELb0ELb0ELb0ELb0ELb1ELb0ELb0ELb0ELi2ELi4ELi4ELi4ELb0EEENS1_24CollectiveEpilogueBwdGQAISA_fSD_Li256ELb0ELb1EEENS1_19SingleTileSchedulerILb0ELb0ELb0ELi128EEEEEEEEEvNT_6ParamsE,"aw",@nobits
	.sectionflags	@""
	.align	16


//--------------------- .nv.shared._ZN7cutlass13device_kernelIN5flash19enable_sm80_to_sm89INS1_16FlashAttnBwdSm80INS1_25CollectiveMainloopBwdSm80ILi2ELi2EN4cute5tupleIJNS5_1CILi128EEES8_NS7_ILi64EEEEEENS_10bfloat16_tEfNS_4arch4Sm80ELb0ELb0ELb0ELb1ELb0ELb0ELb0ELb0ELi2ELi4ELi4ELi4ELb0EEENS1_21CollectiveEpilogueBwdISA_SB_SD_Li256ELb1ELb0ELi2EEENS1_19SingleTileSchedulerILb1ELb0ELb0ELi128EEEEEEEEEvNT_6ParamsE --------------------------
	.section	.nv.shared._ZN7cutlass13device_kernelIN5flash19enable_sm80_to_sm89INS1_16FlashAttnBwdSm80INS1_25CollectiveMainloopBwdSm80ILi2ELi2EN4cute5tupleIJNS5_1CILi128EEES8_NS7_ILi64EEEEEENS_10bfloat16_tEfNS_4arch4Sm80ELb0ELb0ELb0ELb1ELb0ELb0ELb0ELb0ELi2ELi4ELi4ELi4ELb0EEENS1_21CollectiveEpilogueBwdISA_SB_SD_Li256ELb1ELb0ELi2EEENS1_19SingleTileSchedulerILb1ELb0ELb0ELi128EEEEEEEEEvNT_6ParamsE,"aw",@nobits
	.sectionflags	@""
	.align	16


//--------------------- .nv.shared._ZN7cutlass13device_kernelIN5flash19enable_sm80_to_sm89INS1_16FlashAttnBwdSm80INS1_25CollectiveMainloopBwdSm80ILi2ELi2EN4cute5tupleIJNS5_1CILi128EEES8_NS7_ILi64EEEEEENS_10bfloat16_tEfNS_4arch4Sm80ELb0ELb0ELb0ELb1ELb1ELb0ELb0ELb0ELi2ELi4ELi4ELi4ELb0EEENS1_21CollectiveEpilogueBwdISA_SB_SD_Li256ELb1ELb0ELi2EEENS1_19SingleTileSchedulerILb1ELb0ELb0ELi128EEEEEEEEEvNT_6ParamsE --------------------------
	.section	.nv.shared._ZN7cutlass13device_kernelIN5flash19enable_sm80_to_sm89INS1_16FlashAttnBwdSm80INS1_25CollectiveMainloopBwdSm80ILi2ELi2EN4cute5tupleIJNS5_1CILi128EEES8_NS7_ILi64EEEEEENS_10bfloat16_tEfNS_4arch4Sm80ELb0ELb0ELb0ELb1ELb1ELb0ELb0ELb0ELi2ELi4ELi4ELi4ELb0EEENS1_21CollectiveEpilogueBwdISA_SB_SD_Li256ELb1ELb0ELi2EEENS1_19SingleTileSchedulerILb1ELb0ELb0ELi128EEEEEEEEEvNT_6ParamsE,"aw",@nobits
	.sectionflags	@""
	.align	16


//--------------------- .nv.shared._ZN7cutlass13device_kernelIN5flash19enable_sm80_to_sm89INS1_16FlashAttnBwdSm80INS1_25CollectiveMainloopBwdSm80ILi2ELi2EN4cute5tupleIJNS5_1CILi128EEES8_NS7_ILi64EEEEEENS_10bfloat16_tEfNS_4arch4Sm80ELb0ELb0ELb0ELb1ELb0ELb0ELb0ELb0ELi2ELi4ELi4ELi4ELb0EEENS1_24CollectiveEpilogueBwdGQAISA_fSD_Li256ELb1ELb0EEENS1_19SingleTileSchedulerILb1ELb0ELb0ELi128EEEEEEEEEvNT_6ParamsE --------------------------
	.section	.nv.shared._ZN7cutlass13device_kernelIN5flash19enable_sm80_to_sm89INS1_16FlashAttnBwdSm80INS1_25CollectiveMainloopBwdSm80ILi2ELi2EN4cute5tupleIJNS5_1CILi128EEES8_NS7_ILi64EEEEEENS_10bfloat16_tEfNS_4arch4Sm80ELb0ELb0ELb0ELb1ELb0ELb0ELb0ELb0ELi2ELi4ELi4ELi4ELb0EEENS1_24CollectiveEpilogueBwdGQAISA_fSD_Li256ELb1ELb0EEENS1_19SingleTileSchedulerILb1ELb0ELb0ELi128EEEEEEEEEvNT_6ParamsE,"aw",@nobits
	.sectionflags	@""
	.align	16


//--------------------- .nv.shared._ZN7cutlass13device_kernelIN5flash19enable_sm80_to_sm89INS1_16FlashAttnBwdSm80INS1_25CollectiveMainloopBwdSm80ILi2ELi2EN4cute5tupleIJNS5_1CILi128EEES8_NS7_ILi64EEEEEENS_10bfloat16_tEfNS_4arch4Sm80ELb0ELb0ELb0ELb1ELb1ELb0ELb0ELb0ELi2ELi4ELi4ELi4ELb0EEENS1_24CollectiveEpilogueBwdGQAISA_fSD_Li256ELb1ELb1EEENS1_19SingleTileSchedulerILb1ELb0ELb0ELi128EEEEEEEEEvNT_6ParamsE --------------------------
	.section	.nv.shared._ZN7cutlass13device_kernelIN5flash19enable_sm80_to_sm89INS1_16FlashAttnBwdSm80INS1_25CollectiveMainloopBwdSm80ILi2ELi2EN4cute5tupleIJNS5_1CILi128EEES8_NS7_ILi64EEEEEENS_10bfloat16_tEfNS_4arch4Sm80ELb0ELb0ELb0ELb1ELb1ELb0ELb0ELb0ELi2ELi4ELi4ELi4ELb0EEENS1_24CollectiveEpilogueBwdGQAISA_fSD_Li256ELb1ELb1EEENS1_19SingleTileSchedulerILb1ELb0ELb0ELi128EEEEEEEEEvNT_6ParamsE,"aw",@nobits
	.sectionflags	@""
	.align	16


//--------------------- .nv.shared._ZN7cutlass13device_kernelIN5flash19enable_sm80_to_sm89INS1_16FlashAttnBwdSm80INS1_25CollectiveMainloopBwdSm80ILi2ELi2EN4cute5tupleIJNS5_1CILi128EEES8_NS7_ILi64EEEEEENS_10bfloat16_tEfNS_4arch4Sm80ELb0ELb1ELb0ELb0ELb0ELb0ELb0ELb0ELi2ELi4ELi4ELi4ELb0EEENS1_21CollectiveEpilogueBwdISA_SB_SD_Li256ELb0ELb0ELi2EEENS1_19SingleTileSchedulerILb0ELb0ELb0ELi128EEEEEEEEEvNT_6ParamsE --------------------------
	.section	.nv.shared._ZN7cutlass13device_kernelIN5flash19enable_sm80_to_sm89INS1_16FlashAttnBwdSm80INS1_25CollectiveMainloopBwdSm80ILi2ELi2EN4cute5tupleIJNS5_1CILi128EEES8_NS7_ILi64EEEEEENS_10bfloat16_tEfNS_4arch4Sm80ELb0ELb1ELb0ELb0ELb0ELb0ELb0ELb0ELi2ELi4ELi4ELi4ELb0EEENS1_21CollectiveEpilogueBwdISA_SB_SD_Li256ELb0ELb0ELi2EEENS1_19SingleTileSchedulerILb0ELb0ELb0ELi128EEEEEEEEEvNT_6ParamsE,"aw",@nobits
	.sectionflags	@""
	.align	16


//--------------------- .nv.shared._ZN7cutlass13device_kernelIN5flash19enable_sm80_to_sm89INS1_16FlashAttnBwdSm80INS1_25CollectiveMainloopBwdSm80ILi2ELi2EN4cute5tupleIJNS5_1CILi128EEES8_NS7_ILi64EEEEEENS_10bfloat16_tEfNS_4arch4Sm80ELb0ELb1ELb0ELb0ELb1ELb0ELb0ELb0ELi2ELi4ELi4ELi4ELb0EEENS1_21CollectiveEpilogueBwdISA_SB_SD_Li256ELb0ELb0ELi2EEENS1_19SingleTileSchedulerILb0ELb0ELb0ELi128EEEEEEEEEvNT_6ParamsE --------------------------
	.section	.nv.shared._ZN7cutlass13device_kernelIN5flash19enable_sm80_to_sm89INS1_16FlashAttnBwdSm80INS1_25CollectiveMainloopBwdSm80ILi2ELi2EN4cute5tupleIJNS5_1CILi128EEES8_NS7_ILi64EEEEEENS_10bfloat16_tEfNS_4arch4Sm80ELb0ELb1ELb0ELb0ELb1ELb0ELb0ELb0ELi2ELi4ELi4ELi4ELb0EEENS1_21CollectiveEpilogueBwdISA_SB_SD_Li256ELb0ELb0ELi2EEENS1_19SingleTileSchedulerILb0ELb0ELb0ELi128EEEEEEEEEvNT_6ParamsE,"aw",@nobits
	.sectionflags	@""
	.align	16


//--------------------- .nv.shared._ZN7cutlass13device_kernelIN5flash19enable_sm80_to_sm89INS1_16FlashAttnBwdSm80INS1_25CollectiveMainloopBwdSm80ILi2ELi2EN4cute5tupleIJNS5_1CILi128EEES8_NS7_ILi64EEEEEENS_10bfloat16_tEfNS_4arch4Sm80ELb0ELb1ELb0ELb0ELb0ELb0ELb0ELb0ELi2ELi4ELi4ELi4ELb0EEENS1_24CollectiveEpilogueBwdGQAISA_fSD_Li256ELb0ELb0EEENS1_19SingleTileSchedulerILb0ELb0ELb0ELi128EEEEEEEEEvNT_6ParamsE --------------------------
	.section	.nv.shared._ZN7cutlass13device_kernelIN5flash19enable_sm80_to_sm89INS1_16FlashAttnBwdSm80INS1_25CollectiveMainloopBwdSm80ILi2ELi2EN4cute5tupleIJNS5_1CILi128EEES8_NS7_ILi64EEEEEENS_10bfloat16_tEfNS_4arch4Sm80ELb0ELb1ELb0ELb0ELb0ELb0ELb0ELb0ELi2ELi4ELi4ELi4ELb0EEENS1_24CollectiveEpilogueBwdGQAISA_fSD_Li256ELb0ELb0EEENS1_19SingleTileSchedulerILb0ELb0ELb0ELi128EEEEEEEEEvNT_6ParamsE,"aw",@nobits
	.sectionflags	@""
	.align	16


//--------------------- .nv.shared._ZN7cutlass13device_kernelIN5flash19enable_sm80_to_sm89INS1_16FlashAttnBwdSm80INS1_25CollectiveMainloopBwdSm80ILi2ELi2EN4cute5tupleIJNS5_1CILi128EEES8_NS7_ILi64EEEEEENS_10bfloat16_tEfNS_4arch4Sm80ELb0ELb1ELb0ELb0ELb1ELb0ELb0ELb0ELi2ELi4ELi4ELi4ELb0EEENS1_24CollectiveEpilogueBwdGQAISA_fSD_Li256ELb0ELb1EEENS1_19SingleTileSchedulerILb0ELb0ELb0ELi128EEEEEEEEEvNT_6ParamsE --------------------------
	.section	.nv.shared._ZN7cutlass13device_kernelIN5flash19enable_sm80_to_sm89INS1_16FlashAttnBwdSm80INS1_25CollectiveMainloopBwdSm80ILi2ELi2EN4cute5tupleIJNS5_1CILi128EEES8_NS7_ILi64EEEEEENS_10bfloat16_tEfNS_4arch4Sm80ELb0ELb1ELb0ELb0ELb1ELb0ELb0ELb0ELi2ELi4ELi4ELi4ELb0EEENS1_24CollectiveEpilogueBwdGQAISA_fSD_Li256ELb0ELb1EEENS1_19SingleTileSchedulerILb0ELb0ELb0ELi128EEEEEEEEEvNT_6ParamsE,"aw",@nobits
	.sectionflags	@""
	.align	16


//--------------------- .nv.shared._ZN7cutlass13device_kernelIN5flash19enable_sm80_to_sm89INS1_16FlashAttnBwdSm80INS1_25CollectiveMainloopBwdSm80ILi2ELi2EN4cute5tupleIJNS5_1CILi128EEES8_NS7_ILi64EEEEEENS_10bfloat16_tEfNS_4arch4Sm80ELb0ELb1ELb0ELb1ELb0ELb0ELb0ELb0ELi2ELi4ELi4ELi4ELb0EEENS1_21CollectiveEpilogueBwdISA_SB_SD_Li256ELb1ELb0ELi2EEENS1_19SingleTileSchedulerILb1ELb0ELb0ELi128EEEEEEEEEvNT_6ParamsE --------------------------
	.section	.nv.shared._ZN7cutlass13device_kernelIN5flash19enable_sm80_to_sm89INS1_16FlashAttnBwdSm80INS1_25CollectiveMainloopBwdSm80ILi2ELi2EN4cute5tupleIJNS5_1CILi128EEES8_NS7_ILi64EEEEEENS_10bfloat16_tEfNS_4arch4Sm80ELb0ELb1ELb0ELb1ELb0ELb0ELb0ELb0ELi2ELi4ELi4ELi4ELb0EEENS1_21CollectiveEpilogueBwdISA_SB_SD_Li256ELb1ELb0ELi2EEENS1_19SingleTileSchedulerILb1ELb0ELb0ELi128EEEEEEEEEvNT_6ParamsE,"aw",@nobits
	.sectionflags	@""
	.align	16


//--------------------- .nv.shared._ZN7cutlass13device_kernelIN5flash19enable_sm80_to_sm89INS1_16FlashAttnBwdSm80INS1_25CollectiveMainloopBwdSm80ILi2ELi2EN4cute5tupleIJNS5_1CILi128EEES8_NS7_ILi64EEEEEENS_10bfloat16_tEfNS_4arch4Sm80ELb0ELb1ELb0ELb1ELb1ELb0ELb0ELb0ELi2ELi4ELi4ELi4ELb0EEENS1_21CollectiveEpilogueBwdISA_SB_SD_Li256ELb1ELb0ELi2EEENS1_19SingleTileSchedulerILb1ELb0ELb0ELi128EEEEEEEEEvNT_6ParamsE --------------------------
	.section	.nv.shared._ZN7cutlass13device_kernelIN5flash19enable_sm80_to_sm89INS1_16FlashAttnBwdSm80INS1_25CollectiveMainloopBwdSm80ILi2ELi2EN4cute5tupleIJNS5_1CILi128EEES8_NS7_ILi64EEEEEENS_10bfloat16_tEfNS_4arch4Sm80ELb0ELb1ELb0ELb1ELb1ELb0ELb0ELb0ELi2ELi4ELi4ELi4ELb0EEENS1_21CollectiveEpilogueBwdISA_SB_SD_Li256ELb1ELb0ELi2EEENS1_19SingleTileSchedulerILb1ELb0ELb0ELi128EEEEEEEEEvNT_6ParamsE,"aw",@nobits
	.sectionflags	@""
	.align	16


//--------------------- .nv.shared._ZN7cutlass13device_kernelIN5flash19enable_sm80_to_sm89INS1_16FlashAttnBwdSm80INS1_25CollectiveMainloopBwdSm80ILi2ELi2EN4cute5tupleIJNS5_1CILi128EEES8_NS7_ILi64EEEEEENS_10bfloat16_tEfNS_4arch4Sm80ELb0ELb1ELb0ELb1ELb0ELb0ELb0ELb0ELi2ELi4ELi4ELi4ELb0EEENS1_24CollectiveEpilogueBwdGQAISA_fSD_Li256ELb1ELb0EEENS1_19SingleTileSchedulerILb1ELb0ELb0ELi128EEEEEEEEEvNT_6ParamsE --------------------------
	.section	.nv.shared._ZN7cutlass13device_kernelIN5flash19enable_sm80_to_sm89INS1_16FlashAttnBwdSm80INS1_25CollectiveMainloopBwdSm80ILi2ELi2EN4cute5tupleIJNS5_1CILi128EEES8_NS7_ILi64EEEEEENS_10bfloat16_tEfNS_4arch4Sm80ELb0ELb1ELb0ELb1ELb0ELb0ELb0ELb0ELi2ELi4ELi4ELi4ELb0EEENS1_24CollectiveEpilogueBwdGQAISA_fSD_Li256ELb1ELb0EEENS1_19SingleTileSchedulerILb1ELb0ELb0ELi128EEEEEEEEEvNT_6ParamsE,"aw",@nobits
	.sectionflags	@""
	.align	16


//--------------------- .nv.shared._ZN7cutlass13device_kernelIN5flash19enable_sm80_to_sm89INS1_16FlashAttnBwdSm80INS1_25CollectiveMainloopBwdSm80ILi2ELi2EN4cute5tupleIJNS5_1CILi128EEES8_NS7_ILi64EEEEEENS_10bfloat16_tEfNS_4arch4Sm80ELb0ELb1ELb0ELb1ELb1ELb0ELb0ELb0ELi2ELi4ELi4ELi4ELb0EEENS1_24CollectiveEpilogueBwdGQAISA_fSD_Li256ELb1ELb1EEENS1_19SingleTileSchedulerILb1ELb0ELb0ELi128EEEEEEEEEvNT_6ParamsE --------------------------
	.section	.nv.shared._ZN7cutlass13device_kernelIN5flash19enable_sm80_to_sm89INS1_16FlashAttnBwdSm80INS1_25CollectiveMainloopBwdSm80ILi2ELi2EN4cute5tupleIJNS5_1CILi128EEES8_NS7_ILi64EEEEEENS_10bfloat16_tEfNS_4arch4Sm80ELb0ELb1ELb0ELb1ELb1ELb0ELb0ELb0ELi2ELi4ELi4ELi4ELb0EEENS1_24CollectiveEpilogueBwdGQAISA_fSD_Li256ELb1ELb1EEENS1_19SingleTileSchedulerILb1ELb0ELb0ELi128EEEEEEEEEvNT_6ParamsE,"aw",@nobits
	.sectionflags	@""
	.align	16


//--------------------- .nv.shared._ZN7cutlass13device_kernelIN5flash19enable_sm80_to_sm89INS1_16FlashAttnBwdSm80INS1_25CollectiveMainloopBwdSm80ILi2ELi2EN4cute5tupleIJNS5_1CILi128EEES8_NS7_ILi64EEEEEENS_10bfloat16_tEfNS_4arch4Sm80ELb1ELb0ELb0ELb0ELb0ELb0ELb0ELb0ELi2ELi4ELi4ELi4ELb0EEENS1_21CollectiveEpilogueBwdISA_SB_SD_Li256ELb0ELb0ELi2EEENS1_25SingleTileBwdLPTSchedulerILb0ELi128ELb0EEEEEEEEEvNT_6ParamsE --------------------------
	.section	.nv.shared._ZN7cutlass13device_kernelIN5flash19enable_sm80_to_sm89INS1_16FlashAttnBwdSm80INS1_25CollectiveMainloopBwdSm80ILi2ELi2EN4cute5tupleIJNS5_1CILi128EEES8_NS7_ILi64EEEEEENS_10bfloat16_tEfNS_4arch4Sm80ELb1ELb0ELb0ELb0ELb0ELb0ELb0ELb0ELi2ELi4ELi4ELi4ELb0EEENS1_21CollectiveEpilogueBwdISA_SB_SD_Li256ELb0ELb0ELi2EEENS1_25SingleTileBwdLPTSchedulerILb0ELi128ELb0EEEEEEEEEvNT_6ParamsE,"aw",@nobits
	.sectionflags	@""
	.align	16


//--------------------- .nv.shared._ZN7cutlass13device_kernelIN5flash19enable_sm80_to_sm89INS1_16FlashAttnBwdSm80INS1_25CollectiveMainloopBwdSm80ILi2ELi2EN4cute5tupleIJNS5_1CILi128EEES8_NS7_ILi64EEEEEENS_10bfloat16_tEfNS_4arch4Sm80ELb1ELb0ELb0ELb0ELb1ELb0ELb0ELb0ELi2ELi4ELi4ELi4ELb0EEENS1_21CollectiveEpilogueBwdISA_SB_SD_Li256ELb0ELb0ELi2EEENS1_25SingleTileBwdLPTSchedulerILb0ELi128ELb1EEEEEEEEEvNT_6ParamsE --------------------------
	.section	.nv.shared._ZN7cutlass13device_kernelIN5flash19enable_sm80_to_sm89INS1_16FlashAttnBwdSm80INS1_25CollectiveMainloopBwdSm80ILi2ELi2EN4cute5tupleIJNS5_1CILi128EEES8_NS7_ILi64EEEEEENS_10bfloat16_tEfNS_4arch4Sm80ELb1ELb0ELb0ELb0ELb1ELb0ELb0ELb0ELi2ELi4ELi4ELi4ELb0EEENS1_21CollectiveEpilogueBwdISA_SB_SD_Li256ELb0ELb0ELi2EEENS1_25SingleTileBwdLPTSchedulerILb0ELi128ELb1EEEEEEEEEvNT_6ParamsE,"aw",@nobits
	.sectionflags	@""
	.align	16


//--------------------- .nv.shared._ZN7cutlass13device_kernelIN5flash19enable_sm80_to_sm89INS1_16FlashAttnBwdSm80INS1_25CollectiveMainloopBwdSm80ILi2ELi2EN4cute5tupleIJNS5_1CILi128EEES8_NS7_ILi64EEEEEENS_10bfloat16_tEfNS_4arch4Sm80ELb1ELb0ELb0ELb0ELb0ELb0ELb0ELb0ELi2ELi4ELi4ELi4ELb0EEENS1_24CollectiveEpilogueBwdGQAISA_fSD_Li256ELb0ELb0EEENS1_25SingleTileBwdLPTSchedulerILb0ELi128ELb0EEEEEEEEEvNT_6ParamsE --------------------------
	.section	.nv.shared._ZN7cutlass13device_kernelIN5flash19enable_sm80_to_sm89INS1_16FlashAttnBwdSm80INS1_25CollectiveMainloopBwdSm80ILi2ELi2EN4cute5tupleIJNS5_1CILi128EEES8_NS7_ILi64EEEEEENS_10bfloat16_tEfNS_4arch4Sm80ELb1ELb0ELb0ELb0ELb0ELb0ELb0ELb0ELi2ELi4ELi4ELi4ELb0EEENS1_24CollectiveEpilogueBwdGQAISA_fSD_Li256ELb0ELb0EEENS1_25SingleTileBwdLPTSchedulerILb0ELi128ELb0EEEEEEEEEvNT_6ParamsE,"aw",@nobits
	.sectionflags	@""
	.align	16


//--------------------- .nv.shared._ZN7cutlass13device_kernelIN5flash19enable_sm80_to_sm89INS1_16FlashAttnBwdSm80INS1_25CollectiveMainloopBwdSm80ILi2ELi2EN4cute5tupleIJNS5_1CILi128EEES8_NS7_ILi64EEEEEENS_10bfloat16_tEfNS_4arch4Sm80ELb1ELb0ELb0ELb0ELb1ELb0ELb0ELb0ELi2ELi4ELi4ELi4ELb0EEENS1_24CollectiveEpilogueBwdGQAISA_fSD_Li256ELb0ELb1EEENS1_25SingleTileBwdLPTSchedulerILb0ELi128ELb1EEEEEEEEEvNT_6ParamsE --------------------------
	.section	.nv.shared._ZN7cutlass13device_kernelIN5flash19enable_sm80_to_sm89INS1_16FlashAttnBwdSm80INS1_25CollectiveMainloopBwdSm80ILi2ELi2EN4cute5tupleIJNS5_1CILi128EEES8_NS7_ILi64EEEEEENS_10bfloat16_tEfNS_4arch4Sm80ELb1ELb0ELb0ELb0ELb1ELb0ELb0ELb0ELi2ELi4ELi4ELi4ELb0EEENS1_24CollectiveEpilogueBwdGQAISA_fSD_Li256ELb0ELb1EEENS1_25SingleTileBwdLPTSchedulerILb0ELi128ELb1EEEEEEEEEvNT_6ParamsE,"aw",@nobits
	.sectionflags	@""
	.align	16


//--------------------- .nv.shared._ZN7cutlass13device_kernelIN5flash22FlashAttnBwdPreprocessIN4cute5tupleIJNS3_1CILi128EEENS5_ILi64EEEEEENS_10bfloat16_tEfNS_4arch4Sm80ELb1ELb0EEEEEvNT_6ParamsE --------------------------
	.section	.nv.shared._ZN7cutlass13device_kernelIN5flash22FlashAttnBwdPreprocessIN4cute5tupleIJNS3_1CILi128EEENS5_ILi64EEEEEENS_10bfloat16_tEfNS_4arch4Sm80ELb1ELb0EEEEEvNT_6ParamsE,"aw",@nobits
	.sectionflags	@""
	.align	16


//--------------------- .nv.shared._ZN7cutlass13device_kernelIN5flash19enable_sm80_to_sm89INS1_16FlashAttnBwdSm80INS1_25CollectiveMainloopBwdSm80ILi2ELi2EN4cute5tupleIJNS5_1CILi128EEES8_NS7_ILi64EEEEEENS_10bfloat16_tEfNS_4arch4Sm80ELb1ELb0ELb0ELb1ELb0ELb0ELb0ELb0ELi2ELi4ELi4ELi4ELb0EEENS1_21CollectiveEpilogueBwdISA_SB_SD_Li256ELb1ELb0ELi2EEENS1_25SingleTileBwdLPTSchedulerILb1ELi128ELb0EEEEEEEEEvNT_6ParamsE --------------------------
	.section	.nv.shared._ZN7cutlass13device_kernelIN5flash19enable_sm80_to_sm89INS1_16FlashAttnBwdSm80INS1_25CollectiveMainloopBwdSm80ILi2ELi2EN4cute5tupleIJNS5_1CILi128EEES8_NS7_ILi64EEEEEENS_10bfloat16_tEfNS_4arch4Sm80ELb1ELb0ELb0ELb1ELb0ELb0ELb0ELb0ELi2ELi4ELi4ELi4ELb0EEENS1_21CollectiveEpilogueBwdISA_SB_SD_Li256ELb1ELb0ELi2EEENS1_25SingleTileBwdLPTSchedulerILb1ELi128ELb0EEEEEEEEEvNT_6ParamsE,"aw",@nobits
	.sectionflags	@""
	.align	16


//--------------------- .nv.shared._ZN7cutlass13device_kernelIN5flash19enable_sm80_to_sm89INS1_16FlashAttnBwdSm80INS1_25CollectiveMainloopBwdSm80ILi2ELi2EN4cute5tupleIJNS5_1CILi128EEES8_NS7_ILi64EEEEEENS_10bfloat16_tEfNS_4arch4Sm80ELb1ELb0ELb0ELb1ELb1ELb0ELb0ELb0ELi2ELi4ELi4ELi4ELb0EEENS1_21CollectiveEpilogueBwdISA_SB_SD_Li256ELb1ELb0ELi2EEENS1_25SingleTileBwdLPTSchedulerILb1ELi128ELb1EEEEEEEEEvNT_6ParamsE --------------------------
	.section	.nv.shared._ZN7cutlass13device_kernelIN5flash19enable_sm80_to_sm89INS1_16FlashAttnBwdSm80INS1_25CollectiveMainloopBwdSm80ILi2ELi2EN4cute5tupleIJNS5_1CILi128EEES8_NS7_ILi64EEEEEENS_10bfloat16_tEfNS_4arch4Sm80ELb1ELb0ELb0ELb1ELb1ELb0ELb0ELb0ELi2ELi4ELi4ELi4ELb0EEENS1_21CollectiveEpilogueBwdISA_SB_SD_Li256ELb1ELb0ELi2EEENS1_25SingleTileBwdLPTSchedulerILb1ELi128ELb1EEEEEEEEEvNT_6ParamsE,"aw",@nobits
	.sectionflags	@""
	.align	16


//--------------------- .nv.shared._ZN7cutlass13device_kernelIN5flash19enable_sm80_to_sm89INS1_16FlashAttnBwdSm80INS1_25CollectiveMainloopBwdSm80ILi2ELi2EN4cute5tupleIJNS5_1CILi128EEES8_NS7_ILi64EEEEEENS_10bfloat16_tEfNS_4arch4Sm80ELb1ELb0ELb0ELb1ELb0ELb0ELb0ELb0ELi2ELi4ELi4ELi4ELb0EEENS1_24CollectiveEpilogueBwdGQAISA_fSD_Li256ELb1ELb0EEENS1_25SingleTileBwdLPTSchedulerILb1ELi128ELb0EEEEEEEEEvNT_6ParamsE --------------------------
	.section	.nv.shared._ZN7cutlass13device_kernelIN5flash19enable_sm80_to_sm89INS1_16FlashAttnBwdSm80INS1_25CollectiveMainloopBwdSm80ILi2ELi2EN4cute5tupleIJNS5_1CILi128EEES8_NS7_ILi64EEEEEENS_10bfloat16_tEfNS_4arch4Sm80ELb1ELb0ELb0ELb1ELb0ELb0ELb0ELb0ELi2ELi4ELi4ELi4ELb0EEENS1_24CollectiveEpilogueBwdGQAISA_fSD_Li256ELb1ELb0EEENS1_25SingleTileBwdLPTSchedulerILb1ELi128ELb0EEEEEEEEEvNT_6ParamsE,"aw",@nobits
	.sectionflags	@""
	.align	16


//--------------------- .nv.shared._ZN7cutlass13device_kernelIN5flash32FlashAttnBwdPostprocessConvertdQIN4cute5tupleIJNS3_1CILi128EEENS5_ILi64EEEEEENS_10bfloat16_tEfNS_4arch4Sm80ELi256ENS3_8TiledMMAINS3_8MMA_AtomIJNS3_30SM80_16x8x16_F32BF16BF16F32_TNEEEENS3_6LayoutINS4_IJNS5_ILi4EEENS5_ILi2EEENS5_ILi1EEEEEENS4_IJSJ_SH_NS5_ILi0EEEEEEEENS4_IJS7_NS5_ILi32EEENS5_ILi16EEEEEEEELb0EEEEEvNT_6ParamsE --------------------------
	.section	.nv.shared._ZN7cutlass13device_kernelIN5flash32FlashAttnBwdPostprocessConvertdQIN4cute5tupleIJNS3_1CILi128EEENS5_ILi64EEEEEENS_10bfloat16_tEfNS_4arch4Sm80ELi256ENS3_8TiledMMAINS3_8MMA_AtomIJNS3_30SM80_16x8x16_F32BF16BF16F32_TNEEEENS3_6LayoutINS4_IJNS5_ILi4EEENS5_ILi2EEENS5_ILi1EEEEEENS4_IJSJ_SH_NS5_ILi0EEEEEEEENS4_IJS7_NS5_ILi32EEENS5_ILi16EEEEEEEELb0EEEEEvNT_6ParamsE,"aw",@nobits
	.sectionflags	@""
	.align	16


//--------------------- .nv.shared._ZN7cutlass13device_kernelIN5flash19enable_sm80_to_sm89INS1_16FlashAttnBwdSm80INS1_25CollectiveMainloopBwdSm80ILi2ELi2EN4cute5tupleIJNS5_1CILi128EEES8_NS7_ILi64EEEEEENS_10bfloat16_tEfNS_4arch4Sm80ELb1ELb0ELb0ELb1ELb1ELb0ELb0ELb0ELi2ELi4ELi4ELi4ELb0EEENS1_24CollectiveEpilogueBwdGQAISA_fSD_Li256ELb1ELb1EEENS1_25SingleTileBwdLPTSchedulerILb1ELi128ELb1EEEEEEEEEvNT_6ParamsE --------------------------
	.section	.nv.shared._ZN7cutlass13device_kernelIN5flash19enable_sm80_to_sm89INS1_16FlashAttnBwdSm80INS1_25CollectiveMainloopBwdSm80ILi2ELi2EN4cute5tupleIJNS5_1CILi128EEES8_NS7_ILi64EEEEEENS_10bfloat16_tEfNS_4arch4Sm80ELb1ELb0ELb0ELb1ELb1ELb0ELb0ELb0ELi2ELi4ELi4ELi4ELb0EEENS1_24CollectiveEpilogueBwdGQAISA_fSD_Li256ELb1ELb1EEENS1_25SingleTileBwdLPTSchedulerILb1ELi128ELb1EEEEEEEEEvNT_6ParamsE,"aw",@nobits
	.sectionflags	@""
	.align	16


//--------------------- .nv.shared._ZN7cutlass13device_kernelIN5flash22FlashAttnBwdPreprocessIN4cute5tupleIJNS3_1CILi128EEENS5_ILi64EEEEEENS_10bfloat16_tEfNS_4arch4Sm80ELb1ELb1EEEEEvNT_6ParamsE --------------------------
	.section	.nv.shared._ZN7cutlass13device_kernelIN5flash22FlashAttnBwdPreprocessIN4cute5tupleIJNS3_1CILi128EEENS5_ILi64EEEEEENS_10bfloat16_tEfNS_4arch4Sm80ELb1ELb1EEEEEvNT_6ParamsE,"aw",@nobits
	.sectionflags	@""
	.align	16
